	.target	sm_90a

	.elftype	@"ET_EXEC"


//--------------------- .note.nv.tkinfo           --------------------------
	.section	.note.nv.tkinfo,"",@"SHT_NOTE"
	.sectionflags	@"SHF_NOTE_NV_TKINFO"
	.tkinfo
        /*0018*/ 	.word	0x00000002
        /*0030*/ 	.string	""
        /*0030*/ 	.string	"ptxas"
        /*0030*/ 	.string	"Cuda compilation tools, release 13.0, V13.0.88"
        /*0030*/ 	.string	"Build cuda_13.0.r13.0/compiler.36424714_0"
        /*0030*/ 	.string	"-arch sm_90a -m 64 "



//--------------------- .note.nv.cuinfo           --------------------------
	.section	.note.nv.cuinfo,"",@"SHT_NOTE"
	.sectionflags	@"SHF_NOTE_NV_CUINFO"
        /*0018*/ 	.short	0x0002
        /*001a*/ 	.short	0x005a
        /*001c*/ 	.short	0x0082
	.zero		2


//--------------------- .nv.info                  --------------------------
	.section	.nv.info,"",@"SHT_CUDA_INFO"
	.align	4


	//----- nvinfo : EIATTR_REGCOUNT
	.align		4
        /*0000*/ 	.byte	0x04, 0x2f
        /*0002*/ 	.short	(.L_21 - .L_20)
	.align		4
.L_20:
        /*0004*/ 	.word	index@(_ZN7cutlass13device_kernelIN5flash11enable_sm90INS1_16FlashAttnFwdSm90INS1_25CollectiveMainloopFwdSm90ILi2EN4cute5tupleIJNS5_1CILi1EEES8_S8_EEENS6_IJNS7_ILi128EEENS7_ILi224EEESA_EEELi128ENS_12float_e4m3_tEfNS_4arch4Sm90ELb1ELb0ELb0ELb1ELb0ELb1ELb0ELb1ELb1ELb0ELb0ELb0EEENS1_21CollectiveEpilogueFwdINS6_IJSA_SA_SB_EEES9_NS_10bfloat16_tESF_Li256ELb1ELb0ELb0ELb1EEENS1_36VarlenDynamicPersistentTileSchedulerILi128ELi224ELi256ELi128ELb0ELb0ELb1ELb1ELb1ELb1EEEEEEEEEvNT_6ParamsE)
        /*0008*/ 	.word	0x000000a8


	//----- nvinfo : EIATTR_FRAME_SIZE
	.align		4
.L_21:
        /*000c*/ 	.byte	0x04, 0x11
        /*000e*/ 	.short	(.L_23 - .L_22)
	.align		4
.L_22:
        /*0010*/ 	.word	index@(_ZN7cutlass13device_kernelIN5flash11enable_sm90INS1_16FlashAttnFwdSm90INS1_25CollectiveMainloopFwdSm90ILi2EN4cute5tupleIJNS5_1CILi1EEES8_S8_EEENS6_IJNS7_ILi128EEENS7_ILi224EEESA_EEELi128ENS_12float_e4m3_tEfNS_4arch4Sm90ELb1ELb0ELb0ELb1ELb0ELb1ELb0ELb1ELb1ELb0ELb0ELb0EEENS1_21CollectiveEpilogueFwdINS6_IJSA_SA_SB_EEES9_NS_10bfloat16_tESF_Li256ELb1ELb0ELb0ELb1EEENS1_36VarlenDynamicPersistentTileSchedulerILi128ELi224ELi256ELi128ELb0ELb0ELb1ELb1ELb1ELb1EEEEEEEEEvNT_6ParamsE)
        /*0014*/ 	.word	0x000000d8


	//----- nvinfo : EIATTR_REGCOUNT
	.align		4
.L_23:
        /*0018*/ 	.byte	0x04, 0x2f
        /*001a*/ 	.short	(.L_25 - .L_24)
	.align		4
.L_24:
        /*001c*/ 	.word	index@(_ZN7cutlass13device_kernelIN5flash11enable_sm90INS1_16FlashAttnFwdSm90INS1_25CollectiveMainloopFwdSm90ILi2EN4cute5tupleIJNS5_1CILi1EEES8_S8_EEENS6_IJNS7_ILi128EEENS7_ILi224EEESA_EEELi128ENS_12float_e4m3_tEfNS_4arch4Sm90ELb1ELb0ELb0ELb1ELb0ELb0ELb0ELb1ELb1ELb0ELb0ELb0EEENS1_21CollectiveEpilogueFwdINS6_IJSA_SA_SB_EEES9_NS_10bfloat16_tESF_Li256ELb1ELb0ELb0ELb1EEENS1_36VarlenDynamicPersistentTileSchedulerILi128ELi224ELi256ELi128ELb0ELb0ELb1ELb1ELb1ELb1EEEEEEEEEvNT_6ParamsE)
        /*0020*/ 	.word	0x000000a8


	//----- nvinfo : EIATTR_FRAME_SIZE
	.align		4
.L_25:
        /*0024*/ 	.byte	0x04, 0x11
        /*0026*/ 	.short	(.L_27 - .L_26)
	.align		4
.L_26:
        /*0028*/ 	.word	index@(_ZN7cutlass13device_kernelIN5flash11enable_sm90INS1_16FlashAttnFwdSm90INS1_25CollectiveMainloopFwdSm90ILi2EN4cute5tupleIJNS5_1CILi1EEES8_S8_EEENS6_IJNS7_ILi128EEENS7_ILi224EEESA_EEELi128ENS_12float_e4m3_tEfNS_4arch4Sm90ELb1ELb0ELb0ELb1ELb0ELb0ELb0ELb1ELb1ELb0ELb0ELb0EEENS1_21CollectiveEpilogueFwdINS6_IJSA_SA_SB_EEES9_NS_10bfloat16_tESF_Li256ELb1ELb0ELb0ELb1EEENS1_36VarlenDynamicPersistentTileSchedulerILi128ELi224ELi256ELi128ELb0ELb0ELb1ELb1ELb1ELb1EEEEEEEEEvNT_6ParamsE)
        /*002c*/ 	.word	0x00000038


	//----- nvinfo : EIATTR_REGCOUNT
	.align		4
.L_27:
        /*0030*/ 	.byte	0x04, 0x2f
        /*0032*/ 	.short	(.L_29 - .L_28)
	.align		4
.L_28:
        /*0034*/ 	.word	index@(_ZN7cutlass13device_kernelIN5flash11enable_sm90INS1_16FlashAttnFwdSm90INS1_25CollectiveMainloopFwdSm90ILi2EN4cute5tupleIJNS5_1CILi1EEES8_S8_EEENS6_IJNS7_ILi128EEENS7_ILi224EEESA_EEELi128ENS_12float_e4m3_tEfNS_4arch4Sm90ELb1ELb0ELb0ELb0ELb0ELb0ELb0ELb1ELb1ELb0ELb0ELb0EEENS1_21CollectiveEpilogueFwdINS6_IJSA_SA_SB_EEES9_NS_10bfloat16_tESF_Li256ELb0ELb0ELb0ELb1EEENS1_30DynamicPersistentTileSchedulerILi256ELi128ELb0ELb0ELb1EEEEEEEEEvNT_6ParamsE)
        /*0038*/ 	.word	0x000000a8


	//----- nvinfo : EIATTR_FRAME_SIZE
	.align		4
.L_29:
        /*003c*/ 	.byte	0x04, 0x11
        /*003e*/ 	.short	(.L_31 - .L_30)
	.align		4
.L_30:
        /*0040*/ 	.word	index@(_ZN7cutlass13device_kernelIN5flash11enable_sm90INS1_16FlashAttnFwdSm90INS1_25CollectiveMainloopFwdSm90ILi2EN4cute5tupleIJNS5_1CILi1EEES8_S8_EEENS6_IJNS7_ILi128EEENS7_ILi224EEESA_EEELi128ENS_12float_e4m3_tEfNS_4arch4Sm90ELb1ELb0ELb0ELb0ELb0ELb0ELb0ELb1ELb1ELb0ELb0ELb0EEENS1_21CollectiveEpilogueFwdINS6_IJSA_SA_SB_EEES9_NS_10bfloat16_tESF_Li256ELb0ELb0ELb0ELb1EEENS1_30DynamicPersistentTileSchedulerILi256ELi128ELb0ELb0ELb1EEEEEEEEEvNT_6ParamsE)
        /*0044*/ 	.word	0x00000038


	//----- nvinfo : EIATTR_REGCOUNT
	.align		4
.L_31:
        /*0048*/ 	.byte	0x04, 0x2f
        /*004a*/ 	.short	(.L_33 - .L_32)
	.align		4
.L_32:
        /*004c*/ 	.word	index@(_ZN7cutlass13device_kernelIN5flash11enable_sm90INS1_16FlashAttnFwdSm90INS1_25CollectiveMainloopFwdSm90ILi2EN4cute5tupleIJNS5_1CILi1EEES8_S8_EEENS6_IJNS7_ILi128EEENS7_ILi224EEESA_EEELi128ENS_12float_e4m3_tEfNS_4arch4Sm90ELb0ELb1ELb0ELb1ELb0ELb1ELb0ELb1ELb1ELb0ELb0ELb0EEENS1_21CollectiveEpilogueFwdINS6_IJSA_SA_SB_EEES9_NS_10bfloat16_tESF_Li256ELb1ELb0ELb0ELb1EEENS1_36VarlenDynamicPersistentTileSchedulerILi128ELi224ELi256ELi128ELb0ELb0ELb1ELb1ELb0ELb1EEEEEEEEEvNT_6ParamsE)
        /*0050*/ 	.word	0x000000a8


	//----- nvinfo : EIATTR_FRAME_SIZE
	.align		4
.L_33:
        /*0054*/ 	.byte	0x04, 0x11
        /*0056*/ 	.short	(.L_35 - .L_34)
	.align		4
.L_34:
        /*0058*/ 	.word	index@(_ZN7cutlass13device_kernelIN5flash11enable_sm90INS1_16FlashAttnFwdSm90INS1_25CollectiveMainloopFwdSm90ILi2EN4cute5tupleIJNS5_1CILi1EEES8_S8_EEENS6_IJNS7_ILi128EEENS7_ILi224EEESA_EEELi128ENS_12float_e4m3_tEfNS_4arch4Sm90ELb0ELb1ELb0ELb1ELb0ELb1ELb0ELb1ELb1ELb0ELb0ELb0EEENS1_21CollectiveEpilogueFwdINS6_IJSA_SA_SB_EEES9_NS_10bfloat16_tESF_Li256ELb1ELb0ELb0ELb1EEENS1_36VarlenDynamicPersistentTileSchedulerILi128ELi224ELi256ELi128ELb0ELb0ELb1ELb1ELb0ELb1EEEEEEEEEvNT_6ParamsE)
        /*005c*/ 	.word	0x000000d0


	//----- nvinfo : EIATTR_REGCOUNT
	.align		4
.L_35:
        /*0060*/ 	.byte	0x04, 0x2f
        /*0062*/ 	.short	(.L_37 - .L_36)
	.align		4
.L_36:
        /*0064*/ 	.word	index@(_ZN7cutlass13device_kernelIN5flash11enable_sm90INS1_16FlashAttnFwdSm90INS1_25CollectiveMainloopFwdSm90ILi2EN4cute5tupleIJNS5_1CILi1EEES8_S8_EEENS6_IJNS7_ILi128EEENS7_ILi224EEESA_EEELi128ENS_12float_e4m3_tEfNS_4arch4Sm90ELb0ELb1ELb0ELb1ELb0ELb0ELb0ELb1ELb1ELb0ELb0ELb0EEENS1_21CollectiveEpilogueFwdINS6_IJSA_SA_SB_EEES9_NS_10bfloat16_tESF_Li256ELb1ELb0ELb0ELb1EEENS1_36VarlenDynamicPersistentTileSchedulerILi128ELi224ELi256ELi128ELb0ELb0ELb1ELb1ELb0ELb1EEEEEEEEEvNT_6ParamsE)
        /*0068*/ 	.word	0x000000a8


	//----- nvinfo : EIATTR_FRAME_SIZE
	.align		4
.L_37:
        /*006c*/ 	.byte	0x04, 0x11
        /*006e*/ 	.short	(.L_39 - .L_38)
	.align		4
.L_38:
        /*0070*/ 	.word	index@(_ZN7cutlass13device_kernelIN5flash11enable_sm90INS1_16FlashAttnFwdSm90INS1_25CollectiveMainloopFwdSm90ILi2EN4cute5tupleIJNS5_1CILi1EEES8_S8_EEENS6_IJNS7_ILi128EEENS7_ILi224EEESA_EEELi128ENS_12float_e4m3_tEfNS_4arch4Sm90ELb0ELb1ELb0ELb1ELb0ELb0ELb0ELb1ELb1ELb0ELb0ELb0EEENS1_21CollectiveEpilogueFwdINS6_IJSA_SA_SB_EEES9_NS_10bfloat16_tESF_Li256ELb1ELb0ELb0ELb1EEENS1_36VarlenDynamicPersistentTileSchedulerILi128ELi224ELi256ELi128ELb0ELb0ELb1ELb1ELb0ELb1EEEEEEEEEvNT_6ParamsE)
        /*0074*/ 	.word	0x00000028


	//----- nvinfo : EIATTR_REGCOUNT
	.align		4
.L_39:
        /*0078*/ 	.byte	0x04, 0x2f
        /*007a*/ 	.short	(.L_41 - .L_40)
	.align		4
.L_40:
        /*007c*/ 	.word	index@(_ZN7cutlass13device_kernelIN5flash11enable_sm90INS1_16FlashAttnFwdSm90INS1_25CollectiveMainloopFwdSm90ILi2EN4cute5tupleIJNS5_1CILi1EEES8_S8_EEENS6_IJNS7_ILi128EEENS7_ILi224EEESA_EEELi128ENS_12float_e4m3_tEfNS_4arch4Sm90ELb0ELb1ELb0ELb0ELb0ELb0ELb0ELb1ELb1ELb0ELb0ELb0EEENS1_21CollectiveEpilogueFwdINS6_IJSA_SA_SB_EEES9_NS_10bfloat16_tESF_Li256ELb0ELb0ELb0ELb1EEENS1_30DynamicPersistentTileSchedulerILi256ELi128ELb0ELb0ELb1EEEEEEEEEvNT_6ParamsE)
        /*0080*/ 	.word	0x000000a8


	//----- nvinfo : EIATTR_FRAME_SIZE
	.align		4
.L_41:
        /*0084*/ 	.byte	0x04, 0x11
        /*0086*/ 	.short	(.L_43 - .L_42)
	.align		4
.L_42:
        /*0088*/ 	.word	index@(_ZN7cutlass13device_kernelIN5flash11enable_sm90INS1_16FlashAttnFwdSm90INS1_25CollectiveMainloopFwdSm90ILi2EN4cute5tupleIJNS5_1CILi1EEES8_S8_EEENS6_IJNS7_ILi128EEENS7_ILi224EEESA_EEELi128ENS_12float_e4m3_tEfNS_4arch4Sm90ELb0ELb1ELb0ELb0ELb0ELb0ELb0ELb1ELb1ELb0ELb0ELb0EEENS1_21CollectiveEpilogueFwdINS6_IJSA_SA_SB_EEES9_NS_10bfloat16_tESF_Li256ELb0ELb0ELb0ELb1EEENS1_30DynamicPersistentTileSchedulerILi256ELi128ELb0ELb0ELb1EEEEEEEEEvNT_6ParamsE)
        /*008c*/ 	.word	0x00000030


	//----- nvinfo : EIATTR_REGCOUNT
	.align		4
.L_43:
        /*0090*/ 	.byte	0x04, 0x2f
        /*0092*/ 	.short	(.L_45 - .L_44)
	.align		4
.L_44:
        /*0094*/ 	.word	index@(_ZN7cutlass13device_kernelIN5flash11enable_sm90INS1_16FlashAttnFwdSm90INS1_25CollectiveMainloopFwdSm90ILi2EN4cute5tupleIJNS5_1CILi1EEES8_S8_EEENS6_IJNS7_ILi128EEENS7_ILi224EEESA_EEELi128ENS_12float_e4m3_tEfNS_4arch4Sm90ELb0ELb0ELb0ELb1ELb0ELb1ELb0ELb1ELb1ELb0ELb0ELb0EEENS1_21CollectiveEpilogueFwdINS6_IJSA_SA_SB_EEES9_NS_10bfloat16_tESF_Li256ELb1ELb0ELb0ELb1EEENS1_36VarlenDynamicPersistentTileSchedulerILi128ELi224ELi256ELi128ELb0ELb0ELb1ELb0ELb1ELb1EEEEEEEEEvNT_6ParamsE)
        /*0098*/ 	.word	0x000000a8


	//----- nvinfo : EIATTR_FRAME_SIZE
	.align		4
.L_45:
        /*009c*/ 	.byte	0x04, 0x11
        /*009e*/ 	.short	(.L_47 - .L_46)
	.align		4
.L_46:
        /*00a0*/ 	.word	index@(_ZN7cutlass13device_kernelIN5flash11enable_sm90INS1_16FlashAttnFwdSm90INS1_25CollectiveMainloopFwdSm90ILi2EN4cute5tupleIJNS5_1CILi1EEES8_S8_EEENS6_IJNS7_ILi128EEENS7_ILi224EEESA_EEELi128ENS_12float_e4m3_tEfNS_4arch4Sm90ELb0ELb0ELb0ELb1ELb0ELb1ELb0ELb1ELb1ELb0ELb0ELb0EEENS1_21CollectiveEpilogueFwdINS6_IJSA_SA_SB_EEES9_NS_10bfloat16_tESF_Li256ELb1ELb0ELb0ELb1EEENS1_36VarlenDynamicPersistentTileSchedulerILi128ELi224ELi256ELi128ELb0ELb0ELb1ELb0ELb1ELb1EEEEEEEEEvNT_6ParamsE)
        /*00a4*/ 	.word	0x000000d8


	//----- nvinfo : EIATTR_REGCOUNT
	.align		4
.L_47:
        /*00a8*/ 	.byte	0x04, 0x2f
        /*00aa*/ 	.short	(.L_49 - .L_48)
	.align		4
.L_48:
        /*00ac*/ 	.word	index@(_ZN7cutlass13device_kernelIN5flash11enable_sm90INS1_16FlashAttnFwdSm90INS1_25CollectiveMainloopFwdSm90ILi2EN4cute5tupleIJNS5_1CILi1EEES8_S8_EEENS6_IJNS7_ILi128EEENS7_ILi224EEESA_EEELi128ENS_12float_e4m3_tEfNS_4arch4Sm90ELb0ELb0ELb0ELb1ELb0ELb0ELb0ELb1ELb1ELb0ELb0ELb0EEENS1_21CollectiveEpilogueFwdINS6_IJSA_SA_SB_EEES9_NS_10bfloat16_tESF_Li256ELb1ELb0ELb0ELb1EEENS1_36VarlenDynamicPersistentTileSchedulerILi128ELi224ELi256ELi128ELb0ELb0ELb1ELb0ELb1ELb1EEEEEEEEEvNT_6ParamsE)
        /*00b0*/ 	.word	0x000000a8


	//----- nvinfo : EIATTR_FRAME_SIZE
	.align		4
.L_49:
        /*00b4*/ 	.byte	0x04, 0x11
        /*00b6*/ 	.short	(.L_51 - .L_50)
	.align		4
.L_50:
        /*00b8*/ 	.word	index@(_ZN7cutlass13device_kernelIN5flash11enable_sm90INS1_16FlashAttnFwdSm90INS1_25CollectiveMainloopFwdSm90ILi2EN4cute5tupleIJNS5_1CILi1EEES8_S8_EEENS6_IJNS7_ILi128EEENS7_ILi224EEESA_EEELi128ENS_12float_e4m3_tEfNS_4arch4Sm90ELb0ELb0ELb0ELb1ELb0ELb0ELb0ELb1ELb1ELb0ELb0ELb0EEENS1_21CollectiveEpilogueFwdINS6_IJSA_SA_SB_EEES9_NS_10bfloat16_tESF_Li256ELb1ELb0ELb0ELb1EEENS1_36VarlenDynamicPersistentTileSchedulerILi128ELi224ELi256ELi128ELb0ELb0ELb1ELb0ELb1ELb1EEEEEEEEEvNT_6ParamsE)
        /*00bc*/ 	.word	0x00000038


	//----- nvinfo : EIATTR_REGCOUNT
	.align		4
.L_51:
        /*00c0*/ 	.byte	0x04, 0x2f
        /*00c2*/ 	.short	(.L_53 - .L_52)
	.align		4
.L_52:
        /*00c4*/ 	.word	index@(_ZN7cutlass13device_kernelIN5flash11enable_sm90INS1_16FlashAttnFwdSm90INS1_25CollectiveMainloopFwdSm90ILi2EN4cute5tupleIJNS5_1CILi1EEES8_S8_EEENS6_IJNS7_ILi128EEENS7_ILi224EEESA_EEELi128ENS_12float_e4m3_tEfNS_4arch4Sm90ELb0ELb0ELb0ELb0ELb0ELb0ELb0ELb1ELb1ELb0ELb0ELb0EEENS1_21CollectiveEpilogueFwdINS6_IJSA_SA_SB_EEES9_NS_10bfloat16_tESF_Li256ELb0ELb0ELb0ELb1EEENS1_29StaticPersistentTileSchedulerILb0EEEEEEEEEvNT_6ParamsE)
        /*00c8*/ 	.word	0x000000a8


	//----- nvinfo : EIATTR_FRAME_SIZE
	.align		4
.L_53:
        /*00cc*/ 	.byte	0x04, 0x11
        /*00ce*/ 	.short	(.L_55 - .L_54)
	.align		4
.L_54:
        /*00d0*/ 	.word	index@(_ZN7cutlass13device_kernelIN5flash11enable_sm90INS1_16FlashAttnFwdSm90INS1_25CollectiveMainloopFwdSm90ILi2EN4cute5tupleIJNS5_1CILi1EEES8_S8_EEENS6_IJNS7_ILi128EEENS7_ILi224EEESA_EEELi128ENS_12float_e4m3_tEfNS_4arch4Sm90ELb0ELb0ELb0ELb0ELb0ELb0ELb0ELb1ELb1ELb0ELb0ELb0EEENS1_21CollectiveEpilogueFwdINS6_IJSA_SA_SB_EEES9_NS_10bfloat16_tESF_Li256ELb0ELb0ELb0ELb1EEENS1_29StaticPersistentTileSchedulerILb0EEEEEEEEEvNT_6ParamsE)
        /*00d4*/ 	.word	0x00000028


	//----- nvinfo : EIATTR_MIN_STACK_SIZE
	.align		4
.L_55:
        /*00d8*/ 	.byte	0x04, 0x12
        /*00da*/ 	.short	(.L_57 - .L_56)
	.align		4
.L_56:
        /*00dc*/ 	.word	index@(_ZN7cutlass13device_kernelIN5flash11enable_sm90INS1_16FlashAttnFwdSm90INS1_25CollectiveMainloopFwdSm90ILi2EN4cute5tupleIJNS5_1CILi1EEES8_S8_EEENS6_IJNS7_ILi128EEENS7_ILi224EEESA_EEELi128ENS_12float_e4m3_tEfNS_4arch4Sm90ELb0ELb0ELb0ELb0ELb0ELb0ELb0ELb1ELb1ELb0ELb0ELb0EEENS1_21CollectiveEpilogueFwdINS6_IJSA_SA_SB_EEES9_NS_10bfloat16_tESF_Li256ELb0ELb0ELb0ELb1EEENS1_29StaticPersistentTileSchedulerILb0EEEEEEEEEvNT_6ParamsE)
        /*00e0*/ 	.word	0x00000028


	//----- nvinfo : EIATTR_MIN_STACK_SIZE
	.align		4
.L_57:
        /*00e4*/ 	.byte	0x04, 0x12
        /*00e6*/ 	.short	(.L_59 - .L_58)
	.align		4
.L_58:
        /*00e8*/ 	.word	index@(_ZN7cutlass13device_kernelIN5flash11enable_sm90INS1_16FlashAttnFwdSm90INS1_25CollectiveMainloopFwdSm90ILi2EN4cute5tupleIJNS5_1CILi1EEES8_S8_EEENS6_IJNS7_ILi128EEENS7_ILi224EEESA_EEELi128ENS_12float_e4m3_tEfNS_4arch4Sm90ELb0ELb0ELb0ELb1ELb0ELb0ELb0ELb1ELb1ELb0ELb0ELb0EEENS1_21CollectiveEpilogueFwdINS6_IJSA_SA_SB_EEES9_NS_10bfloat16_tESF_Li256ELb1ELb0ELb0ELb1EEENS1_36VarlenDynamicPersistentTileSchedulerILi128ELi224ELi256ELi128ELb0ELb0ELb1ELb0ELb1ELb1EEEEEEEEEvNT_6ParamsE)
        /*00ec*/ 	.word	0x00000038


	//----- nvinfo : EIATTR_MIN_STACK_SIZE
	.align		4
.L_59:
        /*00f0*/ 	.byte	0x04, 0x12
        /*00f2*/ 	.short	(.L_61 - .L_60)
	.align		4
.L_60:
        /*00f4*/ 	.word	index@(_ZN7cutlass13device_kernelIN5flash11enable_sm90INS1_16FlashAttnFwdSm90INS1_25CollectiveMainloopFwdSm90ILi2EN4cute5tupleIJNS5_1CILi1EEES8_S8_EEENS6_IJNS7_ILi128EEENS7_ILi224EEESA_EEELi128ENS_12float_e4m3_tEfNS_4arch4Sm90ELb0ELb0ELb0ELb1ELb0ELb1ELb0ELb1ELb1ELb0ELb0ELb0EEENS1_21CollectiveEpilogueFwdINS6_IJSA_SA_SB_EEES9_NS_10bfloat16_tESF_Li256ELb1ELb0ELb0ELb1EEENS1_36VarlenDynamicPersistentTileSchedulerILi128ELi224ELi256ELi128ELb0ELb0ELb1ELb0ELb1ELb1EEEEEEEEEvNT_6ParamsE)
        /*00f8*/ 	.word	0x000000d8


	//----- nvinfo : EIATTR_MIN_STACK_SIZE
	.align		4
.L_61:
        /*00fc*/ 	.byte	0x04, 0x12
        /*00fe*/ 	.short	(.L_63 - .L_62)
	.align		4
.L_62:
        /*0100*/ 	.word	index@(_ZN7cutlass13device_kernelIN5flash11enable_sm90INS1_16FlashAttnFwdSm90INS1_25CollectiveMainloopFwdSm90ILi2EN4cute5tupleIJNS5_1CILi1EEES8_S8_EEENS6_IJNS7_ILi128EEENS7_ILi224EEESA_EEELi128ENS_12float_e4m3_tEfNS_4arch4Sm90ELb0ELb1ELb0ELb0ELb0ELb0ELb0ELb1ELb1ELb0ELb0ELb0EEENS1_21CollectiveEpilogueFwdINS6_IJSA_SA_SB_EEES9_NS_10bfloat16_tESF_Li256ELb0ELb0ELb0ELb1EEENS1_30DynamicPersistentTileSchedulerILi256ELi128ELb0ELb0ELb1EEEEEEEEEvNT_6ParamsE)
        /*0104*/ 	.word	0x00000030


	//----- nvinfo : EIATTR_MIN_STACK_SIZE
	.align		4
.L_63:
        /*0108*/ 	.byte	0x04, 0x12
        /*010a*/ 	.short	(.L_65 - .L_64)
	.align		4
.L_64:
        /*010c*/ 	.word	index@(_ZN7cutlass13device_kernelIN5flash11enable_sm90INS1_16FlashAttnFwdSm90INS1_25CollectiveMainloopFwdSm90ILi2EN4cute5tupleIJNS5_1CILi1EEES8_S8_EEENS6_IJNS7_ILi128EEENS7_ILi224EEESA_EEELi128ENS_12float_e4m3_tEfNS_4arch4Sm90ELb0ELb1ELb0ELb1ELb0ELb0ELb0ELb1ELb1ELb0ELb0ELb0EEENS1_21CollectiveEpilogueFwdINS6_IJSA_SA_SB_EEES9_NS_10bfloat16_tESF_Li256ELb1ELb0ELb0ELb1EEENS1_36VarlenDynamicPersistentTileSchedulerILi128ELi224ELi256ELi128ELb0ELb0ELb1ELb1ELb0ELb1EEEEEEEEEvNT_6ParamsE)
        /*0110*/ 	.word	0x00000028


	//----- nvinfo : EIATTR_MIN_STACK_SIZE
	.align		4
.L_65:
        /*0114*/ 	.byte	0x04, 0x12
        /*0116*/ 	.short	(.L_67 - .L_66)
	.align		4
.L_66:
        /*0118*/ 	.word	index@(_ZN7cutlass13device_kernelIN5flash11enable_sm90INS1_16FlashAttnFwdSm90INS1_25CollectiveMainloopFwdSm90ILi2EN4cute5tupleIJNS5_1CILi1EEES8_S8_EEENS6_IJNS7_ILi128EEENS7_ILi224EEESA_EEELi128ENS_12float_e4m3_tEfNS_4arch4Sm90ELb0ELb1ELb0ELb1ELb0ELb1ELb0ELb1ELb1ELb0ELb0ELb0EEENS1_21CollectiveEpilogueFwdINS6_IJSA_SA_SB_EEES9_NS_10bfloat16_tESF_Li256ELb1ELb0ELb0ELb1EEENS1_36VarlenDynamicPersistentTileSchedulerILi128ELi224ELi256ELi128ELb0ELb0ELb1ELb1ELb0ELb1EEEEEEEEEvNT_6ParamsE)
        /*011c*/ 	.word	0x000000d0


	//----- nvinfo : EIATTR_MIN_STACK_SIZE
	.align		4
.L_67:
        /*0120*/ 	.byte	0x04, 0x12
        /*0122*/ 	.short	(.L_69 - .L_68)
	.align		4
.L_68:
        /*0124*/ 	.word	index@(_ZN7cutlass13device_kernelIN5flash11enable_sm90INS1_16FlashAttnFwdSm90INS1_25CollectiveMainloopFwdSm90ILi2EN4cute5tupleIJNS5_1CILi1EEES8_S8_EEENS6_IJNS7_ILi128EEENS7_ILi224EEESA_EEELi128ENS_12float_e4m3_tEfNS_4arch4Sm90ELb1ELb0ELb0ELb0ELb0ELb0ELb0ELb1ELb1ELb0ELb0ELb0EEENS1_21CollectiveEpilogueFwdINS6_IJSA_SA_SB_EEES9_NS_10bfloat16_tESF_Li256ELb0ELb0ELb0ELb1EEENS1_30DynamicPersistentTileSchedulerILi256ELi128ELb0ELb0ELb1EEEEEEEEEvNT_6ParamsE)
        /*0128*/ 	.word	0x00000038


	//----- nvinfo : EIATTR_MIN_STACK_SIZE
	.align		4
.L_69:
        /*012c*/ 	.byte	0x04, 0x12
        /*012e*/ 	.short	(.L_71 - .L_70)
	.align		4
.L_70:
        /*0130*/ 	.word	index@(_ZN7cutlass13device_kernelIN5flash11enable_sm90INS1_16FlashAttnFwdSm90INS1_25CollectiveMainloopFwdSm90ILi2EN4cute5tupleIJNS5_1CILi1EEES8_S8_EEENS6_IJNS7_ILi128EEENS7_ILi224EEESA_EEELi128ENS_12float_e4m3_tEfNS_4arch4Sm90ELb1ELb0ELb0ELb1ELb0ELb0ELb0ELb1ELb1ELb0ELb0ELb0EEENS1_21CollectiveEpilogueFwdINS6_IJSA_SA_SB_EEES9_NS_10bfloat16_tESF_Li256ELb1ELb0ELb0ELb1EEENS1_36VarlenDynamicPersistentTileSchedulerILi128ELi224ELi256ELi128ELb0ELb0ELb1ELb1ELb1ELb1EEEEEEEEEvNT_6ParamsE)
        /*0134*/ 	.word	0x00000038


	//----- nvinfo : EIATTR_MIN_STACK_SIZE
	.align		4
.L_71:
        /*0138*/ 	.byte	0x04, 0x12
        /*013a*/ 	.short	(.L_73 - .L_72)
	.align		4
.L_72:
        /*013c*/ 	.word	index@(_ZN7cutlass13device_kernelIN5flash11enable_sm90INS1_16FlashAttnFwdSm90INS1_25CollectiveMainloopFwdSm90ILi2EN4cute5tupleIJNS5_1CILi1EEES8_S8_EEENS6_IJNS7_ILi128EEENS7_ILi224EEESA_EEELi128ENS_12float_e4m3_tEfNS_4arch4Sm90ELb1ELb0ELb0ELb1ELb0ELb1ELb0ELb1ELb1ELb0ELb0ELb0EEENS1_21CollectiveEpilogueFwdINS6_IJSA_SA_SB_EEES9_NS_10bfloat16_tESF_Li256ELb1ELb0ELb0ELb1EEENS1_36VarlenDynamicPersistentTileSchedulerILi128ELi224ELi256ELi128ELb0ELb0ELb1ELb1ELb1ELb1EEEEEEEEEvNT_6ParamsE)
        /*0140*/ 	.word	0x000000d8
.L_73:


//--------------------- .nv.compat                --------------------------
	.section	.nv.compat,"",@"SHT_CUDA_COMPAT_INFO"
	.align	4
        /*0000*/ 	.byte	0x02, 0x09, 0x01, 0x00, 0x02, 0x02, 0x04, 0x00, 0x02, 0x05, 0x05, 0x00, 0x03, 0x07, 0x01, 0x01
        /*0010*/ 	.byte	0x02, 0x03, 0x01, 0x00, 0x02, 0x06, 0x01, 0x00, 0x04, 0x0b, 0x08, 0x00, 0x00, 0x00, 0x00, 0x00
        /*0020*/ 	.byte	0x00, 0x00, 0x00, 0x00


//--------------------- .nv.info._ZN7cutlass13device_kernelIN5flash11enable_sm90INS1_16FlashAttnFwdSm90INS1_25CollectiveMainloopFwdSm90ILi2EN4cute5tupleIJNS5_1CILi1EEES8_S8_EEENS6_IJNS7_ILi128EEENS7_ILi224EEESA_EEELi128ENS_12float_e4m3_tEfNS_4arch4Sm90ELb0ELb0ELb0ELb0ELb0ELb0ELb0ELb1ELb1ELb0ELb0ELb0EEENS1_21CollectiveEpilogueFwdINS6_IJSA_SA_SB_EEES9_NS_10bfloat16_tESF_Li256ELb0ELb0ELb0ELb1EEENS1_29StaticPersistentTileSchedulerILb0EEEEEEEEEvNT_6ParamsE --------------------------
	.section	.nv.info._ZN7cutlass13device_kernelIN5flash11enable_sm90INS1_16FlashAttnFwdSm90INS1_25CollectiveMainloopFwdSm90ILi2EN4cute5tupleIJNS5_1CILi1EEES8_S8_EEENS6_IJNS7_ILi128EEENS7_ILi224EEESA_EEELi128ENS_12float_e4m3_tEfNS_4arch4Sm90ELb0ELb0ELb0ELb0ELb0ELb0ELb0ELb1ELb1ELb0ELb0ELb0EEENS1_21CollectiveEpilogueFwdINS6_IJSA_SA_SB_EEES9_NS_10bfloat16_tESF_Li256ELb0ELb0ELb0ELb1EEENS1_29StaticPersistentTileSchedulerILb0EEEEEEEEEvNT_6ParamsE,"",@"SHT_CUDA_INFO"
	.sectionflags	@""
	.align	4


	//----- nvinfo : EIATTR_CUDA_API_VERSION
	.align		4
        /*0000*/ 	.byte	0x04, 0x37
        /*0002*/ 	.short	(.L_75 - .L_74)
.L_74:
        /*0004*/ 	.word	0x00000082


	//----- nvinfo : EIATTR_KPARAM_INFO
	.align		4
.L_75:
        /*0008*/ 	.byte	0x04, 0x17
        /*000a*/ 	.short	(.L_77 - .L_76)
.L_76:
        /*000c*/ 	.word	0x00000000
        /*0010*/ 	.short	0x0000
        /*0012*/ 	.short	0x0070
        /*0014*/ 	.byte	0x00, 0xf0, 0x01, 0x2e


	//----- nvinfo : EIATTR_SPARSE_MMA_MASK
	.align		4
.L_77:
        /*0018*/ 	.byte	0x03, 0x50
        /*001a*/ 	.short	0x0000


	//----- nvinfo : EIATTR_MAXREG_COUNT
	.align		4
        /*001c*/ 	.byte	0x03, 0x1b
        /*001e*/ 	.short	0x00a8


	//----- nvinfo : EIATTR_NUM_BARRIERS
	.align		4
        /*0020*/ 	.byte	0x02, 0x4c
        /*0022*/ 	.byte	0x10
	.zero		1


	//----- nvinfo : EIATTR_EXTERNS
	.align		4
        /*0024*/ 	.byte	0x04, 0x0f
        /*0026*/ 	.short	(.L_79 - .L_78)


	//   ....[0]....
	.align		4
.L_78:
        /*0028*/ 	.word	index@(__assertfail)


	//----- nvinfo : EIATTR_ANNOTATIONS
	.align		4
.L_79:
        /*002c*/ 	.byte	0x04, 0x55
        /*002e*/ 	.short	(.L_81 - .L_80)


	//   ....[0]....
.L_80:
        /*0030*/ 	.word	0x00000001
        /*0034*/ 	.byte	0x30, 0xa5, 0x00, 0x00, 0x01, 0x00, 0x00, 0x00, 0x50, 0xa5, 0x00, 0x00, 0x01, 0x00, 0x00, 0x00
        /* <DEDUP_REMOVED lines=22> */
        /*01a4*/ 	.byte	0x40, 0xd8, 0x00, 0x00, 0x01, 0x00, 0x00, 0x00, 0xa0, 0xd8, 0x00, 0x00


	//----- nvinfo : EIATTR_MERCURY_ISA_VERSION
	.align		4
.L_81:
        /*01b0*/ 	.byte	0x03, 0x5f
        /*01b2*/ 	.short	0x0101


	//----- nvinfo : EIATTR_INT_WARP_WIDE_INSTR_OFFSETS
	.align		4
        /*01b4*/ 	.byte	0x04, 0x31
        /*01b6*/ 	.short	(.L_83 - .L_82)


	//   ....[0]....
.L_82:
        /*01b8*/ 	.word	0x00000190


	//   ....[1]....
        /*01bc*/ 	.word	0x000001c0


	//   ....[2]....
        /*01c0*/ 	.word	0x000001d0


	//   ....[3]....
        /*01c4*/ 	.word	0x0000aff0


	//----- nvinfo : EIATTR_COOP_GROUP_MASK_REGIDS
	.align		4
.L_83:
        /*01c8*/ 	.byte	0x04, 0x29
        /*01ca*/ 	.short	(.L_85 - .L_84)


	//   ....[0]....
.L_84:
        /*01cc*/ 	.word	0xffffffff


	//   ....[1]....
        /*01d0*/ 	.word	0xffffffff


	//   ....[2]....
        /*01d4*/ 	.word	0xffffffff


	//   ....[3]....
        /*01d8*/ 	.word	0xffffffff


	//   ....[4]....
        /*01dc*/ 	.word	0xffffffff


	//   ....[5]....
        /*01e0*/ 	.word	0xffffffff


	//   ....[6]....
        /*01e4*/ 	.word	0xffffffff


	//   ....[7]....
        /*01e8*/ 	.word	0xffffffff


	//   ....[8]....
        /*01ec*/ 	.word	0xffffffff


	//   ....[9]....
        /*01f0*/ 	.word	0xffffffff


	//   ....[10]....
        /*01f4*/ 	.word	0xffffffff


	//   ....[11]....
        /*01f8*/ 	.word	0xffffffff


	//   ....[12]....
        /*01fc*/ 	.word	0xffffffff


	//   ....[13]....
        /*0200*/ 	.word	0xffffffff


	//   ....[14]....
        /*0204*/ 	.word	0xffffffff


	//   ....[15]....
        /*0208*/ 	.word	0xffffffff


	//   ....[16]....
        /*020c*/ 	.word	0xffffffff


	//   ....[17]....
        /*0210*/ 	.word	0xffffffff


	//   ....[18]....
        /*0214*/ 	.word	0xffffffff


	//   ....[19]....
        /*0218*/ 	.word	0xffffffff


	//   ....[20]....
        /*021c*/ 	.word	0xffffffff


	//   ....[21]....
        /*0220*/ 	.word	0xffffffff


	//   ....[22]....
        /*0224*/ 	.word	0xffffffff


	//   ....[23]....
        /*0228*/ 	.word	0xffffffff


	//   ....[24]....
        /*022c*/ 	.word	0xffffffff


	//   ....[25]....
        /*0230*/ 	.word	0xffffffff


	//   ....[26]....
        /*0234*/ 	.word	0xffffffff


	//   ....[27]....
        /*0238*/ 	.word	0xffffffff


	//   ....[28]....
        /*023c*/ 	.word	0xffffffff


	//   ....[29]....
        /*0240*/ 	.word	0xffffffff


	//   ....[30]....
        /*0244*/ 	.word	0xffffffff


	//   ....[31]....
        /*0248*/ 	.word	0xffffffff


	//   ....[32]....
        /*024c*/ 	.word	0xffffffff


	//   ....[33]....
        /*0250*/ 	.word	0xffffffff


	//   ....[34]....
        /*0254*/ 	.word	0xffffffff


	//   ....[35]....
        /*0258*/ 	.word	0xffffffff


	//   ....[36]....
        /*025c*/ 	.word	0xffffffff


	//   ....[37]....
        /*0260*/ 	.word	0xffffffff


	//   ....[38]....
        /*0264*/ 	.word	0xffffffff


	//   ....[39]....
        /*0268*/ 	.word	0xffffffff


	//   ....[40]....
        /*026c*/ 	.word	0xffffffff


	//   ....[41]....
        /*0270*/ 	.word	0xffffffff


	//   ....[42]....
        /*0274*/ 	.word	0xffffffff


	//   ....[43]....
        /*0278*/ 	.word	0xffffffff


	//   ....[44]....
        /*027c*/ 	.word	0xffffffff


	//   ....[45]....
        /*0280*/ 	.word	0xffffffff


	//   ....[46]....
        /*0284*/ 	.word	0xffffffff


	//   ....[47]....
        /*0288*/ 	.word	0xffffffff


	//   ....[48]....
        /*028c*/ 	.word	0xffffffff


	//   ....[49]....
        /*0290*/ 	.word	0xffffffff


	//   ....[50]....
        /*0294*/ 	.word	0xffffffff


	//   ....[51]....
        /*0298*/ 	.word	0xffffffff


	//   ....[52]....
        /*029c*/ 	.word	0xffffffff


	//   ....[53]....
        /*02a0*/ 	.word	0xffffffff


	//   ....[54]....
        /*02a4*/ 	.word	0xffffffff


	//   ....[55]....
        /*02a8*/ 	.word	0x0500000f


	//----- nvinfo : EIATTR_COOP_GROUP_INSTR_OFFSETS
	.align		4
.L_85:
        /*02ac*/ 	.byte	0x04, 0x28
        /*02ae*/ 	.short	(.L_87 - .L_86)


	//   ....[0]....
.L_86:
        /*02b0*/ 	.word	0x00000070


	//   ....[1]....
        /*02b4*/ 	.word	0x000001a0


	//   ....[2]....
        /*02b8*/ 	.word	0x000001f0


	//   ....[3]....
        /*02bc*/ 	.word	0x000003e0


	//   ....[4]....
        /*02c0*/ 	.word	0x00000540


	//   ....[5]....
        /*02c4*/ 	.word	0x00000660


	//   ....[6]....
        /*02c8*/ 	.word	0x000007c0


	//   ....[7]....
        /*02cc*/ 	.word	0x00000e10


	//   ....[8]....
        /*02d0*/ 	.word	0x00002f60


	//   ....[9]....
        /*02d4*/ 	.word	0x00003060


	//   ....[10]....
        /*02d8*/ 	.word	0x000038f0


	//   ....[11]....
        /*02dc*/ 	.word	0x00003980


	//   ....[12]....
        /*02e0*/ 	.word	0x000068f0


	//   ....[13]....
        /*02e4*/ 	.word	0x00006910


	//   ....[14]....
        /*02e8*/ 	.word	0x00006930


	//   ....[15]....
        /*02ec*/ 	.word	0x00006950


	//   ....[16]....
        /*02f0*/ 	.word	0x00008d80


	//   ....[17]....
        /*02f4*/ 	.word	0x00008d90


	//   ....[18]....
        /*02f8*/ 	.word	0x00008e10


	//   ....[19]....
        /*02fc*/ 	.word	0x00008e20


	//   ....[20]....
        /*0300*/ 	.word	0x00009d70


	//   ....[21]....
        /*0304*/ 	.word	0x00009d80


	//   ....[22]....
        /*0308*/ 	.word	0x00009d90


	//   ....[23]....
        /*030c*/ 	.word	0x00009da0


	//   ....[24]....
        /*0310*/ 	.word	0x00009db0


	//   ....[25]....
        /*0314*/ 	.word	0x00009dc0


	//   ....[26]....
        /*0318*/ 	.word	0x00009dd0


	//   ....[27]....
        /*031c*/ 	.word	0x00009de0


	//   ....[28]....
        /*0320*/ 	.word	0x00009df0


	//   ....[29]....
        /*0324*/ 	.word	0x00009e00


	//   ....[30]....
        /*0328*/ 	.word	0x00009e30


	//   ....[31]....
        /*032c*/ 	.word	0x00009e40


	//   ....[32]....
        /*0330*/ 	.word	0x00009e50


	//   ....[33]....
        /*0334*/ 	.word	0x00009e60


	//   ....[34]....
        /*0338*/ 	.word	0x00009e70


	//   ....[35]....
        /*033c*/ 	.word	0x00009e90


	//   ....[36]....
        /*0340*/ 	.word	0x00009ed0


	//   ....[37]....
        /*0344*/ 	.word	0x00009ef0


	//   ....[38]....
        /*0348*/ 	.word	0x00009f00


	//   ....[39]....
        /*034c*/ 	.word	0x00009f30


	//   ....[40]....
        /*0350*/ 	.word	0x00009f90


	//   ....[41]....
        /*0354*/ 	.word	0x00009fa0


	//   ....[42]....
        /*0358*/ 	.word	0x00009fd0


	//   ....[43]....
        /*035c*/ 	.word	0x0000a000


	//   ....[44]....
        /*0360*/ 	.word	0x0000a030


	//   ....[45]....
        /*0364*/ 	.word	0x0000a040


	//   ....[46]....
        /*0368*/ 	.word	0x0000a050


	//   ....[47]....
        /*036c*/ 	.word	0x0000a060


	//   ....[48]....
        /*0370*/ 	.word	0x0000a070


	//   ....[49]....
        /*0374*/ 	.word	0x0000a090


	//   ....[50]....
        /*0378*/ 	.word	0x0000a0c0


	//   ....[51]....
        /*037c*/ 	.word	0x0000a0d0


	//   ....[52]....
        /*0380*/ 	.word	0x0000a1d0


	//   ....[53]....
        /*0384*/ 	.word	0x0000b0e0


	//   ....[54]....
        /*0388*/ 	.word	0x0000d0d0


	//   ....[55]....
        /*038c*/ 	.word	0x0000d5f0


	//----- nvinfo : EIATTR_REG_RECONFIG
	.align		4
.L_87:
        /*0390*/ 	.byte	0x01, 0x54
	.zero		2


	//----- nvinfo : EIATTR_SYSCALL_OFFSETS
	.align		4
        /*0394*/ 	.byte	0x04, 0x46
        /*0396*/ 	.short	(.L_89 - .L_88)


	//   ....[0]....
.L_88:
        /*0398*/ 	.word	0x000014b0


	//   ....[1]....
        /*039c*/ 	.word	0x0000aab0


	//   ....[2]....
        /*03a0*/ 	.word	0x0000abf0


	//   ....[3]....
        /*03a4*/ 	.word	0x0000ad30


	//   ....[4]....
        /*03a8*/ 	.word	0x0000ae50


	//----- nvinfo : EIATTR_MBARRIER_INSTR_OFFSETS
	.align		4
.L_89:
        /*03ac*/ 	.byte	0x04, 0x39
        /*03ae*/ 	.short	(.L_91 - .L_90)


	//   ....[0]....
.L_90:
        /*03b0*/ 	.word	0x00000290
        /*03b4*/ 	.word	0x000000ff
        /*03b8*/ 	.word	0x0002e800
        /*03bc*/ 	.short	0x0100
        /*03be*/ 	.byte	0x06
	.zero		1


	//   ....[1]....
        /*03c0*/ 	.word	0x000002a0
        /*03c4*/ 	.word	0x000000ff
        /*03c8*/ 	.word	0x0002e820
        /*03cc*/ 	.short	0x0100
        /*03ce*/ 	.byte	0x06
	.zero		1


	//   ....[2]....
        /*03d0*/ 	.word	0x00000390
        /*03d4*/ 	.word	0x000000ff
        /*03d8*/ 	.word	0x0002e830
        /*03dc*/ 	.short	0x0100
        /*03de*/ 	.byte	0x08
	.zero		1


	//   ....[3]....
        /*03e0*/ 	.word	0x000003a0
        /*03e4*/ 	.word	0x000000ff
        /*03e8*/ 	.word	0x0002e840
        /*03ec*/ 	.short	0x0100
        /*03ee*/ 	.byte	0x08
	.zero		1


	//   ....[4]....
        /*03f0*/ 	.word	0x000003b0
        /*03f4*/ 	.word	0x000000ff
        /*03f8*/ 	.word	0x0002e838
        /*03fc*/ 	.short	0x0100
        /*03fe*/ 	.byte	0x08
	.zero		1


	//   ....[5]....
        /*0400*/ 	.word	0x000003c0
        /*0404*/ 	.word	0x000000ff
        /*0408*/ 	.word	0x0002e848
        /*040c*/ 	.short	0x0100
        /*040e*/ 	.byte	0x08
	.zero		1


	//   ....[6]....
        /*0410*/ 	.word	0x000004f0
        /*0414*/ 	.word	0x000000ff
        /*0418*/ 	.word	0x0002e850
        /*041c*/ 	.short	0x0100
        /*041e*/ 	.byte	0x08
	.zero		1


	//   ....[7]....
        /*0420*/ 	.word	0x00000500
        /*0424*/ 	.word	0x000000ff
        /*0428*/ 	.word	0x0002e860
        /*042c*/ 	.short	0x0100
        /*042e*/ 	.byte	0x08
	.zero		1


	//   ....[8]....
        /*0430*/ 	.word	0x00000510
        /*0434*/ 	.word	0x000000ff
        /*0438*/ 	.word	0x0002e858
        /*043c*/ 	.short	0x0100
        /*043e*/ 	.byte	0x08
	.zero		1


	//   ....[9]....
        /*0440*/ 	.word	0x00000520
        /*0444*/ 	.word	0x000000ff
        /*0448*/ 	.word	0x0002e868
        /*044c*/ 	.short	0x0100
        /*044e*/ 	.byte	0x08
	.zero		1


	//   ....[10]....
        /*0450*/ 	.word	0x00000610
        /*0454*/ 	.word	0x000000ff
        /*0458*/ 	.word	0x0002e870
        /*045c*/ 	.short	0x0100
        /*045e*/ 	.byte	0x06
	.zero		1


	//   ....[11]....
        /*0460*/ 	.word	0x00000620
        /*0464*/ 	.word	0x000000ff
        /*0468*/ 	.word	0x0002e880
        /*046c*/ 	.short	0x0100
        /*046e*/ 	.byte	0x06
	.zero		1


	//   ....[12]....
        /*0470*/ 	.word	0x00000630
        /*0474*/ 	.word	0x000000ff
        /*0478*/ 	.word	0x0002e878
        /*047c*/ 	.short	0x0100
        /*047e*/ 	.byte	0x06
	.zero		1


	//   ....[13]....
        /*0480*/ 	.word	0x00000640
        /*0484*/ 	.word	0x000000ff
        /*0488*/ 	.word	0x0002e888
        /*048c*/ 	.short	0x0100
        /*048e*/ 	.byte	0x06
	.zero		1


	//   ....[14]....
        /*0490*/ 	.word	0x00000770
        /*0494*/ 	.word	0x000000ff
        /*0498*/ 	.word	0x0002e890
        /*049c*/ 	.short	0x0100
        /*049e*/ 	.byte	0x08
	.zero		1


	//   ....[15]....
        /*04a0*/ 	.word	0x00000780
        /*04a4*/ 	.word	0x000000ff
        /*04a8*/ 	.word	0x0002e8a0
        /*04ac*/ 	.short	0x0100
        /*04ae*/ 	.byte	0x08
	.zero		1


	//   ....[16]....
        /*04b0*/ 	.word	0x00000790
        /*04b4*/ 	.word	0x000000ff
        /*04b8*/ 	.word	0x0002e898
        /*04bc*/ 	.short	0x0100
        /*04be*/ 	.byte	0x08
	.zero		1


	//   ....[17]....
        /*04c0*/ 	.word	0x000007a0
        /*04c4*/ 	.word	0x000000ff
        /*04c8*/ 	.word	0x0002e8a8
        /*04cc*/ 	.short	0x0100
        /*04ce*/ 	.byte	0x08
	.zero		1


	//   ....[18]....
        /*04d0*/ 	.word	0x000008d0
        /*04d4*/ 	.word	0x000000ff
        /*04d8*/ 	.word	0x0002e8b0
        /*04dc*/ 	.short	0x0100
        /*04de*/ 	.byte	0x08
	.zero		1


	//   ....[19]....
        /*04e0*/ 	.word	0x000008e0
        /*04e4*/ 	.word	0x000000ff
        /*04e8*/ 	.word	0x0002e8c0
        /*04ec*/ 	.short	0x0100
        /*04ee*/ 	.byte	0x08
	.zero		1


	//   ....[20]....
        /*04f0*/ 	.word	0x000008f0
        /*04f4*/ 	.word	0x000000ff
        /*04f8*/ 	.word	0x0002e8b8
        /*04fc*/ 	.short	0x0100
        /*04fe*/ 	.byte	0x08
	.zero		1


	//   ....[21]....
        /*0500*/ 	.word	0x00000900
        /*0504*/ 	.word	0x000000ff
        /*0508*/ 	.word	0x0002e8c8
        /*050c*/ 	.short	0x0100
        /*050e*/ 	.byte	0x08
	.zero		1


	//   ....[22]....
        /*0510*/ 	.word	0x00001510
        /*0514*/ 	.word	0x000000ff
        /*0518*/ 	.word	0x0002e800
        /*051c*/ 	.short	0x010a
        /*051e*/ 	.byte	0x26
	.zero		1


	//   ....[23]....
        /*0520*/ 	.word	0x00001590
        /*0524*/ 	.word	0x00000004
        /*0528*/ 	.word	0x0002e830
        /*052c*/ 	.short	0x010a
        /*052e*/ 	.byte	0x3f
	.zero		1


	//   ....[24]....
        /*0530*/ 	.word	0x000015d0
        /*0534*/ 	.word	0x00000004
        /*0538*/ 	.word	0x0002e830
        /*053c*/ 	.short	0x010a
        /*053e*/ 	.byte	0x3f
	.zero		1


	//   ....[25]....
        /*0540*/ 	.word	0x00003920
        /*0544*/ 	.word	0x00000004
        /*0548*/ 	.word	0x00000000
        /*054c*/ 	.short	0x0101
        /*054e*/ 	.byte	0x3f
	.zero		1


	//   ....[26]....
        /*0550*/ 	.word	0x00005450
        /*0554*/ 	.word	0x000000ff
        /*0558*/ 	.word	0x0002e830
        /*055c*/ 	.short	0x010a
        /*055e*/ 	.byte	0x06
	.zero		1


	//   ....[27]....
        /*0560*/ 	.word	0x00005490
        /*0564*/ 	.word	0x000000ff
        /*0568*/ 	.word	0x0002e830
        /*056c*/ 	.short	0x010a
        /*056e*/ 	.byte	0x06
	.zero		1


	//   ....[28]....
        /*0570*/ 	.word	0x00006080
        /*0574*/ 	.word	0x000000ff
        /*0578*/ 	.word	0x0002e850
        /*057c*/ 	.short	0x010a
        /*057e*/ 	.byte	0x06
	.zero		1


	//   ....[29]....
        /*0580*/ 	.word	0x000060c0
        /*0584*/ 	.word	0x000000ff
        /*0588*/ 	.word	0x0002e850
        /*058c*/ 	.short	0x010a
        /*058e*/ 	.byte	0x06
	.zero		1


	//   ....[30]....
        /*0590*/ 	.word	0x00007f60
        /*0594*/ 	.word	0x00000004
        /*0598*/ 	.word	0x00000000
        /*059c*/ 	.short	0x0101
        /*059e*/ 	.byte	0x3f
	.zero		1


	//   ....[31]....
        /*05a0*/ 	.word	0x00008250
        /*05a4*/ 	.word	0x000000ff
        /*05a8*/ 	.word	0x00000000
        /*05ac*/ 	.short	0x0101
        /*05ae*/ 	.byte	0x06
	.zero		1


	//   ....[32]....
        /*05b0*/ 	.word	0x000089d0
        /*05b4*/ 	.word	0x000000ff
        /*05b8*/ 	.word	0x0002e850
        /*05bc*/ 	.short	0x010a
        /*05be*/ 	.byte	0x04
	.zero		1


	//   ....[33]....
        /*05c0*/ 	.word	0x00008a10
        /*05c4*/ 	.word	0x000000ff
        /*05c8*/ 	.word	0x0002e850
        /*05cc*/ 	.short	0x010a
        /*05ce*/ 	.byte	0x04
	.zero		1


	//   ....[34]....
        /*05d0*/ 	.word	0x00009850
        /*05d4*/ 	.word	0x000000ff
        /*05d8*/ 	.word	0x00000000
        /*05dc*/ 	.short	0x0101
        /*05de*/ 	.byte	0x04
	.zero		1


	//   ....[35]....
        /*05e0*/ 	.word	0x0000a430
        /*05e4*/ 	.word	0x000000ff
        /*05e8*/ 	.word	0x00000000
        /*05ec*/ 	.short	0x0101
        /*05ee*/ 	.byte	0x06
	.zero		1


	//   ....[36]....
        /*05f0*/ 	.word	0x0000b300
        /*05f4*/ 	.word	0x00000005
        /*05f8*/ 	.word	0x0002e880
        /*05fc*/ 	.short	0x010a
        /*05fe*/ 	.byte	0x3f
	.zero		1


	//   ....[37]....
        /*0600*/ 	.word	0x0000b4c0
        /*0604*/ 	.word	0x00000005
        /*0608*/ 	.word	0x0002e840
        /*060c*/ 	.short	0x010a
        /*060e*/ 	.byte	0x3f
	.zero		1


	//   ....[38]....
        /*0610*/ 	.word	0x0000b790
        /*0614*/ 	.word	0x000000ff
        /*0618*/ 	.word	0x0002e820
        /*061c*/ 	.short	0x010a
        /*061e*/ 	.byte	0x28
	.zero		1


	//   ....[39]....
        /*0620*/ 	.word	0x0000ba70
        /*0624*/ 	.word	0x0000000a
        /*0628*/ 	.word	0x0002e880
        /*062c*/ 	.short	0x010a
        /*062e*/ 	.byte	0x3f
	.zero		1


	//   ....[40]....
        /*0630*/ 	.word	0x0000bcc0
        /*0634*/ 	.word	0x0000000a
        /*0638*/ 	.word	0x0002e840
        /*063c*/ 	.short	0x010a
        /*063e*/ 	.byte	0x3f
	.zero		1


	//   ....[41]....
        /*0640*/ 	.word	0x0000bf90
        /*0644*/ 	.word	0x00000003
        /*0648*/ 	.word	0x0002e870
        /*064c*/ 	.short	0x010a
        /*064e*/ 	.byte	0x3f
	.zero		1


	//   ....[42]....
        /*0650*/ 	.word	0x0000c020
        /*0654*/ 	.word	0x00000002
        /*0658*/ 	.word	0x0002e860
        /*065c*/ 	.short	0x010a
        /*065e*/ 	.byte	0x3f
	.zero		1


	//   ....[43]....
        /*0660*/ 	.word	0x0000c6e0
        /*0664*/ 	.word	0x00000003
        /*0668*/ 	.word	0x0002e850
        /*066c*/ 	.short	0x0101
        /*066e*/ 	.byte	0x3f
	.zero		1


	//   ....[44]....
        /*0670*/ 	.word	0x0000c720
        /*0674*/ 	.word	0x00000002
        /*0678*/ 	.word	0x00000000
        /*067c*/ 	.short	0x0101
        /*067e*/ 	.byte	0x3f
	.zero		1


	//   ....[45]....
        /*0680*/ 	.word	0x0000c7e0
        /*0684*/ 	.word	0x00000014
        /*0688*/ 	.word	0x0002e870
        /*068c*/ 	.short	0x010a
        /*068e*/ 	.byte	0x3f
	.zero		1


	//   ....[46]....
        /*0690*/ 	.word	0x0000c870
        /*0694*/ 	.word	0x00000014
        /*0698*/ 	.word	0x0002e860
        /*069c*/ 	.short	0x010a
        /*069e*/ 	.byte	0x3f
	.zero		1


	//   ....[47]....
        /*06a0*/ 	.word	0x0000cf00
        /*06a4*/ 	.word	0x00000014
        /*06a8*/ 	.word	0x0002e850
        /*06ac*/ 	.short	0x0101
        /*06ae*/ 	.byte	0x3f
	.zero		1


	//   ....[48]....
        /*06b0*/ 	.word	0x0000cf90
        /*06b4*/ 	.word	0x00000000
        /*06b8*/ 	.word	0x00000000
        /*06bc*/ 	.short	0x0101
        /*06be*/ 	.byte	0x3f
	.zero		1


	//   ....[49]....
        /*06c0*/ 	.word	0x0000d080
        /*06c4*/ 	.word	0x00000009
        /*06c8*/ 	.word	0x0002e820
        /*06cc*/ 	.short	0x010a
        /*06ce*/ 	.byte	0x3f
	.zero		1


	//   ....[50]....
        /*06d0*/ 	.word	0x0000d1f0
        /*06d4*/ 	.word	0x00000005
        /*06d8*/ 	.word	0x00000000
        /*06dc*/ 	.short	0x010a
        /*06de*/ 	.byte	0x3f
	.zero		1


	//   ....[51]....
        /*06e0*/ 	.word	0x0000d260
        /*06e4*/ 	.word	0x00000007
        /*06e8*/ 	.word	0x00000000
        /*06ec*/ 	.short	0x010a
        /*06ee*/ 	.byte	0x3f
	.zero		1


	//   ....[52]....
        /*06f0*/ 	.word	0x0000d2c0
        /*06f4*/ 	.word	0x00000005
        /*06f8*/ 	.word	0x0002e860
        /*06fc*/ 	.short	0x010a
        /*06fe*/ 	.byte	0x3f
	.zero		1


	//   ....[53]....
        /*0700*/ 	.word	0x0000d310
        /*0704*/ 	.word	0x00000003
        /*0708*/ 	.word	0x0002e860
        /*070c*/ 	.short	0x010a
        /*070e*/ 	.byte	0x3f
	.zero		1


	//   ....[54]....
        /*0710*/ 	.word	0x0000d350
        /*0714*/ 	.word	0x00000005
        /*0718*/ 	.word	0x0002e880
        /*071c*/ 	.short	0x010a
        /*071e*/ 	.byte	0x3f
	.zero		1


	//   ....[55]....
        /*0720*/ 	.word	0x0000d370
        /*0724*/ 	.word	0x00000003
        /*0728*/ 	.word	0x0002e880
        /*072c*/ 	.short	0x010a
        /*072e*/ 	.byte	0x3f
	.zero		1


	//   ....[56]....
        /*0730*/ 	.word	0x0000d3e0
        /*0734*/ 	.word	0x00000003
        /*0738*/ 	.word	0x0002e800
        /*073c*/ 	.short	0x010a
        /*073e*/ 	.byte	0x3f
	.zero		1


	//   ....[57]....
        /*0740*/ 	.word	0x0000d430
        /*0744*/ 	.word	0x00000004
        /*0748*/ 	.word	0x0002e830
        /*074c*/ 	.short	0x010a
        /*074e*/ 	.byte	0x3f
	.zero		1


	//   ....[58]....
        /*0750*/ 	.word	0x0000d490
        /*0754*/ 	.word	0x00000006
        /*0758*/ 	.word	0x0002e830
        /*075c*/ 	.short	0x010a
        /*075e*/ 	.byte	0x3f
	.zero		1


	//   ....[59]....
        /*0760*/ 	.word	0x0000d4f0
        /*0764*/ 	.word	0x00000006
        /*0768*/ 	.word	0x0002e850
        /*076c*/ 	.short	0x010a
        /*076e*/ 	.byte	0x3f
	.zero		1


	//   ....[60]....
        /*0770*/ 	.word	0x0000d550
        /*0774*/ 	.word	0x00000007
        /*0778*/ 	.word	0x0002e850
        /*077c*/ 	.short	0x010a
        /*077e*/ 	.byte	0x3f
	.zero		1


	//   ....[61]....
        /*0780*/ 	.word	0x0000d6a0
        /*0784*/ 	.word	0x00000005
        /*0788*/ 	.word	0x0002e880
        /*078c*/ 	.short	0x010a
        /*078e*/ 	.byte	0x3f
	.zero		1


	//   ....[62]....
        /*0790*/ 	.word	0x0000d6f0
        /*0794*/ 	.word	0x00000005
        /*0798*/ 	.word	0x0002e840
        /*079c*/ 	.short	0x010a
        /*079e*/ 	.byte	0x3f
	.zero		1


	//   ....[63]....
        /*07a0*/ 	.word	0x0000d750
        /*07a4*/ 	.word	0x00000003
        /*07a8*/ 	.word	0x0002e820
        /*07ac*/ 	.short	0x010a
        /*07ae*/ 	.byte	0x3f
	.zero		1


	//   ....[64]....
        /*07b0*/ 	.word	0x0000d7a0
        /*07b4*/ 	.word	0x0000000a
        /*07b8*/ 	.word	0x0002e880
        /*07bc*/ 	.short	0x010a
        /*07be*/ 	.byte	0x3f
	.zero		1


	//   ....[65]....
        /*07c0*/ 	.word	0x0000d7f0
        /*07c4*/ 	.word	0x0000000a
        /*07c8*/ 	.word	0x0002e840
        /*07cc*/ 	.short	0x010a
        /*07ce*/ 	.byte	0x3f
	.zero		1


	//   ....[66]....
        /*07d0*/ 	.word	0x0000d850
        /*07d4*/ 	.word	0x00000003
        /*07d8*/ 	.word	0x0002e870
        /*07dc*/ 	.short	0x010a
        /*07de*/ 	.byte	0x3f
	.zero		1


	//   ....[67]....
        /*07e0*/ 	.word	0x0000d8b0
        /*07e4*/ 	.word	0x00000004
        /*07e8*/ 	.word	0x0002e860
        /*07ec*/ 	.short	0x010a
        /*07ee*/ 	.byte	0x3f
	.zero		1


	//   ....[68]....
        /*07f0*/ 	.word	0x0000d900
        /*07f4*/ 	.word	0x00000014
        /*07f8*/ 	.word	0x0002e870
        /*07fc*/ 	.short	0x010a
        /*07fe*/ 	.byte	0x3f
	.zero		1


	//   ....[69]....
        /*0800*/ 	.word	0x0000d950
        /*0804*/ 	.word	0x00000014
        /*0808*/ 	.word	0x0002e860
        /*080c*/ 	.short	0x010a
        /*080e*/ 	.byte	0x3f
	.zero		1


	//   ....[70]....
        /*0810*/ 	.word	0x0000d9a0
        /*0814*/ 	.word	0x00000009
        /*0818*/ 	.word	0x0002e820
        /*081c*/ 	.short	0x010a
        /*081e*/ 	.byte	0x3f
	.zero		1


	//   ....[71]....
        /*0820*/ 	.word	0x0000d9f0
        /*0824*/ 	.word	0x00000005
        /*0828*/ 	.word	0x00000000
        /*082c*/ 	.short	0x010a
        /*082e*/ 	.byte	0x3f
	.zero		1


	//   ....[72]....
        /*0830*/ 	.word	0x0000da40
        /*0834*/ 	.word	0x00000007
        /*0838*/ 	.word	0x00000000
        /*083c*/ 	.short	0x010a
        /*083e*/ 	.byte	0x3f
	.zero		1


	//   ....[73]....
        /*0840*/ 	.word	0x0000da90
        /*0844*/ 	.word	0x00000005
        /*0848*/ 	.word	0x0002e860
        /*084c*/ 	.short	0x010a
        /*084e*/ 	.byte	0x3f
	.zero		1


	//   ....[74]....
        /*0850*/ 	.word	0x0000dae0
        /*0854*/ 	.word	0x00000003
        /*0858*/ 	.word	0x0002e860
        /*085c*/ 	.short	0x010a
        /*085e*/ 	.byte	0x3f
	.zero		1


	//   ....[75]....
        /*0860*/ 	.word	0x0000db30
        /*0864*/ 	.word	0x00000005
        /*0868*/ 	.word	0x0002e880
        /*086c*/ 	.short	0x010a
        /*086e*/ 	.byte	0x3f
	.zero		1


	//----- nvinfo : EIATTR_NUM_MBARRIERS
	.align		4
.L_91:
        /*0870*/ 	.byte	0x03, 0x38
        /*0872*/ 	.short	0x0016


	//----- nvinfo : EIATTR_EXIT_INSTR_OFFSETS
	.align		4
        /*0874*/ 	.byte	0x04, 0x1c
        /*0876*/ 	.short	(.L_93 - .L_92)


	//   ....[0]....
.L_92:
        /*0878*/ 	.word	0x00000a50


	//   ....[1]....
        /*087c*/ 	.word	0x0000a4e0


	//   ....[2]....
        /*0880*/ 	.word	0x0000d0f0


	//   ....[3]....
        /*0884*/ 	.word	0x0000d3c0


	//----- nvinfo : EIATTR_MAX_THREADS
	.align		4
.L_93:
        /*0888*/ 	.byte	0x04, 0x05
        /*088a*/ 	.short	(.L_95 - .L_94)
.L_94:
        /*088c*/ 	.word	0x00000180
        /*0890*/ 	.word	0x00000001
        /*0894*/ 	.word	0x00000001


	//----- nvinfo : EIATTR_CRS_STACK_SIZE
	.align		4
.L_95:
        /*0898*/ 	.byte	0x04, 0x1e
        /*089a*/ 	.short	(.L_97 - .L_96)
.L_96:
        /*089c*/ 	.word	0x00000000


	//----- nvinfo : EIATTR_CBANK_PARAM_SIZE
	.align		4
.L_97:
        /*08a0*/ 	.byte	0x03, 0x19
        /*08a2*/ 	.short	0x0bf0


	//----- nvinfo : EIATTR_PARAM_CBANK
	.align		4
        /*08a4*/ 	.byte	0x04, 0x0a
        /*08a6*/ 	.short	(.L_99 - .L_98)
	.align		4
.L_98:
        /*08a8*/ 	.word	index@(.nv.constant0._ZN7cutlass13device_kernelIN5flash11enable_sm90INS1_16FlashAttnFwdSm90INS1_25CollectiveMainloopFwdSm90ILi2EN4cute5tupleIJNS5_1CILi1EEES8_S8_EEENS6_IJNS7_ILi128EEENS7_ILi224EEESA_EEELi128ENS_12float_e4m3_tEfNS_4arch4Sm90ELb0ELb0ELb0ELb0ELb0ELb0ELb0ELb1ELb1ELb0ELb0ELb0EEENS1_21CollectiveEpilogueFwdINS6_IJSA_SA_SB_EEES9_NS_10bfloat16_tESF_Li256ELb0ELb0ELb0ELb1EEENS1_29StaticPersistentTileSchedulerILb0EEEEEEEEEvNT_6ParamsE)
        /*08ac*/ 	.short	0x0210
        /*08ae*/ 	.short	0x0bf0


	//----- nvinfo : EIATTR_SW_WAR
	.align		4
.L_99:
        /*08b0*/ 	.byte	0x04, 0x36
        /*08b2*/ 	.short	(.L_101 - .L_100)
.L_100:
        /*08b4*/ 	.word	0x00000008
.L_101:


//--------------------- .nv.info._ZN7cutlass13device_kernelIN5flash11enable_sm90INS1_16FlashAttnFwdSm90INS1_25CollectiveMainloopFwdSm90ILi2EN4cute5tupleIJNS5_1CILi1EEES8_S8_EEENS6_IJNS7_ILi128EEENS7_ILi224EEESA_EEELi128ENS_12float_e4m3_tEfNS_4arch4Sm90ELb0ELb0ELb0ELb1ELb0ELb0ELb0ELb1ELb1ELb0ELb0ELb0EEENS1_21CollectiveEpilogueFwdINS6_IJSA_SA_SB_EEES9_NS_10bfloat16_tESF_Li256ELb1ELb0ELb0ELb1EEENS1_36VarlenDynamicPersistentTileSchedulerILi128ELi224ELi256ELi128ELb0ELb0ELb1ELb0ELb1ELb1EEEEEEEEEvNT_6ParamsE --------------------------
	.section	.nv.info._ZN7cutlass13device_kernelIN5flash11enable_sm90INS1_16FlashAttnFwdSm90INS1_25CollectiveMainloopFwdSm90ILi2EN4cute5tupleIJNS5_1CILi1EEES8_S8_EEENS6_IJNS7_ILi128EEENS7_ILi224EEESA_EEELi128ENS_12float_e4m3_tEfNS_4arch4Sm90ELb0ELb0ELb0ELb1ELb0ELb0ELb0ELb1ELb1ELb0ELb0ELb0EEENS1_21CollectiveEpilogueFwdINS6_IJSA_SA_SB_EEES9_NS_10bfloat16_tESF_Li256ELb1ELb0ELb0ELb1EEENS1_36VarlenDynamicPersistentTileSchedulerILi128ELi224ELi256ELi128ELb0ELb0ELb1ELb0ELb1ELb1EEEEEEEEEvNT_6ParamsE,"",@"SHT_CUDA_INFO"
	.sectionflags	@""
	.align	4


	//----- nvinfo : EIATTR_CUDA_API_VERSION
	.align		4
        /*0000*/ 	.byte	0x04, 0x37
        /*0002*/ 	.short	(.L_103 - .L_102)
.L_102:
        /*0004*/ 	.word	0x00000082


	//----- nvinfo : EIATTR_KPARAM_INFO
	.align		4
.L_103:
        /*0008*/ 	.byte	0x04, 0x17
        /*000a*/ 	.short	(.L_105 - .L_104)
.L_104:
        /*000c*/ 	.word	0x00000000
        /*0010*/ 	.short	0x0000
        /*0012*/ 	.short	0x0070
        /*0014*/ 	.byte	0x00, 0xf0, 0x01, 0x28


	//----- nvinfo : EIATTR_SPARSE_MMA_MASK
	.align		4
.L_105:
        /*0018*/ 	.byte	0x03, 0x50
        /*001a*/ 	.short	0x0000


	//----- nvinfo : EIATTR_MAXREG_COUNT
	.align		4
        /*001c*/ 	.byte	0x03, 0x1b
        /*001e*/ 	.short	0x00a8


	//----- nvinfo : EIATTR_NUM_BARRIERS
	.align		4
        /*0020*/ 	.byte	0x02, 0x4c
        /*0022*/ 	.byte	0x10
	.zero		1


	//----- nvinfo : EIATTR_EXTERNS
	.align		4
        /*0024*/ 	.byte	0x04, 0x0f
        /*0026*/ 	.short	(.L_107 - .L_106)


	//   ....[0]....
	.align		4
.L_106:
        /*0028*/ 	.word	index@(__assertfail)


	//----- nvinfo : EIATTR_ANNOTATIONS
	.align		4
.L_107:
        /*002c*/ 	.byte	0x04, 0x55
        /*002e*/ 	.short	(.L_109 - .L_108)


	//   ....[0]....
.L_108:
        /* <DEDUP_REMOVED lines=41> */


	//----- nvinfo : EIATTR_MERCURY_ISA_VERSION
	.align		4
.L_109:
        /*02b0*/ 	.byte	0x03, 0x5f
        /*02b2*/ 	.short	0x0101


	//----- nvinfo : EIATTR_UNUSED_LOAD_BYTE_OFFSET
	.align		4
        /*02b4*/ 	.byte	0x04, 0x44
        /*02b6*/ 	.short	(.L_111 - .L_110)


	//   ....[0]....
.L_110:
        /*02b8*/ 	.word	0x00000a70
        /*02bc*/ 	.word	0x0000fff0


	//   ....[1]....
        /*02c0*/ 	.word	0x00009b90
        /*02c4*/ 	.word	0x0000fff0


	//----- nvinfo : EIATTR_INT_WARP_WIDE_INSTR_OFFSETS
	.align		4
.L_111:
        /*02c8*/ 	.byte	0x04, 0x31
        /*02ca*/ 	.short	(.L_113 - .L_112)


	//   ....[0]....
.L_112:
        /*02cc*/ 	.word	0x00000160


	//   ....[1]....
        /*02d0*/ 	.word	0x000001a0


	//   ....[2]....
        /*02d4*/ 	.word	0x00000210


	//   ....[3]....
        /*02d8*/ 	.word	0x0000d280


	//   ....[4]....
        /*02dc*/ 	.word	0x0000d310


	//   ....[5]....
        /*02e0*/ 	.word	0x0000da90


	//   ....[6]....
        /*02e4*/ 	.word	0x0000f2d0


	//   ....[7]....
        /*02e8*/ 	.word	0x0000f360


	//----- nvinfo : EIATTR_COOP_GROUP_MASK_REGIDS
	.align		4
.L_113:
        /*02ec*/ 	.byte	0x04, 0x29
        /*02ee*/ 	.short	(.L_115 - .L_114)


	//   ....[0]....
.L_114:
        /*02f0*/ 	.word	0xffffffff


	//   ....[1]....
        /*02f4*/ 	.word	0xffffffff


	//   ....[2]....
        /*02f8*/ 	.word	0xffffffff


	//   ....[3]....
        /*02fc*/ 	.word	0xffffffff


	//   ....[4]....
        /*0300*/ 	.word	0xffffffff


	//   ....[5]....
        /*0304*/ 	.word	0xffffffff


	//   ....[6]....
        /*0308*/ 	.word	0xffffffff


	//   ....[7]....
        /*030c*/ 	.word	0xffffffff


	//   ....[8]....
        /*0310*/ 	.word	0xffffffff


	//   ....[9]....
        /*0314*/ 	.word	0xffffffff


	//   ....[10]....
        /*0318*/ 	.word	0xffffffff


	//   ....[11]....
        /*031c*/ 	.word	0xffffffff


	//   ....[12]....
        /*0320*/ 	.word	0xffffffff


	//   ....[13]....
        /*0324*/ 	.word	0xffffffff


	//   ....[14]....
        /*0328*/ 	.word	0xffffffff


	//   ....[15]....
        /*032c*/ 	.word	0xffffffff


	//   ....[16]....
        /*0330*/ 	.word	0xffffffff


	//   ....[17]....
        /*0334*/ 	.word	0xffffffff


	//   ....[18]....
        /*0338*/ 	.word	0xffffffff


	//   ....[19]....
        /*033c*/ 	.word	0xffffffff


	//   ....[20]....
        /*0340*/ 	.word	0xffffffff


	//   ....[21]....
        /*0344*/ 	.word	0xffffffff


	//   ....[22]....
        /*0348*/ 	.word	0xffffffff


	//   ....[23]....
        /*034c*/ 	.word	0xffffffff


	//   ....[24]....
        /*0350*/ 	.word	0xffffffff


	//   ....[25]....
        /*0354*/ 	.word	0xffffffff


	//   ....[26]....
        /*0358*/ 	.word	0xffffffff


	//   ....[27]....
        /*035c*/ 	.word	0xffffffff


	//   ....[28]....
        /*0360*/ 	.word	0xffffffff


	//   ....[29]....
        /*0364*/ 	.word	0xffffffff


	//   ....[30]....
        /*0368*/ 	.word	0xffffffff


	//   ....[31]....
        /*036c*/ 	.word	0xffffffff


	//   ....[32]....
        /*0370*/ 	.word	0xffffffff


	//   ....[33]....
        /*0374*/ 	.word	0xffffffff


	//   ....[34]....
        /*0378*/ 	.word	0xffffffff


	//   ....[35]....
        /*037c*/ 	.word	0xffffffff


	//   ....[36]....
        /*0380*/ 	.word	0xffffffff


	//   ....[37]....
        /*0384*/ 	.word	0xffffffff


	//   ....[38]....
        /*0388*/ 	.word	0xffffffff


	//   ....[39]....
        /*038c*/ 	.word	0xffffffff


	//   ....[40]....
        /*0390*/ 	.word	0xffffffff


	//   ....[41]....
        /*0394*/ 	.word	0xffffffff


	//   ....[42]....
        /*0398*/ 	.word	0xffffffff


	//   ....[43]....
        /*039c*/ 	.word	0xffffffff


	//   ....[44]....
        /*03a0*/ 	.word	0xffffffff


	//   ....[45]....
        /*03a4*/ 	.word	0xffffffff


	//   ....[46]....
        /*03a8*/ 	.word	0xffffffff


	//   ....[47]....
        /*03ac*/ 	.word	0xffffffff


	//   ....[48]....
        /*03b0*/ 	.word	0xffffffff


	//   ....[49]....
        /*03b4*/ 	.word	0xffffffff


	//   ....[50]....
        /*03b8*/ 	.word	0xffffffff


	//   ....[51]....
        /*03bc*/ 	.word	0xffffffff


	//   ....[52]....
        /*03c0*/ 	.word	0xffffffff


	//   ....[53]....
        /*03c4*/ 	.word	0xffffffff


	//   ....[54]....
        /*03c8*/ 	.word	0xffffffff


	//   ....[55]....
        /*03cc*/ 	.word	0xffffffff


	//   ....[56]....
        /*03d0*/ 	.word	0xffffffff


	//   ....[57]....
        /*03d4*/ 	.word	0xffffffff


	//   ....[58]....
        /*03d8*/ 	.word	0xffffffff


	//   ....[59]....
        /*03dc*/ 	.word	0xffffffff


	//   ....[60]....
        /*03e0*/ 	.word	0xffffffff


	//   ....[61]....
        /*03e4*/ 	.word	0xffffffff


	//   ....[62]....
        /*03e8*/ 	.word	0xffffffff


	//   ....[63]....
        /*03ec*/ 	.word	0xffffffff


	//   ....[64]....
        /*03f0*/ 	.word	0xffffffff


	//   ....[65]....
        /*03f4*/ 	.word	0xffffffff


	//   ....[66]....
        /*03f8*/ 	.word	0xffffffff


	//   ....[67]....
        /*03fc*/ 	.word	0xffffffff


	//   ....[68]....
        /*0400*/ 	.word	0xffffffff


	//   ....[69]....
        /*0404*/ 	.word	0xffffffff


	//   ....[70]....
        /*0408*/ 	.word	0xffffffff


	//   ....[71]....
        /*040c*/ 	.word	0xffffffff


	//   ....[72]....
        /*0410*/ 	.word	0xffffffff


	//   ....[73]....
        /*0414*/ 	.word	0xffffffff


	//   ....[74]....
        /*0418*/ 	.word	0xffffffff


	//   ....[75]....
        /*041c*/ 	.word	0xffffffff


	//   ....[76]....
        /*0420*/ 	.word	0xffffffff


	//   ....[77]....
        /*0424*/ 	.word	0xffffffff


	//   ....[78]....
        /*0428*/ 	.word	0xffffffff


	//   ....[79]....
        /*042c*/ 	.word	0xffffffff


	//   ....[80]....
        /*0430*/ 	.word	0xffffffff


	//   ....[81]....
        /*0434*/ 	.word	0xffffffff


	//   ....[82]....
        /*0438*/ 	.word	0xffffffff


	//   ....[83]....
        /*043c*/ 	.word	0xffffffff


	//   ....[84]....
        /*0440*/ 	.word	0xffffffff


	//   ....[85]....
        /*0444*/ 	.word	0xffffffff


	//   ....[86]....
        /*0448*/ 	.word	0xffffffff


	//   ....[87]....
        /*044c*/ 	.word	0x0500000f


	//   ....[88]....
        /*0450*/ 	.word	0x0500000f


	//----- nvinfo : EIATTR_COOP_GROUP_INSTR_OFFSETS
	.align		4
.L_115:
        /*0454*/ 	.byte	0x04, 0x28
        /*0456*/ 	.short	(.L_117 - .L_116)


	//   ....[0]....
.L_116:
        /*0458*/ 	.word	0x00000070


	//   ....[1]....
        /*045c*/ 	.word	0x00000170


	//   ....[2]....
        /*0460*/ 	.word	0x000001c0


	//   ....[3]....
        /*0464*/ 	.word	0x000003f0


	//   ....[4]....
        /*0468*/ 	.word	0x00000550


	//   ....[5]....
        /*046c*/ 	.word	0x00000670


	//   ....[6]....
        /*0470*/ 	.word	0x000007d0


	//   ....[7]....
        /*0474*/ 	.word	0x00001720


	//   ....[8]....
        /*0478*/ 	.word	0x00003420


	//   ....[9]....
        /*047c*/ 	.word	0x00003520


	//   ....[10]....
        /*0480*/ 	.word	0x00003d00


	//   ....[11]....
        /*0484*/ 	.word	0x00003d80


	//   ....[12]....
        /*0488*/ 	.word	0x00006e50


	//   ....[13]....
        /*048c*/ 	.word	0x00006e70


	//   ....[14]....
        /*0490*/ 	.word	0x00006e90


	//   ....[15]....
        /*0494*/ 	.word	0x00006ec0


	//   ....[16]....
        /*0498*/ 	.word	0x000093f0


	//   ....[17]....
        /*049c*/ 	.word	0x00009450


	//   ....[18]....
        /*04a0*/ 	.word	0x00009470


	//   ....[19]....
        /*04a4*/ 	.word	0x00009490


	//   ....[20]....
        /*04a8*/ 	.word	0x0000a430


	//   ....[21]....
        /*04ac*/ 	.word	0x0000a440


	//   ....[22]....
        /*04b0*/ 	.word	0x0000a450


	//   ....[23]....
        /*04b4*/ 	.word	0x0000a460


	//   ....[24]....
        /*04b8*/ 	.word	0x0000a470


	//   ....[25]....
        /*04bc*/ 	.word	0x0000a480


	//   ....[26]....
        /*04c0*/ 	.word	0x0000a490


	//   ....[27]....
        /*04c4*/ 	.word	0x0000a4a0


	//   ....[28]....
        /*04c8*/ 	.word	0x0000a4d0


	//   ....[29]....
        /*04cc*/ 	.word	0x0000a4e0


	//   ....[30]....
        /*04d0*/ 	.word	0x0000a510


	//   ....[31]....
        /*04d4*/ 	.word	0x0000a520


	//   ....[32]....
        /*04d8*/ 	.word	0x0000a530


	//   ....[33]....
        /*04dc*/ 	.word	0x0000a560


	//   ....[34]....
        /*04e0*/ 	.word	0x0000a590


	//   ....[35]....
        /*04e4*/ 	.word	0x0000a5a0


	//   ....[36]....
        /*04e8*/ 	.word	0x0000a5b0


	//   ....[37]....
        /*04ec*/ 	.word	0x0000a5c0


	//   ....[38]....
        /*04f0*/ 	.word	0x0000a5f0


	//   ....[39]....
        /*04f4*/ 	.word	0x0000a620


	//   ....[40]....
        /*04f8*/ 	.word	0x0000a650


	//   ....[41]....
        /*04fc*/ 	.word	0x0000a660


	//   ....[42]....
        /*0500*/ 	.word	0x0000a670


	//   ....[43]....
        /*0504*/ 	.word	0x0000a680


	//   ....[44]....
        /*0508*/ 	.word	0x0000a690


	//   ....[45]....
        /*050c*/ 	.word	0x0000a6a0


	//   ....[46]....
        /*0510*/ 	.word	0x0000a6b0


	//   ....[47]....
        /*0514*/ 	.word	0x0000a6c0


	//   ....[48]....
        /*0518*/ 	.word	0x0000a6d0


	//   ....[49]....
        /*051c*/ 	.word	0x0000a6e0


	//   ....[50]....
        /*0520*/ 	.word	0x0000a710


	//   ....[51]....
        /*0524*/ 	.word	0x0000a730


	//   ....[52]....
        /*0528*/ 	.word	0x0000c150


	//   ....[53]....
        /*052c*/ 	.word	0x0000c360


	//   ....[54]....
        /*0530*/ 	.word	0x0000c390


	//   ....[55]....
        /*0534*/ 	.word	0x0000c3c0


	//   ....[56]....
        /*0538*/ 	.word	0x0000c400


	//   ....[57]....
        /*053c*/ 	.word	0x0000c430


	//   ....[58]....
        /*0540*/ 	.word	0x0000c460


	//   ....[59]....
        /*0544*/ 	.word	0x0000c5f0


	//   ....[60]....
        /*0548*/ 	.word	0x0000c620


	//   ....[61]....
        /*054c*/ 	.word	0x0000c650


	//   ....[62]....
        /*0550*/ 	.word	0x0000c680


	//   ....[63]....
        /*0554*/ 	.word	0x0000c6b0


	//   ....[64]....
        /*0558*/ 	.word	0x0000c6f0


	//   ....[65]....
        /*055c*/ 	.word	0x0000c780


	//   ....[66]....
        /*0560*/ 	.word	0x0000c7c0


	//   ....[67]....
        /*0564*/ 	.word	0x0000c850


	//   ....[68]....
        /*0568*/ 	.word	0x0000db80


	//   ....[69]....
        /*056c*/ 	.word	0x0000fe50


	//   ....[70]....
        /*0570*/ 	.word	0x0000fe80


	//   ....[71]....
        /*0574*/ 	.word	0x0000feb0


	//   ....[72]....
        /*0578*/ 	.word	0x0000fee0


	//   ....[73]....
        /*057c*/ 	.word	0x0000ff10


	//   ....[74]....
        /*0580*/ 	.word	0x0000ff20


	//   ....[75]....
        /*0584*/ 	.word	0x0000ff60


	//   ....[76]....
        /*0588*/ 	.word	0x0000ff70


	//   ....[77]....
        /*058c*/ 	.word	0x000100b0


	//   ....[78]....
        /*0590*/ 	.word	0x000100e0


	//   ....[79]....
        /*0594*/ 	.word	0x00010110


	//   ....[80]....
        /*0598*/ 	.word	0x00010140


	//   ....[81]....
        /*059c*/ 	.word	0x00010170


	//   ....[82]....
        /*05a0*/ 	.word	0x000101b0


	//   ....[83]....
        /*05a4*/ 	.word	0x00010240


	//   ....[84]....
        /*05a8*/ 	.word	0x00010280


	//   ....[85]....
        /*05ac*/ 	.word	0x00010310


	//   ....[86]....
        /*05b0*/ 	.word	0x00010780


	//   ....[87]....
        /*05b4*/ 	.word	0x00010ca0


	//   ....[88]....
        /*05b8*/ 	.word	0x00011130


	//----- nvinfo : EIATTR_REG_RECONFIG
	.align		4
.L_117:
        /*05bc*/ 	.byte	0x01, 0x54
	.zero		2


	//----- nvinfo : EIATTR_SYSCALL_OFFSETS
	.align		4
        /*05c0*/ 	.byte	0x04, 0x46
        /*05c2*/ 	.short	(.L_119 - .L_118)


	//   ....[0]....
.L_118:
        /*05c4*/ 	.word	0x00001900


	//   ....[1]....
        /*05c8*/ 	.word	0x0000d4b0


	//   ....[2]....
        /*05cc*/ 	.word	0x0000d630


	//   ....[3]....
        /*05d0*/ 	.word	0x0000d770


	//   ....[4]....
        /*05d4*/ 	.word	0x0000d890


	//----- nvinfo : EIATTR_MBARRIER_INSTR_OFFSETS
	.align		4
.L_119:
        /*05d8*/ 	.byte	0x04, 0x39
        /*05da*/ 	.short	(.L_121 - .L_120)


	//   ....[0]....
.L_120:
        /*05dc*/ 	.word	0x000002a0
        /*05e0*/ 	.word	0x000000ff
        /*05e4*/ 	.word	0x0002e800
        /*05e8*/ 	.short	0x0100
        /*05ea*/ 	.byte	0x08
	.zero		1


	//   ....[1]....
        /*05ec*/ 	.word	0x000002b0
        /*05f0*/ 	.word	0x000000ff
        /*05f4*/ 	.word	0x0002e820
        /*05f8*/ 	.short	0x0100
        /*05fa*/ 	.byte	0x08
	.zero		1


	//   ....[2]....
        /*05fc*/ 	.word	0x000003a0
        /*0600*/ 	.word	0x000000ff
        /*0604*/ 	.word	0x0002e830
        /*0608*/ 	.short	0x0100
        /*060a*/ 	.byte	0x08
	.zero		1


	//   ....[3]....
        /*060c*/ 	.word	0x000003b0
        /*0610*/ 	.word	0x000000ff
        /*0614*/ 	.word	0x0002e840
        /*0618*/ 	.short	0x0100
        /*061a*/ 	.byte	0x08
	.zero		1


	//   ....[4]....
        /*061c*/ 	.word	0x000003c0
        /*0620*/ 	.word	0x000000ff
        /*0624*/ 	.word	0x0002e838
        /*0628*/ 	.short	0x0100
        /*062a*/ 	.byte	0x08
	.zero		1


	//   ....[5]....
        /*062c*/ 	.word	0x000003d0
        /*0630*/ 	.word	0x000000ff
        /*0634*/ 	.word	0x0002e848
        /*0638*/ 	.short	0x0100
        /*063a*/ 	.byte	0x08
	.zero		1


	//   ....[6]....
        /*063c*/ 	.word	0x00000500
        /*0640*/ 	.word	0x000000ff
        /*0644*/ 	.word	0x0002e850
        /*0648*/ 	.short	0x0100
        /*064a*/ 	.byte	0x08
	.zero		1


	//   ....[7]....
        /*064c*/ 	.word	0x00000510
        /*0650*/ 	.word	0x000000ff
        /*0654*/ 	.word	0x0002e860
        /*0658*/ 	.short	0x0100
        /*065a*/ 	.byte	0x08
	.zero		1


	//   ....[8]....
        /*065c*/ 	.word	0x00000520
        /*0660*/ 	.word	0x000000ff
        /*0664*/ 	.word	0x0002e858
        /*0668*/ 	.short	0x0100
        /*066a*/ 	.byte	0x08
	.zero		1


	//   ....[9]....
        /*066c*/ 	.word	0x00000530
        /*0670*/ 	.word	0x000000ff
        /*0674*/ 	.word	0x0002e868
        /*0678*/ 	.short	0x0100
        /*067a*/ 	.byte	0x08
	.zero		1


	//   ....[10]....
        /*067c*/ 	.word	0x00000620
        /*0680*/ 	.word	0x000000ff
        /*0684*/ 	.word	0x0002e870
        /*0688*/ 	.short	0x0100
        /*068a*/ 	.byte	0x06
	.zero		1


	//   ....[11]....
        /*068c*/ 	.word	0x00000630
        /*0690*/ 	.word	0x000000ff
        /*0694*/ 	.word	0x0002e880
        /*0698*/ 	.short	0x0100
        /*069a*/ 	.byte	0x06
	.zero		1


	//   ....[12]....
        /*069c*/ 	.word	0x00000640
        /*06a0*/ 	.word	0x000000ff
        /*06a4*/ 	.word	0x0002e878
        /*06a8*/ 	.short	0x0100
        /*06aa*/ 	.byte	0x06
	.zero		1


	//   ....[13]....
        /*06ac*/ 	.word	0x00000650
        /*06b0*/ 	.word	0x000000ff
        /*06b4*/ 	.word	0x0002e888
        /*06b8*/ 	.short	0x0100
        /*06ba*/ 	.byte	0x06
	.zero		1


	//   ....[14]....
        /*06bc*/ 	.word	0x00000780
        /*06c0*/ 	.word	0x000000ff
        /*06c4*/ 	.word	0x0002e890
        /*06c8*/ 	.short	0x0100
        /*06ca*/ 	.byte	0x08
	.zero		1


	//   ....[15]....
        /*06cc*/ 	.word	0x00000790
        /*06d0*/ 	.word	0x000000ff
        /*06d4*/ 	.word	0x0002e8a0
        /*06d8*/ 	.short	0x0100
        /*06da*/ 	.byte	0x08
	.zero		1


	//   ....[16]....
        /*06dc*/ 	.word	0x000007a0
        /*06e0*/ 	.word	0x000000ff
        /*06e4*/ 	.word	0x0002e898
        /*06e8*/ 	.short	0x0100
        /*06ea*/ 	.byte	0x08
	.zero		1


	//   ....[17]....
        /*06ec*/ 	.word	0x000007b0
        /*06f0*/ 	.word	0x000000ff
        /*06f4*/ 	.word	0x0002e8a8
        /*06f8*/ 	.short	0x0100
        /*06fa*/ 	.byte	0x08
	.zero		1


	//   ....[18]....
        /*06fc*/ 	.word	0x000008e0
        /*0700*/ 	.word	0x000000ff
        /*0704*/ 	.word	0x0002e8b0
        /*0708*/ 	.short	0x0100
        /*070a*/ 	.byte	0x08
	.zero		1


	//   ....[19]....
        /*070c*/ 	.word	0x000008f0
        /*0710*/ 	.word	0x000000ff
        /*0714*/ 	.word	0x0002e8c0
        /*0718*/ 	.short	0x0100
        /*071a*/ 	.byte	0x08
	.zero		1


	//   ....[20]....
        /*071c*/ 	.word	0x00000900
        /*0720*/ 	.word	0x000000ff
        /*0724*/ 	.word	0x0002e8b8
        /*0728*/ 	.short	0x0100
        /*072a*/ 	.byte	0x08
	.zero		1


	//   ....[21]....
        /*072c*/ 	.word	0x00000910
        /*0730*/ 	.word	0x000000ff
        /*0734*/ 	.word	0x0002e8c8
        /*0738*/ 	.short	0x0100
        /*073a*/ 	.byte	0x08
	.zero		1


	//   ....[22]....
        /*073c*/ 	.word	0x000019b0
        /*0740*/ 	.word	0x00000000
        /*0744*/ 	.word	0x0002e800
        /*0748*/ 	.short	0x010a
        /*074a*/ 	.byte	0x3f
	.zero		1


	//   ....[23]....
        /*074c*/ 	.word	0x00001a40
        /*0750*/ 	.word	0x00000005
        /*0754*/ 	.word	0x0002e830
        /*0758*/ 	.short	0x010a
        /*075a*/ 	.byte	0x3f
	.zero		1


	//   ....[24]....
        /*075c*/ 	.word	0x00001ad0
        /*0760*/ 	.word	0x00000005
        /*0764*/ 	.word	0x0002e830
        /*0768*/ 	.short	0x010a
        /*076a*/ 	.byte	0x3f
	.zero		1


	//   ....[25]....
        /*076c*/ 	.word	0x000040f0
        /*0770*/ 	.word	0x0000003a
        /*0774*/ 	.word	0x00000000
        /*0778*/ 	.short	0x0101
        /*077a*/ 	.byte	0x3f
	.zero		1


	//   ....[26]....
        /*077c*/ 	.word	0x00005930
        /*0780*/ 	.word	0x000000ff
        /*0784*/ 	.word	0x0002e830
        /*0788*/ 	.short	0x010a
        /*078a*/ 	.byte	0x06
	.zero		1


	//   ....[27]....
        /*078c*/ 	.word	0x00005970
        /*0790*/ 	.word	0x000000ff
        /*0794*/ 	.word	0x0002e830
        /*0798*/ 	.short	0x010a
        /*079a*/ 	.byte	0x06
	.zero		1


	//   ....[28]....
        /*079c*/ 	.word	0x00006590
        /*07a0*/ 	.word	0x000000ff
        /*07a4*/ 	.word	0x0002e850
        /*07a8*/ 	.short	0x010a
        /*07aa*/ 	.byte	0x06
	.zero		1


	//   ....[29]....
        /*07ac*/ 	.word	0x000065d0
        /*07b0*/ 	.word	0x000000ff
        /*07b4*/ 	.word	0x0002e850
        /*07b8*/ 	.short	0x010a
        /*07ba*/ 	.byte	0x06
	.zero		1


	//   ....[30]....
        /*07bc*/ 	.word	0x000083e0
        /*07c0*/ 	.word	0x00000005
        /*07c4*/ 	.word	0x00000000
        /*07c8*/ 	.short	0x0101
        /*07ca*/ 	.byte	0x3f
	.zero		1


	//   ....[31]....
        /*07cc*/ 	.word	0x00008800
        /*07d0*/ 	.word	0x0000000b
        /*07d4*/ 	.word	0x00000000
        /*07d8*/ 	.short	0x0101
        /*07da*/ 	.byte	0x3f
	.zero		1


	//   ....[32]....
        /*07dc*/ 	.word	0x00008f50
        /*07e0*/ 	.word	0x00000014
        /*07e4*/ 	.word	0x0002e850
        /*07e8*/ 	.short	0x010a
        /*07ea*/ 	.byte	0x3f
	.zero		1


	//   ....[33]....
        /*07ec*/ 	.word	0x00008fe0
        /*07f0*/ 	.word	0x00000014
        /*07f4*/ 	.word	0x0002e850
        /*07f8*/ 	.short	0x010a
        /*07fa*/ 	.byte	0x3f
	.zero		1


	//   ....[34]....
        /*07fc*/ 	.word	0x00009730
        /*0800*/ 	.word	0x00000005
        /*0804*/ 	.word	0x00000000
        /*0808*/ 	.short	0x0101
        /*080a*/ 	.byte	0x3f
	.zero		1


	//   ....[35]....
        /*080c*/ 	.word	0x0000b100
        /*0810*/ 	.word	0x00000002
        /*0814*/ 	.word	0x00000000
        /*0818*/ 	.short	0x0101
        /*081a*/ 	.byte	0x3f
	.zero		1


	//   ....[36]....
        /*081c*/ 	.word	0x0000ddb0
        /*0820*/ 	.word	0x00000004
        /*0824*/ 	.word	0x0002e880
        /*0828*/ 	.short	0x010a
        /*082a*/ 	.byte	0x3f
	.zero		1


	//   ....[37]....
        /*082c*/ 	.word	0x0000df80
        /*0830*/ 	.word	0x00000004
        /*0834*/ 	.word	0x0002e840
        /*0838*/ 	.short	0x010a
        /*083a*/ 	.byte	0x3f
	.zero		1


	//   ....[38]....
        /*083c*/ 	.word	0x0000e2a0
        /*0840*/ 	.word	0x000000ff
        /*0844*/ 	.word	0x0002e820
        /*0848*/ 	.short	0x010a
        /*084a*/ 	.byte	0x29
	.zero		1


	//   ....[39]....
        /*084c*/ 	.word	0x0000e5a0
        /*0850*/ 	.word	0x00000004
        /*0854*/ 	.word	0x0002e880
        /*0858*/ 	.short	0x010a
        /*085a*/ 	.byte	0x3f
	.zero		1


	//   ....[40]....
        /*085c*/ 	.word	0x0000e820
        /*0860*/ 	.word	0x00000004
        /*0864*/ 	.word	0x0002e840
        /*0868*/ 	.short	0x010a
        /*086a*/ 	.byte	0x3f
	.zero		1


	//   ....[41]....
        /*086c*/ 	.word	0x0000eb10
        /*0870*/ 	.word	0x00000003
        /*0874*/ 	.word	0x0002e870
        /*0878*/ 	.short	0x010a
        /*087a*/ 	.byte	0x3f
	.zero		1


	//   ....[42]....
        /*087c*/ 	.word	0x0000eb80
        /*0880*/ 	.word	0x00000002
        /*0884*/ 	.word	0x0002e860
        /*0888*/ 	.short	0x010a
        /*088a*/ 	.byte	0x3f
	.zero		1


	//   ....[43]....
        /*088c*/ 	.word	0x0000f240
        /*0890*/ 	.word	0x00000003
        /*0894*/ 	.word	0x0002e850
        /*0898*/ 	.short	0x0101
        /*089a*/ 	.byte	0x3f
	.zero		1


	//   ....[44]....
        /*089c*/ 	.word	0x0000f280
        /*08a0*/ 	.word	0x00000002
        /*08a4*/ 	.word	0x00000000
        /*08a8*/ 	.short	0x0101
        /*08aa*/ 	.byte	0x3f
	.zero		1


	//   ....[45]....
        /*08ac*/ 	.word	0x0000f440
        /*08b0*/ 	.word	0x00000014
        /*08b4*/ 	.word	0x0002e870
        /*08b8*/ 	.short	0x010a
        /*08ba*/ 	.byte	0x3f
	.zero		1


	//   ....[46]....
        /*08bc*/ 	.word	0x0000f4d0
        /*08c0*/ 	.word	0x00000014
        /*08c4*/ 	.word	0x0002e860
        /*08c8*/ 	.short	0x010a
        /*08ca*/ 	.byte	0x3f
	.zero		1


	//   ....[47]....
        /*08cc*/ 	.word	0x0000fb60
        /*08d0*/ 	.word	0x00000014
        /*08d4*/ 	.word	0x0002e850
        /*08d8*/ 	.short	0x0101
        /*08da*/ 	.byte	0x3f
	.zero		1


	//   ....[48]....
        /*08dc*/ 	.word	0x0000fbb0
        /*08e0*/ 	.word	0x00000000
        /*08e4*/ 	.word	0x00000000
        /*08e8*/ 	.short	0x0101
        /*08ea*/ 	.byte	0x3f
	.zero		1


	//   ....[49]....
        /*08ec*/ 	.word	0x00010700
        /*08f0*/ 	.word	0x00000000
        /*08f4*/ 	.word	0x0002e820
        /*08f8*/ 	.short	0x010a
        /*08fa*/ 	.byte	0x3f
	.zero		1


	//   ....[50]....
        /*08fc*/ 	.word	0x000108c0
        /*0900*/ 	.word	0x00000006
        /*0904*/ 	.word	0x00000000
        /*0908*/ 	.short	0x010a
        /*090a*/ 	.byte	0x3f
	.zero		1


	//   ....[51]....
        /*090c*/ 	.word	0x00010930
        /*0910*/ 	.word	0x00000007
        /*0914*/ 	.word	0x00000000
        /*0918*/ 	.short	0x010a
        /*091a*/ 	.byte	0x3f
	.zero		1


	//   ....[52]....
        /*091c*/ 	.word	0x00010990
        /*0920*/ 	.word	0x00000004
        /*0924*/ 	.word	0x0002e860
        /*0928*/ 	.short	0x010a
        /*092a*/ 	.byte	0x3f
	.zero		1


	//   ....[53]....
        /*092c*/ 	.word	0x000109e0
        /*0930*/ 	.word	0x00000003
        /*0934*/ 	.word	0x0002e860
        /*0938*/ 	.short	0x010a
        /*093a*/ 	.byte	0x3f
	.zero		1


	//   ....[54]....
        /*093c*/ 	.word	0x00010a20
        /*0940*/ 	.word	0x00000004
        /*0944*/ 	.word	0x0002e880
        /*0948*/ 	.short	0x010a
        /*094a*/ 	.byte	0x3f
	.zero		1


	//   ....[55]....
        /*094c*/ 	.word	0x00010a40
        /*0950*/ 	.word	0x00000003
        /*0954*/ 	.word	0x0002e880
        /*0958*/ 	.short	0x010a
        /*095a*/ 	.byte	0x3f
	.zero		1


	//   ....[56]....
        /*095c*/ 	.word	0x00010aa0
        /*0960*/ 	.word	0x00000000
        /*0964*/ 	.word	0x0002e800
        /*0968*/ 	.short	0x010a
        /*096a*/ 	.byte	0x3f
	.zero		1


	//   ....[57]....
        /*096c*/ 	.word	0x00010af0
        /*0970*/ 	.word	0x00000005
        /*0974*/ 	.word	0x0002e830
        /*0978*/ 	.short	0x010a
        /*097a*/ 	.byte	0x3f
	.zero		1


	//   ....[58]....
        /*097c*/ 	.word	0x00010b50
        /*0980*/ 	.word	0x00000007
        /*0984*/ 	.word	0x0002e830
        /*0988*/ 	.short	0x010a
        /*098a*/ 	.byte	0x3f
	.zero		1


	//   ....[59]....
        /*098c*/ 	.word	0x00010bb0
        /*0990*/ 	.word	0x00000007
        /*0994*/ 	.word	0x0002e850
        /*0998*/ 	.short	0x010a
        /*099a*/ 	.byte	0x3f
	.zero		1


	//   ....[60]....
        /*099c*/ 	.word	0x00010c00
        /*09a0*/ 	.word	0x00000014
        /*09a4*/ 	.word	0x0002e850
        /*09a8*/ 	.short	0x010a
        /*09aa*/ 	.byte	0x3f
	.zero		1


	//   ....[61]....
        /*09ac*/ 	.word	0x00010d50
        /*09b0*/ 	.word	0x00000004
        /*09b4*/ 	.word	0x0002e880
        /*09b8*/ 	.short	0x010a
        /*09ba*/ 	.byte	0x3f
	.zero		1


	//   ....[62]....
        /*09bc*/ 	.word	0x00010da0
        /*09c0*/ 	.word	0x00000004
        /*09c4*/ 	.word	0x0002e840
        /*09c8*/ 	.short	0x010a
        /*09ca*/ 	.byte	0x3f
	.zero		1


	//   ....[63]....
        /*09cc*/ 	.word	0x00010e00
        /*09d0*/ 	.word	0x00000003
        /*09d4*/ 	.word	0x0002e820
        /*09d8*/ 	.short	0x010a
        /*09da*/ 	.byte	0x3f
	.zero		1


	//   ....[64]....
        /*09dc*/ 	.word	0x00010e50
        /*09e0*/ 	.word	0x00000004
        /*09e4*/ 	.word	0x0002e880
        /*09e8*/ 	.short	0x010a
        /*09ea*/ 	.byte	0x3f
	.zero		1


	//   ....[65]....
        /*09ec*/ 	.word	0x00010ea0
        /*09f0*/ 	.word	0x00000004
        /*09f4*/ 	.word	0x0002e840
        /*09f8*/ 	.short	0x010a
        /*09fa*/ 	.byte	0x3f
	.zero		1


	//   ....[66]....
        /*09fc*/ 	.word	0x00010f00
        /*0a00*/ 	.word	0x00000003
        /*0a04*/ 	.word	0x0002e870
        /*0a08*/ 	.short	0x010a
        /*0a0a*/ 	.byte	0x3f
	.zero		1


	//   ....[67]....
        /*0a0c*/ 	.word	0x00010f60
        /*0a10*/ 	.word	0x00000004
        /*0a14*/ 	.word	0x0002e860
        /*0a18*/ 	.short	0x010a
        /*0a1a*/ 	.byte	0x3f
	.zero		1


	//   ....[68]....
        /*0a1c*/ 	.word	0x00010fb0
        /*0a20*/ 	.word	0x00000014
        /*0a24*/ 	.word	0x0002e870
        /*0a28*/ 	.short	0x010a
        /*0a2a*/ 	.byte	0x3f
	.zero		1


	//   ....[69]....
        /*0a2c*/ 	.word	0x00011000
        /*0a30*/ 	.word	0x00000014
        /*0a34*/ 	.word	0x0002e860
        /*0a38*/ 	.short	0x010a
        /*0a3a*/ 	.byte	0x3f
	.zero		1


	//   ....[70]....
        /*0a3c*/ 	.word	0x00011050
        /*0a40*/ 	.word	0x00000000
        /*0a44*/ 	.word	0x0002e820
        /*0a48*/ 	.short	0x010a
        /*0a4a*/ 	.byte	0x3f
	.zero		1


	//   ....[71]....
        /*0a4c*/ 	.word	0x000111f0
        /*0a50*/ 	.word	0x00000006
        /*0a54*/ 	.word	0x00000000
        /*0a58*/ 	.short	0x010a
        /*0a5a*/ 	.byte	0x3f
	.zero		1


	//   ....[72]....
        /*0a5c*/ 	.word	0x00011240
        /*0a60*/ 	.word	0x00000007
        /*0a64*/ 	.word	0x00000000
        /*0a68*/ 	.short	0x010a
        /*0a6a*/ 	.byte	0x3f
	.zero		1


	//   ....[73]....
        /*0a6c*/ 	.word	0x00011290
        /*0a70*/ 	.word	0x00000004
        /*0a74*/ 	.word	0x0002e860
        /*0a78*/ 	.short	0x010a
        /*0a7a*/ 	.byte	0x3f
	.zero		1


	//   ....[74]....
        /*0a7c*/ 	.word	0x000112e0
        /*0a80*/ 	.word	0x00000003
        /*0a84*/ 	.word	0x0002e860
        /*0a88*/ 	.short	0x010a
        /*0a8a*/ 	.byte	0x3f
	.zero		1


	//   ....[75]....
        /*0a8c*/ 	.word	0x00011330
        /*0a90*/ 	.word	0x00000004
        /*0a94*/ 	.word	0x0002e880
        /*0a98*/ 	.short	0x010a
        /*0a9a*/ 	.byte	0x3f
	.zero		1


	//----- nvinfo : EIATTR_NUM_MBARRIERS
	.align		4
.L_121:
        /*0a9c*/ 	.byte	0x03, 0x38
        /*0a9e*/ 	.short	0x0016


	//----- nvinfo : EIATTR_EXIT_INSTR_OFFSETS
	.align		4
        /*0aa0*/ 	.byte	0x04, 0x1c
        /*0aa2*/ 	.short	(.L_123 - .L_122)


	//   ....[0]....
.L_122:
        /*0aa4*/ 	.word	0x00000ab0


	//   ....[1]....
        /*0aa8*/ 	.word	0x0000c100


	//   ....[2]....
        /*0aac*/ 	.word	0x00010a90


	//----- nvinfo : EIATTR_MAX_THREADS
	.align		4
.L_123:
        /*0ab0*/ 	.byte	0x04, 0x05
        /*0ab2*/ 	.short	(.L_125 - .L_124)
.L_124:
        /*0ab4*/ 	.word	0x00000180
        /*0ab8*/ 	.word	0x00000001
        /*0abc*/ 	.word	0x00000001


	//----- nvinfo : EIATTR_CRS_STACK_SIZE
	.align		4
.L_125:
        /*0ac0*/ 	.byte	0x04, 0x1e
        /*0ac2*/ 	.short	(.L_127 - .L_126)
.L_126:
        /*0ac4*/ 	.word	0x00000000


	//----- nvinfo : EIATTR_CBANK_PARAM_SIZE
	.align		4
.L_127:
        /*0ac8*/ 	.byte	0x03, 0x19
        /*0aca*/ 	.short	0x0a70


	//----- nvinfo : EIATTR_PARAM_CBANK
	.align		4
        /*0acc*/ 	.byte	0x04, 0x0a
        /*0ace*/ 	.short	(.L_129 - .L_128)
	.align		4
.L_128:
        /*0ad0*/ 	.word	index@(.nv.constant0._ZN7cutlass13device_kernelIN5flash11enable_sm90INS1_16FlashAttnFwdSm90INS1_25CollectiveMainloopFwdSm90ILi2EN4cute5tupleIJNS5_1CILi1EEES8_S8_EEENS6_IJNS7_ILi128EEENS7_ILi224EEESA_EEELi128ENS_12float_e4m3_tEfNS_4arch4Sm90ELb0ELb0ELb0ELb1ELb0ELb0ELb0ELb1ELb1ELb0ELb0ELb0EEENS1_21CollectiveEpilogueFwdINS6_IJSA_SA_SB_EEES9_NS_10bfloat16_tESF_Li256ELb1ELb0ELb0ELb1EEENS1_36VarlenDynamicPersistentTileSchedulerILi128ELi224ELi256ELi128ELb0ELb0ELb1ELb0ELb1ELb1EEEEEEEEEvNT_6ParamsE)
        /*0ad4*/ 	.short	0x0210
        /*0ad6*/ 	.short	0x0a70


	//----- nvinfo : EIATTR_SW_WAR
	.align		4
.L_129:
        /*0ad8*/ 	.byte	0x04, 0x36
        /*0ada*/ 	.short	(.L_131 - .L_130)
.L_130:
        /*0adc*/ 	.word	0x00000008
.L_131:


//--------------------- .nv.info._ZN7cutlass13device_kernelIN5flash11enable_sm90INS1_16FlashAttnFwdSm90INS1_25CollectiveMainloopFwdSm90ILi2EN4cute5tupleIJNS5_1CILi1EEES8_S8_EEENS6_IJNS7_ILi128EEENS7_ILi224EEESA_EEELi128ENS_12float_e4m3_tEfNS_4arch4Sm90ELb0ELb0ELb0ELb1ELb0ELb1ELb0ELb1ELb1ELb0ELb0ELb0EEENS1_21CollectiveEpilogueFwdINS6_IJSA_SA_SB_EEES9_NS_10bfloat16_tESF_Li256ELb1ELb0ELb0ELb1EEENS1_36VarlenDynamicPersistentTileSchedulerILi128ELi224ELi256ELi128ELb0ELb0ELb1ELb0ELb1ELb1EEEEEEEEEvNT_6ParamsE --------------------------
	.section	.nv.info._ZN7cutlass13device_kernelIN5flash11enable_sm90INS1_16FlashAttnFwdSm90INS1_25CollectiveMainloopFwdSm90ILi2EN4cute5tupleIJNS5_1CILi1EEES8_S8_EEENS6_IJNS7_ILi128EEENS7_ILi224EEESA_EEELi128ENS_12float_e4m3_tEfNS_4arch4Sm90ELb0ELb0ELb0ELb1ELb0ELb1ELb0ELb1ELb1ELb0ELb0ELb0EEENS1_21CollectiveEpilogueFwdINS6_IJSA_SA_SB_EEES9_NS_10bfloat16_tESF_Li256ELb1ELb0ELb0ELb1EEENS1_36VarlenDynamicPersistentTileSchedulerILi128ELi224ELi256ELi128ELb0ELb0ELb1ELb0ELb1ELb1EEEEEEEEEvNT_6ParamsE,"",@"SHT_CUDA_INFO"
	.sectionflags	@""
	.align	4


	//----- nvinfo : EIATTR_CUDA_API_VERSION
	.align		4
        /*0000*/ 	.byte	0x04, 0x37
        /*0002*/ 	.short	(.L_133 - .L_132)
.L_132:
        /*0004*/ 	.word	0x00000082


	//----- nvinfo : EIATTR_KPARAM_INFO
	.align		4
.L_133:
        /*0008*/ 	.byte	0x04, 0x17
        /*000a*/ 	.short	(.L_135 - .L_134)
.L_134:
        /*000c*/ 	.word	0x00000000
        /*0010*/ 	.short	0x0000
        /*0012*/ 	.short	0x0070
        /*0014*/ 	.byte	0x00, 0xf0, 0x01, 0x28


	//----- nvinfo : EIATTR_SPARSE_MMA_MASK
	.align		4
.L_135:
        /*0018*/ 	.byte	0x03, 0x50
        /*001a*/ 	.short	0x0000


	//----- nvinfo : EIATTR_MAXREG_COUNT
	.align		4
        /*001c*/ 	.byte	0x03, 0x1b
        /*001e*/ 	.short	0x00a8


	//----- nvinfo : EIATTR_NUM_BARRIERS
	.align		4
        /*0020*/ 	.byte	0x02, 0x4c
        /*0022*/ 	.byte	0x10
	.zero		1


	//----- nvinfo : EIATTR_EXTERNS
	.align		4
        /*0024*/ 	.byte	0x04, 0x0f
        /*0026*/ 	.short	(.L_137 - .L_136)


	//   ....[0]....
	.align		4
.L_136:
        /*0028*/ 	.word	index@(__assertfail)


	//----- nvinfo : EIATTR_ANNOTATIONS
	.align		4
.L_137:
        /*002c*/ 	.byte	0x04, 0x55
        /*002e*/ 	.short	(.L_139 - .L_138)


	//   ....[0]....
.L_138:
        /* <DEDUP_REMOVED lines=118> */


	//----- nvinfo : EIATTR_MERCURY_ISA_VERSION
	.align		4
.L_139:
        /*0780*/ 	.byte	0x03, 0x5f
        /*0782*/ 	.short	0x0101


	//----- nvinfo : EIATTR_UNUSED_LOAD_BYTE_OFFSET
	.align		4
        /*0784*/ 	.byte	0x04, 0x44
        /*0786*/ 	.short	(.L_141 - .L_140)


	//   ....[0]....
.L_140:
        /*0788*/ 	.word	0x00000b40
        /*078c*/ 	.word	0x0000fff0


	//   ....[1]....
        /*0790*/ 	.word	0x0001a080
        /*0794*/ 	.word	0x0000fff0


	//----- nvinfo : EIATTR_INT_WARP_WIDE_INSTR_OFFSETS
	.align		4
.L_141:
        /*0798*/ 	.byte	0x04, 0x31
        /*079a*/ 	.short	(.L_143 - .L_142)


	//   ....[0]....
.L_142:
        /*079c*/ 	.word	0x000001c0


	//   ....[1]....
        /*07a0*/ 	.word	0x00000200


	//   ....[2]....
        /*07a4*/ 	.word	0x00000270


	//   ....[3]....
        /*07a8*/ 	.word	0x0001e780


	//   ....[4]....
        /*07ac*/ 	.word	0x0001e810


	//   ....[5]....
        /*07b0*/ 	.word	0x0001ef90


	//   ....[6]....
        /*07b4*/ 	.word	0x0001efc0


	//   ....[7]....
        /*07b8*/ 	.word	0x00020a60


	//   ....[8]....
        /*07bc*/ 	.word	0x00020af0


	//----- nvinfo : EIATTR_COOP_GROUP_MASK_REGIDS
	.align		4
.L_143:
        /*07c0*/ 	.byte	0x04, 0x29
        /*07c2*/ 	.short	(.L_145 - .L_144)


	//   ....[0]....
.L_144:
        /*07c4*/ 	.word	0xffffffff


	//   ....[1]....
        /*07c8*/ 	.word	0xffffffff


	//   ....[2]....
        /*07cc*/ 	.word	0xffffffff


	//   ....[3]....
        /*07d0*/ 	.word	0xffffffff


	//   ....[4]....
        /*07d4*/ 	.word	0xffffffff


	//   ....[5]....
        /*07d8*/ 	.word	0xffffffff


	//   ....[6]....
        /*07dc*/ 	.word	0xffffffff


	//   ....[7]....
        /*07e0*/ 	.word	0xffffffff


	//   ....[8]....
        /*07e4*/ 	.word	0xffffffff


	//   ....[9]....
        /*07e8*/ 	.word	0xffffffff


	//   ....[10]....
        /*07ec*/ 	.word	0xffffffff


	//   ....[11]....
        /*07f0*/ 	.word	0xffffffff


	//   ....[12]....
        /*07f4*/ 	.word	0xffffffff


	//   ....[13]....
        /*07f8*/ 	.word	0xffffffff


	//   ....[14]....
        /*07fc*/ 	.word	0xffffffff


	//   ....[15]....
        /*0800*/ 	.word	0xffffffff


	//   ....[16]....
        /*0804*/ 	.word	0xffffffff


	//   ....[17]....
        /*0808*/ 	.word	0xffffffff


	//   ....[18]....
        /*080c*/ 	.word	0xffffffff


	//   ....[19]....
        /*0810*/ 	.word	0xffffffff


	//   ....[20]....
        /*0814*/ 	.word	0xffffffff


	//   ....[21]....
        /*0818*/ 	.word	0xffffffff


	//   ....[22]....
        /*081c*/ 	.word	0xffffffff


	//   ....[23]....
        /*0820*/ 	.word	0xffffffff


	//   ....[24]....
        /*0824*/ 	.word	0xffffffff


	//   ....[25]....
        /*0828*/ 	.word	0xffffffff


	//   ....[26]....
        /*082c*/ 	.word	0xffffffff


	//   ....[27]....
        /*0830*/ 	.word	0xffffffff


	//   ....[28]....
        /*0834*/ 	.word	0xffffffff


	//   ....[29]....
        /*0838*/ 	.word	0xffffffff


	//   ....[30]....
        /*083c*/ 	.word	0xffffffff


	//   ....[31]....
        /*0840*/ 	.word	0xffffffff


	//   ....[32]....
        /*0844*/ 	.word	0xffffffff


	//   ....[33]....
        /*0848*/ 	.word	0xffffffff


	//   ....[34]....
        /*084c*/ 	.word	0xffffffff


	//   ....[35]....
        /*0850*/ 	.word	0xffffffff


	//   ....[36]....
        /*0854*/ 	.word	0xffffffff


	//   ....[37]....
        /*0858*/ 	.word	0xffffffff


	//   ....[38]....
        /*085c*/ 	.word	0xffffffff


	//   ....[39]....
        /*0860*/ 	.word	0xffffffff


	//   ....[40]....
        /*0864*/ 	.word	0xffffffff


	//   ....[41]....
        /*0868*/ 	.word	0xffffffff


	//   ....[42]....
        /*086c*/ 	.word	0xffffffff


	//   ....[43]....
        /*0870*/ 	.word	0xffffffff


	//   ....[44]....
        /*0874*/ 	.word	0xffffffff


	//   ....[45]....
        /*0878*/ 	.word	0xffffffff


	//   ....[46]....
        /*087c*/ 	.word	0xffffffff


	//   ....[47]....
        /*0880*/ 	.word	0xffffffff


	//   ....[48]....
        /*0884*/ 	.word	0xffffffff


	//   ....[49]....
        /*0888*/ 	.word	0xffffffff


	//   ....[50]....
        /*088c*/ 	.word	0xffffffff


	//   ....[51]....
        /*0890*/ 	.word	0xffffffff


	//   ....[52]....
        /*0894*/ 	.word	0xffffffff


	//   ....[53]....
        /*0898*/ 	.word	0xffffffff


	//   ....[54]....
        /*089c*/ 	.word	0xffffffff


	//   ....[55]....
        /*08a0*/ 	.word	0xffffffff


	//   ....[56]....
        /*08a4*/ 	.word	0xffffffff


	//   ....[57]....
        /*08a8*/ 	.word	0xffffffff


	//   ....[58]....
        /*08ac*/ 	.word	0xffffffff


	//   ....[59]....
        /*08b0*/ 	.word	0xffffffff


	//   ....[60]....
        /*08b4*/ 	.word	0xffffffff


	//   ....[61]....
        /*08b8*/ 	.word	0xffffffff


	//   ....[62]....
        /*08bc*/ 	.word	0xffffffff


	//   ....[63]....
        /*08c0*/ 	.word	0xffffffff


	//   ....[64]....
        /*08c4*/ 	.word	0xffffffff


	//   ....[65]....
        /*08c8*/ 	.word	0xffffffff


	//   ....[66]....
        /*08cc*/ 	.word	0xffffffff


	//   ....[67]....
        /*08d0*/ 	.word	0xffffffff


	//   ....[68]....
        /*08d4*/ 	.word	0xffffffff


	//   ....[69]....
        /*08d8*/ 	.word	0xffffffff


	//   ....[70]....
        /*08dc*/ 	.word	0xffffffff


	//   ....[71]....
        /*08e0*/ 	.word	0xffffffff


	//   ....[72]....
        /*08e4*/ 	.word	0xffffffff


	//   ....[73]....
        /*08e8*/ 	.word	0xffffffff


	//   ....[74]....
        /*08ec*/ 	.word	0xffffffff


	//   ....[75]....
        /*08f0*/ 	.word	0xffffffff


	//   ....[76]....
        /*08f4*/ 	.word	0xffffffff


	//   ....[77]....
        /*08f8*/ 	.word	0xffffffff


	//   ....[78]....
        /*08fc*/ 	.word	0xffffffff


	//   ....[79]....
        /*0900*/ 	.word	0xffffffff


	//   ....[80]....
        /*0904*/ 	.word	0xffffffff


	//   ....[81]....
        /*0908*/ 	.word	0xffffffff


	//   ....[82]....
        /*090c*/ 	.word	0xffffffff


	//   ....[83]....
        /*0910*/ 	.word	0xffffffff


	//   ....[84]....
        /*0914*/ 	.word	0xffffffff


	//   ....[85]....
        /*0918*/ 	.word	0xffffffff


	//   ....[86]....
        /*091c*/ 	.word	0xffffffff


	//   ....[87]....
        /*0920*/ 	.word	0xffffffff


	//   ....[88]....
        /*0924*/ 	.word	0x0500000f


	//   ....[89]....
        /*0928*/ 	.word	0x0500000f


	//   ....[90]....
        /*092c*/ 	.word	0x0500000f


	//   ....[91]....
        /*0930*/ 	.word	0x0500000f


	//   ....[92]....
        /*0934*/ 	.word	0x0500000f


	//   ....[93]....
        /*0938*/ 	.word	0x0500000f


	//   ....[94]....
        /*093c*/ 	.word	0x0500000f


	//   ....[95]....
        /*0940*/ 	.word	0x0500000f


	//   ....[96]....
        /*0944*/ 	.word	0x0500000f


	//   ....[97]....
        /*0948*/ 	.word	0x0500000f


	//   ....[98]....
        /*094c*/ 	.word	0x0500000f


	//   ....[99]....
        /*0950*/ 	.word	0x0500000f


	//   ....[100]....
        /*0954*/ 	.word	0x0500000f


	//   ....[101]....
        /*0958*/ 	.word	0x0500000f


	//   ....[102]....
        /*095c*/ 	.word	0x0500000f


	//   ....[103]....
        /*0960*/ 	.word	0x0500000f


	//   ....[104]....
        /*0964*/ 	.word	0x0500000f


	//   ....[105]....
        /*0968*/ 	.word	0x0500000f


	//   ....[106]....
        /*096c*/ 	.word	0x0500000f


	//   ....[107]....
        /*0970*/ 	.word	0x0500000f


	//   ....[108]....
        /*0974*/ 	.word	0x0500000f


	//   ....[109]....
        /*0978*/ 	.word	0x0500000f


	//   ....[110]....
        /*097c*/ 	.word	0x0500000f


	//   ....[111]....
        /*0980*/ 	.word	0x0500000f


	//   ....[112]....
        /*0984*/ 	.word	0x0500000f


	//   ....[113]....
        /*0988*/ 	.word	0x0500000f


	//   ....[114]....
        /*098c*/ 	.word	0x0500000f


	//   ....[115]....
        /*0990*/ 	.word	0x0500000f


	//   ....[116]....
        /*0994*/ 	.word	0x0500000f


	//   ....[117]....
        /*0998*/ 	.word	0x0500000f


	//   ....[118]....
        /*099c*/ 	.word	0x0500000f


	//   ....[119]....
        /*09a0*/ 	.word	0x0500000f


	//   ....[120]....
        /*09a4*/ 	.word	0x0500000f


	//   ....[121]....
        /*09a8*/ 	.word	0x0500000f


	//   ....[122]....
        /*09ac*/ 	.word	0x0500000f


	//   ....[123]....
        /*09b0*/ 	.word	0x0500000f


	//   ....[124]....
        /*09b4*/ 	.word	0x0500000f


	//   ....[125]....
        /*09b8*/ 	.word	0x0500000f


	//   ....[126]....
        /*09bc*/ 	.word	0x0500000f


	//   ....[127]....
        /*09c0*/ 	.word	0x0500000f


	//   ....[128]....
        /*09c4*/ 	.word	0x0500000f


	//   ....[129]....
        /*09c8*/ 	.word	0x0500000f


	//   ....[130]....
        /*09cc*/ 	.word	0x0500000f


	//   ....[131]....
        /*09d0*/ 	.word	0x0500000f


	//   ....[132]....
        /*09d4*/ 	.word	0x0500000f


	//   ....[133]....
        /*09d8*/ 	.word	0x0500000f


	//   ....[134]....
        /*09dc*/ 	.word	0x0500000f


	//   ....[135]....
        /*09e0*/ 	.word	0x0500000f


	//   ....[136]....
        /*09e4*/ 	.word	0x0500000f


	//   ....[137]....
        /*09e8*/ 	.word	0x0500000f


	//   ....[138]....
        /*09ec*/ 	.word	0x0500000f


	//   ....[139]....
        /*09f0*/ 	.word	0x0500000f


	//   ....[140]....
        /*09f4*/ 	.word	0x0500000f


	//   ....[141]....
        /*09f8*/ 	.word	0x0500000f


	//   ....[142]....
        /*09fc*/ 	.word	0x0500000f


	//   ....[143]....
        /*0a00*/ 	.word	0x0500000f


	//   ....[144]....
        /*0a04*/ 	.word	0x0500000f


	//   ....[145]....
        /*0a08*/ 	.word	0x0500000f


	//   ....[146]....
        /*0a0c*/ 	.word	0x0500000f


	//   ....[147]....
        /*0a10*/ 	.word	0x0500000f


	//   ....[148]....
        /*0a14*/ 	.word	0x0500000f


	//----- nvinfo : EIATTR_COOP_GROUP_INSTR_OFFSETS
	.align		4
.L_145:
        /*0a18*/ 	.byte	0x04, 0x28
        /*0a1a*/ 	.short	(.L_147 - .L_146)


	//   ....[0]....
.L_146:
        /*0a1c*/ 	.word	0x00000070


	//   ....[1]....
        /*0a20*/ 	.word	0x000001d0


	//   ....[2]....
        /*0a24*/ 	.word	0x00000220


	//   ....[3]....
        /*0a28*/ 	.word	0x00000450


	//   ....[4]....
        /*0a2c*/ 	.word	0x000005b0


	//   ....[5]....
        /*0a30*/ 	.word	0x000006d0


	//   ....[6]....
        /*0a34*/ 	.word	0x00000830


	//   ....[7]....
        /*0a38*/ 	.word	0x0000cb00


	//   ....[8]....
        /*0a3c*/ 	.word	0x00012e90


	//   ....[9]....
        /*0a40*/ 	.word	0x00012f90


	//   ....[10]....
        /*0a44*/ 	.word	0x00013870


	//   ....[11]....
        /*0a48*/ 	.word	0x000138f0


	//   ....[12]....
        /*0a4c*/ 	.word	0x000172d0


	//   ....[13]....
        /*0a50*/ 	.word	0x00017330


	//   ....[14]....
        /*0a54*/ 	.word	0x00017370


	//   ....[15]....
        /*0a58*/ 	.word	0x00017390


	//   ....[16]....
        /*0a5c*/ 	.word	0x00019850


	//   ....[17]....
        /*0a60*/ 	.word	0x00019860


	//   ....[18]....
        /*0a64*/ 	.word	0x000198e0


	//   ....[19]....
        /*0a68*/ 	.word	0x000198f0


	//   ....[20]....
        /*0a6c*/ 	.word	0x0001a6d0


	//   ....[21]....
        /*0a70*/ 	.word	0x0001a700


	//   ....[22]....
        /*0a74*/ 	.word	0x0001a730


	//   ....[23]....
        /*0a78*/ 	.word	0x0001a760


	//   ....[24]....
        /*0a7c*/ 	.word	0x0001a790


	//   ....[25]....
        /*0a80*/ 	.word	0x0001a7c0


	//   ....[26]....
        /*0a84*/ 	.word	0x0001a7f0


	//   ....[27]....
        /*0a88*/ 	.word	0x0001a820


	//   ....[28]....
        /*0a8c*/ 	.word	0x0001a850


	//   ....[29]....
        /*0a90*/ 	.word	0x0001a880


	//   ....[30]....
        /*0a94*/ 	.word	0x0001a8b0


	//   ....[31]....
        /*0a98*/ 	.word	0x0001a8e0


	//   ....[32]....
        /*0a9c*/ 	.word	0x0001a910


	//   ....[33]....
        /*0aa0*/ 	.word	0x0001a940


	//   ....[34]....
        /*0aa4*/ 	.word	0x0001a970


	//   ....[35]....
        /*0aa8*/ 	.word	0x0001a9a0


	//   ....[36]....
        /*0aac*/ 	.word	0x0001a9d0


	//   ....[37]....
        /*0ab0*/ 	.word	0x0001aa00


	//   ....[38]....
        /*0ab4*/ 	.word	0x0001aa30


	//   ....[39]....
        /*0ab8*/ 	.word	0x0001aa60


	//   ....[40]....
        /*0abc*/ 	.word	0x0001aa90


	//   ....[41]....
        /*0ac0*/ 	.word	0x0001aad0


	//   ....[42]....
        /*0ac4*/ 	.word	0x0001ab00


	//   ....[43]....
        /*0ac8*/ 	.word	0x0001ab20


	//   ....[44]....
        /*0acc*/ 	.word	0x0001ab50


	//   ....[45]....
        /*0ad0*/ 	.word	0x0001ab60


	//   ....[46]....
        /*0ad4*/ 	.word	0x0001ab70


	//   ....[47]....
        /*0ad8*/ 	.word	0x0001ab80


	//   ....[48]....
        /*0adc*/ 	.word	0x0001ab90


	//   ....[49]....
        /*0ae0*/ 	.word	0x0001aba0


	//   ....[50]....
        /*0ae4*/ 	.word	0x0001abb0


	//   ....[51]....
        /*0ae8*/ 	.word	0x0001abe0


	//   ....[52]....
        /*0aec*/ 	.word	0x0001c6f0


	//   ....[53]....
        /*0af0*/ 	.word	0x0001c8e0


	//   ....[54]....
        /*0af4*/ 	.word	0x0001c910


	//   ....[55]....
        /*0af8*/ 	.word	0x0001c940


	//   ....[56]....
        /*0afc*/ 	.word	0x0001c980


	//   ....[57]....
        /*0b00*/ 	.word	0x0001c9b0


	//   ....[58]....
        /*0b04*/ 	.word	0x0001c9e0


	//   ....[59]....
        /*0b08*/ 	.word	0x0001cb60


	//   ....[60]....
        /*0b0c*/ 	.word	0x0001cb90


	//   ....[61]....
        /*0b10*/ 	.word	0x0001cbc0


	//   ....[62]....
        /*0b14*/ 	.word	0x0001cbf0


	//   ....[63]....
        /*0b18*/ 	.word	0x0001cc20


	//   ....[64]....
        /*0b1c*/ 	.word	0x0001cc50


	//   ....[65]....
        /*0b20*/ 	.word	0x0001ccf0


	//   ....[66]....
        /*0b24*/ 	.word	0x0001cd20


	//   ....[67]....
        /*0b28*/ 	.word	0x0001cdb0


	//   ....[68]....
        /*0b2c*/ 	.word	0x0001d9b0


	//   ....[69]....
        /*0b30*/ 	.word	0x0001f150


	//   ....[70]....
        /*0b34*/ 	.word	0x00021600


	//   ....[71]....
        /*0b38*/ 	.word	0x00021630


	//   ....[72]....
        /*0b3c*/ 	.word	0x00021670


	//   ....[73]....
        /*0b40*/ 	.word	0x000216a0


	//   ....[74]....
        /*0b44*/ 	.word	0x000216d0


	//   ....[75]....
        /*0b48*/ 	.word	0x00021700


	//   ....[76]....
        /*0b4c*/ 	.word	0x00021730


	//   ....[77]....
        /*0b50*/ 	.word	0x00021760


	//   ....[78]....
        /*0b54*/ 	.word	0x00021900


	//   ....[79]....
        /*0b58*/ 	.word	0x00021930


	//   ....[80]....
        /*0b5c*/ 	.word	0x00021960


	//   ....[81]....
        /*0b60*/ 	.word	0x00021990


	//   ....[82]....
        /*0b64*/ 	.word	0x000219c0


	//   ....[83]....
        /*0b68*/ 	.word	0x000219f0


	//   ....[84]....
        /*0b6c*/ 	.word	0x00021ab0


	//   ....[85]....
        /*0b70*/ 	.word	0x00021ad0


	//   ....[86]....
        /*0b74*/ 	.word	0x00021b40


	//   ....[87]....
        /*0b78*/ 	.word	0x00022090


	//   ....[88]....
        /*0b7c*/ 	.word	0x000225b0


	//   ....[89]....
        /*0b80*/ 	.word	0x00022660


	//   ....[90]....
        /*0b84*/ 	.word	0x00022700


	//   ....[91]....
        /*0b88*/ 	.word	0x000227a0


	//   ....[92]....
        /*0b8c*/ 	.word	0x00022840


	//   ....[93]....
        /*0b90*/ 	.word	0x00022930


	//   ....[94]....
        /*0b94*/ 	.word	0x000229d0


	//   ....[95]....
        /*0b98*/ 	.word	0x00022a70


	//   ....[96]....
        /*0b9c*/ 	.word	0x00022b10


	//   ....[97]....
        /*0ba0*/ 	.word	0x00022d60


	//   ....[98]....
        /*0ba4*/ 	.word	0x00022e80


	//   ....[99]....
        /*0ba8*/ 	.word	0x00022fb0


	//   ....[100]....
        /*0bac*/ 	.word	0x00023040


	//   ....[101]....
        /*0bb0*/ 	.word	0x000230a0


	//   ....[102]....
        /*0bb4*/ 	.word	0x00023120


	//   ....[103]....
        /*0bb8*/ 	.word	0x00023180


	//   ....[104]....
        /*0bbc*/ 	.word	0x00023200


	//   ....[105]....
        /*0bc0*/ 	.word	0x00023260


	//   ....[106]....
        /*0bc4*/ 	.word	0x000232e0


	//   ....[107]....
        /*0bc8*/ 	.word	0x00023340


	//   ....[108]....
        /*0bcc*/ 	.word	0x000233c0


	//   ....[109]....
        /*0bd0*/ 	.word	0x00023420


	//   ....[110]....
        /*0bd4*/ 	.word	0x000234a0


	//   ....[111]....
        /*0bd8*/ 	.word	0x00023500


	//   ....[112]....
        /*0bdc*/ 	.word	0x00023560


	//   ....[113]....
        /*0be0*/ 	.word	0x000235c0


	//   ....[114]....
        /*0be4*/ 	.word	0x00023640


	//   ....[115]....
        /*0be8*/ 	.word	0x000236a0


	//   ....[116]....
        /*0bec*/ 	.word	0x00023720


	//   ....[117]....
        /*0bf0*/ 	.word	0x00023780


	//   ....[118]....
        /*0bf4*/ 	.word	0x000237f0


	//   ....[119]....
        /*0bf8*/ 	.word	0x00023850


	//   ....[120]....
        /*0bfc*/ 	.word	0x000238d0


	//   ....[121]....
        /*0c00*/ 	.word	0x00023930


	//   ....[122]....
        /*0c04*/ 	.word	0x000239b0


	//   ....[123]....
        /*0c08*/ 	.word	0x00023a10


	//   ....[124]....
        /*0c0c*/ 	.word	0x00023a90


	//   ....[125]....
        /*0c10*/ 	.word	0x00023af0


	//   ....[126]....
        /*0c14*/ 	.word	0x00023b60


	//   ....[127]....
        /*0c18*/ 	.word	0x00023bc0


	//   ....[128]....
        /*0c1c*/ 	.word	0x00023c20


	//   ....[129]....
        /*0c20*/ 	.word	0x00023d60


	//   ....[130]....
        /*0c24*/ 	.word	0x00024040


	//   ....[131]....
        /*0c28*/ 	.word	0x00024490


	//   ....[132]....
        /*0c2c*/ 	.word	0x00024530


	//   ....[133]....
        /*0c30*/ 	.word	0x00024660


	//   ....[134]....
        /*0c34*/ 	.word	0x000246d0


	//   ....[135]....
        /*0c38*/ 	.word	0x00024740


	//   ....[136]....
        /*0c3c*/ 	.word	0x000247b0


	//   ....[137]....
        /*0c40*/ 	.word	0x00024820


	//   ....[138]....
        /*0c44*/ 	.word	0x000248a0


	//   ....[139]....
        /*0c48*/ 	.word	0x00024930


	//   ....[140]....
        /*0c4c*/ 	.word	0x000249d0


	//   ....[141]....
        /*0c50*/ 	.word	0x00024a40


	//   ....[142]....
        /*0c54*/ 	.word	0x00024ab0


	//   ....[143]....
        /*0c58*/ 	.word	0x00024b20


	//   ....[144]....
        /*0c5c*/ 	.word	0x00024ba0


	//   ....[145]....
        /*0c60*/ 	.word	0x00024c10


	//   ....[146]....
        /*0c64*/ 	.word	0x00024cb0


	//   ....[147]....
        /*0c68*/ 	.word	0x00024d40


	//   ....[148]....
        /*0c6c*/ 	.word	0x00024e60


	//----- nvinfo : EIATTR_REG_RECONFIG
	.align		4
.L_147:
        /*0c70*/ 	.byte	0x01, 0x54
	.zero		2


	//----- nvinfo : EIATTR_SYSCALL_OFFSETS
	.align		4
        /*0c74*/ 	.byte	0x04, 0x46
        /*0c76*/ 	.short	(.L_149 - .L_148)


	//   ....[0]....
.L_148:
        /*0c78*/ 	.word	0x000019b0


	//   ....[1]....
        /*0c7c*/ 	.word	0x00001b00


	//   ....[2]....
        /*0c80*/ 	.word	0x0000ccc0


	//   ....[3]....
        /*0c84*/ 	.word	0x0000d140


	//   ....[4]....
        /*0c88*/ 	.word	0x0001e9b0


	//   ....[5]....
        /*0c8c*/ 	.word	0x0001eb60


	//   ....[6]....
        /*0c90*/ 	.word	0x0001eca0


	//   ....[7]....
        /*0c94*/ 	.word	0x0001edd0


	//----- nvinfo : EIATTR_MBARRIER_INSTR_OFFSETS
	.align		4
.L_149:
        /*0c98*/ 	.byte	0x04, 0x39
        /*0c9a*/ 	.short	(.L_151 - .L_150)


	//   ....[0]....
.L_150:
        /*0c9c*/ 	.word	0x00000300
        /*0ca0*/ 	.word	0x000000ff
        /*0ca4*/ 	.word	0x0002e800
        /*0ca8*/ 	.short	0x0100
        /*0caa*/ 	.byte	0x08
	.zero		1


	//   ....[1]....
        /*0cac*/ 	.word	0x00000310
        /*0cb0*/ 	.word	0x000000ff
        /*0cb4*/ 	.word	0x0002e820
        /*0cb8*/ 	.short	0x0100
        /*0cba*/ 	.byte	0x08
	.zero		1


	//   ....[2]....
        /*0cbc*/ 	.word	0x00000400
        /*0cc0*/ 	.word	0x000000ff
        /*0cc4*/ 	.word	0x0002e830
        /*0cc8*/ 	.short	0x0100
        /*0cca*/ 	.byte	0x08
	.zero		1


	//   ....[3]....
        /*0ccc*/ 	.word	0x00000410
        /*0cd0*/ 	.word	0x000000ff
        /*0cd4*/ 	.word	0x0002e840
        /*0cd8*/ 	.short	0x0100
        /*0cda*/ 	.byte	0x08
	.zero		1


	//   ....[4]....
        /*0cdc*/ 	.word	0x00000420
        /*0ce0*/ 	.word	0x000000ff
        /*0ce4*/ 	.word	0x0002e838
        /*0ce8*/ 	.short	0x0100
        /*0cea*/ 	.byte	0x08
	.zero		1


	//   ....[5]....
        /*0cec*/ 	.word	0x00000430
        /*0cf0*/ 	.word	0x000000ff
        /*0cf4*/ 	.word	0x0002e848
        /*0cf8*/ 	.short	0x0100
        /*0cfa*/ 	.byte	0x08
	.zero		1


	//   ....[6]....
        /*0cfc*/ 	.word	0x00000560
        /*0d00*/ 	.word	0x000000ff
        /*0d04*/ 	.word	0x0002e850
        /*0d08*/ 	.short	0x0100
        /*0d0a*/ 	.byte	0x08
	.zero		1


	//   ....[7]....
        /*0d0c*/ 	.word	0x00000570
        /*0d10*/ 	.word	0x000000ff
        /*0d14*/ 	.word	0x0002e860
        /*0d18*/ 	.short	0x0100
        /*0d1a*/ 	.byte	0x08
	.zero		1


	//   ....[8]....
        /*0d1c*/ 	.word	0x00000580
        /*0d20*/ 	.word	0x000000ff
        /*0d24*/ 	.word	0x0002e858
        /*0d28*/ 	.short	0x0100
        /*0d2a*/ 	.byte	0x08
	.zero		1


	//   ....[9]....
        /*0d2c*/ 	.word	0x00000590
        /*0d30*/ 	.word	0x000000ff
        /*0d34*/ 	.word	0x0002e868
        /*0d38*/ 	.short	0x0100
        /*0d3a*/ 	.byte	0x08
	.zero		1


	//   ....[10]....
        /*0d3c*/ 	.word	0x00000680
        /*0d40*/ 	.word	0x000000ff
        /*0d44*/ 	.word	0x0002e870
        /*0d48*/ 	.short	0x0100
        /*0d4a*/ 	.byte	0x06
	.zero		1


	//   ....[11]....
        /*0d4c*/ 	.word	0x00000690
        /*0d50*/ 	.word	0x000000ff
        /*0d54*/ 	.word	0x0002e880
        /*0d58*/ 	.short	0x0100
        /*0d5a*/ 	.byte	0x06
	.zero		1


	//   ....[12]....
        /*0d5c*/ 	.word	0x000006a0
        /*0d60*/ 	.word	0x000000ff
        /*0d64*/ 	.word	0x0002e878
        /*0d68*/ 	.short	0x0100
        /*0d6a*/ 	.byte	0x06
	.zero		1


	//   ....[13]....
        /*0d6c*/ 	.word	0x000006b0
        /*0d70*/ 	.word	0x000000ff
        /*0d74*/ 	.word	0x0002e888
        /*0d78*/ 	.short	0x0100
        /*0d7a*/ 	.byte	0x06
	.zero		1


	//   ....[14]....
        /*0d7c*/ 	.word	0x000007e0
        /*0d80*/ 	.word	0x000000ff
        /*0d84*/ 	.word	0x0002e890
        /*0d88*/ 	.short	0x0100
        /*0d8a*/ 	.byte	0x08
	.zero		1


	//   ....[15]....
        /*0d8c*/ 	.word	0x000007f0
        /*0d90*/ 	.word	0x000000ff
        /*0d94*/ 	.word	0x0002e8a0
        /*0d98*/ 	.short	0x0100
        /*0d9a*/ 	.byte	0x08
	.zero		1


	//   ....[16]....
        /*0d9c*/ 	.word	0x00000800
        /*0da0*/ 	.word	0x000000ff
        /*0da4*/ 	.word	0x0002e898
        /*0da8*/ 	.short	0x0100
        /*0daa*/ 	.byte	0x08
	.zero		1


	//   ....[17]....
        /*0dac*/ 	.word	0x00000810
        /*0db0*/ 	.word	0x000000ff
        /*0db4*/ 	.word	0x0002e8a8
        /*0db8*/ 	.short	0x0100
        /*0dba*/ 	.byte	0x08
	.zero		1


	//   ....[18]....
        /*0dbc*/ 	.word	0x00000940
        /*0dc0*/ 	.word	0x000000ff
        /*0dc4*/ 	.word	0x0002e8b0
        /*0dc8*/ 	.short	0x0100
        /*0dca*/ 	.byte	0x08
	.zero		1


	//   ....[19]....
        /*0dcc*/ 	.word	0x00000950
        /*0dd0*/ 	.word	0x000000ff
        /*0dd4*/ 	.word	0x0002e8c0
        /*0dd8*/ 	.short	0x0100
        /*0dda*/ 	.byte	0x08
	.zero		1


	//   ....[20]....
        /*0ddc*/ 	.word	0x00000960
        /*0de0*/ 	.word	0x000000ff
        /*0de4*/ 	.word	0x0002e8b8
        /*0de8*/ 	.short	0x0100
        /*0dea*/ 	.byte	0x08
	.zero		1


	//   ....[21]....
        /*0dec*/ 	.word	0x00000970
        /*0df0*/ 	.word	0x000000ff
        /*0df4*/ 	.word	0x0002e8c8
        /*0df8*/ 	.short	0x0100
        /*0dfa*/ 	.byte	0x08
	.zero		1


	//   ....[22]....
        /*0dfc*/ 	.word	0x00003180
        /*0e00*/ 	.word	0x0000006f
        /*0e04*/ 	.word	0x0002e890
        /*0e08*/ 	.short	0x010a
        /*0e0a*/ 	.byte	0x3f
	.zero		1


	//   ....[23]....
        /*0e0c*/ 	.word	0x00007400
        /*0e10*/ 	.word	0x0000006f
        /*0e14*/ 	.word	0x0002e890
        /*0e18*/ 	.short	0x010a
        /*0e1a*/ 	.byte	0x3f
	.zero		1


	//   ....[24]....
        /*0e1c*/ 	.word	0x0000b4d0
        /*0e20*/ 	.word	0x0000006f
        /*0e24*/ 	.word	0x0002e890
        /*0e28*/ 	.short	0x010a
        /*0e2a*/ 	.byte	0x3f
	.zero		1


	//   ....[25]....
        /*0e2c*/ 	.word	0x0000bbf0
        /*0e30*/ 	.word	0x00000034
        /*0e34*/ 	.word	0x00000000
        /*0e38*/ 	.short	0x0101
        /*0e3a*/ 	.byte	0x3f
	.zero		1


	//   ....[26]....
        /*0e3c*/ 	.word	0x0000bc30
        /*0e40*/ 	.word	0x0000006f
        /*0e44*/ 	.word	0x0002e8b0
        /*0e48*/ 	.short	0x010a
        /*0e4a*/ 	.byte	0x3f
	.zero		1


	//   ....[27]....
        /*0e4c*/ 	.word	0x0000c3e0
        /*0e50*/ 	.word	0x0000006f
        /*0e54*/ 	.word	0x00000000
        /*0e58*/ 	.short	0x0101
        /*0e5a*/ 	.byte	0x3f
	.zero		1


	//   ....[28]....
        /*0e5c*/ 	.word	0x0000cd80
        /*0e60*/ 	.word	0x00000010
        /*0e64*/ 	.word	0x0002e800
        /*0e68*/ 	.short	0x010a
        /*0e6a*/ 	.byte	0x3f
	.zero		1


	//   ....[29]....
        /*0e6c*/ 	.word	0x0000cdd0
        /*0e70*/ 	.word	0x00000010
        /*0e74*/ 	.word	0x0002e800
        /*0e78*/ 	.short	0x010a
        /*0e7a*/ 	.byte	0x3f
	.zero		1


	//   ....[30]....
        /*0e7c*/ 	.word	0x0000d720
        /*0e80*/ 	.word	0x00000010
        /*0e84*/ 	.word	0x0002e800
        /*0e88*/ 	.short	0x010a
        /*0e8a*/ 	.byte	0x3f
	.zero		1


	//   ....[31]....
        /*0e8c*/ 	.word	0x0000f420
        /*0e90*/ 	.word	0x00000010
        /*0e94*/ 	.word	0x0002e800
        /*0e98*/ 	.short	0x010a
        /*0e9a*/ 	.byte	0x3f
	.zero		1


	//   ....[32]....
        /*0e9c*/ 	.word	0x00010f90
        /*0ea0*/ 	.word	0x00000003
        /*0ea4*/ 	.word	0x0002e830
        /*0ea8*/ 	.short	0x010a
        /*0eaa*/ 	.byte	0x3f
	.zero		1


	//   ....[33]....
        /*0eac*/ 	.word	0x00011040
        /*0eb0*/ 	.word	0x00000003
        /*0eb4*/ 	.word	0x0002e830
        /*0eb8*/ 	.short	0x010a
        /*0eba*/ 	.byte	0x3f
	.zero		1


	//   ....[34]....
        /*0ebc*/ 	.word	0x00013ba0
        /*0ec0*/ 	.word	0x0000003d
        /*0ec4*/ 	.word	0x00000000
        /*0ec8*/ 	.short	0x0101
        /*0eca*/ 	.byte	0x3f
	.zero		1


	//   ....[35]....
        /*0ecc*/ 	.word	0x000153b0
        /*0ed0*/ 	.word	0x0000000d
        /*0ed4*/ 	.word	0x0002e830
        /*0ed8*/ 	.short	0x010a
        /*0eda*/ 	.byte	0x3f
	.zero		1


	//   ....[36]....
        /*0edc*/ 	.word	0x00015400
        /*0ee0*/ 	.word	0x0000000d
        /*0ee4*/ 	.word	0x0002e830
        /*0ee8*/ 	.short	0x010a
        /*0eea*/ 	.byte	0x3f
	.zero		1


	//   ....[37]....
        /*0eec*/ 	.word	0x00016950
        /*0ef0*/ 	.word	0x0000000c
        /*0ef4*/ 	.word	0x0002e850
        /*0ef8*/ 	.short	0x010a
        /*0efa*/ 	.byte	0x3f
	.zero		1


	//   ....[38]....
        /*0efc*/ 	.word	0x00016990
        /*0f00*/ 	.word	0x0000000c
        /*0f04*/ 	.word	0x0002e850
        /*0f08*/ 	.short	0x010a
        /*0f0a*/ 	.byte	0x3f
	.zero		1


	//   ....[39]....
        /*0f0c*/ 	.word	0x00018a70
        /*0f10*/ 	.word	0x00000076
        /*0f14*/ 	.word	0x00000000
        /*0f18*/ 	.short	0x0101
        /*0f1a*/ 	.byte	0x3f
	.zero		1


	//   ....[40]....
        /*0f1c*/ 	.word	0x00019340
        /*0f20*/ 	.word	0x00000067
        /*0f24*/ 	.word	0x00000000
        /*0f28*/ 	.short	0x0101
        /*0f2a*/ 	.byte	0x3f
	.zero		1


	//   ....[41]....
        /*0f2c*/ 	.word	0x000193d0
        /*0f30*/ 	.word	0x0000000c
        /*0f34*/ 	.word	0x0002e850
        /*0f38*/ 	.short	0x010a
        /*0f3a*/ 	.byte	0x3f
	.zero		1


	//   ....[42]....
        /*0f3c*/ 	.word	0x00019450
        /*0f40*/ 	.word	0x0000000c
        /*0f44*/ 	.word	0x0002e850
        /*0f48*/ 	.short	0x010a
        /*0f4a*/ 	.byte	0x3f
	.zero		1


	//   ....[43]....
        /*0f4c*/ 	.word	0x00019fa0
        /*0f50*/ 	.word	0x00000000
        /*0f54*/ 	.word	0x00000000
        /*0f58*/ 	.short	0x0101
        /*0f5a*/ 	.byte	0x3f
	.zero		1


	//   ....[44]....
        /*0f5c*/ 	.word	0x0001b680
        /*0f60*/ 	.word	0x00000000
        /*0f64*/ 	.word	0x00000000
        /*0f68*/ 	.short	0x0101
        /*0f6a*/ 	.byte	0x3f
	.zero		1


	//   ....[45]....
        /*0f6c*/ 	.word	0x0001dac0
        /*0f70*/ 	.word	0x0000000b
        /*0f74*/ 	.word	0x0002e820
        /*0f78*/ 	.short	0x010a
        /*0f7a*/ 	.byte	0x3f
	.zero		1


	//   ....[46]....
        /*0f7c*/ 	.word	0x0001db90
        /*0f80*/ 	.word	0x00000005
        /*0f84*/ 	.word	0x0002e8a0
        /*0f88*/ 	.short	0x010a
        /*0f8a*/ 	.byte	0x3f
	.zero		1


	//   ....[47]....
        /*0f8c*/ 	.word	0x0001ddd0
        /*0f90*/ 	.word	0x00000005
        /*0f94*/ 	.word	0x0002e8c0
        /*0f98*/ 	.short	0x010a
        /*0f9a*/ 	.byte	0x3f
	.zero		1


	//   ....[48]....
        /*0f9c*/ 	.word	0x0001e1b0
        /*0fa0*/ 	.word	0x00000006
        /*0fa4*/ 	.word	0x0002e8a0
        /*0fa8*/ 	.short	0x010a
        /*0faa*/ 	.byte	0x3f
	.zero		1


	//   ....[49]....
        /*0fac*/ 	.word	0x0001e3d0
        /*0fb0*/ 	.word	0x00000006
        /*0fb4*/ 	.word	0x0002e8c0
        /*0fb8*/ 	.short	0x010a
        /*0fba*/ 	.byte	0x3f
	.zero		1


	//   ....[50]....
        /*0fbc*/ 	.word	0x0001f3e0
        /*0fc0*/ 	.word	0x00000004
        /*0fc4*/ 	.word	0x0002e880
        /*0fc8*/ 	.short	0x010a
        /*0fca*/ 	.byte	0x3f
	.zero		1


	//   ....[51]....
        /*0fcc*/ 	.word	0x0001f5c0
        /*0fd0*/ 	.word	0x00000004
        /*0fd4*/ 	.word	0x0002e840
        /*0fd8*/ 	.short	0x010a
        /*0fda*/ 	.byte	0x3f
	.zero		1


	//   ....[52]....
        /*0fdc*/ 	.word	0x0001f950
        /*0fe0*/ 	.word	0x00000004
        /*0fe4*/ 	.word	0x0002e820
        /*0fe8*/ 	.short	0x010a
        /*0fea*/ 	.byte	0x3f
	.zero		1


	//   ....[53]....
        /*0fec*/ 	.word	0x0001fc90
        /*0ff0*/ 	.word	0x00000005
        /*0ff4*/ 	.word	0x0002e880
        /*0ff8*/ 	.short	0x010a
        /*0ffa*/ 	.byte	0x3f
	.zero		1


	//   ....[54]....
        /*0ffc*/ 	.word	0x0001ff00
        /*1000*/ 	.word	0x00000005
        /*1004*/ 	.word	0x0002e840
        /*1008*/ 	.short	0x010a
        /*100a*/ 	.byte	0x3f
	.zero		1


	//   ....[55]....
        /*100c*/ 	.word	0x00020200
        /*1010*/ 	.word	0x00000004
        /*1014*/ 	.word	0x0002e870
        /*1018*/ 	.short	0x010a
        /*101a*/ 	.byte	0x3f
	.zero		1


	//   ....[56]....
        /*101c*/ 	.word	0x00020290
        /*1020*/ 	.word	0x00000004
        /*1024*/ 	.word	0x0002e860
        /*1028*/ 	.short	0x010a
        /*102a*/ 	.byte	0x3f
	.zero		1


	//   ....[57]....
        /*102c*/ 	.word	0x000209d0
        /*1030*/ 	.word	0x00000003
        /*1034*/ 	.word	0x0002e850
        /*1038*/ 	.short	0x0101
        /*103a*/ 	.byte	0x3f
	.zero		1


	//   ....[58]....
        /*103c*/ 	.word	0x00020a10
        /*1040*/ 	.word	0x00000003
        /*1044*/ 	.word	0x00000000
        /*1048*/ 	.short	0x0101
        /*104a*/ 	.byte	0x3f
	.zero		1


	//   ....[59]....
        /*104c*/ 	.word	0x00020c00
        /*1050*/ 	.word	0x00000014
        /*1054*/ 	.word	0x0002e870
        /*1058*/ 	.short	0x010a
        /*105a*/ 	.byte	0x3f
	.zero		1


	//   ....[60]....
        /*105c*/ 	.word	0x00020c90
        /*1060*/ 	.word	0x00000014
        /*1064*/ 	.word	0x0002e860
        /*1068*/ 	.short	0x010a
        /*106a*/ 	.byte	0x3f
	.zero		1


	//   ....[61]....
        /*106c*/ 	.word	0x00021360
        /*1070*/ 	.word	0x00000014
        /*1074*/ 	.word	0x0002e850
        /*1078*/ 	.short	0x0101
        /*107a*/ 	.byte	0x3f
	.zero		1


	//   ....[62]....
        /*107c*/ 	.word	0x000213b0
        /*1080*/ 	.word	0x00000000
        /*1084*/ 	.word	0x00000000
        /*1088*/ 	.short	0x0101
        /*108a*/ 	.byte	0x3f
	.zero		1


	//   ....[63]....
        /*108c*/ 	.word	0x00022010
        /*1090*/ 	.word	0x00000000
        /*1094*/ 	.word	0x0002e820
        /*1098*/ 	.short	0x010a
        /*109a*/ 	.byte	0x3f
	.zero		1


	//   ....[64]....
        /*109c*/ 	.word	0x000221e0
        /*10a0*/ 	.word	0x00000006
        /*10a4*/ 	.word	0x00000000
        /*10a8*/ 	.short	0x010a
        /*10aa*/ 	.byte	0x3f
	.zero		1


	//   ....[65]....
        /*10ac*/ 	.word	0x00022250
        /*10b0*/ 	.word	0x00000007
        /*10b4*/ 	.word	0x00000000
        /*10b8*/ 	.short	0x010a
        /*10ba*/ 	.byte	0x3f
	.zero		1


	//   ....[66]....
        /*10bc*/ 	.word	0x000222b0
        /*10c0*/ 	.word	0x00000004
        /*10c4*/ 	.word	0x0002e860
        /*10c8*/ 	.short	0x010a
        /*10ca*/ 	.byte	0x3f
	.zero		1


	//   ....[67]....
        /*10cc*/ 	.word	0x00022300
        /*10d0*/ 	.word	0x00000003
        /*10d4*/ 	.word	0x0002e860
        /*10d8*/ 	.short	0x010a
        /*10da*/ 	.byte	0x3f
	.zero		1


	//   ....[68]....
        /*10dc*/ 	.word	0x00022340
        /*10e0*/ 	.word	0x00000004
        /*10e4*/ 	.word	0x0002e880
        /*10e8*/ 	.short	0x010a
        /*10ea*/ 	.byte	0x3f
	.zero		1


	//   ....[69]....
        /*10ec*/ 	.word	0x00022360
        /*10f0*/ 	.word	0x00000003
        /*10f4*/ 	.word	0x0002e880
        /*10f8*/ 	.short	0x010a
        /*10fa*/ 	.byte	0x3f
	.zero		1


	//   ....[70]....
        /*10fc*/ 	.word	0x000223c0
        /*1100*/ 	.word	0x0000006f
        /*1104*/ 	.word	0x0002e890
        /*1108*/ 	.short	0x010a
        /*110a*/ 	.byte	0x3f
	.zero		1


	//   ....[71]....
        /*110c*/ 	.word	0x00022410
        /*1110*/ 	.word	0x0000006f
        /*1114*/ 	.word	0x0002e890
        /*1118*/ 	.short	0x010a
        /*111a*/ 	.byte	0x3f
	.zero		1


	//   ....[72]....
        /*111c*/ 	.word	0x00022460
        /*1120*/ 	.word	0x0000006f
        /*1124*/ 	.word	0x0002e890
        /*1128*/ 	.short	0x010a
        /*112a*/ 	.byte	0x3f
	.zero		1


	//   ....[73]....
        /*112c*/ 	.word	0x000224b0
        /*1130*/ 	.word	0x0000006f
        /*1134*/ 	.word	0x0002e8b0
        /*1138*/ 	.short	0x010a
        /*113a*/ 	.byte	0x3f
	.zero		1


	//   ....[74]....
        /*113c*/ 	.word	0x00022880
        /*1140*/ 	.word	0x00000010
        /*1144*/ 	.word	0x0002e800
        /*1148*/ 	.short	0x010a
        /*114a*/ 	.byte	0x3f
	.zero		1


	//   ....[75]....
        /*114c*/ 	.word	0x00022b50
        /*1150*/ 	.word	0x00000010
        /*1154*/ 	.word	0x0002e800
        /*1158*/ 	.short	0x010a
        /*115a*/ 	.byte	0x3f
	.zero		1


	//   ....[76]....
        /*115c*/ 	.word	0x00022ba0
        /*1160*/ 	.word	0x00000003
        /*1164*/ 	.word	0x0002e830
        /*1168*/ 	.short	0x010a
        /*116a*/ 	.byte	0x3f
	.zero		1


	//   ....[77]....
        /*116c*/ 	.word	0x00022bf0
        /*1170*/ 	.word	0x0000000d
        /*1174*/ 	.word	0x0002e830
        /*1178*/ 	.short	0x010a
        /*117a*/ 	.byte	0x3f
	.zero		1


	//   ....[78]....
        /*117c*/ 	.word	0x00022c40
        /*1180*/ 	.word	0x0000000c
        /*1184*/ 	.word	0x0002e850
        /*1188*/ 	.short	0x010a
        /*118a*/ 	.byte	0x3f
	.zero		1


	//   ....[79]....
        /*118c*/ 	.word	0x00022c90
        /*1190*/ 	.word	0x0000000c
        /*1194*/ 	.word	0x0002e850
        /*1198*/ 	.short	0x010a
        /*119a*/ 	.byte	0x3f
	.zero		1


	//   ....[80]....
        /*119c*/ 	.word	0x00023e20
        /*11a0*/ 	.word	0x0000000b
        /*11a4*/ 	.word	0x0002e820
        /*11a8*/ 	.short	0x010a
        /*11aa*/ 	.byte	0x3f
	.zero		1


	//   ....[81]....
        /*11ac*/ 	.word	0x00023e70
        /*11b0*/ 	.word	0x00000005
        /*11b4*/ 	.word	0x0002e8a0
        /*11b8*/ 	.short	0x010a
        /*11ba*/ 	.byte	0x3f
	.zero		1


	//   ....[82]....
        /*11bc*/ 	.word	0x00023ec0
        /*11c0*/ 	.word	0x00000005
        /*11c4*/ 	.word	0x0002e8c0
        /*11c8*/ 	.short	0x010a
        /*11ca*/ 	.byte	0x3f
	.zero		1


	//   ....[83]....
        /*11cc*/ 	.word	0x00023f10
        /*11d0*/ 	.word	0x00000006
        /*11d4*/ 	.word	0x0002e8a0
        /*11d8*/ 	.short	0x010a
        /*11da*/ 	.byte	0x3f
	.zero		1


	//   ....[84]....
        /*11dc*/ 	.word	0x00023f60
        /*11e0*/ 	.word	0x00000006
        /*11e4*/ 	.word	0x0002e8c0
        /*11e8*/ 	.short	0x010a
        /*11ea*/ 	.byte	0x3f
	.zero		1


	//   ....[85]....
        /*11ec*/ 	.word	0x00024100
        /*11f0*/ 	.word	0x00000004
        /*11f4*/ 	.word	0x0002e880
        /*11f8*/ 	.short	0x010a
        /*11fa*/ 	.byte	0x3f
	.zero		1


	//   ....[86]....
        /*11fc*/ 	.word	0x00024150
        /*1200*/ 	.word	0x00000004
        /*1204*/ 	.word	0x0002e840
        /*1208*/ 	.short	0x010a
        /*120a*/ 	.byte	0x3f
	.zero		1


	//   ....[87]....
        /*120c*/ 	.word	0x000241d0
        /*1210*/ 	.word	0x00000004
        /*1214*/ 	.word	0x0002e820
        /*1218*/ 	.short	0x010a
        /*121a*/ 	.byte	0x3f
	.zero		1


	//   ....[88]....
        /*121c*/ 	.word	0x00024220
        /*1220*/ 	.word	0x00000005
        /*1224*/ 	.word	0x0002e880
        /*1228*/ 	.short	0x010a
        /*122a*/ 	.byte	0x3f
	.zero		1


	//   ....[89]....
        /*122c*/ 	.word	0x00024270
        /*1230*/ 	.word	0x00000005
        /*1234*/ 	.word	0x0002e840
        /*1238*/ 	.short	0x010a
        /*123a*/ 	.byte	0x3f
	.zero		1


	//   ....[90]....
        /*123c*/ 	.word	0x000242d0
        /*1240*/ 	.word	0x00000004
        /*1244*/ 	.word	0x0002e870
        /*1248*/ 	.short	0x010a
        /*124a*/ 	.byte	0x3f
	.zero		1


	//   ....[91]....
        /*124c*/ 	.word	0x00024330
        /*1250*/ 	.word	0x00000004
        /*1254*/ 	.word	0x0002e860
        /*1258*/ 	.short	0x010a
        /*125a*/ 	.byte	0x3f
	.zero		1


	//   ....[92]....
        /*125c*/ 	.word	0x00024380
        /*1260*/ 	.word	0x00000014
        /*1264*/ 	.word	0x0002e870
        /*1268*/ 	.short	0x010a
        /*126a*/ 	.byte	0x3f
	.zero		1


	//   ....[93]....
        /*126c*/ 	.word	0x000243d0
        /*1270*/ 	.word	0x00000014
        /*1274*/ 	.word	0x0002e860
        /*1278*/ 	.short	0x010a
        /*127a*/ 	.byte	0x3f
	.zero		1


	//   ....[94]....
        /*127c*/ 	.word	0x00024d80
        /*1280*/ 	.word	0x00000000
        /*1284*/ 	.word	0x0002e820
        /*1288*/ 	.short	0x010a
        /*128a*/ 	.byte	0x3f
	.zero		1


	//   ....[95]....
        /*128c*/ 	.word	0x00024f20
        /*1290*/ 	.word	0x00000006
        /*1294*/ 	.word	0x00000000
        /*1298*/ 	.short	0x010a
        /*129a*/ 	.byte	0x3f
	.zero		1


	//   ....[96]....
        /*129c*/ 	.word	0x00024f70
        /*12a0*/ 	.word	0x00000007
        /*12a4*/ 	.word	0x00000000
        /*12a8*/ 	.short	0x010a
        /*12aa*/ 	.byte	0x3f
	.zero		1


	//   ....[97]....
        /*12ac*/ 	.word	0x00024fc0
        /*12b0*/ 	.word	0x00000004
        /*12b4*/ 	.word	0x0002e860
        /*12b8*/ 	.short	0x010a
        /*12ba*/ 	.byte	0x3f
	.zero		1


	//   ....[98]....
        /*12bc*/ 	.word	0x00025010
        /*12c0*/ 	.word	0x00000003
        /*12c4*/ 	.word	0x0002e860
        /*12c8*/ 	.short	0x010a
        /*12ca*/ 	.byte	0x3f
	.zero		1


	//   ....[99]....
        /*12cc*/ 	.word	0x00025060
        /*12d0*/ 	.word	0x00000004
        /*12d4*/ 	.word	0x0002e880
        /*12d8*/ 	.short	0x010a
        /*12da*/ 	.byte	0x3f
	.zero		1


	//----- nvinfo : EIATTR_NUM_MBARRIERS
	.align		4
.L_151:
        /*12dc*/ 	.byte	0x03, 0x38
        /*12de*/ 	.short	0x0016


	//----- nvinfo : EIATTR_EXIT_INSTR_OFFSETS
	.align		4
        /*12e0*/ 	.byte	0x04, 0x1c
        /*12e2*/ 	.short	(.L_153 - .L_152)


	//   ....[0]....
.L_152:
        /*12e4*/ 	.word	0x000223b0


	//----- nvinfo : EIATTR_MAX_THREADS
	.align		4
.L_153:
        /*12e8*/ 	.byte	0x04, 0x05
        /*12ea*/ 	.short	(.L_155 - .L_154)
.L_154:
        /*12ec*/ 	.word	0x00000180
        /*12f0*/ 	.word	0x00000001
        /*12f4*/ 	.word	0x00000001


	//----- nvinfo : EIATTR_CRS_STACK_SIZE
	.align		4
.L_155:
        /*12f8*/ 	.byte	0x04, 0x1e
        /*12fa*/ 	.short	(.L_157 - .L_156)
.L_156:
        /*12fc*/ 	.word	0x00000000


	//----- nvinfo : EIATTR_CBANK_PARAM_SIZE
	.align		4
.L_157:
        /*1300*/ 	.byte	0x03, 0x19
        /*1302*/ 	.short	0x0a70


	//----- nvinfo : EIATTR_PARAM_CBANK
	.align		4
        /*1304*/ 	.byte	0x04, 0x0a
        /*1306*/ 	.short	(.L_159 - .L_158)
	.align		4
.L_158:
        /*1308*/ 	.word	index@(.nv.constant0._ZN7cutlass13device_kernelIN5flash11enable_sm90INS1_16FlashAttnFwdSm90INS1_25CollectiveMainloopFwdSm90ILi2EN4cute5tupleIJNS5_1CILi1EEES8_S8_EEENS6_IJNS7_ILi128EEENS7_ILi224EEESA_EEELi128ENS_12float_e4m3_tEfNS_4arch4Sm90ELb0ELb0ELb0ELb1ELb0ELb1ELb0ELb1ELb1ELb0ELb0ELb0EEENS1_21CollectiveEpilogueFwdINS6_IJSA_SA_SB_EEES9_NS_10bfloat16_tESF_Li256ELb1ELb0ELb0ELb1EEENS1_36VarlenDynamicPersistentTileSchedulerILi128ELi224ELi256ELi128ELb0ELb0ELb1ELb0ELb1ELb1EEEEEEEEEvNT_6ParamsE)
        /*130c*/ 	.short	0x0210
        /*130e*/ 	.short	0x0a70


	//----- nvinfo : EIATTR_SW_WAR
	.align		4
.L_159:
        /*1310*/ 	.byte	0x04, 0x36
        /*1312*/ 	.short	(.L_161 - .L_160)
.L_160:
        /*1314*/ 	.word	0x00000008
.L_161:


//--------------------- .nv.info._ZN7cutlass13device_kernelIN5flash11enable_sm90INS1_16FlashAttnFwdSm90INS1_25CollectiveMainloopFwdSm90ILi2EN4cute5tupleIJNS5_1CILi1EEES8_S8_EEENS6_IJNS7_ILi128EEENS7_ILi224EEESA_EEELi128ENS_12float_e4m3_tEfNS_4arch4Sm90ELb0ELb1ELb0ELb0ELb0ELb0ELb0ELb1ELb1ELb0ELb0ELb0EEENS1_21CollectiveEpilogueFwdINS6_IJSA_SA_SB_EEES9_NS_10bfloat16_tESF_Li256ELb0ELb0ELb0ELb1EEENS1_30DynamicPersistentTileSchedulerILi256ELi128ELb0ELb0ELb1EEEEEEEEEvNT_6ParamsE --------------------------
	.section	.nv.info._ZN7cutlass13device_kernelIN5flash11enable_sm90INS1_16FlashAttnFwdSm90INS1_25CollectiveMainloopFwdSm90ILi2EN4cute5tupleIJNS5_1CILi1EEES8_S8_EEENS6_IJNS7_ILi128EEENS7_ILi224EEESA_EEELi128ENS_12float_e4m3_tEfNS_4arch4Sm90ELb0ELb1ELb0ELb0ELb0ELb0ELb0ELb1ELb1ELb0ELb0ELb0EEENS1_21CollectiveEpilogueFwdINS6_IJSA_SA_SB_EEES9_NS_10bfloat16_tESF_Li256ELb0ELb0ELb0ELb1EEENS1_30DynamicPersistentTileSchedulerILi256ELi128ELb0ELb0ELb1EEEEEEEEEvNT_6ParamsE,"",@"SHT_CUDA_INFO"
	.sectionflags	@""
	.align	4


	//----- nvinfo : EIATTR_CUDA_API_VERSION
	.align		4
        /*0000*/ 	.byte	0x04, 0x37
        /*0002*/ 	.short	(.L_163 - .L_162)
.L_162:
        /*0004*/ 	.word	0x00000082


	//----- nvinfo : EIATTR_KPARAM_INFO
	.align		4
.L_163:
        /*0008*/ 	.byte	0x04, 0x17
        /*000a*/ 	.short	(.L_165 - .L_164)
.L_164:
        /*000c*/ 	.word	0x00000000
        /*0010*/ 	.short	0x0000
        /*0012*/ 	.short	0x0070
        /*0014*/ 	.byte	0x00, 0xf0, 0x01, 0x2e


	//----- nvinfo : EIATTR_SPARSE_MMA_MASK
	.align		4
.L_165:
        /*0018*/ 	.byte	0x03, 0x50
        /*001a*/ 	.short	0x0000


	//----- nvinfo : EIATTR_MAXREG_COUNT
	.align		4
        /*001c*/ 	.byte	0x03, 0x1b
        /*001e*/ 	.short	0x00a8


	//----- nvinfo : EIATTR_NUM_BARRIERS
	.align		4
        /*0020*/ 	.byte	0x02, 0x4c
        /*0022*/ 	.byte	0x10
	.zero		1


	//----- nvinfo : EIATTR_EXTERNS
	.align		4
        /*0024*/ 	.byte	0x04, 0x0f
        /*0026*/ 	.short	(.L_167 - .L_166)


	//   ....[0]....
	.align		4
.L_166:
        /*0028*/ 	.word	index@(__assertfail)


	//----- nvinfo : EIATTR_ANNOTATIONS
	.align		4
.L_167:
        /*002c*/ 	.byte	0x04, 0x55
        /*002e*/ 	.short	(.L_169 - .L_168)


	//   ....[0]....
.L_168:
        /* <DEDUP_REMOVED lines=30> */


	//----- nvinfo : EIATTR_MERCURY_ISA_VERSION
	.align		4
.L_169:
        /*0200*/ 	.byte	0x03, 0x5f
        /*0202*/ 	.short	0x0101


	//----- nvinfo : EIATTR_INT_WARP_WIDE_INSTR_OFFSETS
	.align		4
        /*0204*/ 	.byte	0x04, 0x31
        /*0206*/ 	.short	(.L_171 - .L_170)


	//   ....[0]....
.L_170:
        /*0208*/ 	.word	0x00000180


	//   ....[1]....
        /*020c*/ 	.word	0x000001c0


	//   ....[2]....
        /*0210*/ 	.word	0x00000250


	//   ....[3]....
        /*0214*/ 	.word	0x00019180


	//   ....[4]....
        /*0218*/ 	.word	0x00019210


	//   ....[5]....
        /*021c*/ 	.word	0x000198f0


	//   ....[6]....
        /*0220*/ 	.word	0x0001b060


	//   ....[7]....
        /*0224*/ 	.word	0x0001b0f0


	//----- nvinfo : EIATTR_COOP_GROUP_MASK_REGIDS
	.align		4
.L_171:
        /*0228*/ 	.byte	0x04, 0x29
        /*022a*/ 	.short	(.L_173 - .L_172)


	//   ....[0]....
.L_172:
        /*022c*/ 	.word	0xffffffff


	//   ....[1]....
        /*0230*/ 	.word	0xffffffff


	//   ....[2]....
        /*0234*/ 	.word	0xffffffff


	//   ....[3]....
        /*0238*/ 	.word	0xffffffff


	//   ....[4]....
        /*023c*/ 	.word	0xffffffff


	//   ....[5]....
        /*0240*/ 	.word	0xffffffff


	//   ....[6]....
        /*0244*/ 	.word	0xffffffff


	//   ....[7]....
        /*0248*/ 	.word	0xffffffff


	//   ....[8]....
        /*024c*/ 	.word	0xffffffff


	//   ....[9]....
        /*0250*/ 	.word	0xffffffff


	//   ....[10]....
        /*0254*/ 	.word	0xffffffff


	//   ....[11]....
        /*0258*/ 	.word	0xffffffff


	//   ....[12]....
        /*025c*/ 	.word	0xffffffff


	//   ....[13]....
        /*0260*/ 	.word	0xffffffff


	//   ....[14]....
        /*0264*/ 	.word	0xffffffff


	//   ....[15]....
        /*0268*/ 	.word	0xffffffff


	//   ....[16]....
        /*026c*/ 	.word	0xffffffff


	//   ....[17]....
        /*0270*/ 	.word	0xffffffff


	//   ....[18]....
        /*0274*/ 	.word	0xffffffff


	//   ....[19]....
        /*0278*/ 	.word	0xffffffff


	//   ....[20]....
        /*027c*/ 	.word	0xffffffff


	//   ....[21]....
        /*0280*/ 	.word	0xffffffff


	//   ....[22]....
        /*0284*/ 	.word	0xffffffff


	//   ....[23]....
        /*0288*/ 	.word	0xffffffff


	//   ....[24]....
        /*028c*/ 	.word	0xffffffff


	//   ....[25]....
        /*0290*/ 	.word	0xffffffff


	//   ....[26]....
        /*0294*/ 	.word	0xffffffff


	//   ....[27]....
        /*0298*/ 	.word	0xffffffff


	//   ....[28]....
        /*029c*/ 	.word	0xffffffff


	//   ....[29]....
        /*02a0*/ 	.word	0xffffffff


	//   ....[30]....
        /*02a4*/ 	.word	0xffffffff


	//   ....[31]....
        /*02a8*/ 	.word	0xffffffff


	//   ....[32]....
        /*02ac*/ 	.word	0xffffffff


	//   ....[33]....
        /*02b0*/ 	.word	0xffffffff


	//   ....[34]....
        /*02b4*/ 	.word	0xffffffff


	//   ....[35]....
        /*02b8*/ 	.word	0xffffffff


	//   ....[36]....
        /*02bc*/ 	.word	0xffffffff


	//   ....[37]....
        /*02c0*/ 	.word	0xffffffff


	//   ....[38]....
        /*02c4*/ 	.word	0xffffffff


	//   ....[39]....
        /*02c8*/ 	.word	0xffffffff


	//   ....[40]....
        /*02cc*/ 	.word	0xffffffff


	//   ....[41]....
        /*02d0*/ 	.word	0xffffffff


	//   ....[42]....
        /*02d4*/ 	.word	0xffffffff


	//   ....[43]....
        /*02d8*/ 	.word	0xffffffff


	//   ....[44]....
        /*02dc*/ 	.word	0xffffffff


	//   ....[45]....
        /*02e0*/ 	.word	0xffffffff


	//   ....[46]....
        /*02e4*/ 	.word	0xffffffff


	//   ....[47]....
        /*02e8*/ 	.word	0xffffffff


	//   ....[48]....
        /*02ec*/ 	.word	0xffffffff


	//   ....[49]....
        /*02f0*/ 	.word	0xffffffff


	//   ....[50]....
        /*02f4*/ 	.word	0xffffffff


	//   ....[51]....
        /*02f8*/ 	.word	0xffffffff


	//   ....[52]....
        /*02fc*/ 	.word	0xffffffff


	//   ....[53]....
        /*0300*/ 	.word	0xffffffff


	//   ....[54]....
        /*0304*/ 	.word	0xffffffff


	//   ....[55]....
        /*0308*/ 	.word	0xffffffff


	//   ....[56]....
        /*030c*/ 	.word	0xffffffff


	//   ....[57]....
        /*0310*/ 	.word	0xffffffff


	//   ....[58]....
        /*0314*/ 	.word	0xffffffff


	//   ....[59]....
        /*0318*/ 	.word	0xffffffff


	//   ....[60]....
        /*031c*/ 	.word	0xffffffff


	//   ....[61]....
        /*0320*/ 	.word	0xffffffff


	//   ....[62]....
        /*0324*/ 	.word	0xffffffff


	//   ....[63]....
        /*0328*/ 	.word	0xffffffff


	//   ....[64]....
        /*032c*/ 	.word	0xffffffff


	//   ....[65]....
        /*0330*/ 	.word	0x0500000f


	//   ....[66]....
        /*0334*/ 	.word	0x0500000f


	//----- nvinfo : EIATTR_COOP_GROUP_INSTR_OFFSETS
	.align		4
.L_173:
        /*0338*/ 	.byte	0x04, 0x28
        /*033a*/ 	.short	(.L_175 - .L_174)


	//   ....[0]....
.L_174:
        /*033c*/ 	.word	0x00000060


	//   ....[1]....
        /*0340*/ 	.word	0x00000190


	//   ....[2]....
        /*0344*/ 	.word	0x00000230


	//   ....[3]....
        /*0348*/ 	.word	0x000003c0


	//   ....[4]....
        /*034c*/ 	.word	0x00000520


	//   ....[5]....
        /*0350*/ 	.word	0x00000640


	//   ....[6]....
        /*0354*/ 	.word	0x000007a0


	//   ....[7]....
        /*0358*/ 	.word	0x00001aa0


	//   ....[8]....
        /*035c*/ 	.word	0x000049c0


	//   ....[9]....
        /*0360*/ 	.word	0x00004ac0


	//   ....[10]....
        /*0364*/ 	.word	0x000059e0


	//   ....[11]....
        /*0368*/ 	.word	0x00005a70


	//   ....[12]....
        /*036c*/ 	.word	0x0000aa80


	//   ....[13]....
        /*0370*/ 	.word	0x0000aaa0


	//   ....[14]....
        /*0374*/ 	.word	0x0000b350


	//   ....[15]....
        /*0378*/ 	.word	0x0000b3d0


	//   ....[16]....
        /*037c*/ 	.word	0x0000e4c0


	//   ....[17]....
        /*0380*/ 	.word	0x0000e4d0


	//   ....[18]....
        /*0384*/ 	.word	0x0000e500


	//   ....[19]....
        /*0388*/ 	.word	0x0000e510


	//   ....[20]....
        /*038c*/ 	.word	0x00013710


	//   ....[21]....
        /*0390*/ 	.word	0x00013820


	//   ....[22]....
        /*0394*/ 	.word	0x00014870


	//   ....[23]....
        /*0398*/ 	.word	0x000148d0


	//   ....[24]....
        /*039c*/ 	.word	0x000165b0


	//   ....[25]....
        /*03a0*/ 	.word	0x000165c0


	//   ....[26]....
        /*03a4*/ 	.word	0x00016640


	//   ....[27]....
        /*03a8*/ 	.word	0x00016650


	//   ....[28]....
        /*03ac*/ 	.word	0x00017670


	//   ....[29]....
        /*03b0*/ 	.word	0x00017680


	//   ....[30]....
        /*03b4*/ 	.word	0x00017690


	//   ....[31]....
        /*03b8*/ 	.word	0x000176a0


	//   ....[32]....
        /*03bc*/ 	.word	0x000176b0


	//   ....[33]....
        /*03c0*/ 	.word	0x000176c0


	//   ....[34]....
        /*03c4*/ 	.word	0x000176d0


	//   ....[35]....
        /*03c8*/ 	.word	0x000176e0


	//   ....[36]....
        /*03cc*/ 	.word	0x00017710


	//   ....[37]....
        /*03d0*/ 	.word	0x00017740


	//   ....[38]....
        /*03d4*/ 	.word	0x00017770


	//   ....[39]....
        /*03d8*/ 	.word	0x00017780


	//   ....[40]....
        /*03dc*/ 	.word	0x000177b0


	//   ....[41]....
        /*03e0*/ 	.word	0x000177c0


	//   ....[42]....
        /*03e4*/ 	.word	0x00017800


	//   ....[43]....
        /*03e8*/ 	.word	0x00017830


	//   ....[44]....
        /*03ec*/ 	.word	0x00017840


	//   ....[45]....
        /*03f0*/ 	.word	0x00017850


	//   ....[46]....
        /*03f4*/ 	.word	0x000178d0


	//   ....[47]....
        /*03f8*/ 	.word	0x000178e0


	//   ....[48]....
        /*03fc*/ 	.word	0x000178f0


	//   ....[49]....
        /*0400*/ 	.word	0x00017920


	//   ....[50]....
        /*0404*/ 	.word	0x00017950


	//   ....[51]....
        /*0408*/ 	.word	0x00017960


	//   ....[52]....
        /*040c*/ 	.word	0x00017970


	//   ....[53]....
        /*0410*/ 	.word	0x00017980


	//   ....[54]....
        /*0414*/ 	.word	0x00017990


	//   ....[55]....
        /*0418*/ 	.word	0x000179a0


	//   ....[56]....
        /*041c*/ 	.word	0x000179b0


	//   ....[57]....
        /*0420*/ 	.word	0x000179c0


	//   ....[58]....
        /*0424*/ 	.word	0x000179d0


	//   ....[59]....
        /*0428*/ 	.word	0x000179e0


	//   ....[60]....
        /*042c*/ 	.word	0x00017b80


	//   ....[61]....
        /*0430*/ 	.word	0x000186e0


	//   ....[62]....
        /*0434*/ 	.word	0x00019990


	//   ....[63]....
        /*0438*/ 	.word	0x0001baf0


	//   ....[64]....
        /*043c*/ 	.word	0x0001bc90


	//   ....[65]....
        /*0440*/ 	.word	0x0001c350


	//   ....[66]....
        /*0444*/ 	.word	0x0001c7c0


	//----- nvinfo : EIATTR_REG_RECONFIG
	.align		4
.L_175:
        /*0448*/ 	.byte	0x01, 0x54
	.zero		2


	//----- nvinfo : EIATTR_SYSCALL_OFFSETS
	.align		4
        /*044c*/ 	.byte	0x04, 0x46
        /*044e*/ 	.short	(.L_177 - .L_176)


	//   ....[0]....
.L_176:
        /*0450*/ 	.word	0x00001c20


	//   ....[1]....
        /*0454*/ 	.word	0x000193b0


	//   ....[2]....
        /*0458*/ 	.word	0x00019510


	//   ....[3]....
        /*045c*/ 	.word	0x00019650


	//   ....[4]....
        /*0460*/ 	.word	0x00019770


	//----- nvinfo : EIATTR_MBARRIER_INSTR_OFFSETS
	.align		4
.L_177:
        /*0464*/ 	.byte	0x04, 0x39
        /*0466*/ 	.short	(.L_179 - .L_178)


	//   ....[0]....
.L_178:
        /*0468*/ 	.word	0x00000270
        /*046c*/ 	.word	0x000000ff
        /*0470*/ 	.word	0x0002e800
        /*0474*/ 	.short	0x0100
        /*0476*/ 	.byte	0x06
	.zero		1


	//   ....[1]....
        /*0478*/ 	.word	0x00000280
        /*047c*/ 	.word	0x000000ff
        /*0480*/ 	.word	0x0002e820
        /*0484*/ 	.short	0x0100
        /*0486*/ 	.byte	0x06
	.zero		1


	//   ....[2]....
        /*0488*/ 	.word	0x00000370
        /*048c*/ 	.word	0x000000ff
        /*0490*/ 	.word	0x0002e830
        /*0494*/ 	.short	0x0100
        /*0496*/ 	.byte	0x08
	.zero		1


	//   ....[3]....
        /*0498*/ 	.word	0x00000380
        /*049c*/ 	.word	0x000000ff
        /*04a0*/ 	.word	0x0002e840
        /*04a4*/ 	.short	0x0100
        /*04a6*/ 	.byte	0x08
	.zero		1


	//   ....[4]....
        /*04a8*/ 	.word	0x00000390
        /*04ac*/ 	.word	0x000000ff
        /*04b0*/ 	.word	0x0002e838
        /*04b4*/ 	.short	0x0100
        /*04b6*/ 	.byte	0x08
	.zero		1


	//   ....[5]....
        /*04b8*/ 	.word	0x000003a0
        /*04bc*/ 	.word	0x000000ff
        /*04c0*/ 	.word	0x0002e848
        /*04c4*/ 	.short	0x0100
        /*04c6*/ 	.byte	0x08
	.zero		1


	//   ....[6]....
        /*04c8*/ 	.word	0x000004d0
        /*04cc*/ 	.word	0x000000ff
        /*04d0*/ 	.word	0x0002e850
        /*04d4*/ 	.short	0x0100
        /*04d6*/ 	.byte	0x08
	.zero		1


	//   ....[7]....
        /*04d8*/ 	.word	0x000004e0
        /*04dc*/ 	.word	0x000000ff
        /*04e0*/ 	.word	0x0002e860
        /*04e4*/ 	.short	0x0100
        /*04e6*/ 	.byte	0x08
	.zero		1


	//   ....[8]....
        /*04e8*/ 	.word	0x000004f0
        /*04ec*/ 	.word	0x000000ff
        /*04f0*/ 	.word	0x0002e858
        /*04f4*/ 	.short	0x0100
        /*04f6*/ 	.byte	0x08
	.zero		1


	//   ....[9]....
        /*04f8*/ 	.word	0x00000500
        /*04fc*/ 	.word	0x000000ff
        /*0500*/ 	.word	0x0002e868
        /*0504*/ 	.short	0x0100
        /*0506*/ 	.byte	0x08
	.zero		1


	//   ....[10]....
        /*0508*/ 	.word	0x000005f0
        /*050c*/ 	.word	0x000000ff
        /*0510*/ 	.word	0x0002e870
        /*0514*/ 	.short	0x0100
        /*0516*/ 	.byte	0x06
	.zero		1


	//   ....[11]....
        /*0518*/ 	.word	0x00000600
        /*051c*/ 	.word	0x000000ff
        /*0520*/ 	.word	0x0002e880
        /*0524*/ 	.short	0x0100
        /*0526*/ 	.byte	0x06
	.zero		1


	//   ....[12]....
        /*0528*/ 	.word	0x00000610
        /*052c*/ 	.word	0x000000ff
        /*0530*/ 	.word	0x0002e878
        /*0534*/ 	.short	0x0100
        /*0536*/ 	.byte	0x06
	.zero		1


	//   ....[13]....
        /*0538*/ 	.word	0x00000620
        /*053c*/ 	.word	0x000000ff
        /*0540*/ 	.word	0x0002e888
        /*0544*/ 	.short	0x0100
        /*0546*/ 	.byte	0x06
	.zero		1


	//   ....[14]....
        /*0548*/ 	.word	0x00000750
        /*054c*/ 	.word	0x000000ff
        /*0550*/ 	.word	0x0002e890
        /*0554*/ 	.short	0x0100
        /*0556*/ 	.byte	0x08
	.zero		1


	//   ....[15]....
        /*0558*/ 	.word	0x00000760
        /*055c*/ 	.word	0x000000ff
        /*0560*/ 	.word	0x0002e8a0
        /*0564*/ 	.short	0x0100
        /*0566*/ 	.byte	0x08
	.zero		1


	//   ....[16]....
        /*0568*/ 	.word	0x00000770
        /*056c*/ 	.word	0x000000ff
        /*0570*/ 	.word	0x0002e898
        /*0574*/ 	.short	0x0100
        /*0576*/ 	.byte	0x08
	.zero		1


	//   ....[17]....
        /*0578*/ 	.word	0x00000780
        /*057c*/ 	.word	0x000000ff
        /*0580*/ 	.word	0x0002e8a8
        /*0584*/ 	.short	0x0100
        /*0586*/ 	.byte	0x08
	.zero		1


	//   ....[18]....
        /*0588*/ 	.word	0x000008b0
        /*058c*/ 	.word	0x000000ff
        /*0590*/ 	.word	0x0002e8b0
        /*0594*/ 	.short	0x0100
        /*0596*/ 	.byte	0x08
	.zero		1


	//   ....[19]....
        /*0598*/ 	.word	0x000008c0
        /*059c*/ 	.word	0x000000ff
        /*05a0*/ 	.word	0x0002e8c0
        /*05a4*/ 	.short	0x0100
        /*05a6*/ 	.byte	0x08
	.zero		1


	//   ....[20]....
        /*05a8*/ 	.word	0x000008d0
        /*05ac*/ 	.word	0x000000ff
        /*05b0*/ 	.word	0x0002e8b8
        /*05b4*/ 	.short	0x0100
        /*05b6*/ 	.byte	0x08
	.zero		1


	//   ....[21]....
        /*05b8*/ 	.word	0x000008e0
        /*05bc*/ 	.word	0x000000ff
        /*05c0*/ 	.word	0x0002e8c8
        /*05c4*/ 	.short	0x0100
        /*05c6*/ 	.byte	0x08
	.zero		1


	//   ....[22]....
        /*05c8*/ 	.word	0x00001c80
        /*05cc*/ 	.word	0x000000ff
        /*05d0*/ 	.word	0x0002e800
        /*05d4*/ 	.short	0x010a
        /*05d6*/ 	.byte	0x25
	.zero		1


	//   ....[23]....
        /*05d8*/ 	.word	0x00001cf0
        /*05dc*/ 	.word	0x00000005
        /*05e0*/ 	.word	0x0002e830
        /*05e4*/ 	.short	0x010a
        /*05e6*/ 	.byte	0x3f
	.zero		1


	//   ....[24]....
        /*05e8*/ 	.word	0x00001d30
        /*05ec*/ 	.word	0x00000005
        /*05f0*/ 	.word	0x0002e830
        /*05f4*/ 	.short	0x010a
        /*05f6*/ 	.byte	0x3f
	.zero		1


	//   ....[25]....
        /*05f8*/ 	.word	0x00002a30
        /*05fc*/ 	.word	0x00000000
        /*0600*/ 	.word	0x00000000
        /*0604*/ 	.short	0x0101
        /*0606*/ 	.byte	0x3f
	.zero		1


	//   ....[26]....
        /*0608*/ 	.word	0x000071c0
        /*060c*/ 	.word	0x000000ff
        /*0610*/ 	.word	0x0002e830
        /*0614*/ 	.short	0x010a
        /*0616*/ 	.byte	0x06
	.zero		1


	//   ....[27]....
        /*0618*/ 	.word	0x00007200
        /*061c*/ 	.word	0x000000ff
        /*0620*/ 	.word	0x0002e830
        /*0624*/ 	.short	0x010a
        /*0626*/ 	.byte	0x06
	.zero		1


	//   ....[28]....
        /*0628*/ 	.word	0x00007dd0
        /*062c*/ 	.word	0x000000ff
        /*0630*/ 	.word	0x0002e850
        /*0634*/ 	.short	0x010a
        /*0636*/ 	.byte	0x06
	.zero		1


	//   ....[29]....
        /*0638*/ 	.word	0x00007e10
        /*063c*/ 	.word	0x000000ff
        /*0640*/ 	.word	0x0002e850
        /*0644*/ 	.short	0x010a
        /*0646*/ 	.byte	0x06
	.zero		1


	//   ....[30]....
        /*0648*/ 	.word	0x00008180
        /*064c*/ 	.word	0x0000000c
        /*0650*/ 	.word	0x00000000
        /*0654*/ 	.short	0x0101
        /*0656*/ 	.byte	0x3f
	.zero		1


	//   ....[31]....
        /*0658*/ 	.word	0x0000c5b0
        /*065c*/ 	.word	0x000000ff
        /*0660*/ 	.word	0x00000000
        /*0664*/ 	.short	0x0101
        /*0666*/ 	.byte	0x06
	.zero		1


	//   ....[32]....
        /*0668*/ 	.word	0x0000cfd0
        /*066c*/ 	.word	0x000000ff
        /*0670*/ 	.word	0x0002e830
        /*0674*/ 	.short	0x010a
        /*0676*/ 	.byte	0x06
	.zero		1


	//   ....[33]....
        /*0678*/ 	.word	0x0000d010
        /*067c*/ 	.word	0x000000ff
        /*0680*/ 	.word	0x0002e830
        /*0684*/ 	.short	0x010a
        /*0686*/ 	.byte	0x06
	.zero		1


	//   ....[34]....
        /*0688*/ 	.word	0x0000dc40
        /*068c*/ 	.word	0x000000ff
        /*0690*/ 	.word	0x0002e850
        /*0694*/ 	.short	0x010a
        /*0696*/ 	.byte	0x06
	.zero		1


	//   ....[35]....
        /*0698*/ 	.word	0x0000dc80
        /*069c*/ 	.word	0x000000ff
        /*06a0*/ 	.word	0x0002e850
        /*06a4*/ 	.short	0x010a
        /*06a6*/ 	.byte	0x06
	.zero		1


	//   ....[36]....
        /*06a8*/ 	.word	0x0000fb30
        /*06ac*/ 	.word	0x00000005
        /*06b0*/ 	.word	0x00000000
        /*06b4*/ 	.short	0x0101
        /*06b6*/ 	.byte	0x3f
	.zero		1


	//   ....[37]....
        /*06b8*/ 	.word	0x0000fe00
        /*06bc*/ 	.word	0x000000ff
        /*06c0*/ 	.word	0x00000000
        /*06c4*/ 	.short	0x0101
        /*06c6*/ 	.byte	0x06
	.zero		1


	//   ....[38]....
        /*06c8*/ 	.word	0x00010680
        /*06cc*/ 	.word	0x000000ff
        /*06d0*/ 	.word	0x0002e830
        /*06d4*/ 	.short	0x010a
        /*06d6*/ 	.byte	0x06
	.zero		1


	//   ....[39]....
        /*06d8*/ 	.word	0x000106c0
        /*06dc*/ 	.word	0x000000ff
        /*06e0*/ 	.word	0x0002e830
        /*06e4*/ 	.short	0x010a
        /*06e6*/ 	.byte	0x06
	.zero		1


	//   ....[40]....
        /*06e8*/ 	.word	0x000112c0
        /*06ec*/ 	.word	0x000000ff
        /*06f0*/ 	.word	0x0002e850
        /*06f4*/ 	.short	0x010a
        /*06f6*/ 	.byte	0x06
	.zero		1


	//   ....[41]....
        /*06f8*/ 	.word	0x00011300
        /*06fc*/ 	.word	0x000000ff
        /*0700*/ 	.word	0x0002e850
        /*0704*/ 	.short	0x010a
        /*0706*/ 	.byte	0x06
	.zero		1


	//   ....[42]....
        /*0708*/ 	.word	0x00011660
        /*070c*/ 	.word	0x00000000
        /*0710*/ 	.word	0x00000000
        /*0714*/ 	.short	0x0101
        /*0716*/ 	.byte	0x3f
	.zero		1


	//   ....[43]....
        /*0718*/ 	.word	0x00015aa0
        /*071c*/ 	.word	0x000000ff
        /*0720*/ 	.word	0x00000000
        /*0724*/ 	.short	0x0101
        /*0726*/ 	.byte	0x06
	.zero		1


	//   ....[44]....
        /*0728*/ 	.word	0x00016210
        /*072c*/ 	.word	0x000000ff
        /*0730*/ 	.word	0x0002e850
        /*0734*/ 	.short	0x010a
        /*0736*/ 	.byte	0x05
	.zero		1


	//   ....[45]....
        /*0738*/ 	.word	0x00016250
        /*073c*/ 	.word	0x000000ff
        /*0740*/ 	.word	0x0002e850
        /*0744*/ 	.short	0x010a
        /*0746*/ 	.byte	0x05
	.zero		1


	//   ....[46]....
        /*0748*/ 	.word	0x00016910
        /*074c*/ 	.word	0x000000ff
        /*0750*/ 	.word	0x00000000
        /*0754*/ 	.short	0x0101
        /*0756*/ 	.byte	0x04
	.zero		1


	//   ....[47]....
        /*0758*/ 	.word	0x00017d50
        /*075c*/ 	.word	0x000000ff
        /*0760*/ 	.word	0x00000000
        /*0764*/ 	.short	0x0101
        /*0766*/ 	.byte	0x05
	.zero		1


	//   ....[48]....
        /*0768*/ 	.word	0x00019bb0
        /*076c*/ 	.word	0x00000004
        /*0770*/ 	.word	0x0002e880
        /*0774*/ 	.short	0x010a
        /*0776*/ 	.byte	0x3f
	.zero		1


	//   ....[49]....
        /*0778*/ 	.word	0x00019d60
        /*077c*/ 	.word	0x00000004
        /*0780*/ 	.word	0x0002e840
        /*0784*/ 	.short	0x010a
        /*0786*/ 	.byte	0x3f
	.zero		1


	//   ....[50]....
        /*0788*/ 	.word	0x0001a070
        /*078c*/ 	.word	0x000000ff
        /*0790*/ 	.word	0x0002e820
        /*0794*/ 	.short	0x010a
        /*0796*/ 	.byte	0x28
	.zero		1


	//   ....[51]....
        /*0798*/ 	.word	0x0001a330
        /*079c*/ 	.word	0x00000004
        /*07a0*/ 	.word	0x0002e880
        /*07a4*/ 	.short	0x010a
        /*07a6*/ 	.byte	0x3f
	.zero		1


	//   ....[52]....
        /*07a8*/ 	.word	0x0001a590
        /*07ac*/ 	.word	0x00000004
        /*07b0*/ 	.word	0x0002e840
        /*07b4*/ 	.short	0x010a
        /*07b6*/ 	.byte	0x3f
	.zero		1


	//   ....[53]....
        /*07b8*/ 	.word	0x0001a850
        /*07bc*/ 	.word	0x00000013
        /*07c0*/ 	.word	0x0002e870
        /*07c4*/ 	.short	0x010a
        /*07c6*/ 	.byte	0x3f
	.zero		1


	//   ....[54]....
        /*07c8*/ 	.word	0x0001a8d0
        /*07cc*/ 	.word	0x00000013
        /*07d0*/ 	.word	0x0002e860
        /*07d4*/ 	.short	0x010a
        /*07d6*/ 	.byte	0x3f
	.zero		1


	//   ....[55]....
        /*07d8*/ 	.word	0x0001af70
        /*07dc*/ 	.word	0x00000013
        /*07e0*/ 	.word	0x0002e850
        /*07e4*/ 	.short	0x0101
        /*07e6*/ 	.byte	0x3f
	.zero		1


	//   ....[56]....
        /*07e8*/ 	.word	0x0001afd0
        /*07ec*/ 	.word	0x00000013
        /*07f0*/ 	.word	0x00000000
        /*07f4*/ 	.short	0x0101
        /*07f6*/ 	.byte	0x3f
	.zero		1


	//   ....[57]....
        /*07f8*/ 	.word	0x0001b1d0
        /*07fc*/ 	.word	0x00000011
        /*0800*/ 	.word	0x0002e870
        /*0804*/ 	.short	0x010a
        /*0806*/ 	.byte	0x3f
	.zero		1


	//   ....[58]....
        /*0808*/ 	.word	0x0001b240
        /*080c*/ 	.word	0x00000011
        /*0810*/ 	.word	0x0002e860
        /*0814*/ 	.short	0x010a
        /*0816*/ 	.byte	0x3f
	.zero		1


	//   ....[59]....
        /*0818*/ 	.word	0x0001b900
        /*081c*/ 	.word	0x00000011
        /*0820*/ 	.word	0x0002e850
        /*0824*/ 	.short	0x0101
        /*0826*/ 	.byte	0x3f
	.zero		1


	//   ....[60]....
        /*0828*/ 	.word	0x0001b940
        /*082c*/ 	.word	0x00000000
        /*0830*/ 	.word	0x00000000
        /*0834*/ 	.short	0x0101
        /*0836*/ 	.byte	0x3f
	.zero		1


	//   ....[61]....
        /*0838*/ 	.word	0x0001bc10
        /*083c*/ 	.word	0x00000000
        /*0840*/ 	.word	0x0002e820
        /*0844*/ 	.short	0x010a
        /*0846*/ 	.byte	0x3f
	.zero		1


	//   ....[62]....
        /*0848*/ 	.word	0x0001bdd0
        /*084c*/ 	.word	0x00000006
        /*0850*/ 	.word	0x00000000
        /*0854*/ 	.short	0x010a
        /*0856*/ 	.byte	0x3f
	.zero		1


	//   ....[63]....
        /*0858*/ 	.word	0x0001be40
        /*085c*/ 	.word	0x00000007
        /*0860*/ 	.word	0x00000000
        /*0864*/ 	.short	0x010a
        /*0866*/ 	.byte	0x3f
	.zero		1


	//   ....[64]....
        /*0868*/ 	.word	0x0001bea0
        /*086c*/ 	.word	0x00000004
        /*0870*/ 	.word	0x0002e860
        /*0874*/ 	.short	0x010a
        /*0876*/ 	.byte	0x3f
	.zero		1


	//   ....[65]....
        /*0878*/ 	.word	0x0001bef0
        /*087c*/ 	.word	0x00000003
        /*0880*/ 	.word	0x0002e860
        /*0884*/ 	.short	0x010a
        /*0886*/ 	.byte	0x3f
	.zero		1


	//   ....[66]....
        /*0888*/ 	.word	0x0001bf30
        /*088c*/ 	.word	0x00000004
        /*0890*/ 	.word	0x0002e880
        /*0894*/ 	.short	0x010a
        /*0896*/ 	.byte	0x3f
	.zero		1


	//   ....[67]....
        /*0898*/ 	.word	0x0001bf50
        /*089c*/ 	.word	0x00000003
        /*08a0*/ 	.word	0x0002e880
        /*08a4*/ 	.short	0x010a
        /*08a6*/ 	.byte	0x3f
	.zero		1


	//   ....[68]....
        /*08a8*/ 	.word	0x0001bfc0
        /*08ac*/ 	.word	0x00000003
        /*08b0*/ 	.word	0x0002e800
        /*08b4*/ 	.short	0x010a
        /*08b6*/ 	.byte	0x3f
	.zero		1


	//   ....[69]....
        /*08b8*/ 	.word	0x0001c010
        /*08bc*/ 	.word	0x00000005
        /*08c0*/ 	.word	0x0002e830
        /*08c4*/ 	.short	0x010a
        /*08c6*/ 	.byte	0x3f
	.zero		1


	//   ....[70]....
        /*08c8*/ 	.word	0x0001c070
        /*08cc*/ 	.word	0x0000000f
        /*08d0*/ 	.word	0x0002e830
        /*08d4*/ 	.short	0x010a
        /*08d6*/ 	.byte	0x3f
	.zero		1


	//   ....[71]....
        /*08d8*/ 	.word	0x0001c0d0
        /*08dc*/ 	.word	0x0000000f
        /*08e0*/ 	.word	0x0002e850
        /*08e4*/ 	.short	0x010a
        /*08e6*/ 	.byte	0x3f
	.zero		1


	//   ....[72]....
        /*08e8*/ 	.word	0x0001c130
        /*08ec*/ 	.word	0x00000003
        /*08f0*/ 	.word	0x0002e830
        /*08f4*/ 	.short	0x010a
        /*08f6*/ 	.byte	0x3f
	.zero		1


	//   ....[73]....
        /*08f8*/ 	.word	0x0001c190
        /*08fc*/ 	.word	0x00000003
        /*0900*/ 	.word	0x0002e850
        /*0904*/ 	.short	0x010a
        /*0906*/ 	.byte	0x3f
	.zero		1


	//   ....[74]....
        /*0908*/ 	.word	0x0001c1f0
        /*090c*/ 	.word	0x00000003
        /*0910*/ 	.word	0x0002e830
        /*0914*/ 	.short	0x010a
        /*0916*/ 	.byte	0x3f
	.zero		1


	//   ....[75]....
        /*0918*/ 	.word	0x0001c250
        /*091c*/ 	.word	0x00000003
        /*0920*/ 	.word	0x0002e850
        /*0924*/ 	.short	0x010a
        /*0926*/ 	.byte	0x3f
	.zero		1


	//   ....[76]....
        /*0928*/ 	.word	0x0001c2b0
        /*092c*/ 	.word	0x00000007
        /*0930*/ 	.word	0x0002e850
        /*0934*/ 	.short	0x010a
        /*0936*/ 	.byte	0x3f
	.zero		1


	//   ....[77]....
        /*0938*/ 	.word	0x0001c400
        /*093c*/ 	.word	0x00000004
        /*0940*/ 	.word	0x0002e880
        /*0944*/ 	.short	0x010a
        /*0946*/ 	.byte	0x3f
	.zero		1


	//   ....[78]....
        /*0948*/ 	.word	0x0001c450
        /*094c*/ 	.word	0x00000004
        /*0950*/ 	.word	0x0002e840
        /*0954*/ 	.short	0x010a
        /*0956*/ 	.byte	0x3f
	.zero		1


	//   ....[79]....
        /*0958*/ 	.word	0x0001c4b0
        /*095c*/ 	.word	0x00000003
        /*0960*/ 	.word	0x0002e820
        /*0964*/ 	.short	0x010a
        /*0966*/ 	.byte	0x3f
	.zero		1


	//   ....[80]....
        /*0968*/ 	.word	0x0001c500
        /*096c*/ 	.word	0x00000004
        /*0970*/ 	.word	0x0002e880
        /*0974*/ 	.short	0x010a
        /*0976*/ 	.byte	0x3f
	.zero		1


	//   ....[81]....
        /*0978*/ 	.word	0x0001c550
        /*097c*/ 	.word	0x00000004
        /*0980*/ 	.word	0x0002e840
        /*0984*/ 	.short	0x010a
        /*0986*/ 	.byte	0x3f
	.zero		1


	//   ....[82]....
        /*0988*/ 	.word	0x0001c5a0
        /*098c*/ 	.word	0x00000013
        /*0990*/ 	.word	0x0002e870
        /*0994*/ 	.short	0x010a
        /*0996*/ 	.byte	0x3f
	.zero		1


	//   ....[83]....
        /*0998*/ 	.word	0x0001c5f0
        /*099c*/ 	.word	0x00000013
        /*09a0*/ 	.word	0x0002e860
        /*09a4*/ 	.short	0x010a
        /*09a6*/ 	.byte	0x3f
	.zero		1


	//   ....[84]....
        /*09a8*/ 	.word	0x0001c640
        /*09ac*/ 	.word	0x00000011
        /*09b0*/ 	.word	0x0002e870
        /*09b4*/ 	.short	0x010a
        /*09b6*/ 	.byte	0x3f
	.zero		1


	//   ....[85]....
        /*09b8*/ 	.word	0x0001c690
        /*09bc*/ 	.word	0x00000011
        /*09c0*/ 	.word	0x0002e860
        /*09c4*/ 	.short	0x010a
        /*09c6*/ 	.byte	0x3f
	.zero		1


	//   ....[86]....
        /*09c8*/ 	.word	0x0001c6e0
        /*09cc*/ 	.word	0x00000000
        /*09d0*/ 	.word	0x0002e820
        /*09d4*/ 	.short	0x010a
        /*09d6*/ 	.byte	0x3f
	.zero		1


	//   ....[87]....
        /*09d8*/ 	.word	0x0001c880
        /*09dc*/ 	.word	0x00000006
        /*09e0*/ 	.word	0x00000000
        /*09e4*/ 	.short	0x010a
        /*09e6*/ 	.byte	0x3f
	.zero		1


	//   ....[88]....
        /*09e8*/ 	.word	0x0001c8d0
        /*09ec*/ 	.word	0x00000007
        /*09f0*/ 	.word	0x00000000
        /*09f4*/ 	.short	0x010a
        /*09f6*/ 	.byte	0x3f
	.zero		1


	//   ....[89]....
        /*09f8*/ 	.word	0x0001c920
        /*09fc*/ 	.word	0x00000004
        /*0a00*/ 	.word	0x0002e860
        /*0a04*/ 	.short	0x010a
        /*0a06*/ 	.byte	0x3f
	.zero		1


	//   ....[90]....
        /*0a08*/ 	.word	0x0001c970
        /*0a0c*/ 	.word	0x00000003
        /*0a10*/ 	.word	0x0002e860
        /*0a14*/ 	.short	0x010a
        /*0a16*/ 	.byte	0x3f
	.zero		1


	//   ....[91]....
        /*0a18*/ 	.word	0x0001c9c0
        /*0a1c*/ 	.word	0x00000004
        /*0a20*/ 	.word	0x0002e880
        /*0a24*/ 	.short	0x010a
        /*0a26*/ 	.byte	0x3f
	.zero		1


	//----- nvinfo : EIATTR_NUM_MBARRIERS
	.align		4
.L_179:
        /*0a28*/ 	.byte	0x03, 0x38
        /*0a2a*/ 	.short	0x0016


	//----- nvinfo : EIATTR_EXIT_INSTR_OFFSETS
	.align		4
        /*0a2c*/ 	.byte	0x04, 0x1c
        /*0a2e*/ 	.short	(.L_181 - .L_180)


	//   ....[0]....
.L_180:
        /*0a30*/ 	.word	0x00000a50


	//   ....[1]....
        /*0a34*/ 	.word	0x00018670


	//   ....[2]....
        /*0a38*/ 	.word	0x0001bfa0


	//----- nvinfo : EIATTR_MAX_THREADS
	.align		4
.L_181:
        /*0a3c*/ 	.byte	0x04, 0x05
        /*0a3e*/ 	.short	(.L_183 - .L_182)
.L_182:
        /*0a40*/ 	.word	0x00000180
        /*0a44*/ 	.word	0x00000001
        /*0a48*/ 	.word	0x00000001


	//----- nvinfo : EIATTR_CRS_STACK_SIZE
	.align		4
.L_183:
        /*0a4c*/ 	.byte	0x04, 0x1e
        /*0a4e*/ 	.short	(.L_185 - .L_184)
.L_184:
        /*0a50*/ 	.word	0x00000000


	//----- nvinfo : EIATTR_CBANK_PARAM_SIZE
	.align		4
.L_185:
        /*0a54*/ 	.byte	0x03, 0x19
        /*0a56*/ 	.short	0x0bf0


	//----- nvinfo : EIATTR_PARAM_CBANK
	.align		4
        /*0a58*/ 	.byte	0x04, 0x0a
        /*0a5a*/ 	.short	(.L_187 - .L_186)
	.align		4
.L_186:
        /*0a5c*/ 	.word	index@(.nv.constant0._ZN7cutlass13device_kernelIN5flash11enable_sm90INS1_16FlashAttnFwdSm90INS1_25CollectiveMainloopFwdSm90ILi2EN4cute5tupleIJNS5_1CILi1EEES8_S8_EEENS6_IJNS7_ILi128EEENS7_ILi224EEESA_EEELi128ENS_12float_e4m3_tEfNS_4arch4Sm90ELb0ELb1ELb0ELb0ELb0ELb0ELb0ELb1ELb1ELb0ELb0ELb0EEENS1_21CollectiveEpilogueFwdINS6_IJSA_SA_SB_EEES9_NS_10bfloat16_tESF_Li256ELb0ELb0ELb0ELb1EEENS1_30DynamicPersistentTileSchedulerILi256ELi128ELb0ELb0ELb1EEEEEEEEEvNT_6ParamsE)
        /*0a60*/ 	.short	0x0210
        /*0a62*/ 	.short	0x0bf0


	//----- nvinfo : EIATTR_SW_WAR
	.align		4
.L_187:
        /*0a64*/ 	.byte	0x04, 0x36
        /*0a66*/ 	.short	(.L_189 - .L_188)
.L_188:
        /*0a68*/ 	.word	0x00000008
.L_189:


//--------------------- .nv.info._ZN7cutlass13device_kernelIN5flash11enable_sm90INS1_16FlashAttnFwdSm90INS1_25CollectiveMainloopFwdSm90ILi2EN4cute5tupleIJNS5_1CILi1EEES8_S8_EEENS6_IJNS7_ILi128EEENS7_ILi224EEESA_EEELi128ENS_12float_e4m3_tEfNS_4arch4Sm90ELb0ELb1ELb0ELb1ELb0ELb0ELb0ELb1ELb1ELb0ELb0ELb0EEENS1_21CollectiveEpilogueFwdINS6_IJSA_SA_SB_EEES9_NS_10bfloat16_tESF_Li256ELb1ELb0ELb0ELb1EEENS1_36VarlenDynamicPersistentTileSchedulerILi128ELi224ELi256ELi128ELb0ELb0ELb1ELb1ELb0ELb1EEEEEEEEEvNT_6ParamsE --------------------------
	.section	.nv.info._ZN7cutlass13device_kernelIN5flash11enable_sm90INS1_16FlashAttnFwdSm90INS1_25CollectiveMainloopFwdSm90ILi2EN4cute5tupleIJNS5_1CILi1EEES8_S8_EEENS6_IJNS7_ILi128EEENS7_ILi224EEESA_EEELi128ENS_12float_e4m3_tEfNS_4arch4Sm90ELb0ELb1ELb0ELb1ELb0ELb0ELb0ELb1ELb1ELb0ELb0ELb0EEENS1_21CollectiveEpilogueFwdINS6_IJSA_SA_SB_EEES9_NS_10bfloat16_tESF_Li256ELb1ELb0ELb0ELb1EEENS1_36VarlenDynamicPersistentTileSchedulerILi128ELi224ELi256ELi128ELb0ELb0ELb1ELb1ELb0ELb1EEEEEEEEEvNT_6ParamsE,"",@"SHT_CUDA_INFO"
	.sectionflags	@""
	.align	4


	//----- nvinfo : EIATTR_CUDA_API_VERSION
	.align		4
        /*0000*/ 	.byte	0x04, 0x37
        /*0002*/ 	.short	(.L_191 - .L_190)
.L_190:
        /*0004*/ 	.word	0x00000082


	//----- nvinfo : EIATTR_KPARAM_INFO
	.align		4
.L_191:
        /*0008*/ 	.byte	0x04, 0x17
        /*000a*/ 	.short	(.L_193 - .L_192)
.L_192:
        /*000c*/ 	.word	0x00000000
        /*0010*/ 	.short	0x0000
        /*0012*/ 	.short	0x0070
        /*0014*/ 	.byte	0x00, 0xf0, 0x01, 0x28


	//----- nvinfo : EIATTR_SPARSE_MMA_MASK
	.align		4
.L_193:
        /*0018*/ 	.byte	0x03, 0x50
        /*001a*/ 	.short	0x0000


	//----- nvinfo : EIATTR_MAXREG_COUNT
	.align		4
        /*001c*/ 	.byte	0x03, 0x1b
        /*001e*/ 	.short	0x00a8


	//----- nvinfo : EIATTR_NUM_BARRIERS
	.align		4
        /*0020*/ 	.byte	0x02, 0x4c
        /*0022*/ 	.byte	0x10
	.zero		1


	//----- nvinfo : EIATTR_EXTERNS
	.align		4
        /*0024*/ 	.byte	0x04, 0x0f
        /*0026*/ 	.short	(.L_195 - .L_194)


	//   ....[0]....
	.align		4
.L_194:
        /*0028*/ 	.word	index@(__assertfail)


	//----- nvinfo : EIATTR_ANNOTATIONS
	.align		4
.L_195:
        /*002c*/ 	.byte	0x04, 0x55
        /*002e*/ 	.short	(.L_197 - .L_196)


	//   ....[0]....
.L_196:
        /* <DEDUP_REMOVED lines=32> */
        /*0224*/ 	.byte	0xb0, 0xe5, 0x01, 0x00


	//----- nvinfo : EIATTR_MERCURY_ISA_VERSION
	.align		4
.L_197:
        /*0228*/ 	.byte	0x03, 0x5f
        /*022a*/ 	.short	0x0101


	//----- nvinfo : EIATTR_UNUSED_LOAD_BYTE_OFFSET
	.align		4
        /*022c*/ 	.byte	0x04, 0x44
        /*022e*/ 	.short	(.L_199 - .L_198)


	//   ....[0]....
.L_198:
        /*0230*/ 	.word	0x00000a70
        /*0234*/ 	.word	0x0000fff0


	//   ....[1]....
        /*0238*/ 	.word	0x00016f60
        /*023c*/ 	.word	0x0000fff0


	//----- nvinfo : EIATTR_INT_WARP_WIDE_INSTR_OFFSETS
	.align		4
.L_199:
        /*0240*/ 	.byte	0x04, 0x31
        /*0242*/ 	.short	(.L_201 - .L_200)


	//   ....[0]....
.L_200:
        /*0244*/ 	.word	0x00000160


	//   ....[1]....
        /*0248*/ 	.word	0x000001a0


	//   ....[2]....
        /*024c*/ 	.word	0x00000210


	//   ....[3]....
        /*0250*/ 	.word	0x0001ace0


	//   ....[4]....
        /*0254*/ 	.word	0x0001ad70


	//   ....[5]....
        /*0258*/ 	.word	0x0001b4c0


	//   ....[6]....
        /*025c*/ 	.word	0x0001cca0


	//   ....[7]....
        /*0260*/ 	.word	0x0001cd30


	//----- nvinfo : EIATTR_COOP_GROUP_MASK_REGIDS
	.align		4
.L_201:
        /*0264*/ 	.byte	0x04, 0x29
        /*0266*/ 	.short	(.L_203 - .L_202)


	//   ....[0]....
.L_202:
        /*0268*/ 	.word	0xffffffff


	//   ....[1]....
        /*026c*/ 	.word	0xffffffff


	//   ....[2]....
        /*0270*/ 	.word	0xffffffff


	//   ....[3]....
        /*0274*/ 	.word	0xffffffff


	//   ....[4]....
        /*0278*/ 	.word	0xffffffff


	//   ....[5]....
        /*027c*/ 	.word	0xffffffff


	//   ....[6]....
        /*0280*/ 	.word	0xffffffff


	//   ....[7]....
        /*0284*/ 	.word	0xffffffff


	//   ....[8]....
        /*0288*/ 	.word	0xffffffff


	//   ....[9]....
        /*028c*/ 	.word	0xffffffff


	//   ....[10]....
        /*0290*/ 	.word	0xffffffff


	//   ....[11]....
        /*0294*/ 	.word	0xffffffff


	//   ....[12]....
        /*0298*/ 	.word	0xffffffff


	//   ....[13]....
        /*029c*/ 	.word	0xffffffff


	//   ....[14]....
        /*02a0*/ 	.word	0xffffffff


	//   ....[15]....
        /*02a4*/ 	.word	0xffffffff


	//   ....[16]....
        /*02a8*/ 	.word	0xffffffff


	//   ....[17]....
        /*02ac*/ 	.word	0xffffffff


	//   ....[18]....
        /*02b0*/ 	.word	0xffffffff


	//   ....[19]....
        /*02b4*/ 	.word	0xffffffff


	//   ....[20]....
        /*02b8*/ 	.word	0xffffffff


	//   ....[21]....
        /*02bc*/ 	.word	0xffffffff


	//   ....[22]....
        /*02c0*/ 	.word	0xffffffff


	//   ....[23]....
        /*02c4*/ 	.word	0xffffffff


	//   ....[24]....
        /*02c8*/ 	.word	0xffffffff


	//   ....[25]....
        /*02cc*/ 	.word	0xffffffff


	//   ....[26]....
        /*02d0*/ 	.word	0xffffffff


	//   ....[27]....
        /*02d4*/ 	.word	0xffffffff


	//   ....[28]....
        /*02d8*/ 	.word	0xffffffff


	//   ....[29]....
        /*02dc*/ 	.word	0xffffffff


	//   ....[30]....
        /*02e0*/ 	.word	0xffffffff


	//   ....[31]....
        /*02e4*/ 	.word	0xffffffff


	//   ....[32]....
        /*02e8*/ 	.word	0xffffffff


	//   ....[33]....
        /*02ec*/ 	.word	0xffffffff


	//   ....[34]....
        /*02f0*/ 	.word	0xffffffff


	//   ....[35]....
        /*02f4*/ 	.word	0xffffffff


	//   ....[36]....
        /*02f8*/ 	.word	0xffffffff


	//   ....[37]....
        /*02fc*/ 	.word	0xffffffff


	//   ....[38]....
        /*0300*/ 	.word	0xffffffff


	//   ....[39]....
        /*0304*/ 	.word	0xffffffff


	//   ....[40]....
        /*0308*/ 	.word	0xffffffff


	//   ....[41]....
        /*030c*/ 	.word	0xffffffff


	//   ....[42]....
        /*0310*/ 	.word	0xffffffff


	//   ....[43]....
        /*0314*/ 	.word	0xffffffff


	//   ....[44]....
        /*0318*/ 	.word	0xffffffff


	//   ....[45]....
        /*031c*/ 	.word	0xffffffff


	//   ....[46]....
        /*0320*/ 	.word	0xffffffff


	//   ....[47]....
        /*0324*/ 	.word	0xffffffff


	//   ....[48]....
        /*0328*/ 	.word	0xffffffff


	//   ....[49]....
        /*032c*/ 	.word	0xffffffff


	//   ....[50]....
        /*0330*/ 	.word	0xffffffff


	//   ....[51]....
        /*0334*/ 	.word	0xffffffff


	//   ....[52]....
        /*0338*/ 	.word	0xffffffff


	//   ....[53]....
        /*033c*/ 	.word	0xffffffff


	//   ....[54]....
        /*0340*/ 	.word	0xffffffff


	//   ....[55]....
        /*0344*/ 	.word	0xffffffff


	//   ....[56]....
        /*0348*/ 	.word	0xffffffff


	//   ....[57]....
        /*034c*/ 	.word	0xffffffff


	//   ....[58]....
        /*0350*/ 	.word	0xffffffff


	//   ....[59]....
        /*0354*/ 	.word	0xffffffff


	//   ....[60]....
        /*0358*/ 	.word	0xffffffff


	//   ....[61]....
        /*035c*/ 	.word	0xffffffff


	//   ....[62]....
        /*0360*/ 	.word	0xffffffff


	//   ....[63]....
        /*0364*/ 	.word	0xffffffff


	//   ....[64]....
        /*0368*/ 	.word	0xffffffff


	//   ....[65]....
        /*036c*/ 	.word	0xffffffff


	//   ....[66]....
        /*0370*/ 	.word	0xffffffff


	//   ....[67]....
        /*0374*/ 	.word	0xffffffff


	//   ....[68]....
        /*0378*/ 	.word	0xffffffff


	//   ....[69]....
        /*037c*/ 	.word	0xffffffff


	//   ....[70]....
        /*0380*/ 	.word	0xffffffff


	//   ....[71]....
        /*0384*/ 	.word	0xffffffff


	//   ....[72]....
        /*0388*/ 	.word	0xffffffff


	//   ....[73]....
        /*038c*/ 	.word	0xffffffff


	//   ....[74]....
        /*0390*/ 	.word	0xffffffff


	//   ....[75]....
        /*0394*/ 	.word	0xffffffff


	//   ....[76]....
        /*0398*/ 	.word	0xffffffff


	//   ....[77]....
        /*039c*/ 	.word	0xffffffff


	//   ....[78]....
        /*03a0*/ 	.word	0xffffffff


	//   ....[79]....
        /*03a4*/ 	.word	0xffffffff


	//   ....[80]....
        /*03a8*/ 	.word	0xffffffff


	//   ....[81]....
        /*03ac*/ 	.word	0xffffffff


	//   ....[82]....
        /*03b0*/ 	.word	0xffffffff


	//   ....[83]....
        /*03b4*/ 	.word	0xffffffff


	//   ....[84]....
        /*03b8*/ 	.word	0xffffffff


	//   ....[85]....
        /*03bc*/ 	.word	0xffffffff


	//   ....[86]....
        /*03c0*/ 	.word	0xffffffff


	//   ....[87]....
        /*03c4*/ 	.word	0xffffffff


	//   ....[88]....
        /*03c8*/ 	.word	0xffffffff


	//   ....[89]....
        /*03cc*/ 	.word	0xffffffff


	//   ....[90]....
        /*03d0*/ 	.word	0xffffffff


	//   ....[91]....
        /*03d4*/ 	.word	0xffffffff


	//   ....[92]....
        /*03d8*/ 	.word	0xffffffff


	//   ....[93]....
        /*03dc*/ 	.word	0xffffffff


	//   ....[94]....
        /*03e0*/ 	.word	0xffffffff


	//   ....[95]....
        /*03e4*/ 	.word	0x0500000f


	//   ....[96]....
        /*03e8*/ 	.word	0x0500000f


	//----- nvinfo : EIATTR_COOP_GROUP_INSTR_OFFSETS
	.align		4
.L_203:
        /*03ec*/ 	.byte	0x04, 0x28
        /*03ee*/ 	.short	(.L_205 - .L_204)


	//   ....[0]....
.L_204:
        /*03f0*/ 	.word	0x00000070


	//   ....[1]....
        /*03f4*/ 	.word	0x00000170


	//   ....[2]....
        /*03f8*/ 	.word	0x000001c0


	//   ....[3]....
        /*03fc*/ 	.word	0x000003f0


	//   ....[4]....
        /*0400*/ 	.word	0x00000550


	//   ....[5]....
        /*0404*/ 	.word	0x00000670


	//   ....[6]....
        /*0408*/ 	.word	0x000007d0


	//   ....[7]....
        /*040c*/ 	.word	0x00001c00


	//   ....[8]....
        /*0410*/ 	.word	0x00004970


	//   ....[9]....
        /*0414*/ 	.word	0x00004ea0


	//   ....[10]....
        /*0418*/ 	.word	0x00005b10


	//   ....[11]....
        /*041c*/ 	.word	0x00005b90


	//   ....[12]....
        /*0420*/ 	.word	0x0000a3c0


	//   ....[13]....
        /*0424*/ 	.word	0x0000a4d0


	//   ....[14]....
        /*0428*/ 	.word	0x0000b520


	//   ....[15]....
        /*042c*/ 	.word	0x0000b570


	//   ....[16]....
        /*0430*/ 	.word	0x0000e650


	//   ....[17]....
        /*0434*/ 	.word	0x0000e670


	//   ....[18]....
        /*0438*/ 	.word	0x0000e690


	//   ....[19]....
        /*043c*/ 	.word	0x0000e6c0


	//   ....[20]....
        /*0440*/ 	.word	0x000138f0


	//   ....[21]....
        /*0444*/ 	.word	0x00013a00


	//   ....[22]....
        /*0448*/ 	.word	0x00014a20


	//   ....[23]....
        /*044c*/ 	.word	0x00014aa0


	//   ....[24]....
        /*0450*/ 	.word	0x000167b0


	//   ....[25]....
        /*0454*/ 	.word	0x000167c0


	//   ....[26]....
        /*0458*/ 	.word	0x00016840


	//   ....[27]....
        /*045c*/ 	.word	0x00016850


	//   ....[28]....
        /*0460*/ 	.word	0x00017830


	//   ....[29]....
        /*0464*/ 	.word	0x00017840


	//   ....[30]....
        /*0468*/ 	.word	0x00017850


	//   ....[31]....
        /*046c*/ 	.word	0x00017860


	//   ....[32]....
        /*0470*/ 	.word	0x00017870


	//   ....[33]....
        /*0474*/ 	.word	0x00017880


	//   ....[34]....
        /*0478*/ 	.word	0x00017890


	//   ....[35]....
        /*047c*/ 	.word	0x000178a0


	//   ....[36]....
        /*0480*/ 	.word	0x000178d0


	//   ....[37]....
        /*0484*/ 	.word	0x000178e0


	//   ....[38]....
        /*0488*/ 	.word	0x00017910


	//   ....[39]....
        /*048c*/ 	.word	0x00017920


	//   ....[40]....
        /*0490*/ 	.word	0x00017950


	//   ....[41]....
        /*0494*/ 	.word	0x00017960


	//   ....[42]....
        /*0498*/ 	.word	0x00017990


	//   ....[43]....
        /*049c*/ 	.word	0x000179a0


	//   ....[44]....
        /*04a0*/ 	.word	0x000179b0


	//   ....[45]....
        /*04a4*/ 	.word	0x000179e0


	//   ....[46]....
        /*04a8*/ 	.word	0x000179f0


	//   ....[47]....
        /*04ac*/ 	.word	0x00017a10


	//   ....[48]....
        /*04b0*/ 	.word	0x00017a30


	//   ....[49]....
        /*04b4*/ 	.word	0x00017a60


	//   ....[50]....
        /*04b8*/ 	.word	0x00017a90


	//   ....[51]....
        /*04bc*/ 	.word	0x00017aa0


	//   ....[52]....
        /*04c0*/ 	.word	0x00017ad0


	//   ....[53]....
        /*04c4*/ 	.word	0x00017ae0


	//   ....[54]....
        /*04c8*/ 	.word	0x00017b30


	//   ....[55]....
        /*04cc*/ 	.word	0x00017b40


	//   ....[56]....
        /*04d0*/ 	.word	0x00017b50


	//   ....[57]....
        /*04d4*/ 	.word	0x00017b60


	//   ....[58]....
        /*04d8*/ 	.word	0x00017b90


	//   ....[59]....
        /*04dc*/ 	.word	0x00017bb0


	//   ....[60]....
        /*04e0*/ 	.word	0x000195c0


	//   ....[61]....
        /*04e4*/ 	.word	0x00019790


	//   ....[62]....
        /*04e8*/ 	.word	0x000197c0


	//   ....[63]....
        /*04ec*/ 	.word	0x000197f0


	//   ....[64]....
        /*04f0*/ 	.word	0x00019830


	//   ....[65]....
        /*04f4*/ 	.word	0x00019860


	//   ....[66]....
        /*04f8*/ 	.word	0x000198a0


	//   ....[67]....
        /*04fc*/ 	.word	0x00019a30


	//   ....[68]....
        /*0500*/ 	.word	0x00019a60


	//   ....[69]....
        /*0504*/ 	.word	0x00019a90


	//   ....[70]....
        /*0508*/ 	.word	0x00019ac0


	//   ....[71]....
        /*050c*/ 	.word	0x00019af0


	//   ....[72]....
        /*0510*/ 	.word	0x00019b30


	//   ....[73]....
        /*0514*/ 	.word	0x00019bd0


	//   ....[74]....
        /*0518*/ 	.word	0x00019c60


	//   ....[75]....
        /*051c*/ 	.word	0x00019d10


	//   ....[76]....
        /*0520*/ 	.word	0x0001b5a0


	//   ....[77]....
        /*0524*/ 	.word	0x0001d840


	//   ....[78]....
        /*0528*/ 	.word	0x0001d870


	//   ....[79]....
        /*052c*/ 	.word	0x0001d8a0


	//   ....[80]....
        /*0530*/ 	.word	0x0001d8d0


	//   ....[81]....
        /*0534*/ 	.word	0x0001d900


	//   ....[82]....
        /*0538*/ 	.word	0x0001d910


	//   ....[83]....
        /*053c*/ 	.word	0x0001d940


	//   ....[84]....
        /*0540*/ 	.word	0x0001d950


	//   ....[85]....
        /*0544*/ 	.word	0x0001da90


	//   ....[86]....
        /*0548*/ 	.word	0x0001dac0


	//   ....[87]....
        /*054c*/ 	.word	0x0001daf0


	//   ....[88]....
        /*0550*/ 	.word	0x0001db20


	//   ....[89]....
        /*0554*/ 	.word	0x0001db50


	//   ....[90]....
        /*0558*/ 	.word	0x0001db90


	//   ....[91]....
        /*055c*/ 	.word	0x0001dc20


	//   ....[92]....
        /*0560*/ 	.word	0x0001dcc0


	//   ....[93]....
        /*0564*/ 	.word	0x0001dd20


	//   ....[94]....
        /*0568*/ 	.word	0x0001e3c0


	//   ....[95]....
        /*056c*/ 	.word	0x0001ea80


	//   ....[96]....
        /*0570*/ 	.word	0x0001eef0


	//----- nvinfo : EIATTR_REG_RECONFIG
	.align		4
.L_205:
        /*0574*/ 	.byte	0x01, 0x54
	.zero		2


	//----- nvinfo : EIATTR_SYSCALL_OFFSETS
	.align		4
        /*0578*/ 	.byte	0x04, 0x46
        /*057a*/ 	.short	(.L_207 - .L_206)


	//   ....[0]....
.L_206:
        /*057c*/ 	.word	0x00001d80


	//   ....[1]....
        /*0580*/ 	.word	0x0001af10


	//   ....[2]....
        /*0584*/ 	.word	0x0001b070


	//   ....[3]....
        /*0588*/ 	.word	0x0001b1b0


	//   ....[4]....
        /*058c*/ 	.word	0x0001b2d0


	//----- nvinfo : EIATTR_MBARRIER_INSTR_OFFSETS
	.align		4
.L_207:
        /*0590*/ 	.byte	0x04, 0x39
        /*0592*/ 	.short	(.L_209 - .L_208)


	//   ....[0]....
.L_208:
        /*0594*/ 	.word	0x000002a0
        /*0598*/ 	.word	0x000000ff
        /*059c*/ 	.word	0x0002e800
        /*05a0*/ 	.short	0x0100
        /*05a2*/ 	.byte	0x08
	.zero		1


	//   ....[1]....
        /*05a4*/ 	.word	0x000002b0
        /*05a8*/ 	.word	0x000000ff
        /*05ac*/ 	.word	0x0002e820
        /*05b0*/ 	.short	0x0100
        /*05b2*/ 	.byte	0x08
	.zero		1


	//   ....[2]....
        /*05b4*/ 	.word	0x000003a0
        /*05b8*/ 	.word	0x000000ff
        /*05bc*/ 	.word	0x0002e830
        /*05c0*/ 	.short	0x0100
        /*05c2*/ 	.byte	0x08
	.zero		1


	//   ....[3]....
        /*05c4*/ 	.word	0x000003b0
        /*05c8*/ 	.word	0x000000ff
        /*05cc*/ 	.word	0x0002e840
        /*05d0*/ 	.short	0x0100
        /*05d2*/ 	.byte	0x08
	.zero		1


	//   ....[4]....
        /*05d4*/ 	.word	0x000003c0
        /*05d8*/ 	.word	0x000000ff
        /*05dc*/ 	.word	0x0002e838
        /*05e0*/ 	.short	0x0100
        /*05e2*/ 	.byte	0x08
	.zero		1


	//   ....[5]....
        /*05e4*/ 	.word	0x000003d0
        /*05e8*/ 	.word	0x000000ff
        /*05ec*/ 	.word	0x0002e848
        /*05f0*/ 	.short	0x0100
        /*05f2*/ 	.byte	0x08
	.zero		1


	//   ....[6]....
        /*05f4*/ 	.word	0x00000500
        /*05f8*/ 	.word	0x000000ff
        /*05fc*/ 	.word	0x0002e850
        /*0600*/ 	.short	0x0100
        /*0602*/ 	.byte	0x08
	.zero		1


	//   ....[7]....
        /*0604*/ 	.word	0x00000510
        /*0608*/ 	.word	0x000000ff
        /*060c*/ 	.word	0x0002e860
        /*0610*/ 	.short	0x0100
        /*0612*/ 	.byte	0x08
	.zero		1


	//   ....[8]....
        /*0614*/ 	.word	0x00000520
        /*0618*/ 	.word	0x000000ff
        /*061c*/ 	.word	0x0002e858
        /*0620*/ 	.short	0x0100
        /*0622*/ 	.byte	0x08
	.zero		1


	//   ....[9]....
        /*0624*/ 	.word	0x00000530
        /*0628*/ 	.word	0x000000ff
        /*062c*/ 	.word	0x0002e868
        /*0630*/ 	.short	0x0100
        /*0632*/ 	.byte	0x08
	.zero		1


	//   ....[10]....
        /*0634*/ 	.word	0x00000620
        /*0638*/ 	.word	0x000000ff
        /*063c*/ 	.word	0x0002e870
        /*0640*/ 	.short	0x0100
        /*0642*/ 	.byte	0x06
	.zero		1


	//   ....[11]....
        /*0644*/ 	.word	0x00000630
        /*0648*/ 	.word	0x000000ff
        /*064c*/ 	.word	0x0002e880
        /*0650*/ 	.short	0x0100
        /*0652*/ 	.byte	0x06
	.zero		1


	//   ....[12]....
        /*0654*/ 	.word	0x00000640
        /*0658*/ 	.word	0x000000ff
        /*065c*/ 	.word	0x0002e878
        /*0660*/ 	.short	0x0100
        /*0662*/ 	.byte	0x06
	.zero		1


	//   ....[13]....
        /*0664*/ 	.word	0x00000650
        /*0668*/ 	.word	0x000000ff
        /*066c*/ 	.word	0x0002e888
        /*0670*/ 	.short	0x0100
        /*0672*/ 	.byte	0x06
	.zero		1


	//   ....[14]....
        /*0674*/ 	.word	0x00000780
        /*0678*/ 	.word	0x000000ff
        /*067c*/ 	.word	0x0002e890
        /*0680*/ 	.short	0x0100
        /*0682*/ 	.byte	0x08
	.zero		1


	//   ....[15]....
        /*0684*/ 	.word	0x00000790
        /*0688*/ 	.word	0x000000ff
        /*068c*/ 	.word	0x0002e8a0
        /*0690*/ 	.short	0x0100
        /*0692*/ 	.byte	0x08
	.zero		1


	//   ....[16]....
        /*0694*/ 	.word	0x000007a0
        /*0698*/ 	.word	0x000000ff
        /*069c*/ 	.word	0x0002e898
        /*06a0*/ 	.short	0x0100
        /*06a2*/ 	.byte	0x08
	.zero		1


	//   ....[17]....
        /*06a4*/ 	.word	0x000007b0
        /*06a8*/ 	.word	0x000000ff
        /*06ac*/ 	.word	0x0002e8a8
        /*06b0*/ 	.short	0x0100
        /*06b2*/ 	.byte	0x08
	.zero		1


	//   ....[18]....
        /*06b4*/ 	.word	0x000008e0
        /*06b8*/ 	.word	0x000000ff
        /*06bc*/ 	.word	0x0002e8b0
        /*06c0*/ 	.short	0x0100
        /*06c2*/ 	.byte	0x08
	.zero		1


	//   ....[19]....
        /*06c4*/ 	.word	0x000008f0
        /*06c8*/ 	.word	0x000000ff
        /*06cc*/ 	.word	0x0002e8c0
        /*06d0*/ 	.short	0x0100
        /*06d2*/ 	.byte	0x08
	.zero		1


	//   ....[20]....
        /*06d4*/ 	.word	0x00000900
        /*06d8*/ 	.word	0x000000ff
        /*06dc*/ 	.word	0x0002e8b8
        /*06e0*/ 	.short	0x0100
        /*06e2*/ 	.byte	0x08
	.zero		1


	//   ....[21]....
        /*06e4*/ 	.word	0x00000910
        /*06e8*/ 	.word	0x000000ff
        /*06ec*/ 	.word	0x0002e8c8
        /*06f0*/ 	.short	0x0100
        /*06f2*/ 	.byte	0x08
	.zero		1


	//   ....[22]....
        /*06f4*/ 	.word	0x00001e00
        /*06f8*/ 	.word	0x000000ff
        /*06fc*/ 	.word	0x0002e800
        /*0700*/ 	.short	0x010a
        /*0702*/ 	.byte	0x29
	.zero		1


	//   ....[23]....
        /*0704*/ 	.word	0x00001e80
        /*0708*/ 	.word	0x00000003
        /*070c*/ 	.word	0x0002e830
        /*0710*/ 	.short	0x010a
        /*0712*/ 	.byte	0x3f
	.zero		1


	//   ....[24]....
        /*0714*/ 	.word	0x00001ec0
        /*0718*/ 	.word	0x00000003
        /*071c*/ 	.word	0x0002e830
        /*0720*/ 	.short	0x010a
        /*0722*/ 	.byte	0x3f
	.zero		1


	//   ....[25]....
        /*0724*/ 	.word	0x00002b30
        /*0728*/ 	.word	0x00000003
        /*072c*/ 	.word	0x00000000
        /*0730*/ 	.short	0x0101
        /*0732*/ 	.byte	0x3f
	.zero		1


	//   ....[26]....
        /*0734*/ 	.word	0x00007340
        /*0738*/ 	.word	0x000000ff
        /*073c*/ 	.word	0x0002e830
        /*0740*/ 	.short	0x010a
        /*0742*/ 	.byte	0x06
	.zero		1


	//   ....[27]....
        /*0744*/ 	.word	0x00007380
        /*0748*/ 	.word	0x000000ff
        /*074c*/ 	.word	0x0002e830
        /*0750*/ 	.short	0x010a
        /*0752*/ 	.byte	0x06
	.zero		1


	//   ....[28]....
        /*0754*/ 	.word	0x00007f60
        /*0758*/ 	.word	0x000000ff
        /*075c*/ 	.word	0x0002e850
        /*0760*/ 	.short	0x010a
        /*0762*/ 	.byte	0x06
	.zero		1


	//   ....[29]....
        /*0764*/ 	.word	0x00007fa0
        /*0768*/ 	.word	0x000000ff
        /*076c*/ 	.word	0x0002e850
        /*0770*/ 	.short	0x010a
        /*0772*/ 	.byte	0x06
	.zero		1


	//   ....[30]....
        /*0774*/ 	.word	0x00008320
        /*0778*/ 	.word	0x0000000c
        /*077c*/ 	.word	0x00000000
        /*0780*/ 	.short	0x0101
        /*0782*/ 	.byte	0x3f
	.zero		1


	//   ....[31]....
        /*0784*/ 	.word	0x0000c760
        /*0788*/ 	.word	0x000000ff
        /*078c*/ 	.word	0x00000000
        /*0790*/ 	.short	0x0101
        /*0792*/ 	.byte	0x06
	.zero		1


	//   ....[32]....
        /*0794*/ 	.word	0x0000d1c0
        /*0798*/ 	.word	0x000000ff
        /*079c*/ 	.word	0x0002e830
        /*07a0*/ 	.short	0x010a
        /*07a2*/ 	.byte	0x06
	.zero		1


	//   ....[33]....
        /*07a4*/ 	.word	0x0000d200
        /*07a8*/ 	.word	0x000000ff
        /*07ac*/ 	.word	0x0002e830
        /*07b0*/ 	.short	0x010a
        /*07b2*/ 	.byte	0x06
	.zero		1


	//   ....[34]....
        /*07b4*/ 	.word	0x0000dde0
        /*07b8*/ 	.word	0x000000ff
        /*07bc*/ 	.word	0x0002e850
        /*07c0*/ 	.short	0x010a
        /*07c2*/ 	.byte	0x06
	.zero		1


	//   ....[35]....
        /*07c4*/ 	.word	0x0000de20
        /*07c8*/ 	.word	0x000000ff
        /*07cc*/ 	.word	0x0002e850
        /*07d0*/ 	.short	0x010a
        /*07d2*/ 	.byte	0x06
	.zero		1


	//   ....[36]....
        /*07d4*/ 	.word	0x0000fcc0
        /*07d8*/ 	.word	0x00000006
        /*07dc*/ 	.word	0x00000000
        /*07e0*/ 	.short	0x0101
        /*07e2*/ 	.byte	0x3f
	.zero		1


	//   ....[37]....
        /*07e4*/ 	.word	0x0000ffd0
        /*07e8*/ 	.word	0x000000ff
        /*07ec*/ 	.word	0x00000000
        /*07f0*/ 	.short	0x0101
        /*07f2*/ 	.byte	0x06
	.zero		1


	//   ....[38]....
        /*07f4*/ 	.word	0x00010870
        /*07f8*/ 	.word	0x000000ff
        /*07fc*/ 	.word	0x0002e830
        /*0800*/ 	.short	0x010a
        /*0802*/ 	.byte	0x06
	.zero		1


	//   ....[39]....
        /*0804*/ 	.word	0x000108b0
        /*0808*/ 	.word	0x000000ff
        /*080c*/ 	.word	0x0002e830
        /*0810*/ 	.short	0x010a
        /*0812*/ 	.byte	0x06
	.zero		1


	//   ....[40]....
        /*0814*/ 	.word	0x00011490
        /*0818*/ 	.word	0x000000ff
        /*081c*/ 	.word	0x0002e850
        /*0820*/ 	.short	0x010a
        /*0822*/ 	.byte	0x06
	.zero		1


	//   ....[41]....
        /*0824*/ 	.word	0x000114d0
        /*0828*/ 	.word	0x000000ff
        /*082c*/ 	.word	0x0002e850
        /*0830*/ 	.short	0x010a
        /*0832*/ 	.byte	0x06
	.zero		1


	//   ....[42]....
        /*0834*/ 	.word	0x00011890
        /*0838*/ 	.word	0x00000003
        /*083c*/ 	.word	0x00000000
        /*0840*/ 	.short	0x0101
        /*0842*/ 	.byte	0x3f
	.zero		1


	//   ....[43]....
        /*0844*/ 	.word	0x00015c90
        /*0848*/ 	.word	0x000000ff
        /*084c*/ 	.word	0x00000000
        /*0850*/ 	.short	0x0101
        /*0852*/ 	.byte	0x06
	.zero		1


	//   ....[44]....
        /*0854*/ 	.word	0x00016400
        /*0858*/ 	.word	0x000000ff
        /*085c*/ 	.word	0x0002e850
        /*0860*/ 	.short	0x010a
        /*0862*/ 	.byte	0x04
	.zero		1


	//   ....[45]....
        /*0864*/ 	.word	0x00016440
        /*0868*/ 	.word	0x000000ff
        /*086c*/ 	.word	0x0002e850
        /*0870*/ 	.short	0x010a
        /*0872*/ 	.byte	0x04
	.zero		1


	//   ....[46]....
        /*0874*/ 	.word	0x00016b70
        /*0878*/ 	.word	0x000000ff
        /*087c*/ 	.word	0x00000000
        /*0880*/ 	.short	0x0101
        /*0882*/ 	.byte	0x04
	.zero		1


	//   ....[47]....
        /*0884*/ 	.word	0x00018570
        /*0888*/ 	.word	0x00000003
        /*088c*/ 	.word	0x00000000
        /*0890*/ 	.short	0x0101
        /*0892*/ 	.byte	0x3f
	.zero		1


	//   ....[48]....
        /*0894*/ 	.word	0x0001b7d0
        /*0898*/ 	.word	0x00000004
        /*089c*/ 	.word	0x0002e880
        /*08a0*/ 	.short	0x010a
        /*08a2*/ 	.byte	0x3f
	.zero		1


	//   ....[49]....
        /*08a4*/ 	.word	0x0001b990
        /*08a8*/ 	.word	0x00000004
        /*08ac*/ 	.word	0x0002e840
        /*08b0*/ 	.short	0x010a
        /*08b2*/ 	.byte	0x3f
	.zero		1


	//   ....[50]....
        /*08b4*/ 	.word	0x0001bcd0
        /*08b8*/ 	.word	0x000000ff
        /*08bc*/ 	.word	0x0002e820
        /*08c0*/ 	.short	0x010a
        /*08c2*/ 	.byte	0x29
	.zero		1


	//   ....[51]....
        /*08c4*/ 	.word	0x0001bf80
        /*08c8*/ 	.word	0x00000004
        /*08cc*/ 	.word	0x0002e880
        /*08d0*/ 	.short	0x010a
        /*08d2*/ 	.byte	0x3f
	.zero		1


	//   ....[52]....
        /*08d4*/ 	.word	0x0001c1f0
        /*08d8*/ 	.word	0x00000004
        /*08dc*/ 	.word	0x0002e840
        /*08e0*/ 	.short	0x010a
        /*08e2*/ 	.byte	0x3f
	.zero		1


	//   ....[53]....
        /*08e4*/ 	.word	0x0001c4c0
        /*08e8*/ 	.word	0x00000013
        /*08ec*/ 	.word	0x0002e870
        /*08f0*/ 	.short	0x010a
        /*08f2*/ 	.byte	0x3f
	.zero		1


	//   ....[54]....
        /*08f4*/ 	.word	0x0001c530
        /*08f8*/ 	.word	0x00000013
        /*08fc*/ 	.word	0x0002e860
        /*0900*/ 	.short	0x010a
        /*0902*/ 	.byte	0x3f
	.zero		1


	//   ....[55]....
        /*0904*/ 	.word	0x0001cbd0
        /*0908*/ 	.word	0x00000013
        /*090c*/ 	.word	0x0002e850
        /*0910*/ 	.short	0x0101
        /*0912*/ 	.byte	0x3f
	.zero		1


	//   ....[56]....
        /*0914*/ 	.word	0x0001cc30
        /*0918*/ 	.word	0x00000013
        /*091c*/ 	.word	0x00000000
        /*0920*/ 	.short	0x0101
        /*0922*/ 	.byte	0x3f
	.zero		1


	//   ....[57]....
        /*0924*/ 	.word	0x0001ce10
        /*0928*/ 	.word	0x00000011
        /*092c*/ 	.word	0x0002e870
        /*0930*/ 	.short	0x010a
        /*0932*/ 	.byte	0x3f
	.zero		1


	//   ....[58]....
        /*0934*/ 	.word	0x0001cea0
        /*0938*/ 	.word	0x00000011
        /*093c*/ 	.word	0x0002e860
        /*0940*/ 	.short	0x010a
        /*0942*/ 	.byte	0x3f
	.zero		1


	//   ....[59]....
        /*0944*/ 	.word	0x0001d560
        /*0948*/ 	.word	0x00000011
        /*094c*/ 	.word	0x0002e850
        /*0950*/ 	.short	0x0101
        /*0952*/ 	.byte	0x3f
	.zero		1


	//   ....[60]....
        /*0954*/ 	.word	0x0001d5a0
        /*0958*/ 	.word	0x00000000
        /*095c*/ 	.word	0x00000000
        /*0960*/ 	.short	0x0101
        /*0962*/ 	.byte	0x3f
	.zero		1


	//   ....[61]....
        /*0964*/ 	.word	0x0001e340
        /*0968*/ 	.word	0x00000000
        /*096c*/ 	.word	0x0002e820
        /*0970*/ 	.short	0x010a
        /*0972*/ 	.byte	0x3f
	.zero		1


	//   ....[62]....
        /*0974*/ 	.word	0x0001e500
        /*0978*/ 	.word	0x00000006
        /*097c*/ 	.word	0x00000000
        /*0980*/ 	.short	0x010a
        /*0982*/ 	.byte	0x3f
	.zero		1


	//   ....[63]....
        /*0984*/ 	.word	0x0001e570
        /*0988*/ 	.word	0x00000007
        /*098c*/ 	.word	0x00000000
        /*0990*/ 	.short	0x010a
        /*0992*/ 	.byte	0x3f
	.zero		1


	//   ....[64]....
        /*0994*/ 	.word	0x0001e5d0
        /*0998*/ 	.word	0x00000004
        /*099c*/ 	.word	0x0002e860
        /*09a0*/ 	.short	0x010a
        /*09a2*/ 	.byte	0x3f
	.zero		1


	//   ....[65]....
        /*09a4*/ 	.word	0x0001e620
        /*09a8*/ 	.word	0x00000003
        /*09ac*/ 	.word	0x0002e860
        /*09b0*/ 	.short	0x010a
        /*09b2*/ 	.byte	0x3f
	.zero		1


	//   ....[66]....
        /*09b4*/ 	.word	0x0001e660
        /*09b8*/ 	.word	0x00000004
        /*09bc*/ 	.word	0x0002e880
        /*09c0*/ 	.short	0x010a
        /*09c2*/ 	.byte	0x3f
	.zero		1


	//   ....[67]....
        /*09c4*/ 	.word	0x0001e680
        /*09c8*/ 	.word	0x00000003
        /*09cc*/ 	.word	0x0002e880
        /*09d0*/ 	.short	0x010a
        /*09d2*/ 	.byte	0x3f
	.zero		1


	//   ....[68]....
        /*09d4*/ 	.word	0x0001e6f0
        /*09d8*/ 	.word	0x00000003
        /*09dc*/ 	.word	0x0002e800
        /*09e0*/ 	.short	0x010a
        /*09e2*/ 	.byte	0x3f
	.zero		1


	//   ....[69]....
        /*09e4*/ 	.word	0x0001e740
        /*09e8*/ 	.word	0x00000003
        /*09ec*/ 	.word	0x0002e830
        /*09f0*/ 	.short	0x010a
        /*09f2*/ 	.byte	0x3f
	.zero		1


	//   ....[70]....
        /*09f4*/ 	.word	0x0001e7a0
        /*09f8*/ 	.word	0x0000000f
        /*09fc*/ 	.word	0x0002e830
        /*0a00*/ 	.short	0x010a
        /*0a02*/ 	.byte	0x3f
	.zero		1


	//   ....[71]....
        /*0a04*/ 	.word	0x0001e800
        /*0a08*/ 	.word	0x0000000f
        /*0a0c*/ 	.word	0x0002e850
        /*0a10*/ 	.short	0x010a
        /*0a12*/ 	.byte	0x3f
	.zero		1


	//   ....[72]....
        /*0a14*/ 	.word	0x0001e860
        /*0a18*/ 	.word	0x00000003
        /*0a1c*/ 	.word	0x0002e830
        /*0a20*/ 	.short	0x010a
        /*0a22*/ 	.byte	0x3f
	.zero		1


	//   ....[73]....
        /*0a24*/ 	.word	0x0001e8c0
        /*0a28*/ 	.word	0x00000003
        /*0a2c*/ 	.word	0x0002e850
        /*0a30*/ 	.short	0x010a
        /*0a32*/ 	.byte	0x3f
	.zero		1


	//   ....[74]....
        /*0a34*/ 	.word	0x0001e920
        /*0a38*/ 	.word	0x00000003
        /*0a3c*/ 	.word	0x0002e830
        /*0a40*/ 	.short	0x010a
        /*0a42*/ 	.byte	0x3f
	.zero		1


	//   ....[75]....
        /*0a44*/ 	.word	0x0001e980
        /*0a48*/ 	.word	0x00000003
        /*0a4c*/ 	.word	0x0002e850
        /*0a50*/ 	.short	0x010a
        /*0a52*/ 	.byte	0x3f
	.zero		1


	//   ....[76]....
        /*0a54*/ 	.word	0x0001e9e0
        /*0a58*/ 	.word	0x00000005
        /*0a5c*/ 	.word	0x0002e850
        /*0a60*/ 	.short	0x010a
        /*0a62*/ 	.byte	0x3f
	.zero		1


	//   ....[77]....
        /*0a64*/ 	.word	0x0001eb30
        /*0a68*/ 	.word	0x00000004
        /*0a6c*/ 	.word	0x0002e880
        /*0a70*/ 	.short	0x010a
        /*0a72*/ 	.byte	0x3f
	.zero		1


	//   ....[78]....
        /*0a74*/ 	.word	0x0001eb80
        /*0a78*/ 	.word	0x00000004
        /*0a7c*/ 	.word	0x0002e840
        /*0a80*/ 	.short	0x010a
        /*0a82*/ 	.byte	0x3f
	.zero		1


	//   ....[79]....
        /*0a84*/ 	.word	0x0001ebe0
        /*0a88*/ 	.word	0x00000003
        /*0a8c*/ 	.word	0x0002e820
        /*0a90*/ 	.short	0x010a
        /*0a92*/ 	.byte	0x3f
	.zero		1


	//   ....[80]....
        /*0a94*/ 	.word	0x0001ec30
        /*0a98*/ 	.word	0x00000004
        /*0a9c*/ 	.word	0x0002e880
        /*0aa0*/ 	.short	0x010a
        /*0aa2*/ 	.byte	0x3f
	.zero		1


	//   ....[81]....
        /*0aa4*/ 	.word	0x0001ec80
        /*0aa8*/ 	.word	0x00000004
        /*0aac*/ 	.word	0x0002e840
        /*0ab0*/ 	.short	0x010a
        /*0ab2*/ 	.byte	0x3f
	.zero		1


	//   ....[82]....
        /*0ab4*/ 	.word	0x0001ecd0
        /*0ab8*/ 	.word	0x00000013
        /*0abc*/ 	.word	0x0002e870
        /*0ac0*/ 	.short	0x010a
        /*0ac2*/ 	.byte	0x3f
	.zero		1


	//   ....[83]....
        /*0ac4*/ 	.word	0x0001ed20
        /*0ac8*/ 	.word	0x00000013
        /*0acc*/ 	.word	0x0002e860
        /*0ad0*/ 	.short	0x010a
        /*0ad2*/ 	.byte	0x3f
	.zero		1


	//   ....[84]....
        /*0ad4*/ 	.word	0x0001ed70
        /*0ad8*/ 	.word	0x00000011
        /*0adc*/ 	.word	0x0002e870
        /*0ae0*/ 	.short	0x010a
        /*0ae2*/ 	.byte	0x3f
	.zero		1


	//   ....[85]....
        /*0ae4*/ 	.word	0x0001edc0
        /*0ae8*/ 	.word	0x00000011
        /*0aec*/ 	.word	0x0002e860
        /*0af0*/ 	.short	0x010a
        /*0af2*/ 	.byte	0x3f
	.zero		1


	//   ....[86]....
        /*0af4*/ 	.word	0x0001ee10
        /*0af8*/ 	.word	0x00000000
        /*0afc*/ 	.word	0x0002e820
        /*0b00*/ 	.short	0x010a
        /*0b02*/ 	.byte	0x3f
	.zero		1


	//   ....[87]....
        /*0b04*/ 	.word	0x0001efb0
        /*0b08*/ 	.word	0x00000006
        /*0b0c*/ 	.word	0x00000000
        /*0b10*/ 	.short	0x010a
        /*0b12*/ 	.byte	0x3f
	.zero		1


	//   ....[88]....
        /*0b14*/ 	.word	0x0001f000
        /*0b18*/ 	.word	0x00000007
        /*0b1c*/ 	.word	0x00000000
        /*0b20*/ 	.short	0x010a
        /*0b22*/ 	.byte	0x3f
	.zero		1


	//   ....[89]....
        /*0b24*/ 	.word	0x0001f050
        /*0b28*/ 	.word	0x00000004
        /*0b2c*/ 	.word	0x0002e860
        /*0b30*/ 	.short	0x010a
        /*0b32*/ 	.byte	0x3f
	.zero		1


	//   ....[90]....
        /*0b34*/ 	.word	0x0001f0a0
        /*0b38*/ 	.word	0x00000003
        /*0b3c*/ 	.word	0x0002e860
        /*0b40*/ 	.short	0x010a
        /*0b42*/ 	.byte	0x3f
	.zero		1


	//   ....[91]....
        /*0b44*/ 	.word	0x0001f0f0
        /*0b48*/ 	.word	0x00000004
        /*0b4c*/ 	.word	0x0002e880
        /*0b50*/ 	.short	0x010a
        /*0b52*/ 	.byte	0x3f
	.zero		1


	//----- nvinfo : EIATTR_NUM_MBARRIERS
	.align		4
.L_209:
        /*0b54*/ 	.byte	0x03, 0x38
        /*0b56*/ 	.short	0x0016


	//----- nvinfo : EIATTR_EXIT_INSTR_OFFSETS
	.align		4
        /*0b58*/ 	.byte	0x04, 0x1c
        /*0b5a*/ 	.short	(.L_211 - .L_210)


	//   ....[0]....
.L_210:
        /*0b5c*/ 	.word	0x00000ab0


	//   ....[1]....
        /*0b60*/ 	.word	0x00019560


	//   ....[2]....
        /*0b64*/ 	.word	0x0001e6d0


	//----- nvinfo : EIATTR_MAX_THREADS
	.align		4
.L_211:
        /*0b68*/ 	.byte	0x04, 0x05
        /*0b6a*/ 	.short	(.L_213 - .L_212)
.L_212:
        /*0b6c*/ 	.word	0x00000180
        /*0b70*/ 	.word	0x00000001
        /*0b74*/ 	.word	0x00000001


	//----- nvinfo : EIATTR_CRS_STACK_SIZE
	.align		4
.L_213:
        /*0b78*/ 	.byte	0x04, 0x1e
        /*0b7a*/ 	.short	(.L_215 - .L_214)
.L_214:
        /*0b7c*/ 	.word	0x00000000


	//----- nvinfo : EIATTR_CBANK_PARAM_SIZE
	.align		4
.L_215:
        /*0b80*/ 	.byte	0x03, 0x19
        /*0b82*/ 	.short	0x0a70


	//----- nvinfo : EIATTR_PARAM_CBANK
	.align		4
        /*0b84*/ 	.byte	0x04, 0x0a
        /*0b86*/ 	.short	(.L_217 - .L_216)
	.align		4
.L_216:
        /*0b88*/ 	.word	index@(.nv.constant0._ZN7cutlass13device_kernelIN5flash11enable_sm90INS1_16FlashAttnFwdSm90INS1_25CollectiveMainloopFwdSm90ILi2EN4cute5tupleIJNS5_1CILi1EEES8_S8_EEENS6_IJNS7_ILi128EEENS7_ILi224EEESA_EEELi128ENS_12float_e4m3_tEfNS_4arch4Sm90ELb0ELb1ELb0ELb1ELb0ELb0ELb0ELb1ELb1ELb0ELb0ELb0EEENS1_21CollectiveEpilogueFwdINS6_IJSA_SA_SB_EEES9_NS_10bfloat16_tESF_Li256ELb1ELb0ELb0ELb1EEENS1_36VarlenDynamicPersistentTileSchedulerILi128ELi224ELi256ELi128ELb0ELb0ELb1ELb1ELb0ELb1EEEEEEEEEvNT_6ParamsE)
        /*0b8c*/ 	.short	0x0210
        /*0b8e*/ 	.short	0x0a70


	//----- nvinfo : EIATTR_SW_WAR
	.align		4
.L_217:
        /*0b90*/ 	.byte	0x04, 0x36
        /*0b92*/ 	.short	(.L_219 - .L_218)
.L_218:
        /*0b94*/ 	.word	0x00000008
.L_219:


//--------------------- .nv.info._ZN7cutlass13device_kernelIN5flash11enable_sm90INS1_16FlashAttnFwdSm90INS1_25CollectiveMainloopFwdSm90ILi2EN4cute5tupleIJNS5_1CILi1EEES8_S8_EEENS6_IJNS7_ILi128EEENS7_ILi224EEESA_EEELi128ENS_12float_e4m3_tEfNS_4arch4Sm90ELb0ELb1ELb0ELb1ELb0ELb1ELb0ELb1ELb1ELb0ELb0ELb0EEENS1_21CollectiveEpilogueFwdINS6_IJSA_SA_SB_EEES9_NS_10bfloat16_tESF_Li256ELb1ELb0ELb0ELb1EEENS1_36VarlenDynamicPersistentTileSchedulerILi128ELi224ELi256ELi128ELb0ELb0ELb1ELb1ELb0ELb1EEEEEEEEEvNT_6ParamsE --------------------------
	.section	.nv.info._ZN7cutlass13device_kernelIN5flash11enable_sm90INS1_16FlashAttnFwdSm90INS1_25CollectiveMainloopFwdSm90ILi2EN4cute5tupleIJNS5_1CILi1EEES8_S8_EEENS6_IJNS7_ILi128EEENS7_ILi224EEESA_EEELi128ENS_12float_e4m3_tEfNS_4arch4Sm90ELb0ELb1ELb0ELb1ELb0ELb1ELb0ELb1ELb1ELb0ELb0ELb0EEENS1_21CollectiveEpilogueFwdINS6_IJSA_SA_SB_EEES9_NS_10bfloat16_tESF_Li256ELb1ELb0ELb0ELb1EEENS1_36VarlenDynamicPersistentTileSchedulerILi128ELi224ELi256ELi128ELb0ELb0ELb1ELb1ELb0ELb1EEEEEEEEEvNT_6ParamsE,"",@"SHT_CUDA_INFO"
	.sectionflags	@""
	.align	4


	//----- nvinfo : EIATTR_CUDA_API_VERSION
	.align		4
        /*0000*/ 	.byte	0x04, 0x37
        /*0002*/ 	.short	(.L_221 - .L_220)
.L_220:
        /*0004*/ 	.word	0x00000082


	//----- nvinfo : EIATTR_KPARAM_INFO
	.align		4
.L_221:
        /*0008*/ 	.byte	0x04, 0x17
        /*000a*/ 	.short	(.L_223 - .L_222)
.L_222:
        /*000c*/ 	.word	0x00000000
        /*0010*/ 	.short	0x0000
        /*0012*/ 	.short	0x0070
        /*0014*/ 	.byte	0x00, 0xf0, 0x01, 0x28


	//----- nvinfo : EIATTR_SPARSE_MMA_MASK
	.align		4
.L_223:
        /*0018*/ 	.byte	0x03, 0x50
        /*001a*/ 	.short	0x0000


	//----- nvinfo : EIATTR_MAXREG_COUNT
	.align		4
        /*001c*/ 	.byte	0x03, 0x1b
        /*001e*/ 	.short	0x00a8


	//----- nvinfo : EIATTR_NUM_BARRIERS
	.align		4
        /*0020*/ 	.byte	0x02, 0x4c
        /*0022*/ 	.byte	0x10
	.zero		1


	//----- nvinfo : EIATTR_EXTERNS
	.align		4
        /*0024*/ 	.byte	0x04, 0x0f
        /*0026*/ 	.short	(.L_225 - .L_224)


	//   ....[0]....
	.align		4
.L_224:
        /*0028*/ 	.word	index@(__assertfail)


	//----- nvinfo : EIATTR_ANNOTATIONS
	.align		4
.L_225:
        /*002c*/ 	.byte	0x04, 0x55
        /*002e*/ 	.short	(.L_227 - .L_226)


	//   ....[0]....
.L_226:
        /* <DEDUP_REMOVED lines=162> */


	//----- nvinfo : EIATTR_MERCURY_ISA_VERSION
	.align		4
.L_227:
        /*0a40*/ 	.byte	0x03, 0x5f
        /*0a42*/ 	.short	0x0101


	//----- nvinfo : EIATTR_UNUSED_LOAD_BYTE_OFFSET
	.align		4
        /*0a44*/ 	.byte	0x04, 0x44
        /*0a46*/ 	.short	(.L_229 - .L_228)


	//   ....[0]....
.L_228:
        /*0a48*/ 	.word	0x00000b50
        /*0a4c*/ 	.word	0x0000fff0


	//   ....[1]....
        /*0a50*/ 	.word	0x00029fd0
        /*0a54*/ 	.word	0x0000fff0


	//----- nvinfo : EIATTR_INT_WARP_WIDE_INSTR_OFFSETS
	.align		4
.L_229:
        /*0a58*/ 	.byte	0x04, 0x31
        /*0a5a*/ 	.short	(.L_231 - .L_230)


	//   ....[0]....
.L_230:
        /*0a5c*/ 	.word	0x000001c0


	//   ....[1]....
        /*0a60*/ 	.word	0x00000200


	//   ....[2]....
        /*0a64*/ 	.word	0x00000270


	//   ....[3]....
        /*0a68*/ 	.word	0x0002f250


	//   ....[4]....
        /*0a6c*/ 	.word	0x0002f2f0


	//   ....[5]....
        /*0a70*/ 	.word	0x0002f9b0


	//   ....[6]....
        /*0a74*/ 	.word	0x0002fa20


	//   ....[7]....
        /*0a78*/ 	.word	0x00031460


	//   ....[8]....
        /*0a7c*/ 	.word	0x00031500


	//----- nvinfo : EIATTR_COOP_GROUP_MASK_REGIDS
	.align		4
.L_231:
        /*0a80*/ 	.byte	0x04, 0x29
        /*0a82*/ 	.short	(.L_233 - .L_232)


	//   ....[0]....
.L_232:
        /*0a84*/ 	.word	0xffffffff


	//   ....[1]....
        /*0a88*/ 	.word	0xffffffff


	//   ....[2]....
        /*0a8c*/ 	.word	0xffffffff


	//   ....[3]....
        /*0a90*/ 	.word	0xffffffff


	//   ....[4]....
        /*0a94*/ 	.word	0xffffffff


	//   ....[5]....
        /*0a98*/ 	.word	0xffffffff


	//   ....[6]....
        /*0a9c*/ 	.word	0xffffffff


	//   ....[7]....
        /*0aa0*/ 	.word	0xffffffff


	//   ....[8]....
        /*0aa4*/ 	.word	0xffffffff


	//   ....[9]....
        /*0aa8*/ 	.word	0xffffffff


	//   ....[10]....
        /*0aac*/ 	.word	0xffffffff


	//   ....[11]....
        /*0ab0*/ 	.word	0xffffffff


	//   ....[12]....
        /*0ab4*/ 	.word	0xffffffff


	//   ....[13]....
        /*0ab8*/ 	.word	0xffffffff


	//   ....[14]....
        /*0abc*/ 	.word	0xffffffff


	//   ....[15]....
        /*0ac0*/ 	.word	0xffffffff


	//   ....[16]....
        /*0ac4*/ 	.word	0xffffffff


	//   ....[17]....
        /*0ac8*/ 	.word	0xffffffff


	//   ....[18]....
        /*0acc*/ 	.word	0xffffffff


	//   ....[19]....
        /*0ad0*/ 	.word	0xffffffff


	//   ....[20]....
        /*0ad4*/ 	.word	0xffffffff


	//   ....[21]....
        /*0ad8*/ 	.word	0xffffffff


	//   ....[22]....
        /*0adc*/ 	.word	0xffffffff


	//   ....[23]....
        /*0ae0*/ 	.word	0xffffffff


	//   ....[24]....
        /*0ae4*/ 	.word	0xffffffff


	//   ....[25]....
        /*0ae8*/ 	.word	0xffffffff


	//   ....[26]....
        /*0aec*/ 	.word	0xffffffff


	//   ....[27]....
        /*0af0*/ 	.word	0xffffffff


	//   ....[28]....
        /*0af4*/ 	.word	0xffffffff


	//   ....[29]....
        /*0af8*/ 	.word	0xffffffff


	//   ....[30]....
        /*0afc*/ 	.word	0xffffffff


	//   ....[31]....
        /*0b00*/ 	.word	0xffffffff


	//   ....[32]....
        /*0b04*/ 	.word	0xffffffff


	//   ....[33]....
        /*0b08*/ 	.word	0xffffffff


	//   ....[34]....
        /*0b0c*/ 	.word	0xffffffff


	//   ....[35]....
        /*0b10*/ 	.word	0xffffffff


	//   ....[36]....
        /*0b14*/ 	.word	0xffffffff


	//   ....[37]....
        /*0b18*/ 	.word	0xffffffff


	//   ....[38]....
        /*0b1c*/ 	.word	0xffffffff


	//   ....[39]....
        /*0b20*/ 	.word	0xffffffff


	//   ....[40]....
        /*0b24*/ 	.word	0xffffffff


	//   ....[41]....
        /*0b28*/ 	.word	0xffffffff


	//   ....[42]....
        /*0b2c*/ 	.word	0xffffffff


	//   ....[43]....
        /*0b30*/ 	.word	0xffffffff


	//   ....[44]....
        /*0b34*/ 	.word	0xffffffff


	//   ....[45]....
        /*0b38*/ 	.word	0xffffffff


	//   ....[46]....
        /*0b3c*/ 	.word	0xffffffff


	//   ....[47]....
        /*0b40*/ 	.word	0xffffffff


	//   ....[48]....
        /*0b44*/ 	.word	0xffffffff


	//   ....[49]....
        /*0b48*/ 	.word	0xffffffff


	//   ....[50]....
        /*0b4c*/ 	.word	0xffffffff


	//   ....[51]....
        /*0b50*/ 	.word	0xffffffff


	//   ....[52]....
        /*0b54*/ 	.word	0xffffffff


	//   ....[53]....
        /*0b58*/ 	.word	0xffffffff


	//   ....[54]....
        /*0b5c*/ 	.word	0xffffffff


	//   ....[55]....
        /*0b60*/ 	.word	0xffffffff


	//   ....[56]....
        /*0b64*/ 	.word	0xffffffff


	//   ....[57]....
        /*0b68*/ 	.word	0xffffffff


	//   ....[58]....
        /*0b6c*/ 	.word	0xffffffff


	//   ....[59]....
        /*0b70*/ 	.word	0xffffffff


	//   ....[60]....
        /*0b74*/ 	.word	0xffffffff


	//   ....[61]....
        /*0b78*/ 	.word	0xffffffff


	//   ....[62]....
        /*0b7c*/ 	.word	0xffffffff


	//   ....[63]....
        /*0b80*/ 	.word	0xffffffff


	//   ....[64]....
        /*0b84*/ 	.word	0xffffffff


	//   ....[65]....
        /*0b88*/ 	.word	0xffffffff


	//   ....[66]....
        /*0b8c*/ 	.word	0xffffffff


	//   ....[67]....
        /*0b90*/ 	.word	0xffffffff


	//   ....[68]....
        /*0b94*/ 	.word	0xffffffff


	//   ....[69]....
        /*0b98*/ 	.word	0xffffffff


	//   ....[70]....
        /*0b9c*/ 	.word	0xffffffff


	//   ....[71]....
        /*0ba0*/ 	.word	0xffffffff


	//   ....[72]....
        /*0ba4*/ 	.word	0xffffffff


	//   ....[73]....
        /*0ba8*/ 	.word	0xffffffff


	//   ....[74]....
        /*0bac*/ 	.word	0xffffffff


	//   ....[75]....
        /*0bb0*/ 	.word	0xffffffff


	//   ....[76]....
        /*0bb4*/ 	.word	0xffffffff


	//   ....[77]....
        /*0bb8*/ 	.word	0xffffffff


	//   ....[78]....
        /*0bbc*/ 	.word	0xffffffff


	//   ....[79]....
        /*0bc0*/ 	.word	0xffffffff


	//   ....[80]....
        /*0bc4*/ 	.word	0xffffffff


	//   ....[81]....
        /*0bc8*/ 	.word	0xffffffff


	//   ....[82]....
        /*0bcc*/ 	.word	0xffffffff


	//   ....[83]....
        /*0bd0*/ 	.word	0xffffffff


	//   ....[84]....
        /*0bd4*/ 	.word	0xffffffff


	//   ....[85]....
        /*0bd8*/ 	.word	0xffffffff


	//   ....[86]....
        /*0bdc*/ 	.word	0xffffffff


	//   ....[87]....
        /*0be0*/ 	.word	0xffffffff


	//   ....[88]....
        /*0be4*/ 	.word	0xffffffff


	//   ....[89]....
        /*0be8*/ 	.word	0xffffffff


	//   ....[90]....
        /*0bec*/ 	.word	0xffffffff


	//   ....[91]....
        /*0bf0*/ 	.word	0xffffffff


	//   ....[92]....
        /*0bf4*/ 	.word	0xffffffff


	//   ....[93]....
        /*0bf8*/ 	.word	0xffffffff


	//   ....[94]....
        /*0bfc*/ 	.word	0xffffffff


	//   ....[95]....
        /*0c00*/ 	.word	0xffffffff


	//   ....[96]....
        /*0c04*/ 	.word	0x0500000f


	//   ....[97]....
        /*0c08*/ 	.word	0x0500000f


	//   ....[98]....
        /*0c0c*/ 	.word	0x0500000f


	//   ....[99]....
        /*0c10*/ 	.word	0x0500000f


	//   ....[100]....
        /*0c14*/ 	.word	0x0500000f


	//   ....[101]....
        /*0c18*/ 	.word	0x0500000f


	//   ....[102]....
        /*0c1c*/ 	.word	0x0500000f


	//   ....[103]....
        /*0c20*/ 	.word	0x0500000f


	//   ....[104]....
        /*0c24*/ 	.word	0x0500000f


	//   ....[105]....
        /*0c28*/ 	.word	0x0500000f


	//   ....[106]....
        /*0c2c*/ 	.word	0x0500000f


	//   ....[107]....
        /*0c30*/ 	.word	0x0500000f


	//   ....[108]....
        /*0c34*/ 	.word	0x0500000f


	//   ....[109]....
        /*0c38*/ 	.word	0x0500000f


	//   ....[110]....
        /*0c3c*/ 	.word	0x0500000f


	//   ....[111]....
        /*0c40*/ 	.word	0x0500000f


	//   ....[112]....
        /*0c44*/ 	.word	0x0500000f


	//   ....[113]....
        /*0c48*/ 	.word	0x0500000f


	//   ....[114]....
        /*0c4c*/ 	.word	0x0500000f


	//   ....[115]....
        /*0c50*/ 	.word	0x0500000f


	//   ....[116]....
        /*0c54*/ 	.word	0x0500000f


	//   ....[117]....
        /*0c58*/ 	.word	0x0500000f


	//   ....[118]....
        /*0c5c*/ 	.word	0x0500000f


	//   ....[119]....
        /*0c60*/ 	.word	0x0500000f


	//   ....[120]....
        /*0c64*/ 	.word	0x0500000f


	//   ....[121]....
        /*0c68*/ 	.word	0x0500000f


	//   ....[122]....
        /*0c6c*/ 	.word	0x0500000f


	//   ....[123]....
        /*0c70*/ 	.word	0x0500000f


	//   ....[124]....
        /*0c74*/ 	.word	0x0500000f


	//   ....[125]....
        /*0c78*/ 	.word	0x0500000f


	//   ....[126]....
        /*0c7c*/ 	.word	0x0500000f


	//   ....[127]....
        /*0c80*/ 	.word	0x0500000f


	//   ....[128]....
        /*0c84*/ 	.word	0x0500000f


	//   ....[129]....
        /*0c88*/ 	.word	0x0500000f


	//   ....[130]....
        /*0c8c*/ 	.word	0x0500000f


	//   ....[131]....
        /*0c90*/ 	.word	0x0500000f


	//   ....[132]....
        /*0c94*/ 	.word	0x0500000f


	//   ....[133]....
        /*0c98*/ 	.word	0x0500000f


	//   ....[134]....
        /*0c9c*/ 	.word	0x0500000f


	//   ....[135]....
        /*0ca0*/ 	.word	0x0500000f


	//   ....[136]....
        /*0ca4*/ 	.word	0x0500000f


	//   ....[137]....
        /*0ca8*/ 	.word	0x0500000f


	//   ....[138]....
        /*0cac*/ 	.word	0x0500000f


	//   ....[139]....
        /*0cb0*/ 	.word	0x0500000f


	//   ....[140]....
        /*0cb4*/ 	.word	0x0500000f


	//   ....[141]....
        /*0cb8*/ 	.word	0x0500000f


	//   ....[142]....
        /*0cbc*/ 	.word	0x0500000f


	//   ....[143]....
        /*0cc0*/ 	.word	0x0500000f


	//   ....[144]....
        /*0cc4*/ 	.word	0x0500000f


	//   ....[145]....
        /*0cc8*/ 	.word	0x0500000f


	//   ....[146]....
        /*0ccc*/ 	.word	0x0500000f


	//   ....[147]....
        /*0cd0*/ 	.word	0x0500000f


	//   ....[148]....
        /*0cd4*/ 	.word	0x0500000f


	//   ....[149]....
        /*0cd8*/ 	.word	0x0500000f


	//   ....[150]....
        /*0cdc*/ 	.word	0x0500000f


	//   ....[151]....
        /*0ce0*/ 	.word	0x0500000f


	//   ....[152]....
        /*0ce4*/ 	.word	0x0500000f


	//   ....[153]....
        /*0ce8*/ 	.word	0x0500000f


	//   ....[154]....
        /*0cec*/ 	.word	0x0500000f


	//   ....[155]....
        /*0cf0*/ 	.word	0x0500000f


	//   ....[156]....
        /*0cf4*/ 	.word	0x0500000f


	//   ....[157]....
        /*0cf8*/ 	.word	0x0500000f


	//   ....[158]....
        /*0cfc*/ 	.word	0x0500000f


	//   ....[159]....
        /*0d00*/ 	.word	0x0500000f


	//   ....[160]....
        /*0d04*/ 	.word	0x0500000f


	//   ....[161]....
        /*0d08*/ 	.word	0x0500000f


	//   ....[162]....
        /*0d0c*/ 	.word	0x0500000f


	//   ....[163]....
        /*0d10*/ 	.word	0x0500000f


	//   ....[164]....
        /*0d14*/ 	.word	0x0500000f


	//----- nvinfo : EIATTR_COOP_GROUP_INSTR_OFFSETS
	.align		4
.L_233:
        /*0d18*/ 	.byte	0x04, 0x28
        /*0d1a*/ 	.short	(.L_235 - .L_234)


	//   ....[0]....
.L_234:
        /*0d1c*/ 	.word	0x00000070


	//   ....[1]....
        /*0d20*/ 	.word	0x000001d0


	//   ....[2]....
        /*0d24*/ 	.word	0x00000220


	//   ....[3]....
        /*0d28*/ 	.word	0x00000450


	//   ....[4]....
        /*0d2c*/ 	.word	0x000005b0


	//   ....[5]....
        /*0d30*/ 	.word	0x000006d0


	//   ....[6]....
        /*0d34*/ 	.word	0x00000830


	//   ....[7]....
        /*0d38*/ 	.word	0x0000d200


	//   ....[8]....
        /*0d3c*/ 	.word	0x00015860


	//   ....[9]....
        /*0d40*/ 	.word	0x00015f20


	//   ....[10]....
        /*0d44*/ 	.word	0x00016960


	//   ....[11]....
        /*0d48*/ 	.word	0x000169e0


	//   ....[12]....
        /*0d4c*/ 	.word	0x0001bce0


	//   ....[13]....
        /*0d50*/ 	.word	0x0001be00


	//   ....[14]....
        /*0d54*/ 	.word	0x0001ce10


	//   ....[15]....
        /*0d58*/ 	.word	0x0001ce70


	//   ....[16]....
        /*0d5c*/ 	.word	0x000208d0


	//   ....[17]....
        /*0d60*/ 	.word	0x000209d0


	//   ....[18]....
        /*0d64*/ 	.word	0x000209f0


	//   ....[19]....
        /*0d68*/ 	.word	0x00020a60


	//   ....[20]....
        /*0d6c*/ 	.word	0x00026cc0


	//   ....[21]....
        /*0d70*/ 	.word	0x00026d60


	//   ....[22]....
        /*0d74*/ 	.word	0x000277f0


	//   ....[23]....
        /*0d78*/ 	.word	0x00027850


	//   ....[24]....
        /*0d7c*/ 	.word	0x00029720


	//   ....[25]....
        /*0d80*/ 	.word	0x00029780


	//   ....[26]....
        /*0d84*/ 	.word	0x000297a0


	//   ....[27]....
        /*0d88*/ 	.word	0x000297c0


	//   ....[28]....
        /*0d8c*/ 	.word	0x0002a6d0


	//   ....[29]....
        /*0d90*/ 	.word	0x0002a700


	//   ....[30]....
        /*0d94*/ 	.word	0x0002a730


	//   ....[31]....
        /*0d98*/ 	.word	0x0002a760


	//   ....[32]....
        /*0d9c*/ 	.word	0x0002a790


	//   ....[33]....
        /*0da0*/ 	.word	0x0002a7c0


	//   ....[34]....
        /*0da4*/ 	.word	0x0002a7f0


	//   ....[35]....
        /*0da8*/ 	.word	0x0002a820


	//   ....[36]....
        /*0dac*/ 	.word	0x0002a850


	//   ....[37]....
        /*0db0*/ 	.word	0x0002a880


	//   ....[38]....
        /*0db4*/ 	.word	0x0002a8b0


	//   ....[39]....
        /*0db8*/ 	.word	0x0002a8e0


	//   ....[40]....
        /*0dbc*/ 	.word	0x0002a910


	//   ....[41]....
        /*0dc0*/ 	.word	0x0002a940


	//   ....[42]....
        /*0dc4*/ 	.word	0x0002a970


	//   ....[43]....
        /*0dc8*/ 	.word	0x0002a9a0


	//   ....[44]....
        /*0dcc*/ 	.word	0x0002a9d0


	//   ....[45]....
        /*0dd0*/ 	.word	0x0002aa00


	//   ....[46]....
        /*0dd4*/ 	.word	0x0002aa30


	//   ....[47]....
        /*0dd8*/ 	.word	0x0002aa60


	//   ....[48]....
        /*0ddc*/ 	.word	0x0002aa90


	//   ....[49]....
        /*0de0*/ 	.word	0x0002aac0


	//   ....[50]....
        /*0de4*/ 	.word	0x0002aaf0


	//   ....[51]....
        /*0de8*/ 	.word	0x0002ab20


	//   ....[52]....
        /*0dec*/ 	.word	0x0002ab50


	//   ....[53]....
        /*0df0*/ 	.word	0x0002ab60


	//   ....[54]....
        /*0df4*/ 	.word	0x0002ab70


	//   ....[55]....
        /*0df8*/ 	.word	0x0002ab80


	//   ....[56]....
        /*0dfc*/ 	.word	0x0002ab90


	//   ....[57]....
        /*0e00*/ 	.word	0x0002aba0


	//   ....[58]....
        /*0e04*/ 	.word	0x0002abb0


	//   ....[59]....
        /*0e08*/ 	.word	0x0002abe0


	//   ....[60]....
        /*0e0c*/ 	.word	0x0002c780


	//   ....[61]....
        /*0e10*/ 	.word	0x0002c960


	//   ....[62]....
        /*0e14*/ 	.word	0x0002c990


	//   ....[63]....
        /*0e18*/ 	.word	0x0002c9c0


	//   ....[64]....
        /*0e1c*/ 	.word	0x0002ca00


	//   ....[65]....
        /*0e20*/ 	.word	0x0002ca30


	//   ....[66]....
        /*0e24*/ 	.word	0x0002ca60


	//   ....[67]....
        /*0e28*/ 	.word	0x0002cbf0


	//   ....[68]....
        /*0e2c*/ 	.word	0x0002cc20


	//   ....[69]....
        /*0e30*/ 	.word	0x0002cc50


	//   ....[70]....
        /*0e34*/ 	.word	0x0002cc80


	//   ....[71]....
        /*0e38*/ 	.word	0x0002ccb0


	//   ....[72]....
        /*0e3c*/ 	.word	0x0002cce0


	//   ....[73]....
        /*0e40*/ 	.word	0x0002cd90


	//   ....[74]....
        /*0e44*/ 	.word	0x0002cdd0


	//   ....[75]....
        /*0e48*/ 	.word	0x0002ce90


	//   ....[76]....
        /*0e4c*/ 	.word	0x0002e110


	//   ....[77]....
        /*0e50*/ 	.word	0x0002fbb0


	//   ....[78]....
        /*0e54*/ 	.word	0x00032000


	//   ....[79]....
        /*0e58*/ 	.word	0x00032030


	//   ....[80]....
        /*0e5c*/ 	.word	0x00032070


	//   ....[81]....
        /*0e60*/ 	.word	0x000320a0


	//   ....[82]....
        /*0e64*/ 	.word	0x000320d0


	//   ....[83]....
        /*0e68*/ 	.word	0x00032100


	//   ....[84]....
        /*0e6c*/ 	.word	0x00032130


	//   ....[85]....
        /*0e70*/ 	.word	0x00032160


	//   ....[86]....
        /*0e74*/ 	.word	0x00032310


	//   ....[87]....
        /*0e78*/ 	.word	0x00032340


	//   ....[88]....
        /*0e7c*/ 	.word	0x00032370


	//   ....[89]....
        /*0e80*/ 	.word	0x000323a0


	//   ....[90]....
        /*0e84*/ 	.word	0x000323d0


	//   ....[91]....
        /*0e88*/ 	.word	0x00032400


	//   ....[92]....
        /*0e8c*/ 	.word	0x000324c0


	//   ....[93]....
        /*0e90*/ 	.word	0x000324e0


	//   ....[94]....
        /*0e94*/ 	.word	0x00032550


	//   ....[95]....
        /*0e98*/ 	.word	0x00032cf0


	//   ....[96]....
        /*0e9c*/ 	.word	0x000331c0


	//   ....[97]....
        /*0ea0*/ 	.word	0x00033270


	//   ....[98]....
        /*0ea4*/ 	.word	0x00033310


	//   ....[99]....
        /*0ea8*/ 	.word	0x000333b0


	//   ....[100]....
        /*0eac*/ 	.word	0x00033450


	//   ....[101]....
        /*0eb0*/ 	.word	0x000334f0


	//   ....[102]....
        /*0eb4*/ 	.word	0x00033590


	//   ....[103]....
        /*0eb8*/ 	.word	0x00033630


	//   ....[104]....
        /*0ebc*/ 	.word	0x000336d0


	//   ....[105]....
        /*0ec0*/ 	.word	0x000337c0


	//   ....[106]....
        /*0ec4*/ 	.word	0x00033860


	//   ....[107]....
        /*0ec8*/ 	.word	0x00033900


	//   ....[108]....
        /*0ecc*/ 	.word	0x000339a0


	//   ....[109]....
        /*0ed0*/ 	.word	0x00033a40


	//   ....[110]....
        /*0ed4*/ 	.word	0x00033ae0


	//   ....[111]....
        /*0ed8*/ 	.word	0x00033b80


	//   ....[112]....
        /*0edc*/ 	.word	0x00033c20


	//   ....[113]....
        /*0ee0*/ 	.word	0x00033fb0


	//   ....[114]....
        /*0ee4*/ 	.word	0x000340e0


	//   ....[115]....
        /*0ee8*/ 	.word	0x00034210


	//   ....[116]....
        /*0eec*/ 	.word	0x00034290


	//   ....[117]....
        /*0ef0*/ 	.word	0x000342f0


	//   ....[118]....
        /*0ef4*/ 	.word	0x00034370


	//   ....[119]....
        /*0ef8*/ 	.word	0x000343d0


	//   ....[120]....
        /*0efc*/ 	.word	0x00034450


	//   ....[121]....
        /*0f00*/ 	.word	0x000344b0


	//   ....[122]....
        /*0f04*/ 	.word	0x00034530


	//   ....[123]....
        /*0f08*/ 	.word	0x00034590


	//   ....[124]....
        /*0f0c*/ 	.word	0x00034610


	//   ....[125]....
        /*0f10*/ 	.word	0x00034670


	//   ....[126]....
        /*0f14*/ 	.word	0x000346f0


	//   ....[127]....
        /*0f18*/ 	.word	0x00034750


	//   ....[128]....
        /*0f1c*/ 	.word	0x000347b0


	//   ....[129]....
        /*0f20*/ 	.word	0x00034810


	//   ....[130]....
        /*0f24*/ 	.word	0x00034890


	//   ....[131]....
        /*0f28*/ 	.word	0x000348f0


	//   ....[132]....
        /*0f2c*/ 	.word	0x00034980


	//   ....[133]....
        /*0f30*/ 	.word	0x000349e0


	//   ....[134]....
        /*0f34*/ 	.word	0x00034a50


	//   ....[135]....
        /*0f38*/ 	.word	0x00034ab0


	//   ....[136]....
        /*0f3c*/ 	.word	0x00034b30


	//   ....[137]....
        /*0f40*/ 	.word	0x00034b90


	//   ....[138]....
        /*0f44*/ 	.word	0x00034c10


	//   ....[139]....
        /*0f48*/ 	.word	0x00034c70


	//   ....[140]....
        /*0f4c*/ 	.word	0x00034cf0


	//   ....[141]....
        /*0f50*/ 	.word	0x00034d50


	//   ....[142]....
        /*0f54*/ 	.word	0x00034dc0


	//   ....[143]....
        /*0f58*/ 	.word	0x00034e20


	//   ....[144]....
        /*0f5c*/ 	.word	0x00034e80


	//   ....[145]....
        /*0f60*/ 	.word	0x00034fb0


	//   ....[146]....
        /*0f64*/ 	.word	0x00035290


	//   ....[147]....
        /*0f68*/ 	.word	0x000356c0


	//   ....[148]....
        /*0f6c*/ 	.word	0x00035760


	//   ....[149]....
        /*0f70*/ 	.word	0x000358a0


	//   ....[150]....
        /*0f74*/ 	.word	0x00035910


	//   ....[151]....
        /*0f78*/ 	.word	0x00035980


	//   ....[152]....
        /*0f7c*/ 	.word	0x000359f0


	//   ....[153]....
        /*0f80*/ 	.word	0x00035a60


	//   ....[154]....
        /*0f84*/ 	.word	0x00035ae0


	//   ....[155]....
        /*0f88*/ 	.word	0x00035b70


	//   ....[156]....
        /*0f8c*/ 	.word	0x00035c10


	//   ....[157]....
        /*0f90*/ 	.word	0x00035c80


	//   ....[158]....
        /*0f94*/ 	.word	0x00035cf0


	//   ....[159]....
        /*0f98*/ 	.word	0x00035d60


	//   ....[160]....
        /*0f9c*/ 	.word	0x00035de0


	//   ....[161]....
        /*0fa0*/ 	.word	0x00035e50


	//   ....[162]....
        /*0fa4*/ 	.word	0x00035ef0


	//   ....[163]....
        /*0fa8*/ 	.word	0x00035f80


	//   ....[164]....
        /*0fac*/ 	.word	0x000360b0


	//----- nvinfo : EIATTR_REG_RECONFIG
	.align		4
.L_235:
        /*0fb0*/ 	.byte	0x01, 0x54
	.zero		2


	//----- nvinfo : EIATTR_SYSCALL_OFFSETS
	.align		4
        /*0fb4*/ 	.byte	0x04, 0x46
        /*0fb6*/ 	.short	(.L_237 - .L_236)


	//   ....[0]....
.L_236:
        /*0fb8*/ 	.word	0x00001b50


	//   ....[1]....
        /*0fbc*/ 	.word	0x00001ca0


	//   ....[2]....
        /*0fc0*/ 	.word	0x0000d3c0


	//   ....[3]....
        /*0fc4*/ 	.word	0x0000d890


	//   ....[4]....
        /*0fc8*/ 	.word	0x0002f490


	//   ....[5]....
        /*0fcc*/ 	.word	0x0002f5e0


	//   ....[6]....
        /*0fd0*/ 	.word	0x0002f720


	//   ....[7]....
        /*0fd4*/ 	.word	0x0002f840


	//----- nvinfo : EIATTR_MBARRIER_INSTR_OFFSETS
	.align		4
.L_237:
        /*0fd8*/ 	.byte	0x04, 0x39
        /*0fda*/ 	.short	(.L_239 - .L_238)


	//   ....[0]....
.L_238:
        /*0fdc*/ 	.word	0x00000300
        /*0fe0*/ 	.word	0x000000ff
        /*0fe4*/ 	.word	0x0002e800
        /*0fe8*/ 	.short	0x0100
        /*0fea*/ 	.byte	0x08
	.zero		1


	//   ....[1]....
        /*0fec*/ 	.word	0x00000310
        /*0ff0*/ 	.word	0x000000ff
        /*0ff4*/ 	.word	0x0002e820
        /*0ff8*/ 	.short	0x0100
        /*0ffa*/ 	.byte	0x08
	.zero		1


	//   ....[2]....
        /*0ffc*/ 	.word	0x00000400
        /*1000*/ 	.word	0x000000ff
        /*1004*/ 	.word	0x0002e830
        /*1008*/ 	.short	0x0100
        /*100a*/ 	.byte	0x08
	.zero		1


	//   ....[3]....
        /*100c*/ 	.word	0x00000410
        /*1010*/ 	.word	0x000000ff
        /*1014*/ 	.word	0x0002e840
        /*1018*/ 	.short	0x0100
        /*101a*/ 	.byte	0x08
	.zero		1


	//   ....[4]....
        /*101c*/ 	.word	0x00000420
        /*1020*/ 	.word	0x000000ff
        /*1024*/ 	.word	0x0002e838
        /*1028*/ 	.short	0x0100
        /*102a*/ 	.byte	0x08
	.zero		1


	//   ....[5]....
        /*102c*/ 	.word	0x00000430
        /*1030*/ 	.word	0x000000ff
        /*1034*/ 	.word	0x0002e848
        /*1038*/ 	.short	0x0100
        /*103a*/ 	.byte	0x08
	.zero		1


	//   ....[6]....
        /*103c*/ 	.word	0x00000560
        /*1040*/ 	.word	0x000000ff
        /*1044*/ 	.word	0x0002e850
        /*1048*/ 	.short	0x0100
        /*104a*/ 	.byte	0x08
	.zero		1


	//   ....[7]....
        /*104c*/ 	.word	0x00000570
        /*1050*/ 	.word	0x000000ff
        /*1054*/ 	.word	0x0002e860
        /*1058*/ 	.short	0x0100
        /*105a*/ 	.byte	0x08
	.zero		1


	//   ....[8]....
        /*105c*/ 	.word	0x00000580
        /*1060*/ 	.word	0x000000ff
        /*1064*/ 	.word	0x0002e858
        /*1068*/ 	.short	0x0100
        /*106a*/ 	.byte	0x08
	.zero		1


	//   ....[9]....
        /*106c*/ 	.word	0x00000590
        /*1070*/ 	.word	0x000000ff
        /*1074*/ 	.word	0x0002e868
        /*1078*/ 	.short	0x0100
        /*107a*/ 	.byte	0x08
	.zero		1


	//   ....[10]....
        /*107c*/ 	.word	0x00000680
        /*1080*/ 	.word	0x000000ff
        /*1084*/ 	.word	0x0002e870
        /*1088*/ 	.short	0x0100
        /*108a*/ 	.byte	0x06
	.zero		1


	//   ....[11]....
        /*108c*/ 	.word	0x00000690
        /*1090*/ 	.word	0x000000ff
        /*1094*/ 	.word	0x0002e880
        /*1098*/ 	.short	0x0100
        /*109a*/ 	.byte	0x06
	.zero		1


	//   ....[12]....
        /*109c*/ 	.word	0x000006a0
        /*10a0*/ 	.word	0x000000ff
        /*10a4*/ 	.word	0x0002e878
        /*10a8*/ 	.short	0x0100
        /*10aa*/ 	.byte	0x06
	.zero		1


	//   ....[13]....
        /*10ac*/ 	.word	0x000006b0
        /*10b0*/ 	.word	0x000000ff
        /*10b4*/ 	.word	0x0002e888
        /*10b8*/ 	.short	0x0100
        /*10ba*/ 	.byte	0x06
	.zero		1


	//   ....[14]....
        /*10bc*/ 	.word	0x000007e0
        /*10c0*/ 	.word	0x000000ff
        /*10c4*/ 	.word	0x0002e890
        /*10c8*/ 	.short	0x0100
        /*10ca*/ 	.byte	0x08
	.zero		1


	//   ....[15]....
        /*10cc*/ 	.word	0x000007f0
        /*10d0*/ 	.word	0x000000ff
        /*10d4*/ 	.word	0x0002e8a0
        /*10d8*/ 	.short	0x0100
        /*10da*/ 	.byte	0x08
	.zero		1


	//   ....[16]....
        /*10dc*/ 	.word	0x00000800
        /*10e0*/ 	.word	0x000000ff
        /*10e4*/ 	.word	0x0002e898
        /*10e8*/ 	.short	0x0100
        /*10ea*/ 	.byte	0x08
	.zero		1


	//   ....[17]....
        /*10ec*/ 	.word	0x00000810
        /*10f0*/ 	.word	0x000000ff
        /*10f4*/ 	.word	0x0002e8a8
        /*10f8*/ 	.short	0x0100
        /*10fa*/ 	.byte	0x08
	.zero		1


	//   ....[18]....
        /*10fc*/ 	.word	0x00000940
        /*1100*/ 	.word	0x000000ff
        /*1104*/ 	.word	0x0002e8b0
        /*1108*/ 	.short	0x0100
        /*110a*/ 	.byte	0x08
	.zero		1


	//   ....[19]....
        /*110c*/ 	.word	0x00000950
        /*1110*/ 	.word	0x000000ff
        /*1114*/ 	.word	0x0002e8c0
        /*1118*/ 	.short	0x0100
        /*111a*/ 	.byte	0x08
	.zero		1


	//   ....[20]....
        /*111c*/ 	.word	0x00000960
        /*1120*/ 	.word	0x000000ff
        /*1124*/ 	.word	0x0002e8b8
        /*1128*/ 	.short	0x0100
        /*112a*/ 	.byte	0x08
	.zero		1


	//   ....[21]....
        /*112c*/ 	.word	0x00000970
        /*1130*/ 	.word	0x000000ff
        /*1134*/ 	.word	0x0002e8c8
        /*1138*/ 	.short	0x0100
        /*113a*/ 	.byte	0x08
	.zero		1


	//   ....[22]....
        /*113c*/ 	.word	0x000032c0
        /*1140*/ 	.word	0x00000068
        /*1144*/ 	.word	0x0002e890
        /*1148*/ 	.short	0x010a
        /*114a*/ 	.byte	0x3f
	.zero		1


	//   ....[23]....
        /*114c*/ 	.word	0x000075f0
        /*1150*/ 	.word	0x00000068
        /*1154*/ 	.word	0x0002e890
        /*1158*/ 	.short	0x010a
        /*115a*/ 	.byte	0x3f
	.zero		1


	//   ....[24]....
        /*115c*/ 	.word	0x0000b600
        /*1160*/ 	.word	0x00000068
        /*1164*/ 	.word	0x0002e890
        /*1168*/ 	.short	0x010a
        /*116a*/ 	.byte	0x3f
	.zero		1


	//   ....[25]....
        /*116c*/ 	.word	0x0000bd80
        /*1170*/ 	.word	0x0000002c
        /*1174*/ 	.word	0x00000000
        /*1178*/ 	.short	0x0101
        /*117a*/ 	.byte	0x3f
	.zero		1


	//   ....[26]....
        /*117c*/ 	.word	0x0000bdc0
        /*1180*/ 	.word	0x00000068
        /*1184*/ 	.word	0x0002e8b0
        /*1188*/ 	.short	0x010a
        /*118a*/ 	.byte	0x3f
	.zero		1


	//   ....[27]....
        /*118c*/ 	.word	0x0000c6a0
        /*1190*/ 	.word	0x00000068
        /*1194*/ 	.word	0x00000000
        /*1198*/ 	.short	0x0101
        /*119a*/ 	.byte	0x3f
	.zero		1


	//   ....[28]....
        /*119c*/ 	.word	0x0000d480
        /*11a0*/ 	.word	0x00000012
        /*11a4*/ 	.word	0x0002e800
        /*11a8*/ 	.short	0x010a
        /*11aa*/ 	.byte	0x3f
	.zero		1


	//   ....[29]....
        /*11ac*/ 	.word	0x0000d4d0
        /*11b0*/ 	.word	0x00000012
        /*11b4*/ 	.word	0x0002e800
        /*11b8*/ 	.short	0x010a
        /*11ba*/ 	.byte	0x3f
	.zero		1


	//   ....[30]....
        /*11bc*/ 	.word	0x0000e190
        /*11c0*/ 	.word	0x00000012
        /*11c4*/ 	.word	0x0002e800
        /*11c8*/ 	.short	0x010a
        /*11ca*/ 	.byte	0x3f
	.zero		1


	//   ....[31]....
        /*11cc*/ 	.word	0x00010660
        /*11d0*/ 	.word	0x00000012
        /*11d4*/ 	.word	0x0002e800
        /*11d8*/ 	.short	0x010a
        /*11da*/ 	.byte	0x3f
	.zero		1


	//   ....[32]....
        /*11dc*/ 	.word	0x00012730
        /*11e0*/ 	.word	0x00000000
        /*11e4*/ 	.word	0x0002e830
        /*11e8*/ 	.short	0x010a
        /*11ea*/ 	.byte	0x3f
	.zero		1


	//   ....[33]....
        /*11ec*/ 	.word	0x00012890
        /*11f0*/ 	.word	0x00000000
        /*11f4*/ 	.word	0x0002e830
        /*11f8*/ 	.short	0x010a
        /*11fa*/ 	.byte	0x3f
	.zero		1


	//   ....[34]....
        /*11fc*/ 	.word	0x00013a40
        /*1200*/ 	.word	0x00000000
        /*1204*/ 	.word	0x00000000
        /*1208*/ 	.short	0x0101
        /*120a*/ 	.byte	0x3f
	.zero		1


	//   ....[35]....
        /*120c*/ 	.word	0x000181f0
        /*1210*/ 	.word	0x0000000f
        /*1214*/ 	.word	0x0002e830
        /*1218*/ 	.short	0x010a
        /*121a*/ 	.byte	0x3f
	.zero		1


	//   ....[36]....
        /*121c*/ 	.word	0x00018240
        /*1220*/ 	.word	0x0000000f
        /*1224*/ 	.word	0x0002e830
        /*1228*/ 	.short	0x010a
        /*122a*/ 	.byte	0x3f
	.zero		1


	//   ....[37]....
        /*122c*/ 	.word	0x000196d0
        /*1230*/ 	.word	0x0000000f
        /*1234*/ 	.word	0x0002e850
        /*1238*/ 	.short	0x010a
        /*123a*/ 	.byte	0x3f
	.zero		1


	//   ....[38]....
        /*123c*/ 	.word	0x00019710
        /*1240*/ 	.word	0x0000000f
        /*1244*/ 	.word	0x0002e850
        /*1248*/ 	.short	0x010a
        /*124a*/ 	.byte	0x3f
	.zero		1


	//   ....[39]....
        /*124c*/ 	.word	0x00019b90
        /*1250*/ 	.word	0x00000014
        /*1254*/ 	.word	0x00000000
        /*1258*/ 	.short	0x0101
        /*125a*/ 	.byte	0x3f
	.zero		1


	//   ....[40]....
        /*125c*/ 	.word	0x0001e7a0
        /*1260*/ 	.word	0x00000000
        /*1264*/ 	.word	0x00000000
        /*1268*/ 	.short	0x0101
        /*126a*/ 	.byte	0x3f
	.zero		1


	//   ....[41]....
        /*126c*/ 	.word	0x0001eba0
        /*1270*/ 	.word	0x00000000
        /*1274*/ 	.word	0x0002e830
        /*1278*/ 	.short	0x010a
        /*127a*/ 	.byte	0x3f
	.zero		1


	//   ....[42]....
        /*127c*/ 	.word	0x0001ebf0
        /*1280*/ 	.word	0x00000000
        /*1284*/ 	.word	0x0002e830
        /*1288*/ 	.short	0x010a
        /*128a*/ 	.byte	0x3f
	.zero		1


	//   ....[43]....
        /*128c*/ 	.word	0x00020040
        /*1290*/ 	.word	0x00000003
        /*1294*/ 	.word	0x0002e850
        /*1298*/ 	.short	0x010a
        /*129a*/ 	.byte	0x3f
	.zero		1


	//   ....[44]....
        /*129c*/ 	.word	0x00020080
        /*12a0*/ 	.word	0x00000003
        /*12a4*/ 	.word	0x0002e850
        /*12a8*/ 	.short	0x010a
        /*12aa*/ 	.byte	0x3f
	.zero		1


	//   ....[45]....
        /*12ac*/ 	.word	0x00021d80
        /*12b0*/ 	.word	0x00000076
        /*12b4*/ 	.word	0x00000000
        /*12b8*/ 	.short	0x0101
        /*12ba*/ 	.byte	0x3f
	.zero		1


	//   ....[46]....
        /*12bc*/ 	.word	0x000222e0
        /*12c0*/ 	.word	0x00000014
        /*12c4*/ 	.word	0x00000000
        /*12c8*/ 	.short	0x0101
        /*12ca*/ 	.byte	0x3f
	.zero		1


	//   ....[47]....
        /*12cc*/ 	.word	0x00022c10
        /*12d0*/ 	.word	0x00000003
        /*12d4*/ 	.word	0x0002e830
        /*12d8*/ 	.short	0x010a
        /*12da*/ 	.byte	0x3f
	.zero		1


	//   ....[48]....
        /*12dc*/ 	.word	0x00022c60
        /*12e0*/ 	.word	0x00000003
        /*12e4*/ 	.word	0x0002e830
        /*12e8*/ 	.short	0x010a
        /*12ea*/ 	.byte	0x3f
	.zero		1


	//   ....[49]....
        /*12ec*/ 	.word	0x000240e0
        /*12f0*/ 	.word	0x00000003
        /*12f4*/ 	.word	0x0002e850
        /*12f8*/ 	.short	0x010a
        /*12fa*/ 	.byte	0x3f
	.zero		1


	//   ....[50]....
        /*12fc*/ 	.word	0x00024120
        /*1300*/ 	.word	0x00000003
        /*1304*/ 	.word	0x0002e850
        /*1308*/ 	.short	0x010a
        /*130a*/ 	.byte	0x3f
	.zero		1


	//   ....[51]....
        /*130c*/ 	.word	0x00024600
        /*1310*/ 	.word	0x0000000f
        /*1314*/ 	.word	0x00000000
        /*1318*/ 	.short	0x0101
        /*131a*/ 	.byte	0x3f
	.zero		1


	//   ....[52]....
        /*131c*/ 	.word	0x00028b20
        /*1320*/ 	.word	0x0000000d
        /*1324*/ 	.word	0x00000000
        /*1328*/ 	.short	0x0101
        /*132a*/ 	.byte	0x3f
	.zero		1


	//   ....[53]....
        /*132c*/ 	.word	0x00029270
        /*1330*/ 	.word	0x0000000d
        /*1334*/ 	.word	0x0002e850
        /*1338*/ 	.short	0x010a
        /*133a*/ 	.byte	0x3f
	.zero		1


	//   ....[54]....
        /*133c*/ 	.word	0x000292f0
        /*1340*/ 	.word	0x0000000d
        /*1344*/ 	.word	0x0002e850
        /*1348*/ 	.short	0x010a
        /*134a*/ 	.byte	0x3f
	.zero		1


	//   ....[55]....
        /*134c*/ 	.word	0x00029e70
        /*1350*/ 	.word	0x00000000
        /*1354*/ 	.word	0x00000000
        /*1358*/ 	.short	0x0101
        /*135a*/ 	.byte	0x3f
	.zero		1


	//   ....[56]....
        /*135c*/ 	.word	0x0002b6d0
        /*1360*/ 	.word	0x00000000
        /*1364*/ 	.word	0x00000000
        /*1368*/ 	.short	0x0101
        /*136a*/ 	.byte	0x3f
	.zero		1


	//   ....[57]....
        /*136c*/ 	.word	0x0002e220
        /*1370*/ 	.word	0x0000000c
        /*1374*/ 	.word	0x0002e820
        /*1378*/ 	.short	0x010a
        /*137a*/ 	.byte	0x3f
	.zero		1


	//   ....[58]....
        /*137c*/ 	.word	0x0002e2f0
        /*1380*/ 	.word	0x00000009
        /*1384*/ 	.word	0x0002e8a0
        /*1388*/ 	.short	0x010a
        /*138a*/ 	.byte	0x3f
	.zero		1


	//   ....[59]....
        /*138c*/ 	.word	0x0002e530
        /*1390*/ 	.word	0x00000009
        /*1394*/ 	.word	0x0002e8c0
        /*1398*/ 	.short	0x010a
        /*139a*/ 	.byte	0x3f
	.zero		1


	//   ....[60]....
        /*139c*/ 	.word	0x0002e910
        /*13a0*/ 	.word	0x00000007
        /*13a4*/ 	.word	0x0002e8a0
        /*13a8*/ 	.short	0x010a
        /*13aa*/ 	.byte	0x3f
	.zero		1


	//   ....[61]....
        /*13ac*/ 	.word	0x0002eb30
        /*13b0*/ 	.word	0x00000007
        /*13b4*/ 	.word	0x0002e8c0
        /*13b8*/ 	.short	0x010a
        /*13ba*/ 	.byte	0x3f
	.zero		1


	//   ....[62]....
        /*13bc*/ 	.word	0x0002fe40
        /*13c0*/ 	.word	0x00000005
        /*13c4*/ 	.word	0x0002e880
        /*13c8*/ 	.short	0x010a
        /*13ca*/ 	.byte	0x3f
	.zero		1


	//   ....[63]....
        /*13cc*/ 	.word	0x00030020
        /*13d0*/ 	.word	0x00000005
        /*13d4*/ 	.word	0x0002e840
        /*13d8*/ 	.short	0x010a
        /*13da*/ 	.byte	0x3f
	.zero		1


	//   ....[64]....
        /*13dc*/ 	.word	0x000303b0
        /*13e0*/ 	.word	0x00000004
        /*13e4*/ 	.word	0x0002e820
        /*13e8*/ 	.short	0x010a
        /*13ea*/ 	.byte	0x3f
	.zero		1


	//   ....[65]....
        /*13ec*/ 	.word	0x00030700
        /*13f0*/ 	.word	0x00000005
        /*13f4*/ 	.word	0x0002e880
        /*13f8*/ 	.short	0x010a
        /*13fa*/ 	.byte	0x3f
	.zero		1


	//   ....[66]....
        /*13fc*/ 	.word	0x00030970
        /*1400*/ 	.word	0x00000005
        /*1404*/ 	.word	0x0002e840
        /*1408*/ 	.short	0x010a
        /*140a*/ 	.byte	0x3f
	.zero		1


	//   ....[67]....
        /*140c*/ 	.word	0x00030c70
        /*1410*/ 	.word	0x00000014
        /*1414*/ 	.word	0x0002e870
        /*1418*/ 	.short	0x010a
        /*141a*/ 	.byte	0x3f
	.zero		1


	//   ....[68]....
        /*141c*/ 	.word	0x00030ce0
        /*1420*/ 	.word	0x00000014
        /*1424*/ 	.word	0x0002e860
        /*1428*/ 	.short	0x010a
        /*142a*/ 	.byte	0x3f
	.zero		1


	//   ....[69]....
        /*142c*/ 	.word	0x00031390
        /*1430*/ 	.word	0x00000014
        /*1434*/ 	.word	0x0002e850
        /*1438*/ 	.short	0x0101
        /*143a*/ 	.byte	0x3f
	.zero		1


	//   ....[70]....
        /*143c*/ 	.word	0x000313f0
        /*1440*/ 	.word	0x00000014
        /*1444*/ 	.word	0x00000000
        /*1448*/ 	.short	0x0101
        /*144a*/ 	.byte	0x3f
	.zero		1


	//   ....[71]....
        /*144c*/ 	.word	0x00031610
        /*1450*/ 	.word	0x00000011
        /*1454*/ 	.word	0x0002e870
        /*1458*/ 	.short	0x010a
        /*145a*/ 	.byte	0x3f
	.zero		1


	//   ....[72]....
        /*145c*/ 	.word	0x000316a0
        /*1460*/ 	.word	0x00000011
        /*1464*/ 	.word	0x0002e860
        /*1468*/ 	.short	0x010a
        /*146a*/ 	.byte	0x3f
	.zero		1


	//   ....[73]....
        /*146c*/ 	.word	0x00031d70
        /*1470*/ 	.word	0x00000011
        /*1474*/ 	.word	0x0002e850
        /*1478*/ 	.short	0x0101
        /*147a*/ 	.byte	0x3f
	.zero		1


	//   ....[74]....
        /*147c*/ 	.word	0x00031db0
        /*1480*/ 	.word	0x00000000
        /*1484*/ 	.word	0x00000000
        /*1488*/ 	.short	0x0101
        /*148a*/ 	.byte	0x3f
	.zero		1


	//   ....[75]....
        /*148c*/ 	.word	0x00032c70
        /*1490*/ 	.word	0x00000000
        /*1494*/ 	.word	0x0002e820
        /*1498*/ 	.short	0x010a
        /*149a*/ 	.byte	0x3f
	.zero		1


	//   ....[76]....
        /*149c*/ 	.word	0x00032e40
        /*14a0*/ 	.word	0x00000006
        /*14a4*/ 	.word	0x00000000
        /*14a8*/ 	.short	0x010a
        /*14aa*/ 	.byte	0x3f
	.zero		1


	//   ....[77]....
        /*14ac*/ 	.word	0x00032eb0
        /*14b0*/ 	.word	0x00000007
        /*14b4*/ 	.word	0x00000000
        /*14b8*/ 	.short	0x010a
        /*14ba*/ 	.byte	0x3f
	.zero		1


	//   ....[78]....
        /*14bc*/ 	.word	0x00032f10
        /*14c0*/ 	.word	0x00000004
        /*14c4*/ 	.word	0x0002e860
        /*14c8*/ 	.short	0x010a
        /*14ca*/ 	.byte	0x3f
	.zero		1


	//   ....[79]....
        /*14cc*/ 	.word	0x00032f60
        /*14d0*/ 	.word	0x00000003
        /*14d4*/ 	.word	0x0002e860
        /*14d8*/ 	.short	0x010a
        /*14da*/ 	.byte	0x3f
	.zero		1


	//   ....[80]....
        /*14dc*/ 	.word	0x00032fa0
        /*14e0*/ 	.word	0x00000004
        /*14e4*/ 	.word	0x0002e880
        /*14e8*/ 	.short	0x010a
        /*14ea*/ 	.byte	0x3f
	.zero		1


	//   ....[81]....
        /*14ec*/ 	.word	0x00032fc0
        /*14f0*/ 	.word	0x00000003
        /*14f4*/ 	.word	0x0002e880
        /*14f8*/ 	.short	0x010a
        /*14fa*/ 	.byte	0x3f
	.zero		1


	//   ....[82]....
        /*14fc*/ 	.word	0x00033020
        /*1500*/ 	.word	0x00000068
        /*1504*/ 	.word	0x0002e890
        /*1508*/ 	.short	0x010a
        /*150a*/ 	.byte	0x3f
	.zero		1


	//   ....[83]....
        /*150c*/ 	.word	0x00033070
        /*1510*/ 	.word	0x00000068
        /*1514*/ 	.word	0x0002e890
        /*1518*/ 	.short	0x010a
        /*151a*/ 	.byte	0x3f
	.zero		1


	//   ....[84]....
        /*151c*/ 	.word	0x000330c0
        /*1520*/ 	.word	0x00000068
        /*1524*/ 	.word	0x0002e890
        /*1528*/ 	.short	0x010a
        /*152a*/ 	.byte	0x3f
	.zero		1


	//   ....[85]....
        /*152c*/ 	.word	0x00033110
        /*1530*/ 	.word	0x00000068
        /*1534*/ 	.word	0x0002e8b0
        /*1538*/ 	.short	0x010a
        /*153a*/ 	.byte	0x3f
	.zero		1


	//   ....[86]....
        /*153c*/ 	.word	0x00033710
        /*1540*/ 	.word	0x00000012
        /*1544*/ 	.word	0x0002e800
        /*1548*/ 	.short	0x010a
        /*154a*/ 	.byte	0x3f
	.zero		1


	//   ....[87]....
        /*154c*/ 	.word	0x00033c60
        /*1550*/ 	.word	0x00000012
        /*1554*/ 	.word	0x0002e800
        /*1558*/ 	.short	0x010a
        /*155a*/ 	.byte	0x3f
	.zero		1


	//   ....[88]....
        /*155c*/ 	.word	0x00033cb0
        /*1560*/ 	.word	0x00000000
        /*1564*/ 	.word	0x0002e830
        /*1568*/ 	.short	0x010a
        /*156a*/ 	.byte	0x3f
	.zero		1


	//   ....[89]....
        /*156c*/ 	.word	0x00033d00
        /*1570*/ 	.word	0x0000000f
        /*1574*/ 	.word	0x0002e830
        /*1578*/ 	.short	0x010a
        /*157a*/ 	.byte	0x3f
	.zero		1


	//   ....[90]....
        /*157c*/ 	.word	0x00033d50
        /*1580*/ 	.word	0x0000000f
        /*1584*/ 	.word	0x0002e850
        /*1588*/ 	.short	0x010a
        /*158a*/ 	.byte	0x3f
	.zero		1


	//   ....[91]....
        /*158c*/ 	.word	0x00033da0
        /*1590*/ 	.word	0x00000000
        /*1594*/ 	.word	0x0002e830
        /*1598*/ 	.short	0x010a
        /*159a*/ 	.byte	0x3f
	.zero		1


	//   ....[92]....
        /*159c*/ 	.word	0x00033df0
        /*15a0*/ 	.word	0x00000003
        /*15a4*/ 	.word	0x0002e850
        /*15a8*/ 	.short	0x010a
        /*15aa*/ 	.byte	0x3f
	.zero		1


	//   ....[93]....
        /*15ac*/ 	.word	0x00033e40
        /*15b0*/ 	.word	0x00000003
        /*15b4*/ 	.word	0x0002e830
        /*15b8*/ 	.short	0x010a
        /*15ba*/ 	.byte	0x3f
	.zero		1


	//   ....[94]....
        /*15bc*/ 	.word	0x00033e90
        /*15c0*/ 	.word	0x00000003
        /*15c4*/ 	.word	0x0002e850
        /*15c8*/ 	.short	0x010a
        /*15ca*/ 	.byte	0x3f
	.zero		1


	//   ....[95]....
        /*15cc*/ 	.word	0x00033ee0
        /*15d0*/ 	.word	0x0000000d
        /*15d4*/ 	.word	0x0002e850
        /*15d8*/ 	.short	0x010a
        /*15da*/ 	.byte	0x3f
	.zero		1


	//   ....[96]....
        /*15dc*/ 	.word	0x00035070
        /*15e0*/ 	.word	0x0000000c
        /*15e4*/ 	.word	0x0002e820
        /*15e8*/ 	.short	0x010a
        /*15ea*/ 	.byte	0x3f
	.zero		1


	//   ....[97]....
        /*15ec*/ 	.word	0x000350c0
        /*15f0*/ 	.word	0x00000009
        /*15f4*/ 	.word	0x0002e8a0
        /*15f8*/ 	.short	0x010a
        /*15fa*/ 	.byte	0x3f
	.zero		1


	//   ....[98]....
        /*15fc*/ 	.word	0x00035110
        /*1600*/ 	.word	0x00000009
        /*1604*/ 	.word	0x0002e8c0
        /*1608*/ 	.short	0x010a
        /*160a*/ 	.byte	0x3f
	.zero		1


	//   ....[99]....
        /*160c*/ 	.word	0x00035160
        /*1610*/ 	.word	0x00000007
        /*1614*/ 	.word	0x0002e8a0
        /*1618*/ 	.short	0x010a
        /*161a*/ 	.byte	0x3f
	.zero		1


	//   ....[100]....
        /*161c*/ 	.word	0x000351b0
        /*1620*/ 	.word	0x00000007
        /*1624*/ 	.word	0x0002e8c0
        /*1628*/ 	.short	0x010a
        /*162a*/ 	.byte	0x3f
	.zero		1


	//   ....[101]....
        /*162c*/ 	.word	0x00035350
        /*1630*/ 	.word	0x00000005
        /*1634*/ 	.word	0x0002e880
        /*1638*/ 	.short	0x010a
        /*163a*/ 	.byte	0x3f
	.zero		1


	//   ....[102]....
        /*163c*/ 	.word	0x000353a0
        /*1640*/ 	.word	0x00000005
        /*1644*/ 	.word	0x0002e840
        /*1648*/ 	.short	0x010a
        /*164a*/ 	.byte	0x3f
	.zero		1


	//   ....[103]....
        /*164c*/ 	.word	0x00035420
        /*1650*/ 	.word	0x00000004
        /*1654*/ 	.word	0x0002e820
        /*1658*/ 	.short	0x010a
        /*165a*/ 	.byte	0x3f
	.zero		1


	//   ....[104]....
        /*165c*/ 	.word	0x00035470
        /*1660*/ 	.word	0x00000005
        /*1664*/ 	.word	0x0002e880
        /*1668*/ 	.short	0x010a
        /*166a*/ 	.byte	0x3f
	.zero		1


	//   ....[105]....
        /*166c*/ 	.word	0x000354c0
        /*1670*/ 	.word	0x00000005
        /*1674*/ 	.word	0x0002e840
        /*1678*/ 	.short	0x010a
        /*167a*/ 	.byte	0x3f
	.zero		1


	//   ....[106]....
        /*167c*/ 	.word	0x00035510
        /*1680*/ 	.word	0x00000014
        /*1684*/ 	.word	0x0002e870
        /*1688*/ 	.short	0x010a
        /*168a*/ 	.byte	0x3f
	.zero		1


	//   ....[107]....
        /*168c*/ 	.word	0x00035560
        /*1690*/ 	.word	0x00000014
        /*1694*/ 	.word	0x0002e860
        /*1698*/ 	.short	0x010a
        /*169a*/ 	.byte	0x3f
	.zero		1


	//   ....[108]....
        /*169c*/ 	.word	0x000355b0
        /*16a0*/ 	.word	0x00000011
        /*16a4*/ 	.word	0x0002e870
        /*16a8*/ 	.short	0x010a
        /*16aa*/ 	.byte	0x3f
	.zero		1


	//   ....[109]....
        /*16ac*/ 	.word	0x00035600
        /*16b0*/ 	.word	0x00000011
        /*16b4*/ 	.word	0x0002e860
        /*16b8*/ 	.short	0x010a
        /*16ba*/ 	.byte	0x3f
	.zero		1


	//   ....[110]....
        /*16bc*/ 	.word	0x00035fd0
        /*16c0*/ 	.word	0x00000000
        /*16c4*/ 	.word	0x0002e820
        /*16c8*/ 	.short	0x010a
        /*16ca*/ 	.byte	0x3f
	.zero		1


	//   ....[111]....
        /*16cc*/ 	.word	0x00036170
        /*16d0*/ 	.word	0x00000006
        /*16d4*/ 	.word	0x00000000
        /*16d8*/ 	.short	0x010a
        /*16da*/ 	.byte	0x3f
	.zero		1


	//   ....[112]....
        /*16dc*/ 	.word	0x000361c0
        /*16e0*/ 	.word	0x00000007
        /*16e4*/ 	.word	0x00000000
        /*16e8*/ 	.short	0x010a
        /*16ea*/ 	.byte	0x3f
	.zero		1


	//   ....[113]....
        /*16ec*/ 	.word	0x00036210
        /*16f0*/ 	.word	0x00000004
        /*16f4*/ 	.word	0x0002e860
        /*16f8*/ 	.short	0x010a
        /*16fa*/ 	.byte	0x3f
	.zero		1


	//   ....[114]....
        /*16fc*/ 	.word	0x00036260
        /*1700*/ 	.word	0x00000003
        /*1704*/ 	.word	0x0002e860
        /*1708*/ 	.short	0x010a
        /*170a*/ 	.byte	0x3f
	.zero		1


	//   ....[115]....
        /*170c*/ 	.word	0x000362b0
        /*1710*/ 	.word	0x00000004
        /*1714*/ 	.word	0x0002e880
        /*1718*/ 	.short	0x010a
        /*171a*/ 	.byte	0x3f
	.zero		1


	//----- nvinfo : EIATTR_NUM_MBARRIERS
	.align		4
.L_239:
        /*171c*/ 	.byte	0x03, 0x38
        /*171e*/ 	.short	0x0016


	//----- nvinfo : EIATTR_EXIT_INSTR_OFFSETS
	.align		4
        /*1720*/ 	.byte	0x04, 0x1c
        /*1722*/ 	.short	(.L_241 - .L_240)


	//   ....[0]....
.L_240:
        /*1724*/ 	.word	0x00033010


	//----- nvinfo : EIATTR_MAX_THREADS
	.align		4
.L_241:
        /*1728*/ 	.byte	0x04, 0x05
        /*172a*/ 	.short	(.L_243 - .L_242)
.L_242:
        /*172c*/ 	.word	0x00000180
        /*1730*/ 	.word	0x00000001
        /*1734*/ 	.word	0x00000001


	//----- nvinfo : EIATTR_CRS_STACK_SIZE
	.align		4
.L_243:
        /*1738*/ 	.byte	0x04, 0x1e
        /*173a*/ 	.short	(.L_245 - .L_244)
.L_244:
        /*173c*/ 	.word	0x00000000


	//----- nvinfo : EIATTR_CBANK_PARAM_SIZE
	.align		4
.L_245:
        /*1740*/ 	.byte	0x03, 0x19
        /*1742*/ 	.short	0x0a70


	//----- nvinfo : EIATTR_PARAM_CBANK
	.align		4
        /*1744*/ 	.byte	0x04, 0x0a
        /*1746*/ 	.short	(.L_247 - .L_246)
	.align		4
.L_246:
        /*1748*/ 	.word	index@(.nv.constant0._ZN7cutlass13device_kernelIN5flash11enable_sm90INS1_16FlashAttnFwdSm90INS1_25CollectiveMainloopFwdSm90ILi2EN4cute5tupleIJNS5_1CILi1EEES8_S8_EEENS6_IJNS7_ILi128EEENS7_ILi224EEESA_EEELi128ENS_12float_e4m3_tEfNS_4arch4Sm90ELb0ELb1ELb0ELb1ELb0ELb1ELb0ELb1ELb1ELb0ELb0ELb0EEENS1_21CollectiveEpilogueFwdINS6_IJSA_SA_SB_EEES9_NS_10bfloat16_tESF_Li256ELb1ELb0ELb0ELb1EEENS1_36VarlenDynamicPersistentTileSchedulerILi128ELi224ELi256ELi128ELb0ELb0ELb1ELb1ELb0ELb1EEEEEEEEEvNT_6ParamsE)
        /*174c*/ 	.short	0x0210
        /*174e*/ 	.short	0x0a70


	//----- nvinfo : EIATTR_SW_WAR
	.align		4
.L_247:
        /*1750*/ 	.byte	0x04, 0x36
        /*1752*/ 	.short	(.L_249 - .L_248)
.L_248:
        /*1754*/ 	.word	0x00000008
.L_249:


//--------------------- .nv.info._ZN7cutlass13device_kernelIN5flash11enable_sm90INS1_16FlashAttnFwdSm90INS1_25CollectiveMainloopFwdSm90ILi2EN4cute5tupleIJNS5_1CILi1EEES8_S8_EEENS6_IJNS7_ILi128EEENS7_ILi224EEESA_EEELi128ENS_12float_e4m3_tEfNS_4arch4Sm90ELb1ELb0ELb0ELb0ELb0ELb0ELb0ELb1ELb1ELb0ELb0ELb0EEENS1_21CollectiveEpilogueFwdINS6_IJSA_SA_SB_EEES9_NS_10bfloat16_tESF_Li256ELb0ELb0ELb0ELb1EEENS1_30DynamicPersistentTileSchedulerILi256ELi128ELb0ELb0ELb1EEEEEEEEEvNT_6ParamsE --------------------------
	.section	.nv.info._ZN7cutlass13device_kernelIN5flash11enable_sm90INS1_16FlashAttnFwdSm90INS1_25CollectiveMainloopFwdSm90ILi2EN4cute5tupleIJNS5_1CILi1EEES8_S8_EEENS6_IJNS7_ILi128EEENS7_ILi224EEESA_EEELi128ENS_12float_e4m3_tEfNS_4arch4Sm90ELb1ELb0ELb0ELb0ELb0ELb0ELb0ELb1ELb1ELb0ELb0ELb0EEENS1_21CollectiveEpilogueFwdINS6_IJSA_SA_SB_EEES9_NS_10bfloat16_tESF_Li256ELb0ELb0ELb0ELb1EEENS1_30DynamicPersistentTileSchedulerILi256ELi128ELb0ELb0ELb1EEEEEEEEEvNT_6ParamsE,"",@"SHT_CUDA_INFO"
	.sectionflags	@""
	.align	4


	//----- nvinfo : EIATTR_CUDA_API_VERSION
	.align		4
        /*0000*/ 	.byte	0x04, 0x37
        /*0002*/ 	.short	(.L_251 - .L_250)
.L_250:
        /*0004*/ 	.word	0x00000082


	//----- nvinfo : EIATTR_KPARAM_INFO
	.align		4
.L_251:
        /*0008*/ 	.byte	0x04, 0x17
        /*000a*/ 	.short	(.L_253 - .L_252)
.L_252:
        /*000c*/ 	.word	0x00000000
        /*0010*/ 	.short	0x0000
        /*0012*/ 	.short	0x0070
        /*0014*/ 	.byte	0x00, 0xf0, 0x01, 0x2e


	//----- nvinfo : EIATTR_SPARSE_MMA_MASK
	.align		4
.L_253:
        /*0018*/ 	.byte	0x03, 0x50
        /*001a*/ 	.short	0x0000


	//----- nvinfo : EIATTR_MAXREG_COUNT
	.align		4
        /*001c*/ 	.byte	0x03, 0x1b
        /*001e*/ 	.short	0x00a8


	//----- nvinfo : EIATTR_NUM_BARRIERS
	.align		4
        /*0020*/ 	.byte	0x02, 0x4c
        /*0022*/ 	.byte	0x10
	.zero		1


	//----- nvinfo : EIATTR_EXTERNS
	.align		4
        /*0024*/ 	.byte	0x04, 0x0f
        /*0026*/ 	.short	(.L_255 - .L_254)


	//   ....[0]....
	.align		4
.L_254:
        /*0028*/ 	.word	index@(__assertfail)


	//----- nvinfo : EIATTR_ANNOTATIONS
	.align		4
.L_255:
        /*002c*/ 	.byte	0x04, 0x55
        /*002e*/ 	.short	(.L_257 - .L_256)


	//   ....[0]....
.L_256:
        /* <DEDUP_REMOVED lines=36> */


	//----- nvinfo : EIATTR_MERCURY_ISA_VERSION
	.align		4
.L_257:
        /*0260*/ 	.byte	0x03, 0x5f
        /*0262*/ 	.short	0x0101


	//----- nvinfo : EIATTR_INT_WARP_WIDE_INSTR_OFFSETS
	.align		4
        /*0264*/ 	.byte	0x04, 0x31
        /*0266*/ 	.short	(.L_259 - .L_258)


	//   ....[0]....
.L_258:
        /*0268*/ 	.word	0x00000180


	//   ....[1]....
        /*026c*/ 	.word	0x000001c0


	//   ....[2]....
        /*0270*/ 	.word	0x00000250


	//   ....[3]....
        /*0274*/ 	.word	0x00010340


	//   ....[4]....
        /*0278*/ 	.word	0x000103d0


	//   ....[5]....
        /*027c*/ 	.word	0x00010a90


	//   ....[6]....
        /*0280*/ 	.word	0x000122a0


	//   ....[7]....
        /*0284*/ 	.word	0x00012330


	//----- nvinfo : EIATTR_COOP_GROUP_MASK_REGIDS
	.align		4
.L_259:
        /*0288*/ 	.byte	0x04, 0x29
        /*028a*/ 	.short	(.L_261 - .L_260)


	//   ....[0]....
.L_260:
        /*028c*/ 	.word	0xffffffff


	//   ....[1]....
        /*0290*/ 	.word	0xffffffff


	//   ....[2]....
        /*0294*/ 	.word	0xffffffff


	//   ....[3]....
        /*0298*/ 	.word	0xffffffff


	//   ....[4]....
        /*029c*/ 	.word	0xffffffff


	//   ....[5]....
        /*02a0*/ 	.word	0xffffffff


	//   ....[6]....
        /*02a4*/ 	.word	0xffffffff


	//   ....[7]....
        /*02a8*/ 	.word	0xffffffff


	//   ....[8]....
        /*02ac*/ 	.word	0xffffffff


	//   ....[9]....
        /*02b0*/ 	.word	0xffffffff


	//   ....[10]....
        /*02b4*/ 	.word	0xffffffff


	//   ....[11]....
        /*02b8*/ 	.word	0xffffffff


	//   ....[12]....
        /*02bc*/ 	.word	0xffffffff


	//   ....[13]....
        /*02c0*/ 	.word	0xffffffff


	//   ....[14]....
        /*02c4*/ 	.word	0xffffffff


	//   ....[15]....
        /*02c8*/ 	.word	0xffffffff


	//   ....[16]....
        /*02cc*/ 	.word	0xffffffff


	//   ....[17]....
        /*02d0*/ 	.word	0xffffffff


	//   ....[18]....
        /*02d4*/ 	.word	0xffffffff


	//   ....[19]....
        /*02d8*/ 	.word	0xffffffff


	//   ....[20]....
        /*02dc*/ 	.word	0xffffffff


	//   ....[21]....
        /*02e0*/ 	.word	0xffffffff


	//   ....[22]....
        /*02e4*/ 	.word	0xffffffff


	//   ....[23]....
        /*02e8*/ 	.word	0xffffffff


	//   ....[24]....
        /*02ec*/ 	.word	0xffffffff


	//   ....[25]....
        /*02f0*/ 	.word	0xffffffff


	//   ....[26]....
        /*02f4*/ 	.word	0xffffffff


	//   ....[27]....
        /*02f8*/ 	.word	0xffffffff


	//   ....[28]....
        /*02fc*/ 	.word	0xffffffff


	//   ....[29]....
        /*0300*/ 	.word	0xffffffff


	//   ....[30]....
        /*0304*/ 	.word	0xffffffff


	//   ....[31]....
        /*0308*/ 	.word	0xffffffff


	//   ....[32]....
        /*030c*/ 	.word	0xffffffff


	//   ....[33]....
        /*0310*/ 	.word	0xffffffff


	//   ....[34]....
        /*0314*/ 	.word	0xffffffff


	//   ....[35]....
        /*0318*/ 	.word	0xffffffff


	//   ....[36]....
        /*031c*/ 	.word	0xffffffff


	//   ....[37]....
        /*0320*/ 	.word	0xffffffff


	//   ....[38]....
        /*0324*/ 	.word	0xffffffff


	//   ....[39]....
        /*0328*/ 	.word	0xffffffff


	//   ....[40]....
        /*032c*/ 	.word	0xffffffff


	//   ....[41]....
        /*0330*/ 	.word	0xffffffff


	//   ....[42]....
        /*0334*/ 	.word	0xffffffff


	//   ....[43]....
        /*0338*/ 	.word	0xffffffff


	//   ....[44]....
        /*033c*/ 	.word	0xffffffff


	//   ....[45]....
        /*0340*/ 	.word	0xffffffff


	//   ....[46]....
        /*0344*/ 	.word	0xffffffff


	//   ....[47]....
        /*0348*/ 	.word	0xffffffff


	//   ....[48]....
        /*034c*/ 	.word	0xffffffff


	//   ....[49]....
        /*0350*/ 	.word	0xffffffff


	//   ....[50]....
        /*0354*/ 	.word	0xffffffff


	//   ....[51]....
        /*0358*/ 	.word	0xffffffff


	//   ....[52]....
        /*035c*/ 	.word	0xffffffff


	//   ....[53]....
        /*0360*/ 	.word	0xffffffff


	//   ....[54]....
        /*0364*/ 	.word	0xffffffff


	//   ....[55]....
        /*0368*/ 	.word	0xffffffff


	//   ....[56]....
        /*036c*/ 	.word	0xffffffff


	//   ....[57]....
        /*0370*/ 	.word	0xffffffff


	//   ....[58]....
        /*0374*/ 	.word	0xffffffff


	//   ....[59]....
        /*0378*/ 	.word	0xffffffff


	//   ....[60]....
        /*037c*/ 	.word	0xffffffff


	//   ....[61]....
        /*0380*/ 	.word	0x0500000f


	//   ....[62]....
        /*0384*/ 	.word	0x0500000f


	//----- nvinfo : EIATTR_COOP_GROUP_INSTR_OFFSETS
	.align		4
.L_261:
        /*0388*/ 	.byte	0x04, 0x28
        /*038a*/ 	.short	(.L_263 - .L_262)


	//   ....[0]....
.L_262:
        /*038c*/ 	.word	0x00000060


	//   ....[1]....
        /*0390*/ 	.word	0x00000190


	//   ....[2]....
        /*0394*/ 	.word	0x00000230


	//   ....[3]....
        /*0398*/ 	.word	0x000003c0


	//   ....[4]....
        /*039c*/ 	.word	0x00000520


	//   ....[5]....
        /*03a0*/ 	.word	0x00000640


	//   ....[6]....
        /*03a4*/ 	.word	0x000007a0


	//   ....[7]....
        /*03a8*/ 	.word	0x00001780


	//   ....[8]....
        /*03ac*/ 	.word	0x000031b0


	//   ....[9]....
        /*03b0*/ 	.word	0x000031f0


	//   ....[10]....
        /*03b4*/ 	.word	0x00004240


	//   ....[11]....
        /*03b8*/ 	.word	0x00004330


	//   ....[12]....
        /*03bc*/ 	.word	0x00007700


	//   ....[13]....
        /*03c0*/ 	.word	0x000077c0


	//   ....[14]....
        /*03c4*/ 	.word	0x000087b0


	//   ....[15]....
        /*03c8*/ 	.word	0x00008830


	//   ....[16]....
        /*03cc*/ 	.word	0x0000b720


	//   ....[17]....
        /*03d0*/ 	.word	0x0000b730


	//   ....[18]....
        /*03d4*/ 	.word	0x0000b760


	//   ....[19]....
        /*03d8*/ 	.word	0x0000b770


	//   ....[20]....
        /*03dc*/ 	.word	0x0000db50


	//   ....[21]....
        /*03e0*/ 	.word	0x0000db60


	//   ....[22]....
        /*03e4*/ 	.word	0x0000dbe0


	//   ....[23]....
        /*03e8*/ 	.word	0x0000dbf0


	//   ....[24]....
        /*03ec*/ 	.word	0x0000ebc0


	//   ....[25]....
        /*03f0*/ 	.word	0x0000ebd0


	//   ....[26]....
        /*03f4*/ 	.word	0x0000ebe0


	//   ....[27]....
        /*03f8*/ 	.word	0x0000ebf0


	//   ....[28]....
        /*03fc*/ 	.word	0x0000ec00


	//   ....[29]....
        /*0400*/ 	.word	0x0000ec10


	//   ....[30]....
        /*0404*/ 	.word	0x0000ec20


	//   ....[31]....
        /*0408*/ 	.word	0x0000ec30


	//   ....[32]....
        /*040c*/ 	.word	0x0000ec60


	//   ....[33]....
        /*0410*/ 	.word	0x0000ec80


	//   ....[34]....
        /*0414*/ 	.word	0x0000ecb0


	//   ....[35]....
        /*0418*/ 	.word	0x0000ecc0


	//   ....[36]....
        /*041c*/ 	.word	0x0000ecf0


	//   ....[37]....
        /*0420*/ 	.word	0x0000ed10


	//   ....[38]....
        /*0424*/ 	.word	0x0000ed40


	//   ....[39]....
        /*0428*/ 	.word	0x0000ed50


	//   ....[40]....
        /*042c*/ 	.word	0x0000ed80


	//   ....[41]....
        /*0430*/ 	.word	0x0000ed90


	//   ....[42]....
        /*0434*/ 	.word	0x0000eda0


	//   ....[43]....
        /*0438*/ 	.word	0x0000edd0


	//   ....[44]....
        /*043c*/ 	.word	0x0000edf0


	//   ....[45]....
        /*0440*/ 	.word	0x0000ee00


	//   ....[46]....
        /*0444*/ 	.word	0x0000ee10


	//   ....[47]....
        /*0448*/ 	.word	0x0000ee20


	//   ....[48]....
        /*044c*/ 	.word	0x0000ee30


	//   ....[49]....
        /*0450*/ 	.word	0x0000ee40


	//   ....[50]....
        /*0454*/ 	.word	0x0000ee50


	//   ....[51]....
        /*0458*/ 	.word	0x0000ee70


	//   ....[52]....
        /*045c*/ 	.word	0x0000ee90


	//   ....[53]....
        /*0460*/ 	.word	0x0000eea0


	//   ....[54]....
        /*0464*/ 	.word	0x0000eeb0


	//   ....[55]....
        /*0468*/ 	.word	0x0000eee0


	//   ....[56]....
        /*046c*/ 	.word	0x0000f0e0


	//   ....[57]....
        /*0470*/ 	.word	0x0000fb90


	//   ....[58]....
        /*0474*/ 	.word	0x00010b50


	//   ....[59]....
        /*0478*/ 	.word	0x00012d50


	//   ....[60]....
        /*047c*/ 	.word	0x00012ef0


	//   ....[61]....
        /*0480*/ 	.word	0x000134f0


	//   ....[62]....
        /*0484*/ 	.word	0x00013980


	//----- nvinfo : EIATTR_REG_RECONFIG
	.align		4
.L_263:
        /*0488*/ 	.byte	0x01, 0x54
	.zero		2


	//----- nvinfo : EIATTR_SYSCALL_OFFSETS
	.align		4
        /*048c*/ 	.byte	0x04, 0x46
        /*048e*/ 	.short	(.L_265 - .L_264)


	//   ....[0]....
.L_264:
        /*0490*/ 	.word	0x00001930


	//   ....[1]....
        /*0494*/ 	.word	0x00010570


	//   ....[2]....
        /*0498*/ 	.word	0x000106b0


	//   ....[3]....
        /*049c*/ 	.word	0x000107f0


	//   ....[4]....
        /*04a0*/ 	.word	0x00010910


	//----- nvinfo : EIATTR_MBARRIER_INSTR_OFFSETS
	.align		4
.L_265:
        /*04a4*/ 	.byte	0x04, 0x39
        /*04a6*/ 	.short	(.L_267 - .L_266)


	//   ....[0]....
.L_266:
        /*04a8*/ 	.word	0x00000270
        /*04ac*/ 	.word	0x000000ff
        /*04b0*/ 	.word	0x0002e800
        /*04b4*/ 	.short	0x0100
        /*04b6*/ 	.byte	0x06
	.zero		1


	//   ....[1]....
        /*04b8*/ 	.word	0x00000280
        /*04bc*/ 	.word	0x000000ff
        /*04c0*/ 	.word	0x0002e820
        /*04c4*/ 	.short	0x0100
        /*04c6*/ 	.byte	0x06
	.zero		1


	//   ....[2]....
        /*04c8*/ 	.word	0x00000370
        /*04cc*/ 	.word	0x000000ff
        /*04d0*/ 	.word	0x0002e830
        /*04d4*/ 	.short	0x0100
        /*04d6*/ 	.byte	0x08
	.zero		1


	//   ....[3]....
        /*04d8*/ 	.word	0x00000380
        /*04dc*/ 	.word	0x000000ff
        /*04e0*/ 	.word	0x0002e840
        /*04e4*/ 	.short	0x0100
        /*04e6*/ 	.byte	0x08
	.zero		1


	//   ....[4]....
        /*04e8*/ 	.word	0x00000390
        /*04ec*/ 	.word	0x000000ff
        /*04f0*/ 	.word	0x0002e838
        /*04f4*/ 	.short	0x0100
        /*04f6*/ 	.byte	0x08
	.zero		1


	//   ....[5]....
        /*04f8*/ 	.word	0x000003a0
        /*04fc*/ 	.word	0x000000ff
        /*0500*/ 	.word	0x0002e848
        /*0504*/ 	.short	0x0100
        /*0506*/ 	.byte	0x08
	.zero		1


	//   ....[6]....
        /*0508*/ 	.word	0x000004d0
        /*050c*/ 	.word	0x000000ff
        /*0510*/ 	.word	0x0002e850
        /*0514*/ 	.short	0x0100
        /*0516*/ 	.byte	0x08
	.zero		1


	//   ....[7]....
        /*0518*/ 	.word	0x000004e0
        /*051c*/ 	.word	0x000000ff
        /*0520*/ 	.word	0x0002e860
        /*0524*/ 	.short	0x0100
        /*0526*/ 	.byte	0x08
	.zero		1


	//   ....[8]....
        /*0528*/ 	.word	0x000004f0
        /*052c*/ 	.word	0x000000ff
        /*0530*/ 	.word	0x0002e858
        /*0534*/ 	.short	0x0100
        /*0536*/ 	.byte	0x08
	.zero		1


	//   ....[9]....
        /*0538*/ 	.word	0x00000500
        /*053c*/ 	.word	0x000000ff
        /*0540*/ 	.word	0x0002e868
        /*0544*/ 	.short	0x0100
        /*0546*/ 	.byte	0x08
	.zero		1


	//   ....[10]....
        /*0548*/ 	.word	0x000005f0
        /*054c*/ 	.word	0x000000ff
        /*0550*/ 	.word	0x0002e870
        /*0554*/ 	.short	0x0100
        /*0556*/ 	.byte	0x06
	.zero		1


	//   ....[11]....
        /*0558*/ 	.word	0x00000600
        /*055c*/ 	.word	0x000000ff
        /*0560*/ 	.word	0x0002e880
        /*0564*/ 	.short	0x0100
        /*0566*/ 	.byte	0x06
	.zero		1


	//   ....[12]....
        /*0568*/ 	.word	0x00000610
        /*056c*/ 	.word	0x000000ff
        /*0570*/ 	.word	0x0002e878
        /*0574*/ 	.short	0x0100
        /*0576*/ 	.byte	0x06
	.zero		1


	//   ....[13]....
        /*0578*/ 	.word	0x00000620
        /*057c*/ 	.word	0x000000ff
        /*0580*/ 	.word	0x0002e888
        /*0584*/ 	.short	0x0100
        /*0586*/ 	.byte	0x06
	.zero		1


	//   ....[14]....
        /*0588*/ 	.word	0x00000750
        /*058c*/ 	.word	0x000000ff
        /*0590*/ 	.word	0x0002e890
        /*0594*/ 	.short	0x0100
        /*0596*/ 	.byte	0x08
	.zero		1


	//   ....[15]....
        /*0598*/ 	.word	0x00000760
        /*059c*/ 	.word	0x000000ff
        /*05a0*/ 	.word	0x0002e8a0
        /*05a4*/ 	.short	0x0100
        /*05a6*/ 	.byte	0x08
	.zero		1


	//   ....[16]....
        /*05a8*/ 	.word	0x00000770
        /*05ac*/ 	.word	0x000000ff
        /*05b0*/ 	.word	0x0002e898
        /*05b4*/ 	.short	0x0100
        /*05b6*/ 	.byte	0x08
	.zero		1


	//   ....[17]....
        /*05b8*/ 	.word	0x00000780
        /*05bc*/ 	.word	0x000000ff
        /*05c0*/ 	.word	0x0002e8a8
        /*05c4*/ 	.short	0x0100
        /*05c6*/ 	.byte	0x08
	.zero		1


	//   ....[18]....
        /*05c8*/ 	.word	0x000008b0
        /*05cc*/ 	.word	0x000000ff
        /*05d0*/ 	.word	0x0002e8b0
        /*05d4*/ 	.short	0x0100
        /*05d6*/ 	.byte	0x08
	.zero		1


	//   ....[19]....
        /*05d8*/ 	.word	0x000008c0
        /*05dc*/ 	.word	0x000000ff
        /*05e0*/ 	.word	0x0002e8c0
        /*05e4*/ 	.short	0x0100
        /*05e6*/ 	.byte	0x08
	.zero		1


	//   ....[20]....
        /*05e8*/ 	.word	0x000008d0
        /*05ec*/ 	.word	0x000000ff
        /*05f0*/ 	.word	0x0002e8b8
        /*05f4*/ 	.short	0x0100
        /*05f6*/ 	.byte	0x08
	.zero		1


	//   ....[21]....
        /*05f8*/ 	.word	0x000008e0
        /*05fc*/ 	.word	0x000000ff
        /*0600*/ 	.word	0x0002e8c8
        /*0604*/ 	.short	0x0100
        /*0606*/ 	.byte	0x08
	.zero		1


	//   ....[22]....
        /*0608*/ 	.word	0x00001990
        /*060c*/ 	.word	0x000000ff
        /*0610*/ 	.word	0x0002e800
        /*0614*/ 	.short	0x010a
        /*0616*/ 	.byte	0x25
	.zero		1


	//   ....[23]....
        /*0618*/ 	.word	0x00001a00
        /*061c*/ 	.word	0x00000003
        /*0620*/ 	.word	0x0002e830
        /*0624*/ 	.short	0x010a
        /*0626*/ 	.byte	0x3f
	.zero		1


	//   ....[24]....
        /*0628*/ 	.word	0x00001a40
        /*062c*/ 	.word	0x00000003
        /*0630*/ 	.word	0x0002e830
        /*0634*/ 	.short	0x010a
        /*0636*/ 	.byte	0x3f
	.zero		1


	//   ....[25]....
        /*0638*/ 	.word	0x00003020
        /*063c*/ 	.word	0x00000003
        /*0640*/ 	.word	0x00000000
        /*0644*/ 	.short	0x0101
        /*0646*/ 	.byte	0x3f
	.zero		1


	//   ....[26]....
        /*0648*/ 	.word	0x00005ce0
        /*064c*/ 	.word	0x000000ff
        /*0650*/ 	.word	0x0002e830
        /*0654*/ 	.short	0x010a
        /*0656*/ 	.byte	0x0a
	.zero		1


	//   ....[27]....
        /*0658*/ 	.word	0x00005d20
        /*065c*/ 	.word	0x000000ff
        /*0660*/ 	.word	0x0002e830
        /*0664*/ 	.short	0x010a
        /*0666*/ 	.byte	0x0a
	.zero		1


	//   ....[28]....
        /*0668*/ 	.word	0x00006980
        /*066c*/ 	.word	0x000000ff
        /*0670*/ 	.word	0x0002e850
        /*0674*/ 	.short	0x010a
        /*0676*/ 	.byte	0x0a
	.zero		1


	//   ....[29]....
        /*0678*/ 	.word	0x000069c0
        /*067c*/ 	.word	0x000000ff
        /*0680*/ 	.word	0x0002e850
        /*0684*/ 	.short	0x010a
        /*0686*/ 	.byte	0x0a
	.zero		1


	//   ....[30]....
        /*0688*/ 	.word	0x00009670
        /*068c*/ 	.word	0x00000003
        /*0690*/ 	.word	0x00000000
        /*0694*/ 	.short	0x0101
        /*0696*/ 	.byte	0x3f
	.zero		1


	//   ....[31]....
        /*0698*/ 	.word	0x00009a40
        /*069c*/ 	.word	0x000000ff
        /*06a0*/ 	.word	0x00000000
        /*06a4*/ 	.short	0x0101
        /*06a6*/ 	.byte	0x0a
	.zero		1


	//   ....[32]....
        /*06a8*/ 	.word	0x0000a290
        /*06ac*/ 	.word	0x000000ff
        /*06b0*/ 	.word	0x0002e830
        /*06b4*/ 	.short	0x010a
        /*06b6*/ 	.byte	0x06
	.zero		1


	//   ....[33]....
        /*06b8*/ 	.word	0x0000a2d0
        /*06bc*/ 	.word	0x000000ff
        /*06c0*/ 	.word	0x0002e830
        /*06c4*/ 	.short	0x010a
        /*06c6*/ 	.byte	0x06
	.zero		1


	//   ....[34]....
        /*06c8*/ 	.word	0x0000aea0
        /*06cc*/ 	.word	0x000000ff
        /*06d0*/ 	.word	0x0002e850
        /*06d4*/ 	.short	0x010a
        /*06d6*/ 	.byte	0x06
	.zero		1


	//   ....[35]....
        /*06d8*/ 	.word	0x0000aee0
        /*06dc*/ 	.word	0x000000ff
        /*06e0*/ 	.word	0x0002e850
        /*06e4*/ 	.short	0x010a
        /*06e6*/ 	.byte	0x06
	.zero		1


	//   ....[36]....
        /*06e8*/ 	.word	0x0000cd10
        /*06ec*/ 	.word	0x00000003
        /*06f0*/ 	.word	0x00000000
        /*06f4*/ 	.short	0x0101
        /*06f6*/ 	.byte	0x3f
	.zero		1


	//   ....[37]....
        /*06f8*/ 	.word	0x0000d040
        /*06fc*/ 	.word	0x000000ff
        /*0700*/ 	.word	0x00000000
        /*0704*/ 	.short	0x0101
        /*0706*/ 	.byte	0x06
	.zero		1


	//   ....[38]....
        /*0708*/ 	.word	0x0000d7b0
        /*070c*/ 	.word	0x000000ff
        /*0710*/ 	.word	0x0002e850
        /*0714*/ 	.short	0x010a
        /*0716*/ 	.byte	0x05
	.zero		1


	//   ....[39]....
        /*0718*/ 	.word	0x0000d7f0
        /*071c*/ 	.word	0x000000ff
        /*0720*/ 	.word	0x0002e850
        /*0724*/ 	.short	0x010a
        /*0726*/ 	.byte	0x05
	.zero		1


	//   ....[40]....
        /*0728*/ 	.word	0x0000deb0
        /*072c*/ 	.word	0x000000ff
        /*0730*/ 	.word	0x00000000
        /*0734*/ 	.short	0x0101
        /*0736*/ 	.byte	0x04
	.zero		1


	//   ....[41]....
        /*0738*/ 	.word	0x0000f270
        /*073c*/ 	.word	0x000000ff
        /*0740*/ 	.word	0x00000000
        /*0744*/ 	.short	0x0101
        /*0746*/ 	.byte	0x05
	.zero		1


	//   ....[42]....
        /*0748*/ 	.word	0x00010d70
        /*074c*/ 	.word	0x00000004
        /*0750*/ 	.word	0x0002e880
        /*0754*/ 	.short	0x010a
        /*0756*/ 	.byte	0x3f
	.zero		1


	//   ....[43]....
        /*0758*/ 	.word	0x00010f30
        /*075c*/ 	.word	0x00000004
        /*0760*/ 	.word	0x0002e840
        /*0764*/ 	.short	0x010a
        /*0766*/ 	.byte	0x3f
	.zero		1


	//   ....[44]....
        /*0768*/ 	.word	0x00011250
        /*076c*/ 	.word	0x000000ff
        /*0770*/ 	.word	0x0002e820
        /*0774*/ 	.short	0x010a
        /*0776*/ 	.byte	0x28
	.zero		1


	//   ....[45]....
        /*0778*/ 	.word	0x00011530
        /*077c*/ 	.word	0x00000004
        /*0780*/ 	.word	0x0002e880
        /*0784*/ 	.short	0x010a
        /*0786*/ 	.byte	0x3f
	.zero		1


	//   ....[46]....
        /*0788*/ 	.word	0x000117a0
        /*078c*/ 	.word	0x00000004
        /*0790*/ 	.word	0x0002e840
        /*0794*/ 	.short	0x010a
        /*0796*/ 	.byte	0x3f
	.zero		1


	//   ....[47]....
        /*0798*/ 	.word	0x00011a80
        /*079c*/ 	.word	0x00000004
        /*07a0*/ 	.word	0x0002e870
        /*07a4*/ 	.short	0x010a
        /*07a6*/ 	.byte	0x3f
	.zero		1


	//   ....[48]....
        /*07a8*/ 	.word	0x00011b00
        /*07ac*/ 	.word	0x00000002
        /*07b0*/ 	.word	0x0002e860
        /*07b4*/ 	.short	0x010a
        /*07b6*/ 	.byte	0x3f
	.zero		1


	//   ....[49]....
        /*07b8*/ 	.word	0x000121f0
        /*07bc*/ 	.word	0x00000002
        /*07c0*/ 	.word	0x0002e850
        /*07c4*/ 	.short	0x0101
        /*07c6*/ 	.byte	0x3f
	.zero		1


	//   ....[50]....
        /*07c8*/ 	.word	0x00012230
        /*07cc*/ 	.word	0x00000002
        /*07d0*/ 	.word	0x00000000
        /*07d4*/ 	.short	0x0101
        /*07d6*/ 	.byte	0x3f
	.zero		1


	//   ....[51]....
        /*07d8*/ 	.word	0x00012410
        /*07dc*/ 	.word	0x00000014
        /*07e0*/ 	.word	0x0002e870
        /*07e4*/ 	.short	0x010a
        /*07e6*/ 	.byte	0x3f
	.zero		1


	//   ....[52]....
        /*07e8*/ 	.word	0x00012480
        /*07ec*/ 	.word	0x00000014
        /*07f0*/ 	.word	0x0002e860
        /*07f4*/ 	.short	0x010a
        /*07f6*/ 	.byte	0x3f
	.zero		1


	//   ....[53]....
        /*07f8*/ 	.word	0x00012b40
        /*07fc*/ 	.word	0x00000014
        /*0800*/ 	.word	0x0002e850
        /*0804*/ 	.short	0x0101
        /*0806*/ 	.byte	0x3f
	.zero		1


	//   ....[54]....
        /*0808*/ 	.word	0x00012b90
        /*080c*/ 	.word	0x00000000
        /*0810*/ 	.word	0x00000000
        /*0814*/ 	.short	0x0101
        /*0816*/ 	.byte	0x3f
	.zero		1


	//   ....[55]....
        /*0818*/ 	.word	0x00012e70
        /*081c*/ 	.word	0x00000000
        /*0820*/ 	.word	0x0002e820
        /*0824*/ 	.short	0x010a
        /*0826*/ 	.byte	0x3f
	.zero		1


	//   ....[56]....
        /*0828*/ 	.word	0x00013030
        /*082c*/ 	.word	0x00000006
        /*0830*/ 	.word	0x00000000
        /*0834*/ 	.short	0x010a
        /*0836*/ 	.byte	0x3f
	.zero		1


	//   ....[57]....
        /*0838*/ 	.word	0x000130a0
        /*083c*/ 	.word	0x00000007
        /*0840*/ 	.word	0x00000000
        /*0844*/ 	.short	0x010a
        /*0846*/ 	.byte	0x3f
	.zero		1


	//   ....[58]....
        /*0848*/ 	.word	0x00013100
        /*084c*/ 	.word	0x00000004
        /*0850*/ 	.word	0x0002e860
        /*0854*/ 	.short	0x010a
        /*0856*/ 	.byte	0x3f
	.zero		1


	//   ....[59]....
        /*0858*/ 	.word	0x00013150
        /*085c*/ 	.word	0x00000003
        /*0860*/ 	.word	0x0002e860
        /*0864*/ 	.short	0x010a
        /*0866*/ 	.byte	0x3f
	.zero		1


	//   ....[60]....
        /*0868*/ 	.word	0x00013190
        /*086c*/ 	.word	0x00000004
        /*0870*/ 	.word	0x0002e880
        /*0874*/ 	.short	0x010a
        /*0876*/ 	.byte	0x3f
	.zero		1


	//   ....[61]....
        /*0878*/ 	.word	0x000131b0
        /*087c*/ 	.word	0x00000003
        /*0880*/ 	.word	0x0002e880
        /*0884*/ 	.short	0x010a
        /*0886*/ 	.byte	0x3f
	.zero		1


	//   ....[62]....
        /*0888*/ 	.word	0x00013220
        /*088c*/ 	.word	0x00000003
        /*0890*/ 	.word	0x0002e800
        /*0894*/ 	.short	0x010a
        /*0896*/ 	.byte	0x3f
	.zero		1


	//   ....[63]....
        /*0898*/ 	.word	0x00013270
        /*089c*/ 	.word	0x00000003
        /*08a0*/ 	.word	0x0002e830
        /*08a4*/ 	.short	0x010a
        /*08a6*/ 	.byte	0x3f
	.zero		1


	//   ....[64]....
        /*08a8*/ 	.word	0x000132d0
        /*08ac*/ 	.word	0x00000009
        /*08b0*/ 	.word	0x0002e830
        /*08b4*/ 	.short	0x010a
        /*08b6*/ 	.byte	0x3f
	.zero		1


	//   ....[65]....
        /*08b8*/ 	.word	0x00013330
        /*08bc*/ 	.word	0x00000009
        /*08c0*/ 	.word	0x0002e850
        /*08c4*/ 	.short	0x010a
        /*08c6*/ 	.byte	0x3f
	.zero		1


	//   ....[66]....
        /*08c8*/ 	.word	0x00013390
        /*08cc*/ 	.word	0x00000009
        /*08d0*/ 	.word	0x0002e830
        /*08d4*/ 	.short	0x010a
        /*08d6*/ 	.byte	0x3f
	.zero		1


	//   ....[67]....
        /*08d8*/ 	.word	0x000133f0
        /*08dc*/ 	.word	0x00000009
        /*08e0*/ 	.word	0x0002e850
        /*08e4*/ 	.short	0x010a
        /*08e6*/ 	.byte	0x3f
	.zero		1


	//   ....[68]....
        /*08e8*/ 	.word	0x00013450
        /*08ec*/ 	.word	0x00000006
        /*08f0*/ 	.word	0x0002e850
        /*08f4*/ 	.short	0x010a
        /*08f6*/ 	.byte	0x3f
	.zero		1


	//   ....[69]....
        /*08f8*/ 	.word	0x000135a0
        /*08fc*/ 	.word	0x00000004
        /*0900*/ 	.word	0x0002e880
        /*0904*/ 	.short	0x010a
        /*0906*/ 	.byte	0x3f
	.zero		1


	//   ....[70]....
        /*0908*/ 	.word	0x000135f0
        /*090c*/ 	.word	0x00000004
        /*0910*/ 	.word	0x0002e840
        /*0914*/ 	.short	0x010a
        /*0916*/ 	.byte	0x3f
	.zero		1


	//   ....[71]....
        /*0918*/ 	.word	0x00013650
        /*091c*/ 	.word	0x00000003
        /*0920*/ 	.word	0x0002e820
        /*0924*/ 	.short	0x010a
        /*0926*/ 	.byte	0x3f
	.zero		1


	//   ....[72]....
        /*0928*/ 	.word	0x000136a0
        /*092c*/ 	.word	0x00000004
        /*0930*/ 	.word	0x0002e880
        /*0934*/ 	.short	0x010a
        /*0936*/ 	.byte	0x3f
	.zero		1


	//   ....[73]....
        /*0938*/ 	.word	0x000136f0
        /*093c*/ 	.word	0x00000004
        /*0940*/ 	.word	0x0002e840
        /*0944*/ 	.short	0x010a
        /*0946*/ 	.byte	0x3f
	.zero		1


	//   ....[74]....
        /*0948*/ 	.word	0x00013750
        /*094c*/ 	.word	0x00000003
        /*0950*/ 	.word	0x0002e870
        /*0954*/ 	.short	0x010a
        /*0956*/ 	.byte	0x3f
	.zero		1


	//   ....[75]....
        /*0958*/ 	.word	0x000137b0
        /*095c*/ 	.word	0x00000004
        /*0960*/ 	.word	0x0002e860
        /*0964*/ 	.short	0x010a
        /*0966*/ 	.byte	0x3f
	.zero		1


	//   ....[76]....
        /*0968*/ 	.word	0x00013800
        /*096c*/ 	.word	0x00000014
        /*0970*/ 	.word	0x0002e870
        /*0974*/ 	.short	0x010a
        /*0976*/ 	.byte	0x3f
	.zero		1


	//   ....[77]....
        /*0978*/ 	.word	0x00013850
        /*097c*/ 	.word	0x00000014
        /*0980*/ 	.word	0x0002e860
        /*0984*/ 	.short	0x010a
        /*0986*/ 	.byte	0x3f
	.zero		1


	//   ....[78]....
        /*0988*/ 	.word	0x000138a0
        /*098c*/ 	.word	0x00000000
        /*0990*/ 	.word	0x0002e820
        /*0994*/ 	.short	0x010a
        /*0996*/ 	.byte	0x3f
	.zero		1


	//   ....[79]....
        /*0998*/ 	.word	0x00013a40
        /*099c*/ 	.word	0x00000006
        /*09a0*/ 	.word	0x00000000
        /*09a4*/ 	.short	0x010a
        /*09a6*/ 	.byte	0x3f
	.zero		1


	//   ....[80]....
        /*09a8*/ 	.word	0x00013a90
        /*09ac*/ 	.word	0x00000007
        /*09b0*/ 	.word	0x00000000
        /*09b4*/ 	.short	0x010a
        /*09b6*/ 	.byte	0x3f
	.zero		1


	//   ....[81]....
        /*09b8*/ 	.word	0x00013ae0
        /*09bc*/ 	.word	0x00000004
        /*09c0*/ 	.word	0x0002e860
        /*09c4*/ 	.short	0x010a
        /*09c6*/ 	.byte	0x3f
	.zero		1


	//   ....[82]....
        /*09c8*/ 	.word	0x00013b30
        /*09cc*/ 	.word	0x00000003
        /*09d0*/ 	.word	0x0002e860
        /*09d4*/ 	.short	0x010a
        /*09d6*/ 	.byte	0x3f
	.zero		1


	//   ....[83]....
        /*09d8*/ 	.word	0x00013b80
        /*09dc*/ 	.word	0x00000004
        /*09e0*/ 	.word	0x0002e880
        /*09e4*/ 	.short	0x010a
        /*09e6*/ 	.byte	0x3f
	.zero		1


	//----- nvinfo : EIATTR_NUM_MBARRIERS
	.align		4
.L_267:
        /*09e8*/ 	.byte	0x03, 0x38
        /*09ea*/ 	.short	0x0016


	//----- nvinfo : EIATTR_EXIT_INSTR_OFFSETS
	.align		4
        /*09ec*/ 	.byte	0x04, 0x1c
        /*09ee*/ 	.short	(.L_269 - .L_268)


	//   ....[0]....
.L_268:
        /*09f0*/ 	.word	0x00000a50


	//   ....[1]....
        /*09f4*/ 	.word	0x0000fb40


	//   ....[2]....
        /*09f8*/ 	.word	0x00013200


	//----- nvinfo : EIATTR_MAX_THREADS
	.align		4
.L_269:
        /*09fc*/ 	.byte	0x04, 0x05
        /*09fe*/ 	.short	(.L_271 - .L_270)
.L_270:
        /*0a00*/ 	.word	0x00000180
        /*0a04*/ 	.word	0x00000001
        /*0a08*/ 	.word	0x00000001


	//----- nvinfo : EIATTR_CRS_STACK_SIZE
	.align		4
.L_271:
        /*0a0c*/ 	.byte	0x04, 0x1e
        /*0a0e*/ 	.short	(.L_273 - .L_272)
.L_272:
        /*0a10*/ 	.word	0x00000000


	//----- nvinfo : EIATTR_CBANK_PARAM_SIZE
	.align		4
.L_273:
        /*0a14*/ 	.byte	0x03, 0x19
        /*0a16*/ 	.short	0x0bf0


	//----- nvinfo : EIATTR_PARAM_CBANK
	.align		4
        /*0a18*/ 	.byte	0x04, 0x0a
        /*0a1a*/ 	.short	(.L_275 - .L_274)
	.align		4
.L_274:
        /*0a1c*/ 	.word	index@(.nv.constant0._ZN7cutlass13device_kernelIN5flash11enable_sm90INS1_16FlashAttnFwdSm90INS1_25CollectiveMainloopFwdSm90ILi2EN4cute5tupleIJNS5_1CILi1EEES8_S8_EEENS6_IJNS7_ILi128EEENS7_ILi224EEESA_EEELi128ENS_12float_e4m3_tEfNS_4arch4Sm90ELb1ELb0ELb0ELb0ELb0ELb0ELb0ELb1ELb1ELb0ELb0ELb0EEENS1_21CollectiveEpilogueFwdINS6_IJSA_SA_SB_EEES9_NS_10bfloat16_tESF_Li256ELb0ELb0ELb0ELb1EEENS1_30DynamicPersistentTileSchedulerILi256ELi128ELb0ELb0ELb1EEEEEEEEEvNT_6ParamsE)
        /*0a20*/ 	.short	0x0210
        /*0a22*/ 	.short	0x0bf0


	//----- nvinfo : EIATTR_SW_WAR
	.align		4
.L_275:
        /*0a24*/ 	.byte	0x04, 0x36
        /*0a26*/ 	.short	(.L_277 - .L_276)
.L_276:
        /*0a28*/ 	.word	0x00000008
.L_277:


//--------------------- .nv.info._ZN7cutlass13device_kernelIN5flash11enable_sm90INS1_16FlashAttnFwdSm90INS1_25CollectiveMainloopFwdSm90ILi2EN4cute5tupleIJNS5_1CILi1EEES8_S8_EEENS6_IJNS7_ILi128EEENS7_ILi224EEESA_EEELi128ENS_12float_e4m3_tEfNS_4arch4Sm90ELb1ELb0ELb0ELb1ELb0ELb0ELb0ELb1ELb1ELb0ELb0ELb0EEENS1_21CollectiveEpilogueFwdINS6_IJSA_SA_SB_EEES9_NS_10bfloat16_tESF_Li256ELb1ELb0ELb0ELb1EEENS1_36VarlenDynamicPersistentTileSchedulerILi128ELi224ELi256ELi128ELb0ELb0ELb1ELb1ELb1ELb1EEEEEEEEEvNT_6ParamsE --------------------------
	.section	.nv.info._ZN7cutlass13device_kernelIN5flash11enable_sm90INS1_16FlashAttnFwdSm90INS1_25CollectiveMainloopFwdSm90ILi2EN4cute5tupleIJNS5_1CILi1EEES8_S8_EEENS6_IJNS7_ILi128EEENS7_ILi224EEESA_EEELi128ENS_12float_e4m3_tEfNS_4arch4Sm90ELb1ELb0ELb0ELb1ELb0ELb0ELb0ELb1ELb1ELb0ELb0ELb0EEENS1_21CollectiveEpilogueFwdINS6_IJSA_SA_SB_EEES9_NS_10bfloat16_tESF_Li256ELb1ELb0ELb0ELb1EEENS1_36VarlenDynamicPersistentTileSchedulerILi128ELi224ELi256ELi128ELb0ELb0ELb1ELb1ELb1ELb1EEEEEEEEEvNT_6ParamsE,"",@"SHT_CUDA_INFO"
	.sectionflags	@""
	.align	4


	//----- nvinfo : EIATTR_CUDA_API_VERSION
	.align		4
        /*0000*/ 	.byte	0x04, 0x37
        /*0002*/ 	.short	(.L_279 - .L_278)
.L_278:
        /*0004*/ 	.word	0x00000082


	//----- nvinfo : EIATTR_KPARAM_INFO
	.align		4
.L_279:
        /*0008*/ 	.byte	0x04, 0x17
        /*000a*/ 	.short	(.L_281 - .L_280)
.L_280:
        /*000c*/ 	.word	0x00000000
        /*0010*/ 	.short	0x0000
        /*0012*/ 	.short	0x0070
        /*0014*/ 	.byte	0x00, 0xf0, 0x01, 0x28


	//----- nvinfo : EIATTR_SPARSE_MMA_MASK
	.align		4
.L_281:
        /*0018*/ 	.byte	0x03, 0x50
        /*001a*/ 	.short	0x0000


	//----- nvinfo : EIATTR_MAXREG_COUNT
	.align		4
        /*001c*/ 	.byte	0x03, 0x1b
        /*001e*/ 	.short	0x00a8


	//----- nvinfo : EIATTR_NUM_BARRIERS
	.align		4
        /*0020*/ 	.byte	0x02, 0x4c
        /*0022*/ 	.byte	0x10
	.zero		1


	//----- nvinfo : EIATTR_EXTERNS
	.align		4
        /*0024*/ 	.byte	0x04, 0x0f
        /*0026*/ 	.short	(.L_283 - .L_282)


	//   ....[0]....
	.align		4
.L_282:
        /*0028*/ 	.word	index@(__assertfail)


	//----- nvinfo : EIATTR_ANNOTATIONS
	.align		4
.L_283:
        /*002c*/ 	.byte	0x04, 0x55
        /*002e*/ 	.short	(.L_285 - .L_284)


	//   ....[0]....
.L_284:
        /* <DEDUP_REMOVED lines=38> */


	//----- nvinfo : EIATTR_MERCURY_ISA_VERSION
	.align		4
.L_285:
        /*0280*/ 	.byte	0x03, 0x5f
        /*0282*/ 	.short	0x0101


	//----- nvinfo : EIATTR_UNUSED_LOAD_BYTE_OFFSET
	.align		4
        /*0284*/ 	.byte	0x04, 0x44
        /*0286*/ 	.short	(.L_287 - .L_286)


	//   ....[0]....
.L_286:
        /*0288*/ 	.word	0x00000a70
        /*028c*/ 	.word	0x0000fff0


	//   ....[1]....
        /*0290*/ 	.word	0x0000e420
        /*0294*/ 	.word	0x0000fff0


	//----- nvinfo : EIATTR_INT_WARP_WIDE_INSTR_OFFSETS
	.align		4
.L_287:
        /*0298*/ 	.byte	0x04, 0x31
        /*029a*/ 	.short	(.L_289 - .L_288)


	//   ....[0]....
.L_288:
        /*029c*/ 	.word	0x00000160


	//   ....[1]....
        /*02a0*/ 	.word	0x000001a0


	//   ....[2]....
        /*02a4*/ 	.word	0x00000210


	//   ....[3]....
        /*02a8*/ 	.word	0x00011f10


	//   ....[4]....
        /*02ac*/ 	.word	0x00011fa0


	//   ....[5]....
        /*02b0*/ 	.word	0x000126f0


	//   ....[6]....
        /*02b4*/ 	.word	0x00013f10


	//   ....[7]....
        /*02b8*/ 	.word	0x00013fa0


	//----- nvinfo : EIATTR_COOP_GROUP_MASK_REGIDS
	.align		4
.L_289:
        /*02bc*/ 	.byte	0x04, 0x29
        /*02be*/ 	.short	(.L_291 - .L_290)


	//   ....[0]....
.L_290:
        /*02c0*/ 	.word	0xffffffff


	//   ....[1]....
        /*02c4*/ 	.word	0xffffffff


	//   ....[2]....
        /*02c8*/ 	.word	0xffffffff


	//   ....[3]....
        /*02cc*/ 	.word	0xffffffff


	//   ....[4]....
        /*02d0*/ 	.word	0xffffffff


	//   ....[5]....
        /*02d4*/ 	.word	0xffffffff


	//   ....[6]....
        /*02d8*/ 	.word	0xffffffff


	//   ....[7]....
        /*02dc*/ 	.word	0xffffffff


	//   ....[8]....
        /*02e0*/ 	.word	0xffffffff


	//   ....[9]....
        /*02e4*/ 	.word	0xffffffff


	//   ....[10]....
        /*02e8*/ 	.word	0xffffffff


	//   ....[11]....
        /*02ec*/ 	.word	0xffffffff


	//   ....[12]....
        /*02f0*/ 	.word	0xffffffff


	//   ....[13]....
        /*02f4*/ 	.word	0xffffffff


	//   ....[14]....
        /*02f8*/ 	.word	0xffffffff


	//   ....[15]....
        /*02fc*/ 	.word	0xffffffff


	//   ....[16]....
        /*0300*/ 	.word	0xffffffff


	//   ....[17]....
        /*0304*/ 	.word	0xffffffff


	//   ....[18]....
        /*0308*/ 	.word	0xffffffff


	//   ....[19]....
        /*030c*/ 	.word	0xffffffff


	//   ....[20]....
        /*0310*/ 	.word	0xffffffff


	//   ....[21]....
        /*0314*/ 	.word	0xffffffff


	//   ....[22]....
        /*0318*/ 	.word	0xffffffff


	//   ....[23]....
        /*031c*/ 	.word	0xffffffff


	//   ....[24]....
        /*0320*/ 	.word	0xffffffff


	//   ....[25]....
        /*0324*/ 	.word	0xffffffff


	//   ....[26]....
        /*0328*/ 	.word	0xffffffff


	//   ....[27]....
        /*032c*/ 	.word	0xffffffff


	//   ....[28]....
        /*0330*/ 	.word	0xffffffff


	//   ....[29]....
        /*0334*/ 	.word	0xffffffff


	//   ....[30]....
        /*0338*/ 	.word	0xffffffff


	//   ....[31]....
        /*033c*/ 	.word	0xffffffff


	//   ....[32]....
        /*0340*/ 	.word	0xffffffff


	//   ....[33]....
        /*0344*/ 	.word	0xffffffff


	//   ....[34]....
        /*0348*/ 	.word	0xffffffff


	//   ....[35]....
        /*034c*/ 	.word	0xffffffff


	//   ....[36]....
        /*0350*/ 	.word	0xffffffff


	//   ....[37]....
        /*0354*/ 	.word	0xffffffff


	//   ....[38]....
        /*0358*/ 	.word	0xffffffff


	//   ....[39]....
        /*035c*/ 	.word	0xffffffff


	//   ....[40]....
        /*0360*/ 	.word	0xffffffff


	//   ....[41]....
        /*0364*/ 	.word	0xffffffff


	//   ....[42]....
        /*0368*/ 	.word	0xffffffff


	//   ....[43]....
        /*036c*/ 	.word	0xffffffff


	//   ....[44]....
        /*0370*/ 	.word	0xffffffff


	//   ....[45]....
        /*0374*/ 	.word	0xffffffff


	//   ....[46]....
        /*0378*/ 	.word	0xffffffff


	//   ....[47]....
        /*037c*/ 	.word	0xffffffff


	//   ....[48]....
        /*0380*/ 	.word	0xffffffff


	//   ....[49]....
        /*0384*/ 	.word	0xffffffff


	//   ....[50]....
        /*0388*/ 	.word	0xffffffff


	//   ....[51]....
        /*038c*/ 	.word	0xffffffff


	//   ....[52]....
        /*0390*/ 	.word	0xffffffff


	//   ....[53]....
        /*0394*/ 	.word	0xffffffff


	//   ....[54]....
        /*0398*/ 	.word	0xffffffff


	//   ....[55]....
        /*039c*/ 	.word	0xffffffff


	//   ....[56]....
        /*03a0*/ 	.word	0xffffffff


	//   ....[57]....
        /*03a4*/ 	.word	0xffffffff


	//   ....[58]....
        /*03a8*/ 	.word	0xffffffff


	//   ....[59]....
        /*03ac*/ 	.word	0xffffffff


	//   ....[60]....
        /*03b0*/ 	.word	0xffffffff


	//   ....[61]....
        /*03b4*/ 	.word	0xffffffff


	//   ....[62]....
        /*03b8*/ 	.word	0xffffffff


	//   ....[63]....
        /*03bc*/ 	.word	0xffffffff


	//   ....[64]....
        /*03c0*/ 	.word	0xffffffff


	//   ....[65]....
        /*03c4*/ 	.word	0xffffffff


	//   ....[66]....
        /*03c8*/ 	.word	0xffffffff


	//   ....[67]....
        /*03cc*/ 	.word	0xffffffff


	//   ....[68]....
        /*03d0*/ 	.word	0xffffffff


	//   ....[69]....
        /*03d4*/ 	.word	0xffffffff


	//   ....[70]....
        /*03d8*/ 	.word	0xffffffff


	//   ....[71]....
        /*03dc*/ 	.word	0xffffffff


	//   ....[72]....
        /*03e0*/ 	.word	0xffffffff


	//   ....[73]....
        /*03e4*/ 	.word	0xffffffff


	//   ....[74]....
        /*03e8*/ 	.word	0xffffffff


	//   ....[75]....
        /*03ec*/ 	.word	0xffffffff


	//   ....[76]....
        /*03f0*/ 	.word	0xffffffff


	//   ....[77]....
        /*03f4*/ 	.word	0xffffffff


	//   ....[78]....
        /*03f8*/ 	.word	0xffffffff


	//   ....[79]....
        /*03fc*/ 	.word	0xffffffff


	//   ....[80]....
        /*0400*/ 	.word	0xffffffff


	//   ....[81]....
        /*0404*/ 	.word	0xffffffff


	//   ....[82]....
        /*0408*/ 	.word	0xffffffff


	//   ....[83]....
        /*040c*/ 	.word	0xffffffff


	//   ....[84]....
        /*0410*/ 	.word	0xffffffff


	//   ....[85]....
        /*0414*/ 	.word	0xffffffff


	//   ....[86]....
        /*0418*/ 	.word	0xffffffff


	//   ....[87]....
        /*041c*/ 	.word	0xffffffff


	//   ....[88]....
        /*0420*/ 	.word	0xffffffff


	//   ....[89]....
        /*0424*/ 	.word	0xffffffff


	//   ....[90]....
        /*0428*/ 	.word	0xffffffff


	//   ....[91]....
        /*042c*/ 	.word	0x0500000f


	//   ....[92]....
        /*0430*/ 	.word	0x0500000f


	//----- nvinfo : EIATTR_COOP_GROUP_INSTR_OFFSETS
	.align		4
.L_291:
        /*0434*/ 	.byte	0x04, 0x28
        /*0436*/ 	.short	(.L_293 - .L_292)


	//   ....[0]....
.L_292:
        /*0438*/ 	.word	0x00000070


	//   ....[1]....
        /*043c*/ 	.word	0x00000170


	//   ....[2]....
        /*0440*/ 	.word	0x000001c0


	//   ....[3]....
        /*0444*/ 	.word	0x000003f0


	//   ....[4]....
        /*0448*/ 	.word	0x00000550


	//   ....[5]....
        /*044c*/ 	.word	0x00000670


	//   ....[6]....
        /*0450*/ 	.word	0x000007d0


	//   ....[7]....
        /*0454*/ 	.word	0x00001900


	//   ....[8]....
        /*0458*/ 	.word	0x00003390


	//   ....[9]....
        /*045c*/ 	.word	0x00003450


	//   ....[10]....
        /*0460*/ 	.word	0x00004350


	//   ....[11]....
        /*0464*/ 	.word	0x00004430


	//   ....[12]....
        /*0468*/ 	.word	0x00007760


	//   ....[13]....
        /*046c*/ 	.word	0x00007820


	//   ....[14]....
        /*0470*/ 	.word	0x000087e0


	//   ....[15]....
        /*0474*/ 	.word	0x00008840


	//   ....[16]....
        /*0478*/ 	.word	0x0000b800


	//   ....[17]....
        /*047c*/ 	.word	0x0000b820


	//   ....[18]....
        /*0480*/ 	.word	0x0000b840


	//   ....[19]....
        /*0484*/ 	.word	0x0000b860


	//   ....[20]....
        /*0488*/ 	.word	0x0000dc80


	//   ....[21]....
        /*048c*/ 	.word	0x0000dc90


	//   ....[22]....
        /*0490*/ 	.word	0x0000dd10


	//   ....[23]....
        /*0494*/ 	.word	0x0000dd20


	//   ....[24]....
        /*0498*/ 	.word	0x0000ecc0


	//   ....[25]....
        /*049c*/ 	.word	0x0000ecd0


	//   ....[26]....
        /*04a0*/ 	.word	0x0000ece0


	//   ....[27]....
        /*04a4*/ 	.word	0x0000ecf0


	//   ....[28]....
        /*04a8*/ 	.word	0x0000ed00


	//   ....[29]....
        /*04ac*/ 	.word	0x0000ed10


	//   ....[30]....
        /*04b0*/ 	.word	0x0000ed20


	//   ....[31]....
        /*04b4*/ 	.word	0x0000ed30


	//   ....[32]....
        /*04b8*/ 	.word	0x0000ed60


	//   ....[33]....
        /*04bc*/ 	.word	0x0000ed70


	//   ....[34]....
        /*04c0*/ 	.word	0x0000eda0


	//   ....[35]....
        /*04c4*/ 	.word	0x0000edb0


	//   ....[36]....
        /*04c8*/ 	.word	0x0000ee10


	//   ....[37]....
        /*04cc*/ 	.word	0x0000ee20


	//   ....[38]....
        /*04d0*/ 	.word	0x0000ee30


	//   ....[39]....
        /*04d4*/ 	.word	0x0000ee60


	//   ....[40]....
        /*04d8*/ 	.word	0x0000ee90


	//   ....[41]....
        /*04dc*/ 	.word	0x0000eea0


	//   ....[42]....
        /*04e0*/ 	.word	0x0000eeb0


	//   ....[43]....
        /*04e4*/ 	.word	0x0000eec0


	//   ....[44]....
        /*04e8*/ 	.word	0x0000eef0


	//   ....[45]....
        /*04ec*/ 	.word	0x0000ef00


	//   ....[46]....
        /*04f0*/ 	.word	0x0000ef10


	//   ....[47]....
        /*04f4*/ 	.word	0x0000ef20


	//   ....[48]....
        /*04f8*/ 	.word	0x0000ef30


	//   ....[49]....
        /*04fc*/ 	.word	0x0000ef40


	//   ....[50]....
        /*0500*/ 	.word	0x0000ef50


	//   ....[51]....
        /*0504*/ 	.word	0x0000ef60


	//   ....[52]....
        /*0508*/ 	.word	0x0000ef70


	//   ....[53]....
        /*050c*/ 	.word	0x0000ef80


	//   ....[54]....
        /*0510*/ 	.word	0x0000efa0


	//   ....[55]....
        /*0514*/ 	.word	0x0000efd0


	//   ....[56]....
        /*0518*/ 	.word	0x00010a70


	//   ....[57]....
        /*051c*/ 	.word	0x00010c50


	//   ....[58]....
        /*0520*/ 	.word	0x00010c80


	//   ....[59]....
        /*0524*/ 	.word	0x00010cb0


	//   ....[60]....
        /*0528*/ 	.word	0x00010cf0


	//   ....[61]....
        /*052c*/ 	.word	0x00010d20


	//   ....[62]....
        /*0530*/ 	.word	0x00010d60


	//   ....[63]....
        /*0534*/ 	.word	0x00010ef0


	//   ....[64]....
        /*0538*/ 	.word	0x00010f20


	//   ....[65]....
        /*053c*/ 	.word	0x00010f50


	//   ....[66]....
        /*0540*/ 	.word	0x00010f80


	//   ....[67]....
        /*0544*/ 	.word	0x00010fb0


	//   ....[68]....
        /*0548*/ 	.word	0x00010ff0


	//   ....[69]....
        /*054c*/ 	.word	0x00011090


	//   ....[70]....
        /*0550*/ 	.word	0x00011120


	//   ....[71]....
        /*0554*/ 	.word	0x000111d0


	//   ....[72]....
        /*0558*/ 	.word	0x000127c0


	//   ....[73]....
        /*055c*/ 	.word	0x00014ad0


	//   ....[74]....
        /*0560*/ 	.word	0x00014b00


	//   ....[75]....
        /*0564*/ 	.word	0x00014b30


	//   ....[76]....
        /*0568*/ 	.word	0x00014b60


	//   ....[77]....
        /*056c*/ 	.word	0x00014b90


	//   ....[78]....
        /*0570*/ 	.word	0x00014ba0


	//   ....[79]....
        /*0574*/ 	.word	0x00014bd0


	//   ....[80]....
        /*0578*/ 	.word	0x00014be0


	//   ....[81]....
        /*057c*/ 	.word	0x00014d20


	//   ....[82]....
        /*0580*/ 	.word	0x00014d50


	//   ....[83]....
        /*0584*/ 	.word	0x00014d80


	//   ....[84]....
        /*0588*/ 	.word	0x00014db0


	//   ....[85]....
        /*058c*/ 	.word	0x00014de0


	//   ....[86]....
        /*0590*/ 	.word	0x00014e20


	//   ....[87]....
        /*0594*/ 	.word	0x00014eb0


	//   ....[88]....
        /*0598*/ 	.word	0x00014f50


	//   ....[89]....
        /*059c*/ 	.word	0x00014fb0


	//   ....[90]....
        /*05a0*/ 	.word	0x00015650


	//   ....[91]....
        /*05a4*/ 	.word	0x00015c50


	//   ....[92]....
        /*05a8*/ 	.word	0x000160e0


	//----- nvinfo : EIATTR_REG_RECONFIG
	.align		4
.L_293:
        /*05ac*/ 	.byte	0x01, 0x54
	.zero		2


	//----- nvinfo : EIATTR_SYSCALL_OFFSETS
	.align		4
        /*05b0*/ 	.byte	0x04, 0x46
        /*05b2*/ 	.short	(.L_295 - .L_294)


	//   ....[0]....
.L_294:
        /*05b4*/ 	.word	0x00001ae0


	//   ....[1]....
        /*05b8*/ 	.word	0x00012140


	//   ....[2]....
        /*05bc*/ 	.word	0x00012280


	//   ....[3]....
        /*05c0*/ 	.word	0x000123c0


	//   ....[4]....
        /*05c4*/ 	.word	0x000124e0


	//----- nvinfo : EIATTR_MBARRIER_INSTR_OFFSETS
	.align		4
.L_295:
        /*05c8*/ 	.byte	0x04, 0x39
        /*05ca*/ 	.short	(.L_297 - .L_296)


	//   ....[0]....
.L_296:
        /*05cc*/ 	.word	0x000002a0
        /*05d0*/ 	.word	0x000000ff
        /*05d4*/ 	.word	0x0002e800
        /*05d8*/ 	.short	0x0100
        /*05da*/ 	.byte	0x08
	.zero		1


	//   ....[1]....
        /*05dc*/ 	.word	0x000002b0
        /*05e0*/ 	.word	0x000000ff
        /*05e4*/ 	.word	0x0002e820
        /*05e8*/ 	.short	0x0100
        /*05ea*/ 	.byte	0x08
	.zero		1


	//   ....[2]....
        /*05ec*/ 	.word	0x000003a0
        /*05f0*/ 	.word	0x000000ff
        /*05f4*/ 	.word	0x0002e830
        /*05f8*/ 	.short	0x0100
        /*05fa*/ 	.byte	0x08
	.zero		1


	//   ....[3]....
        /*05fc*/ 	.word	0x000003b0
        /*0600*/ 	.word	0x000000ff
        /*0604*/ 	.word	0x0002e840
        /*0608*/ 	.short	0x0100
        /*060a*/ 	.byte	0x08
	.zero		1


	//   ....[4]....
        /*060c*/ 	.word	0x000003c0
        /*0610*/ 	.word	0x000000ff
        /*0614*/ 	.word	0x0002e838
        /*0618*/ 	.short	0x0100
        /*061a*/ 	.byte	0x08
	.zero		1


	//   ....[5]....
        /*061c*/ 	.word	0x000003d0
        /*0620*/ 	.word	0x000000ff
        /*0624*/ 	.word	0x0002e848
        /*0628*/ 	.short	0x0100
        /*062a*/ 	.byte	0x08
	.zero		1


	//   ....[6]....
        /*062c*/ 	.word	0x00000500
        /*0630*/ 	.word	0x000000ff
        /*0634*/ 	.word	0x0002e850
        /*0638*/ 	.short	0x0100
        /*063a*/ 	.byte	0x08
	.zero		1


	//   ....[7]....
        /*063c*/ 	.word	0x00000510
        /*0640*/ 	.word	0x000000ff
        /*0644*/ 	.word	0x0002e860
        /*0648*/ 	.short	0x0100
        /*064a*/ 	.byte	0x08
	.zero		1


	//   ....[8]....
        /*064c*/ 	.word	0x00000520
        /*0650*/ 	.word	0x000000ff
        /*0654*/ 	.word	0x0002e858
        /*0658*/ 	.short	0x0100
        /*065a*/ 	.byte	0x08
	.zero		1


	//   ....[9]....
        /*065c*/ 	.word	0x00000530
        /*0660*/ 	.word	0x000000ff
        /*0664*/ 	.word	0x0002e868
        /*0668*/ 	.short	0x0100
        /*066a*/ 	.byte	0x08
	.zero		1


	//   ....[10]....
        /*066c*/ 	.word	0x00000620
        /*0670*/ 	.word	0x000000ff
        /*0674*/ 	.word	0x0002e870
        /*0678*/ 	.short	0x0100
        /*067a*/ 	.byte	0x06
	.zero		1


	//   ....[11]....
        /*067c*/ 	.word	0x00000630
        /*0680*/ 	.word	0x000000ff
        /*0684*/ 	.word	0x0002e880
        /*0688*/ 	.short	0x0100
        /*068a*/ 	.byte	0x06
	.zero		1


	//   ....[12]....
        /*068c*/ 	.word	0x00000640
        /*0690*/ 	.word	0x000000ff
        /*0694*/ 	.word	0x0002e878
        /*0698*/ 	.short	0x0100
        /*069a*/ 	.byte	0x06
	.zero		1


	//   ....[13]....
        /*069c*/ 	.word	0x00000650
        /*06a0*/ 	.word	0x000000ff
        /*06a4*/ 	.word	0x0002e888
        /*06a8*/ 	.short	0x0100
        /*06aa*/ 	.byte	0x06
	.zero		1


	//   ....[14]....
        /*06ac*/ 	.word	0x00000780
        /*06b0*/ 	.word	0x000000ff
        /*06b4*/ 	.word	0x0002e890
        /*06b8*/ 	.short	0x0100
        /*06ba*/ 	.byte	0x08
	.zero		1


	//   ....[15]....
        /*06bc*/ 	.word	0x00000790
        /*06c0*/ 	.word	0x000000ff
        /*06c4*/ 	.word	0x0002e8a0
        /*06c8*/ 	.short	0x0100
        /*06ca*/ 	.byte	0x08
	.zero		1


	//   ....[16]....
        /*06cc*/ 	.word	0x000007a0
        /*06d0*/ 	.word	0x000000ff
        /*06d4*/ 	.word	0x0002e898
        /*06d8*/ 	.short	0x0100
        /*06da*/ 	.byte	0x08
	.zero		1


	//   ....[17]....
        /*06dc*/ 	.word	0x000007b0
        /*06e0*/ 	.word	0x000000ff
        /*06e4*/ 	.word	0x0002e8a8
        /*06e8*/ 	.short	0x0100
        /*06ea*/ 	.byte	0x08
	.zero		1


	//   ....[18]....
        /*06ec*/ 	.word	0x000008e0
        /*06f0*/ 	.word	0x000000ff
        /*06f4*/ 	.word	0x0002e8b0
        /*06f8*/ 	.short	0x0100
        /*06fa*/ 	.byte	0x08
	.zero		1


	//   ....[19]....
        /*06fc*/ 	.word	0x000008f0
        /*0700*/ 	.word	0x000000ff
        /*0704*/ 	.word	0x0002e8c0
        /*0708*/ 	.short	0x0100
        /*070a*/ 	.byte	0x08
	.zero		1


	//   ....[20]....
        /*070c*/ 	.word	0x00000900
        /*0710*/ 	.word	0x000000ff
        /*0714*/ 	.word	0x0002e8b8
        /*0718*/ 	.short	0x0100
        /*071a*/ 	.byte	0x08
	.zero		1


	//   ....[21]....
        /*071c*/ 	.word	0x00000910
        /*0720*/ 	.word	0x000000ff
        /*0724*/ 	.word	0x0002e8c8
        /*0728*/ 	.short	0x0100
        /*072a*/ 	.byte	0x08
	.zero		1


	//   ....[22]....
        /*072c*/ 	.word	0x00001b60
        /*0730*/ 	.word	0x000000ff
        /*0734*/ 	.word	0x0002e800
        /*0738*/ 	.short	0x010a
        /*073a*/ 	.byte	0x29
	.zero		1


	//   ....[23]....
        /*073c*/ 	.word	0x00001be0
        /*0740*/ 	.word	0x00000002
        /*0744*/ 	.word	0x0002e830
        /*0748*/ 	.short	0x010a
        /*074a*/ 	.byte	0x3f
	.zero		1


	//   ....[24]....
        /*074c*/ 	.word	0x00001c20
        /*0750*/ 	.word	0x00000002
        /*0754*/ 	.word	0x0002e830
        /*0758*/ 	.short	0x010a
        /*075a*/ 	.byte	0x3f
	.zero		1


	//   ....[25]....
        /*075c*/ 	.word	0x000047b0
        /*0760*/ 	.word	0x00000059
        /*0764*/ 	.word	0x00000000
        /*0768*/ 	.short	0x0101
        /*076a*/ 	.byte	0x3f
	.zero		1


	//   ....[26]....
        /*076c*/ 	.word	0x00005e50
        /*0770*/ 	.word	0x000000ff
        /*0774*/ 	.word	0x0002e830
        /*0778*/ 	.short	0x010a
        /*077a*/ 	.byte	0x06
	.zero		1


	//   ....[27]....
        /*077c*/ 	.word	0x00005e90
        /*0780*/ 	.word	0x000000ff
        /*0784*/ 	.word	0x0002e830
        /*0788*/ 	.short	0x010a
        /*078a*/ 	.byte	0x06
	.zero		1


	//   ....[28]....
        /*078c*/ 	.word	0x00006a80
        /*0790*/ 	.word	0x000000ff
        /*0794*/ 	.word	0x0002e850
        /*0798*/ 	.short	0x010a
        /*079a*/ 	.byte	0x06
	.zero		1


	//   ....[29]....
        /*079c*/ 	.word	0x00006ac0
        /*07a0*/ 	.word	0x000000ff
        /*07a4*/ 	.word	0x0002e850
        /*07a8*/ 	.short	0x010a
        /*07aa*/ 	.byte	0x06
	.zero		1


	//   ....[30]....
        /*07ac*/ 	.word	0x00009820
        /*07b0*/ 	.word	0x00000002
        /*07b4*/ 	.word	0x00000000
        /*07b8*/ 	.short	0x0101
        /*07ba*/ 	.byte	0x3f
	.zero		1


	//   ....[31]....
        /*07bc*/ 	.word	0x00009b30
        /*07c0*/ 	.word	0x000000ff
        /*07c4*/ 	.word	0x00000000
        /*07c8*/ 	.short	0x0101
        /*07ca*/ 	.byte	0x06
	.zero		1


	//   ....[32]....
        /*07cc*/ 	.word	0x0000a380
        /*07d0*/ 	.word	0x000000ff
        /*07d4*/ 	.word	0x0002e830
        /*07d8*/ 	.short	0x010a
        /*07da*/ 	.byte	0x06
	.zero		1


	//   ....[33]....
        /*07dc*/ 	.word	0x0000a3c0
        /*07e0*/ 	.word	0x000000ff
        /*07e4*/ 	.word	0x0002e830
        /*07e8*/ 	.short	0x010a
        /*07ea*/ 	.byte	0x06
	.zero		1


	//   ....[34]....
        /*07ec*/ 	.word	0x0000afb0
        /*07f0*/ 	.word	0x000000ff
        /*07f4*/ 	.word	0x0002e850
        /*07f8*/ 	.short	0x010a
        /*07fa*/ 	.byte	0x06
	.zero		1


	//   ....[35]....
        /*07fc*/ 	.word	0x0000aff0
        /*0800*/ 	.word	0x000000ff
        /*0804*/ 	.word	0x0002e850
        /*0808*/ 	.short	0x010a
        /*080a*/ 	.byte	0x06
	.zero		1


	//   ....[36]....
        /*080c*/ 	.word	0x0000ce50
        /*0810*/ 	.word	0x00000002
        /*0814*/ 	.word	0x00000000
        /*0818*/ 	.short	0x0101
        /*081a*/ 	.byte	0x3f
	.zero		1


	//   ....[37]....
        /*081c*/ 	.word	0x0000d160
        /*0820*/ 	.word	0x000000ff
        /*0824*/ 	.word	0x00000000
        /*0828*/ 	.short	0x0101
        /*082a*/ 	.byte	0x06
	.zero		1


	//   ....[38]....
        /*082c*/ 	.word	0x0000d8e0
        /*0830*/ 	.word	0x000000ff
        /*0834*/ 	.word	0x0002e850
        /*0838*/ 	.short	0x010a
        /*083a*/ 	.byte	0x04
	.zero		1


	//   ....[39]....
        /*083c*/ 	.word	0x0000d920
        /*0840*/ 	.word	0x000000ff
        /*0844*/ 	.word	0x0002e850
        /*0848*/ 	.short	0x010a
        /*084a*/ 	.byte	0x04
	.zero		1


	//   ....[40]....
        /*084c*/ 	.word	0x0000e0d0
        /*0850*/ 	.word	0x000000ff
        /*0854*/ 	.word	0x00000000
        /*0858*/ 	.short	0x0101
        /*085a*/ 	.byte	0x04
	.zero		1


	//   ....[41]....
        /*085c*/ 	.word	0x0000f9f0
        /*0860*/ 	.word	0x00000000
        /*0864*/ 	.word	0x00000000
        /*0868*/ 	.short	0x0101
        /*086a*/ 	.byte	0x3f
	.zero		1


	//   ....[42]....
        /*086c*/ 	.word	0x000129e0
        /*0870*/ 	.word	0x00000004
        /*0874*/ 	.word	0x0002e880
        /*0878*/ 	.short	0x010a
        /*087a*/ 	.byte	0x3f
	.zero		1


	//   ....[43]....
        /*087c*/ 	.word	0x00012bb0
        /*0880*/ 	.word	0x00000004
        /*0884*/ 	.word	0x0002e840
        /*0888*/ 	.short	0x010a
        /*088a*/ 	.byte	0x3f
	.zero		1


	//   ....[44]....
        /*088c*/ 	.word	0x00012ee0
        /*0890*/ 	.word	0x000000ff
        /*0894*/ 	.word	0x0002e820
        /*0898*/ 	.short	0x010a
        /*089a*/ 	.byte	0x29
	.zero		1


	//   ....[45]....
        /*089c*/ 	.word	0x000131b0
        /*08a0*/ 	.word	0x00000004
        /*08a4*/ 	.word	0x0002e880
        /*08a8*/ 	.short	0x010a
        /*08aa*/ 	.byte	0x3f
	.zero		1


	//   ....[46]....
        /*08ac*/ 	.word	0x00013430
        /*08b0*/ 	.word	0x00000004
        /*08b4*/ 	.word	0x0002e840
        /*08b8*/ 	.short	0x010a
        /*08ba*/ 	.byte	0x3f
	.zero		1


	//   ....[47]....
        /*08bc*/ 	.word	0x00013720
        /*08c0*/ 	.word	0x00000003
        /*08c4*/ 	.word	0x0002e870
        /*08c8*/ 	.short	0x010a
        /*08ca*/ 	.byte	0x3f
	.zero		1


	//   ....[48]....
        /*08cc*/ 	.word	0x00013790
        /*08d0*/ 	.word	0x00000002
        /*08d4*/ 	.word	0x0002e860
        /*08d8*/ 	.short	0x010a
        /*08da*/ 	.byte	0x3f
	.zero		1


	//   ....[49]....
        /*08dc*/ 	.word	0x00013e80
        /*08e0*/ 	.word	0x00000003
        /*08e4*/ 	.word	0x0002e850
        /*08e8*/ 	.short	0x0101
        /*08ea*/ 	.byte	0x3f
	.zero		1


	//   ....[50]....
        /*08ec*/ 	.word	0x00013ec0
        /*08f0*/ 	.word	0x00000002
        /*08f4*/ 	.word	0x00000000
        /*08f8*/ 	.short	0x0101
        /*08fa*/ 	.byte	0x3f
	.zero		1


	//   ....[51]....
        /*08fc*/ 	.word	0x00014080
        /*0900*/ 	.word	0x00000014
        /*0904*/ 	.word	0x0002e870
        /*0908*/ 	.short	0x010a
        /*090a*/ 	.byte	0x3f
	.zero		1


	//   ....[52]....
        /*090c*/ 	.word	0x00014110
        /*0910*/ 	.word	0x00000014
        /*0914*/ 	.word	0x0002e860
        /*0918*/ 	.short	0x010a
        /*091a*/ 	.byte	0x3f
	.zero		1


	//   ....[53]....
        /*091c*/ 	.word	0x000147d0
        /*0920*/ 	.word	0x00000014
        /*0924*/ 	.word	0x0002e850
        /*0928*/ 	.short	0x0101
        /*092a*/ 	.byte	0x3f
	.zero		1


	//   ....[54]....
        /*092c*/ 	.word	0x00014820
        /*0930*/ 	.word	0x00000000
        /*0934*/ 	.word	0x00000000
        /*0938*/ 	.short	0x0101
        /*093a*/ 	.byte	0x3f
	.zero		1


	//   ....[55]....
        /*093c*/ 	.word	0x000155d0
        /*0940*/ 	.word	0x00000000
        /*0944*/ 	.word	0x0002e820
        /*0948*/ 	.short	0x010a
        /*094a*/ 	.byte	0x3f
	.zero		1


	//   ....[56]....
        /*094c*/ 	.word	0x00015790
        /*0950*/ 	.word	0x00000006
        /*0954*/ 	.word	0x00000000
        /*0958*/ 	.short	0x010a
        /*095a*/ 	.byte	0x3f
	.zero		1


	//   ....[57]....
        /*095c*/ 	.word	0x00015800
        /*0960*/ 	.word	0x00000007
        /*0964*/ 	.word	0x00000000
        /*0968*/ 	.short	0x010a
        /*096a*/ 	.byte	0x3f
	.zero		1


	//   ....[58]....
        /*096c*/ 	.word	0x00015860
        /*0970*/ 	.word	0x00000004
        /*0974*/ 	.word	0x0002e860
        /*0978*/ 	.short	0x010a
        /*097a*/ 	.byte	0x3f
	.zero		1


	//   ....[59]....
        /*097c*/ 	.word	0x000158b0
        /*0980*/ 	.word	0x00000003
        /*0984*/ 	.word	0x0002e860
        /*0988*/ 	.short	0x010a
        /*098a*/ 	.byte	0x3f
	.zero		1


	//   ....[60]....
        /*098c*/ 	.word	0x000158f0
        /*0990*/ 	.word	0x00000004
        /*0994*/ 	.word	0x0002e880
        /*0998*/ 	.short	0x010a
        /*099a*/ 	.byte	0x3f
	.zero		1


	//   ....[61]....
        /*099c*/ 	.word	0x00015910
        /*09a0*/ 	.word	0x00000003
        /*09a4*/ 	.word	0x0002e880
        /*09a8*/ 	.short	0x010a
        /*09aa*/ 	.byte	0x3f
	.zero		1


	//   ....[62]....
        /*09ac*/ 	.word	0x00015980
        /*09b0*/ 	.word	0x00000003
        /*09b4*/ 	.word	0x0002e800
        /*09b8*/ 	.short	0x010a
        /*09ba*/ 	.byte	0x3f
	.zero		1


	//   ....[63]....
        /*09bc*/ 	.word	0x000159d0
        /*09c0*/ 	.word	0x00000002
        /*09c4*/ 	.word	0x0002e830
        /*09c8*/ 	.short	0x010a
        /*09ca*/ 	.byte	0x3f
	.zero		1


	//   ....[64]....
        /*09cc*/ 	.word	0x00015a30
        /*09d0*/ 	.word	0x00000007
        /*09d4*/ 	.word	0x0002e830
        /*09d8*/ 	.short	0x010a
        /*09da*/ 	.byte	0x3f
	.zero		1


	//   ....[65]....
        /*09dc*/ 	.word	0x00015a90
        /*09e0*/ 	.word	0x00000007
        /*09e4*/ 	.word	0x0002e850
        /*09e8*/ 	.short	0x010a
        /*09ea*/ 	.byte	0x3f
	.zero		1


	//   ....[66]....
        /*09ec*/ 	.word	0x00015af0
        /*09f0*/ 	.word	0x00000007
        /*09f4*/ 	.word	0x0002e830
        /*09f8*/ 	.short	0x010a
        /*09fa*/ 	.byte	0x3f
	.zero		1


	//   ....[67]....
        /*09fc*/ 	.word	0x00015b50
        /*0a00*/ 	.word	0x00000007
        /*0a04*/ 	.word	0x0002e850
        /*0a08*/ 	.short	0x010a
        /*0a0a*/ 	.byte	0x3f
	.zero		1


	//   ....[68]....
        /*0a0c*/ 	.word	0x00015bb0
        /*0a10*/ 	.word	0x00000005
        /*0a14*/ 	.word	0x0002e850
        /*0a18*/ 	.short	0x010a
        /*0a1a*/ 	.byte	0x3f
	.zero		1


	//   ....[69]....
        /*0a1c*/ 	.word	0x00015d00
        /*0a20*/ 	.word	0x00000004
        /*0a24*/ 	.word	0x0002e880
        /*0a28*/ 	.short	0x010a
        /*0a2a*/ 	.byte	0x3f
	.zero		1


	//   ....[70]....
        /*0a2c*/ 	.word	0x00015d50
        /*0a30*/ 	.word	0x00000004
        /*0a34*/ 	.word	0x0002e840
        /*0a38*/ 	.short	0x010a
        /*0a3a*/ 	.byte	0x3f
	.zero		1


	//   ....[71]....
        /*0a3c*/ 	.word	0x00015db0
        /*0a40*/ 	.word	0x00000003
        /*0a44*/ 	.word	0x0002e820
        /*0a48*/ 	.short	0x010a
        /*0a4a*/ 	.byte	0x3f
	.zero		1


	//   ....[72]....
        /*0a4c*/ 	.word	0x00015e00
        /*0a50*/ 	.word	0x00000004
        /*0a54*/ 	.word	0x0002e880
        /*0a58*/ 	.short	0x010a
        /*0a5a*/ 	.byte	0x3f
	.zero		1


	//   ....[73]....
        /*0a5c*/ 	.word	0x00015e50
        /*0a60*/ 	.word	0x00000004
        /*0a64*/ 	.word	0x0002e840
        /*0a68*/ 	.short	0x010a
        /*0a6a*/ 	.byte	0x3f
	.zero		1


	//   ....[74]....
        /*0a6c*/ 	.word	0x00015eb0
        /*0a70*/ 	.word	0x00000003
        /*0a74*/ 	.word	0x0002e870
        /*0a78*/ 	.short	0x010a
        /*0a7a*/ 	.byte	0x3f
	.zero		1


	//   ....[75]....
        /*0a7c*/ 	.word	0x00015f10
        /*0a80*/ 	.word	0x00000004
        /*0a84*/ 	.word	0x0002e860
        /*0a88*/ 	.short	0x010a
        /*0a8a*/ 	.byte	0x3f
	.zero		1


	//   ....[76]....
        /*0a8c*/ 	.word	0x00015f60
        /*0a90*/ 	.word	0x00000014
        /*0a94*/ 	.word	0x0002e870
        /*0a98*/ 	.short	0x010a
        /*0a9a*/ 	.byte	0x3f
	.zero		1


	//   ....[77]....
        /*0a9c*/ 	.word	0x00015fb0
        /*0aa0*/ 	.word	0x00000014
        /*0aa4*/ 	.word	0x0002e860
        /*0aa8*/ 	.short	0x010a
        /*0aaa*/ 	.byte	0x3f
	.zero		1


	//   ....[78]....
        /*0aac*/ 	.word	0x00016000
        /*0ab0*/ 	.word	0x00000000
        /*0ab4*/ 	.word	0x0002e820
        /*0ab8*/ 	.short	0x010a
        /*0aba*/ 	.byte	0x3f
	.zero		1


	//   ....[79]....
        /*0abc*/ 	.word	0x000161a0
        /*0ac0*/ 	.word	0x00000006
        /*0ac4*/ 	.word	0x00000000
        /*0ac8*/ 	.short	0x010a
        /*0aca*/ 	.byte	0x3f
	.zero		1


	//   ....[80]....
        /*0acc*/ 	.word	0x000161f0
        /*0ad0*/ 	.word	0x00000007
        /*0ad4*/ 	.word	0x00000000
        /*0ad8*/ 	.short	0x010a
        /*0ada*/ 	.byte	0x3f
	.zero		1


	//   ....[81]....
        /*0adc*/ 	.word	0x00016240
        /*0ae0*/ 	.word	0x00000004
        /*0ae4*/ 	.word	0x0002e860
        /*0ae8*/ 	.short	0x010a
        /*0aea*/ 	.byte	0x3f
	.zero		1


	//   ....[82]....
        /*0aec*/ 	.word	0x00016290
        /*0af0*/ 	.word	0x00000003
        /*0af4*/ 	.word	0x0002e860
        /*0af8*/ 	.short	0x010a
        /*0afa*/ 	.byte	0x3f
	.zero		1


	//   ....[83]....
        /*0afc*/ 	.word	0x000162e0
        /*0b00*/ 	.word	0x00000004
        /*0b04*/ 	.word	0x0002e880
        /*0b08*/ 	.short	0x010a
        /*0b0a*/ 	.byte	0x3f
	.zero		1


	//----- nvinfo : EIATTR_NUM_MBARRIERS
	.align		4
.L_297:
        /*0b0c*/ 	.byte	0x03, 0x38
        /*0b0e*/ 	.short	0x0016


	//----- nvinfo : EIATTR_EXIT_INSTR_OFFSETS
	.align		4
        /*0b10*/ 	.byte	0x04, 0x1c
        /*0b12*/ 	.short	(.L_299 - .L_298)


	//   ....[0]....
.L_298:
        /*0b14*/ 	.word	0x00000ab0


	//   ....[1]....
        /*0b18*/ 	.word	0x00010a20


	//   ....[2]....
        /*0b1c*/ 	.word	0x00015960


	//----- nvinfo : EIATTR_MAX_THREADS
	.align		4
.L_299:
        /*0b20*/ 	.byte	0x04, 0x05
        /*0b22*/ 	.short	(.L_301 - .L_300)
.L_300:
        /*0b24*/ 	.word	0x00000180
        /*0b28*/ 	.word	0x00000001
        /*0b2c*/ 	.word	0x00000001


	//----- nvinfo : EIATTR_CRS_STACK_SIZE
	.align		4
.L_301:
        /*0b30*/ 	.byte	0x04, 0x1e
        /*0b32*/ 	.short	(.L_303 - .L_302)
.L_302:
        /*0b34*/ 	.word	0x00000000


	//----- nvinfo : EIATTR_CBANK_PARAM_SIZE
	.align		4
.L_303:
        /*0b38*/ 	.byte	0x03, 0x19
        /*0b3a*/ 	.short	0x0a70


	//----- nvinfo : EIATTR_PARAM_CBANK
	.align		4
        /*0b3c*/ 	.byte	0x04, 0x0a
        /*0b3e*/ 	.short	(.L_305 - .L_304)
	.align		4
.L_304:
        /*0b40*/ 	.word	index@(.nv.constant0._ZN7cutlass13device_kernelIN5flash11enable_sm90INS1_16FlashAttnFwdSm90INS1_25CollectiveMainloopFwdSm90ILi2EN4cute5tupleIJNS5_1CILi1EEES8_S8_EEENS6_IJNS7_ILi128EEENS7_ILi224EEESA_EEELi128ENS_12float_e4m3_tEfNS_4arch4Sm90ELb1ELb0ELb0ELb1ELb0ELb0ELb0ELb1ELb1ELb0ELb0ELb0EEENS1_21CollectiveEpilogueFwdINS6_IJSA_SA_SB_EEES9_NS_10bfloat16_tESF_Li256ELb1ELb0ELb0ELb1EEENS1_36VarlenDynamicPersistentTileSchedulerILi128ELi224ELi256ELi128ELb0ELb0ELb1ELb1ELb1ELb1EEEEEEEEEvNT_6ParamsE)
        /*0b44*/ 	.short	0x0210
        /*0b46*/ 	.short	0x0a70


	//----- nvinfo : EIATTR_SW_WAR
	.align		4
.L_305:
        /*0b48*/ 	.byte	0x04, 0x36
        /*0b4a*/ 	.short	(.L_307 - .L_306)
.L_306:
        /*0b4c*/ 	.word	0x00000008
.L_307:


//--------------------- .nv.info._ZN7cutlass13device_kernelIN5flash11enable_sm90INS1_16FlashAttnFwdSm90INS1_25CollectiveMainloopFwdSm90ILi2EN4cute5tupleIJNS5_1CILi1EEES8_S8_EEENS6_IJNS7_ILi128EEENS7_ILi224EEESA_EEELi128ENS_12float_e4m3_tEfNS_4arch4Sm90ELb1ELb0ELb0ELb1ELb0ELb1ELb0ELb1ELb1ELb0ELb0ELb0EEENS1_21CollectiveEpilogueFwdINS6_IJSA_SA_SB_EEES9_NS_10bfloat16_tESF_Li256ELb1ELb0ELb0ELb1EEENS1_36VarlenDynamicPersistentTileSchedulerILi128ELi224ELi256ELi128ELb0ELb0ELb1ELb1ELb1ELb1EEEEEEEEEvNT_6ParamsE --------------------------
	.section	.nv.info._ZN7cutlass13device_kernelIN5flash11enable_sm90INS1_16FlashAttnFwdSm90INS1_25CollectiveMainloopFwdSm90ILi2EN4cute5tupleIJNS5_1CILi1EEES8_S8_EEENS6_IJNS7_ILi128EEENS7_ILi224EEESA_EEELi128ENS_12float_e4m3_tEfNS_4arch4Sm90ELb1ELb0ELb0ELb1ELb0ELb1ELb0ELb1ELb1ELb0ELb0ELb0EEENS1_21CollectiveEpilogueFwdINS6_IJSA_SA_SB_EEES9_NS_10bfloat16_tESF_Li256ELb1ELb0ELb0ELb1EEENS1_36VarlenDynamicPersistentTileSchedulerILi128ELi224ELi256ELi128ELb0ELb0ELb1ELb1ELb1ELb1EEEEEEEEEvNT_6ParamsE,"",@"SHT_CUDA_INFO"
	.sectionflags	@""
	.align	4


	//----- nvinfo : EIATTR_CUDA_API_VERSION
	.align		4
        /*0000*/ 	.byte	0x04, 0x37
        /*0002*/ 	.short	(.L_309 - .L_308)
.L_308:
        /*0004*/ 	.word	0x00000082


	//----- nvinfo : EIATTR_KPARAM_INFO
	.align		4
.L_309:
        /*0008*/ 	.byte	0x04, 0x17
        /*000a*/ 	.short	(.L_311 - .L_310)
.L_310:
        /*000c*/ 	.word	0x00000000
        /*0010*/ 	.short	0x0000
        /*0012*/ 	.short	0x0070
        /*0014*/ 	.byte	0x00, 0xf0, 0x01, 0x28


	//----- nvinfo : EIATTR_SPARSE_MMA_MASK
	.align		4
.L_311:
        /*0018*/ 	.byte	0x03, 0x50
        /*001a*/ 	.short	0x0000


	//----- nvinfo : EIATTR_MAXREG_COUNT
	.align		4
        /*001c*/ 	.byte	0x03, 0x1b
        /*001e*/ 	.short	0x00a8


	//----- nvinfo : EIATTR_NUM_BARRIERS
	.align		4
        /*0020*/ 	.byte	0x02, 0x4c
        /*0022*/ 	.byte	0x10
	.zero		1


	//----- nvinfo : EIATTR_EXTERNS
	.align		4
        /*0024*/ 	.byte	0x04, 0x0f
        /*0026*/ 	.short	(.L_313 - .L_312)


	//   ....[0]....
	.align		4
.L_312:
        /*0028*/ 	.word	index@(__assertfail)


	//----- nvinfo : EIATTR_ANNOTATIONS
	.align		4
.L_313:
        /*002c*/ 	.byte	0x04, 0x55
        /*002e*/ 	.short	(.L_315 - .L_314)


	//   ....[0]....
.L_314:
        /* <DEDUP_REMOVED lines=135> */


	//----- nvinfo : EIATTR_MERCURY_ISA_VERSION
	.align		4
.L_315:
        /*0888*/ 	.byte	0x03, 0x5f
        /*088a*/ 	.short	0x0101


	//----- nvinfo : EIATTR_UNUSED_LOAD_BYTE_OFFSET
	.align		4
        /*088c*/ 	.byte	0x04, 0x44
        /*088e*/ 	.short	(.L_317 - .L_316)


	//   ....[0]....
.L_316:
        /*0890*/ 	.word	0x00000b40
        /*0894*/ 	.word	0x0000fff0


	//   ....[1]....
        /*0898*/ 	.word	0x00020800
        /*089c*/ 	.word	0x0000fff0


	//----- nvinfo : EIATTR_INT_WARP_WIDE_INSTR_OFFSETS
	.align		4
.L_317:
        /*08a0*/ 	.byte	0x04, 0x31
        /*08a2*/ 	.short	(.L_319 - .L_318)


	//   ....[0]....
.L_318:
        /*08a4*/ 	.word	0x000001c0


	//   ....[1]....
        /*08a8*/ 	.word	0x00000200


	//   ....[2]....
        /*08ac*/ 	.word	0x00000270


	//   ....[3]....
        /*08b0*/ 	.word	0x00025170


	//   ....[4]....
        /*08b4*/ 	.word	0x00025200


	//   ....[5]....
        /*08b8*/ 	.word	0x00025980


	//   ....[6]....
        /*08bc*/ 	.word	0x000259b0


	//   ....[7]....
        /*08c0*/ 	.word	0x00027430


	//   ....[8]....
        /*08c4*/ 	.word	0x000274c0


	//----- nvinfo : EIATTR_COOP_GROUP_MASK_REGIDS
	.align		4
.L_319:
        /*08c8*/ 	.byte	0x04, 0x29
        /*08ca*/ 	.short	(.L_321 - .L_320)


	//   ....[0]....
.L_320:
        /*08cc*/ 	.word	0xffffffff


	//   ....[1]....
        /*08d0*/ 	.word	0xffffffff


	//   ....[2]....
        /*08d4*/ 	.word	0xffffffff


	//   ....[3]....
        /*08d8*/ 	.word	0xffffffff


	//   ....[4]....
        /*08dc*/ 	.word	0xffffffff


	//   ....[5]....
        /*08e0*/ 	.word	0xffffffff


	//   ....[6]....
        /*08e4*/ 	.word	0xffffffff


	//   ....[7]....
        /*08e8*/ 	.word	0xffffffff


	//   ....[8]....
        /*08ec*/ 	.word	0xffffffff


	//   ....[9]....
        /*08f0*/ 	.word	0xffffffff


	//   ....[10]....
        /*08f4*/ 	.word	0xffffffff


	//   ....[11]....
        /*08f8*/ 	.word	0xffffffff


	//   ....[12]....
        /*08fc*/ 	.word	0xffffffff


	//   ....[13]....
        /*0900*/ 	.word	0xffffffff


	//   ....[14]....
        /*0904*/ 	.word	0xffffffff


	//   ....[15]....
        /*0908*/ 	.word	0xffffffff


	//   ....[16]....
        /*090c*/ 	.word	0xffffffff


	//   ....[17]....
        /*0910*/ 	.word	0xffffffff


	//   ....[18]....
        /*0914*/ 	.word	0xffffffff


	//   ....[19]....
        /*0918*/ 	.word	0xffffffff


	//   ....[20]....
        /*091c*/ 	.word	0xffffffff


	//   ....[21]....
        /*0920*/ 	.word	0xffffffff


	//   ....[22]....
        /*0924*/ 	.word	0xffffffff


	//   ....[23]....
        /*0928*/ 	.word	0xffffffff


	//   ....[24]....
        /*092c*/ 	.word	0xffffffff


	//   ....[25]....
        /*0930*/ 	.word	0xffffffff


	//   ....[26]....
        /*0934*/ 	.word	0xffffffff


	//   ....[27]....
        /*0938*/ 	.word	0xffffffff


	//   ....[28]....
        /*093c*/ 	.word	0xffffffff


	//   ....[29]....
        /*0940*/ 	.word	0xffffffff


	//   ....[30]....
        /*0944*/ 	.word	0xffffffff


	//   ....[31]....
        /*0948*/ 	.word	0xffffffff


	//   ....[32]....
        /*094c*/ 	.word	0xffffffff


	//   ....[33]....
        /*0950*/ 	.word	0xffffffff


	//   ....[34]....
        /*0954*/ 	.word	0xffffffff


	//   ....[35]....
        /*0958*/ 	.word	0xffffffff


	//   ....[36]....
        /*095c*/ 	.word	0xffffffff


	//   ....[37]....
        /*0960*/ 	.word	0xffffffff


	//   ....[38]....
        /*0964*/ 	.word	0xffffffff


	//   ....[39]....
        /*0968*/ 	.word	0xffffffff


	//   ....[40]....
        /*096c*/ 	.word	0xffffffff


	//   ....[41]....
        /*0970*/ 	.word	0xffffffff


	//   ....[42]....
        /*0974*/ 	.word	0xffffffff


	//   ....[43]....
        /*0978*/ 	.word	0xffffffff


	//   ....[44]....
        /*097c*/ 	.word	0xffffffff


	//   ....[45]....
        /*0980*/ 	.word	0xffffffff


	//   ....[46]....
        /*0984*/ 	.word	0xffffffff


	//   ....[47]....
        /*0988*/ 	.word	0xffffffff


	//   ....[48]....
        /*098c*/ 	.word	0xffffffff


	//   ....[49]....
        /*0990*/ 	.word	0xffffffff


	//   ....[50]....
        /*0994*/ 	.word	0xffffffff


	//   ....[51]....
        /*0998*/ 	.word	0xffffffff


	//   ....[52]....
        /*099c*/ 	.word	0xffffffff


	//   ....[53]....
        /*09a0*/ 	.word	0xffffffff


	//   ....[54]....
        /*09a4*/ 	.word	0xffffffff


	//   ....[55]....
        /*09a8*/ 	.word	0xffffffff


	//   ....[56]....
        /*09ac*/ 	.word	0xffffffff


	//   ....[57]....
        /*09b0*/ 	.word	0xffffffff


	//   ....[58]....
        /*09b4*/ 	.word	0xffffffff


	//   ....[59]....
        /*09b8*/ 	.word	0xffffffff


	//   ....[60]....
        /*09bc*/ 	.word	0xffffffff


	//   ....[61]....
        /*09c0*/ 	.word	0xffffffff


	//   ....[62]....
        /*09c4*/ 	.word	0xffffffff


	//   ....[63]....
        /*09c8*/ 	.word	0xffffffff


	//   ....[64]....
        /*09cc*/ 	.word	0xffffffff


	//   ....[65]....
        /*09d0*/ 	.word	0xffffffff


	//   ....[66]....
        /*09d4*/ 	.word	0xffffffff


	//   ....[67]....
        /*09d8*/ 	.word	0xffffffff


	//   ....[68]....
        /*09dc*/ 	.word	0xffffffff


	//   ....[69]....
        /*09e0*/ 	.word	0xffffffff


	//   ....[70]....
        /*09e4*/ 	.word	0xffffffff


	//   ....[71]....
        /*09e8*/ 	.word	0xffffffff


	//   ....[72]....
        /*09ec*/ 	.word	0xffffffff


	//   ....[73]....
        /*09f0*/ 	.word	0xffffffff


	//   ....[74]....
        /*09f4*/ 	.word	0xffffffff


	//   ....[75]....
        /*09f8*/ 	.word	0xffffffff


	//   ....[76]....
        /*09fc*/ 	.word	0xffffffff


	//   ....[77]....
        /*0a00*/ 	.word	0xffffffff


	//   ....[78]....
        /*0a04*/ 	.word	0xffffffff


	//   ....[79]....
        /*0a08*/ 	.word	0xffffffff


	//   ....[80]....
        /*0a0c*/ 	.word	0xffffffff


	//   ....[81]....
        /*0a10*/ 	.word	0xffffffff


	//   ....[82]....
        /*0a14*/ 	.word	0xffffffff


	//   ....[83]....
        /*0a18*/ 	.word	0xffffffff


	//   ....[84]....
        /*0a1c*/ 	.word	0xffffffff


	//   ....[85]....
        /*0a20*/ 	.word	0xffffffff


	//   ....[86]....
        /*0a24*/ 	.word	0xffffffff


	//   ....[87]....
        /*0a28*/ 	.word	0xffffffff


	//   ....[88]....
        /*0a2c*/ 	.word	0xffffffff


	//   ....[89]....
        /*0a30*/ 	.word	0xffffffff


	//   ....[90]....
        /*0a34*/ 	.word	0xffffffff


	//   ....[91]....
        /*0a38*/ 	.word	0xffffffff


	//   ....[92]....
        /*0a3c*/ 	.word	0x0500000f


	//   ....[93]....
        /*0a40*/ 	.word	0x0500000f


	//   ....[94]....
        /*0a44*/ 	.word	0x0500000f


	//   ....[95]....
        /*0a48*/ 	.word	0x0500000f


	//   ....[96]....
        /*0a4c*/ 	.word	0x0500000f


	//   ....[97]....
        /*0a50*/ 	.word	0x0500000f


	//   ....[98]....
        /*0a54*/ 	.word	0x0500000f


	//   ....[99]....
        /*0a58*/ 	.word	0x0500000f


	//   ....[100]....
        /*0a5c*/ 	.word	0x0500000f


	//   ....[101]....
        /*0a60*/ 	.word	0x0500000f


	//   ....[102]....
        /*0a64*/ 	.word	0x0500000f


	//   ....[103]....
        /*0a68*/ 	.word	0x0500000f


	//   ....[104]....
        /*0a6c*/ 	.word	0x0500000f


	//   ....[105]....
        /*0a70*/ 	.word	0x0500000f


	//   ....[106]....
        /*0a74*/ 	.word	0x0500000f


	//   ....[107]....
        /*0a78*/ 	.word	0x0500000f


	//   ....[108]....
        /*0a7c*/ 	.word	0x0500000f


	//   ....[109]....
        /*0a80*/ 	.word	0x0500000f


	//   ....[110]....
        /*0a84*/ 	.word	0x0500000f


	//   ....[111]....
        /*0a88*/ 	.word	0x0500000f


	//   ....[112]....
        /*0a8c*/ 	.word	0x0500000f


	//   ....[113]....
        /*0a90*/ 	.word	0x0500000f


	//   ....[114]....
        /*0a94*/ 	.word	0x0500000f


	//   ....[115]....
        /*0a98*/ 	.word	0x0500000f


	//   ....[116]....
        /*0a9c*/ 	.word	0x0500000f


	//   ....[117]....
        /*0aa0*/ 	.word	0x0500000f


	//   ....[118]....
        /*0aa4*/ 	.word	0x0500000f


	//   ....[119]....
        /*0aa8*/ 	.word	0x0500000f


	//   ....[120]....
        /*0aac*/ 	.word	0x0500000f


	//   ....[121]....
        /*0ab0*/ 	.word	0x0500000f


	//   ....[122]....
        /*0ab4*/ 	.word	0x0500000f


	//   ....[123]....
        /*0ab8*/ 	.word	0x0500000f


	//   ....[124]....
        /*0abc*/ 	.word	0x0500000f


	//   ....[125]....
        /*0ac0*/ 	.word	0x0500000f


	//   ....[126]....
        /*0ac4*/ 	.word	0x0500000f


	//   ....[127]....
        /*0ac8*/ 	.word	0x0500000f


	//   ....[128]....
        /*0acc*/ 	.word	0x0500000f


	//   ....[129]....
        /*0ad0*/ 	.word	0x0500000f


	//   ....[130]....
        /*0ad4*/ 	.word	0x0500000f


	//   ....[131]....
        /*0ad8*/ 	.word	0x0500000f


	//   ....[132]....
        /*0adc*/ 	.word	0x0500000f


	//   ....[133]....
        /*0ae0*/ 	.word	0x0500000f


	//   ....[134]....
        /*0ae4*/ 	.word	0x0500000f


	//   ....[135]....
        /*0ae8*/ 	.word	0x0500000f


	//   ....[136]....
        /*0aec*/ 	.word	0x0500000f


	//   ....[137]....
        /*0af0*/ 	.word	0x0500000f


	//   ....[138]....
        /*0af4*/ 	.word	0x0500000f


	//   ....[139]....
        /*0af8*/ 	.word	0x0500000f


	//   ....[140]....
        /*0afc*/ 	.word	0x0500000f


	//   ....[141]....
        /*0b00*/ 	.word	0x0500000f


	//   ....[142]....
        /*0b04*/ 	.word	0x0500000f


	//   ....[143]....
        /*0b08*/ 	.word	0x0500000f


	//   ....[144]....
        /*0b0c*/ 	.word	0x0500000f


	//   ....[145]....
        /*0b10*/ 	.word	0x0500000f


	//   ....[146]....
        /*0b14*/ 	.word	0x0500000f


	//   ....[147]....
        /*0b18*/ 	.word	0x0500000f


	//   ....[148]....
        /*0b1c*/ 	.word	0x0500000f


	//   ....[149]....
        /*0b20*/ 	.word	0x0500000f


	//   ....[150]....
        /*0b24*/ 	.word	0x0500000f


	//   ....[151]....
        /*0b28*/ 	.word	0x0500000f


	//   ....[152]....
        /*0b2c*/ 	.word	0x0500000f


	//   ....[153]....
        /*0b30*/ 	.word	0x0500000f


	//   ....[154]....
        /*0b34*/ 	.word	0x0500000f


	//   ....[155]....
        /*0b38*/ 	.word	0x0500000f


	//   ....[156]....
        /*0b3c*/ 	.word	0x0500000f


	//   ....[157]....
        /*0b40*/ 	.word	0x0500000f


	//   ....[158]....
        /*0b44*/ 	.word	0x0500000f


	//   ....[159]....
        /*0b48*/ 	.word	0x0500000f


	//   ....[160]....
        /*0b4c*/ 	.word	0x0500000f


	//----- nvinfo : EIATTR_COOP_GROUP_INSTR_OFFSETS
	.align		4
.L_321:
        /*0b50*/ 	.byte	0x04, 0x28
        /*0b52*/ 	.short	(.L_323 - .L_322)


	//   ....[0]....
.L_322:
        /*0b54*/ 	.word	0x00000070


	//   ....[1]....
        /*0b58*/ 	.word	0x000001d0


	//   ....[2]....
        /*0b5c*/ 	.word	0x00000220


	//   ....[3]....
        /*0b60*/ 	.word	0x00000450


	//   ....[4]....
        /*0b64*/ 	.word	0x000005b0


	//   ....[5]....
        /*0b68*/ 	.word	0x000006d0


	//   ....[6]....
        /*0b6c*/ 	.word	0x00000830


	//   ....[7]....
        /*0b70*/ 	.word	0x0000cc20


	//   ....[8]....
        /*0b74*/ 	.word	0x00013ea0


	//   ....[9]....
        /*0b78*/ 	.word	0x00013ec0


	//   ....[10]....
        /*0b7c*/ 	.word	0x00014bf0


	//   ....[11]....
        /*0b80*/ 	.word	0x00014c20


	//   ....[12]....
        /*0b84*/ 	.word	0x00018e70


	//   ....[13]....
        /*0b88*/ 	.word	0x00018f70


	//   ....[14]....
        /*0b8c*/ 	.word	0x0001a1c0


	//   ....[15]....
        /*0b90*/ 	.word	0x0001a220


	//   ....[16]....
        /*0b94*/ 	.word	0x0001d960


	//   ....[17]....
        /*0b98*/ 	.word	0x0001d9e0


	//   ....[18]....
        /*0b9c*/ 	.word	0x0001da20


	//   ....[19]....
        /*0ba0*/ 	.word	0x0001da90


	//   ....[20]....
        /*0ba4*/ 	.word	0x0001ff30


	//   ....[21]....
        /*0ba8*/ 	.word	0x0001ff40


	//   ....[22]....
        /*0bac*/ 	.word	0x0001ffc0


	//   ....[23]....
        /*0bb0*/ 	.word	0x0001ffd0


	//   ....[24]....
        /*0bb4*/ 	.word	0x00020e40


	//   ....[25]....
        /*0bb8*/ 	.word	0x00020e70


	//   ....[26]....
        /*0bbc*/ 	.word	0x00020ea0


	//   ....[27]....
        /*0bc0*/ 	.word	0x00020ed0


	//   ....[28]....
        /*0bc4*/ 	.word	0x00020f00


	//   ....[29]....
        /*0bc8*/ 	.word	0x00020f30


	//   ....[30]....
        /*0bcc*/ 	.word	0x00020f60


	//   ....[31]....
        /*0bd0*/ 	.word	0x00020f90


	//   ....[32]....
        /*0bd4*/ 	.word	0x00020fc0


	//   ....[33]....
        /*0bd8*/ 	.word	0x00020ff0


	//   ....[34]....
        /*0bdc*/ 	.word	0x00021020


	//   ....[35]....
        /*0be0*/ 	.word	0x00021050


	//   ....[36]....
        /*0be4*/ 	.word	0x00021080


	//   ....[37]....
        /*0be8*/ 	.word	0x000210b0


	//   ....[38]....
        /*0bec*/ 	.word	0x000210e0


	//   ....[39]....
        /*0bf0*/ 	.word	0x00021110


	//   ....[40]....
        /*0bf4*/ 	.word	0x00021140


	//   ....[41]....
        /*0bf8*/ 	.word	0x00021170


	//   ....[42]....
        /*0bfc*/ 	.word	0x000211a0


	//   ....[43]....
        /*0c00*/ 	.word	0x000211d0


	//   ....[44]....
        /*0c04*/ 	.word	0x00021200


	//   ....[45]....
        /*0c08*/ 	.word	0x00021230


	//   ....[46]....
        /*0c0c*/ 	.word	0x00021260


	//   ....[47]....
        /*0c10*/ 	.word	0x00021280


	//   ....[48]....
        /*0c14*/ 	.word	0x00021290


	//   ....[49]....
        /*0c18*/ 	.word	0x000212a0


	//   ....[50]....
        /*0c1c*/ 	.word	0x000212c0


	//   ....[51]....
        /*0c20*/ 	.word	0x000212d0


	//   ....[52]....
        /*0c24*/ 	.word	0x000212e0


	//   ....[53]....
        /*0c28*/ 	.word	0x000212f0


	//   ....[54]....
        /*0c2c*/ 	.word	0x00021320


	//   ....[55]....
        /*0c30*/ 	.word	0x00021350


	//   ....[56]....
        /*0c34*/ 	.word	0x00022d60


	//   ....[57]....
        /*0c38*/ 	.word	0x00022f50


	//   ....[58]....
        /*0c3c*/ 	.word	0x00022f80


	//   ....[59]....
        /*0c40*/ 	.word	0x00022fb0


	//   ....[60]....
        /*0c44*/ 	.word	0x00022ff0


	//   ....[61]....
        /*0c48*/ 	.word	0x00023020


	//   ....[62]....
        /*0c4c*/ 	.word	0x00023050


	//   ....[63]....
        /*0c50*/ 	.word	0x000231d0


	//   ....[64]....
        /*0c54*/ 	.word	0x00023200


	//   ....[65]....
        /*0c58*/ 	.word	0x00023230


	//   ....[66]....
        /*0c5c*/ 	.word	0x00023260


	//   ....[67]....
        /*0c60*/ 	.word	0x00023290


	//   ....[68]....
        /*0c64*/ 	.word	0x000232c0


	//   ....[69]....
        /*0c68*/ 	.word	0x00023360


	//   ....[70]....
        /*0c6c*/ 	.word	0x000233a0


	//   ....[71]....
        /*0c70*/ 	.word	0x00023460


	//   ....[72]....
        /*0c74*/ 	.word	0x000243a0


	//   ....[73]....
        /*0c78*/ 	.word	0x00025b40


	//   ....[74]....
        /*0c7c*/ 	.word	0x00027fd0


	//   ....[75]....
        /*0c80*/ 	.word	0x00028000


	//   ....[76]....
        /*0c84*/ 	.word	0x00028040


	//   ....[77]....
        /*0c88*/ 	.word	0x00028070


	//   ....[78]....
        /*0c8c*/ 	.word	0x000280a0


	//   ....[79]....
        /*0c90*/ 	.word	0x000280d0


	//   ....[80]....
        /*0c94*/ 	.word	0x00028100


	//   ....[81]....
        /*0c98*/ 	.word	0x00028130


	//   ....[82]....
        /*0c9c*/ 	.word	0x000282d0


	//   ....[83]....
        /*0ca0*/ 	.word	0x00028300


	//   ....[84]....
        /*0ca4*/ 	.word	0x00028330


	//   ....[85]....
        /*0ca8*/ 	.word	0x00028360


	//   ....[86]....
        /*0cac*/ 	.word	0x00028390


	//   ....[87]....
        /*0cb0*/ 	.word	0x000283c0


	//   ....[88]....
        /*0cb4*/ 	.word	0x00028480


	//   ....[89]....
        /*0cb8*/ 	.word	0x000284a0


	//   ....[90]....
        /*0cbc*/ 	.word	0x00028510


	//   ....[91]....
        /*0cc0*/ 	.word	0x00028ca0


	//   ....[92]....
        /*0cc4*/ 	.word	0x00029160


	//   ....[93]....
        /*0cc8*/ 	.word	0x00029210


	//   ....[94]....
        /*0ccc*/ 	.word	0x000292b0


	//   ....[95]....
        /*0cd0*/ 	.word	0x00029350


	//   ....[96]....
        /*0cd4*/ 	.word	0x000293f0


	//   ....[97]....
        /*0cd8*/ 	.word	0x00029490


	//   ....[98]....
        /*0cdc*/ 	.word	0x00029530


	//   ....[99]....
        /*0ce0*/ 	.word	0x000295d0


	//   ....[100]....
        /*0ce4*/ 	.word	0x00029670


	//   ....[101]....
        /*0ce8*/ 	.word	0x00029760


	//   ....[102]....
        /*0cec*/ 	.word	0x00029800


	//   ....[103]....
        /*0cf0*/ 	.word	0x000298a0


	//   ....[104]....
        /*0cf4*/ 	.word	0x00029940


	//   ....[105]....
        /*0cf8*/ 	.word	0x000299e0


	//   ....[106]....
        /*0cfc*/ 	.word	0x00029a80


	//   ....[107]....
        /*0d00*/ 	.word	0x00029b20


	//   ....[108]....
        /*0d04*/ 	.word	0x00029bc0


	//   ....[109]....
        /*0d08*/ 	.word	0x00029eb0


	//   ....[110]....
        /*0d0c*/ 	.word	0x00029fe0


	//   ....[111]....
        /*0d10*/ 	.word	0x0002a110


	//   ....[112]....
        /*0d14*/ 	.word	0x0002a190


	//   ....[113]....
        /*0d18*/ 	.word	0x0002a1f0


	//   ....[114]....
        /*0d1c*/ 	.word	0x0002a270


	//   ....[115]....
        /*0d20*/ 	.word	0x0002a2d0


	//   ....[116]....
        /*0d24*/ 	.word	0x0002a350


	//   ....[117]....
        /*0d28*/ 	.word	0x0002a3b0


	//   ....[118]....
        /*0d2c*/ 	.word	0x0002a430


	//   ....[119]....
        /*0d30*/ 	.word	0x0002a490


	//   ....[120]....
        /*0d34*/ 	.word	0x0002a510


	//   ....[121]....
        /*0d38*/ 	.word	0x0002a570


	//   ....[122]....
        /*0d3c*/ 	.word	0x0002a5f0


	//   ....[123]....
        /*0d40*/ 	.word	0x0002a650


	//   ....[124]....
        /*0d44*/ 	.word	0x0002a6b0


	//   ....[125]....
        /*0d48*/ 	.word	0x0002a710


	//   ....[126]....
        /*0d4c*/ 	.word	0x0002a7a0


	//   ....[127]....
        /*0d50*/ 	.word	0x0002a800


	//   ....[128]....
        /*0d54*/ 	.word	0x0002a880


	//   ....[129]....
        /*0d58*/ 	.word	0x0002a8e0


	//   ....[130]....
        /*0d5c*/ 	.word	0x0002a950


	//   ....[131]....
        /*0d60*/ 	.word	0x0002a9b0


	//   ....[132]....
        /*0d64*/ 	.word	0x0002aa30


	//   ....[133]....
        /*0d68*/ 	.word	0x0002aa90


	//   ....[134]....
        /*0d6c*/ 	.word	0x0002ab10


	//   ....[135]....
        /*0d70*/ 	.word	0x0002ab70


	//   ....[136]....
        /*0d74*/ 	.word	0x0002abf0


	//   ....[137]....
        /*0d78*/ 	.word	0x0002ac50


	//   ....[138]....
        /*0d7c*/ 	.word	0x0002acc0


	//   ....[139]....
        /*0d80*/ 	.word	0x0002ad20


	//   ....[140]....
        /*0d84*/ 	.word	0x0002ad80


	//   ....[141]....
        /*0d88*/ 	.word	0x0002aeb0


	//   ....[142]....
        /*0d8c*/ 	.word	0x0002b190


	//   ....[143]....
        /*0d90*/ 	.word	0x0002b5e0


	//   ....[144]....
        /*0d94*/ 	.word	0x0002b680


	//   ....[145]....
        /*0d98*/ 	.word	0x0002b7b0


	//   ....[146]....
        /*0d9c*/ 	.word	0x0002b820


	//   ....[147]....
        /*0da0*/ 	.word	0x0002b890


	//   ....[148]....
        /*0da4*/ 	.word	0x0002b900


	//   ....[149]....
        /*0da8*/ 	.word	0x0002b970


	//   ....[150]....
        /*0dac*/ 	.word	0x0002b9f0


	//   ....[151]....
        /*0db0*/ 	.word	0x0002ba80


	//   ....[152]....
        /*0db4*/ 	.word	0x0002bb20


	//   ....[153]....
        /*0db8*/ 	.word	0x0002bb90


	//   ....[154]....
        /*0dbc*/ 	.word	0x0002bc00


	//   ....[155]....
        /*0dc0*/ 	.word	0x0002bc70


	//   ....[156]....
        /*0dc4*/ 	.word	0x0002bcf0


	//   ....[157]....
        /*0dc8*/ 	.word	0x0002bd60


	//   ....[158]....
        /*0dcc*/ 	.word	0x0002be00


	//   ....[159]....
        /*0dd0*/ 	.word	0x0002be90


	//   ....[160]....
        /*0dd4*/ 	.word	0x0002bfc0


	//----- nvinfo : EIATTR_REG_RECONFIG
	.align		4
.L_323:
        /*0dd8*/ 	.byte	0x01, 0x54
	.zero		2


	//----- nvinfo : EIATTR_SYSCALL_OFFSETS
	.align		4
        /*0ddc*/ 	.byte	0x04, 0x46
        /*0dde*/ 	.short	(.L_325 - .L_324)


	//   ....[0]....
.L_324:
        /*0de0*/ 	.word	0x00001a00


	//   ....[1]....
        /*0de4*/ 	.word	0x00001b50


	//   ....[2]....
        /*0de8*/ 	.word	0x0000cde0


	//   ....[3]....
        /*0dec*/ 	.word	0x0000d2b0


	//   ....[4]....
        /*0df0*/ 	.word	0x000253a0


	//   ....[5]....
        /*0df4*/ 	.word	0x00025550


	//   ....[6]....
        /*0df8*/ 	.word	0x00025690


	//   ....[7]....
        /*0dfc*/ 	.word	0x000257c0


	//----- nvinfo : EIATTR_MBARRIER_INSTR_OFFSETS
	.align		4
.L_325:
        /*0e00*/ 	.byte	0x04, 0x39
        /*0e02*/ 	.short	(.L_327 - .L_326)


	//   ....[0]....
.L_326:
        /*0e04*/ 	.word	0x00000300
        /*0e08*/ 	.word	0x000000ff
        /*0e0c*/ 	.word	0x0002e800
        /*0e10*/ 	.short	0x0100
        /*0e12*/ 	.byte	0x08
	.zero		1


	//   ....[1]....
        /*0e14*/ 	.word	0x00000310
        /*0e18*/ 	.word	0x000000ff
        /*0e1c*/ 	.word	0x0002e820
        /*0e20*/ 	.short	0x0100
        /*0e22*/ 	.byte	0x08
	.zero		1


	//   ....[2]....
        /*0e24*/ 	.word	0x00000400
        /*0e28*/ 	.word	0x000000ff
        /*0e2c*/ 	.word	0x0002e830
        /*0e30*/ 	.short	0x0100
        /*0e32*/ 	.byte	0x08
	.zero		1


	//   ....[3]....
        /*0e34*/ 	.word	0x00000410
        /*0e38*/ 	.word	0x000000ff
        /*0e3c*/ 	.word	0x0002e840
        /*0e40*/ 	.short	0x0100
        /*0e42*/ 	.byte	0x08
	.zero		1


	//   ....[4]....
        /*0e44*/ 	.word	0x00000420
        /*0e48*/ 	.word	0x000000ff
        /*0e4c*/ 	.word	0x0002e838
        /*0e50*/ 	.short	0x0100
        /*0e52*/ 	.byte	0x08
	.zero		1


	//   ....[5]....
        /*0e54*/ 	.word	0x00000430
        /*0e58*/ 	.word	0x000000ff
        /*0e5c*/ 	.word	0x0002e848
        /*0e60*/ 	.short	0x0100
        /*0e62*/ 	.byte	0x08
	.zero		1


	//   ....[6]....
        /*0e64*/ 	.word	0x00000560
        /*0e68*/ 	.word	0x000000ff
        /*0e6c*/ 	.word	0x0002e850
        /*0e70*/ 	.short	0x0100
        /*0e72*/ 	.byte	0x08
	.zero		1


	//   ....[7]....
        /*0e74*/ 	.word	0x00000570
        /*0e78*/ 	.word	0x000000ff
        /*0e7c*/ 	.word	0x0002e860
        /*0e80*/ 	.short	0x0100
        /*0e82*/ 	.byte	0x08
	.zero		1


	//   ....[8]....
        /*0e84*/ 	.word	0x00000580
        /*0e88*/ 	.word	0x000000ff
        /*0e8c*/ 	.word	0x0002e858
        /*0e90*/ 	.short	0x0100
        /*0e92*/ 	.byte	0x08
	.zero		1


	//   ....[9]....
        /*0e94*/ 	.word	0x00000590
        /*0e98*/ 	.word	0x000000ff
        /*0e9c*/ 	.word	0x0002e868
        /*0ea0*/ 	.short	0x0100
        /*0ea2*/ 	.byte	0x08
	.zero		1


	//   ....[10]....
        /*0ea4*/ 	.word	0x00000680
        /*0ea8*/ 	.word	0x000000ff
        /*0eac*/ 	.word	0x0002e870
        /*0eb0*/ 	.short	0x0100
        /*0eb2*/ 	.byte	0x06
	.zero		1


	//   ....[11]....
        /*0eb4*/ 	.word	0x00000690
        /*0eb8*/ 	.word	0x000000ff
        /*0ebc*/ 	.word	0x0002e880
        /*0ec0*/ 	.short	0x0100
        /*0ec2*/ 	.byte	0x06
	.zero		1


	//   ....[12]....
        /*0ec4*/ 	.word	0x000006a0
        /*0ec8*/ 	.word	0x000000ff
        /*0ecc*/ 	.word	0x0002e878
        /*0ed0*/ 	.short	0x0100
        /*0ed2*/ 	.byte	0x06
	.zero		1


	//   ....[13]....
        /*0ed4*/ 	.word	0x000006b0
        /*0ed8*/ 	.word	0x000000ff
        /*0edc*/ 	.word	0x0002e888
        /*0ee0*/ 	.short	0x0100
        /*0ee2*/ 	.byte	0x06
	.zero		1


	//   ....[14]....
        /*0ee4*/ 	.word	0x000007e0
        /*0ee8*/ 	.word	0x000000ff
        /*0eec*/ 	.word	0x0002e890
        /*0ef0*/ 	.short	0x0100
        /*0ef2*/ 	.byte	0x08
	.zero		1


	//   ....[15]....
        /*0ef4*/ 	.word	0x000007f0
        /*0ef8*/ 	.word	0x000000ff
        /*0efc*/ 	.word	0x0002e8a0
        /*0f00*/ 	.short	0x0100
        /*0f02*/ 	.byte	0x08
	.zero		1


	//   ....[16]....
        /*0f04*/ 	.word	0x00000800
        /*0f08*/ 	.word	0x000000ff
        /*0f0c*/ 	.word	0x0002e898
        /*0f10*/ 	.short	0x0100
        /*0f12*/ 	.byte	0x08
	.zero		1


	//   ....[17]....
        /*0f14*/ 	.word	0x00000810
        /*0f18*/ 	.word	0x000000ff
        /*0f1c*/ 	.word	0x0002e8a8
        /*0f20*/ 	.short	0x0100
        /*0f22*/ 	.byte	0x08
	.zero		1


	//   ....[18]....
        /*0f24*/ 	.word	0x00000940
        /*0f28*/ 	.word	0x000000ff
        /*0f2c*/ 	.word	0x0002e8b0
        /*0f30*/ 	.short	0x0100
        /*0f32*/ 	.byte	0x08
	.zero		1


	//   ....[19]....
        /*0f34*/ 	.word	0x00000950
        /*0f38*/ 	.word	0x000000ff
        /*0f3c*/ 	.word	0x0002e8c0
        /*0f40*/ 	.short	0x0100
        /*0f42*/ 	.byte	0x08
	.zero		1


	//   ....[20]....
        /*0f44*/ 	.word	0x00000960
        /*0f48*/ 	.word	0x000000ff
        /*0f4c*/ 	.word	0x0002e8b8
        /*0f50*/ 	.short	0x0100
        /*0f52*/ 	.byte	0x08
	.zero		1


	//   ....[21]....
        /*0f54*/ 	.word	0x00000970
        /*0f58*/ 	.word	0x000000ff
        /*0f5c*/ 	.word	0x0002e8c8
        /*0f60*/ 	.short	0x0100
        /*0f62*/ 	.byte	0x08
	.zero		1


	//   ....[22]....
        /*0f64*/ 	.word	0x000031c0
        /*0f68*/ 	.word	0x0000006d
        /*0f6c*/ 	.word	0x0002e890
        /*0f70*/ 	.short	0x010a
        /*0f72*/ 	.byte	0x3f
	.zero		1


	//   ....[23]....
        /*0f74*/ 	.word	0x00007470
        /*0f78*/ 	.word	0x0000006d
        /*0f7c*/ 	.word	0x0002e890
        /*0f80*/ 	.short	0x010a
        /*0f82*/ 	.byte	0x3f
	.zero		1


	//   ....[24]....
        /*0f84*/ 	.word	0x0000b560
        /*0f88*/ 	.word	0x0000006d
        /*0f8c*/ 	.word	0x0002e890
        /*0f90*/ 	.short	0x010a
        /*0f92*/ 	.byte	0x3f
	.zero		1


	//   ....[25]....
        /*0f94*/ 	.word	0x0000bc60
        /*0f98*/ 	.word	0x00000030
        /*0f9c*/ 	.word	0x00000000
        /*0fa0*/ 	.short	0x0101
        /*0fa2*/ 	.byte	0x3f
	.zero		1


	//   ....[26]....
        /*0fa4*/ 	.word	0x0000bca0
        /*0fa8*/ 	.word	0x0000006d
        /*0fac*/ 	.word	0x0002e8b0
        /*0fb0*/ 	.short	0x010a
        /*0fb2*/ 	.byte	0x3f
	.zero		1


	//   ....[27]....
        /*0fb4*/ 	.word	0x0000c460
        /*0fb8*/ 	.word	0x0000006d
        /*0fbc*/ 	.word	0x00000000
        /*0fc0*/ 	.short	0x0101
        /*0fc2*/ 	.byte	0x3f
	.zero		1


	//   ....[28]....
        /*0fc4*/ 	.word	0x0000cea0
        /*0fc8*/ 	.word	0x00000010
        /*0fcc*/ 	.word	0x0002e800
        /*0fd0*/ 	.short	0x010a
        /*0fd2*/ 	.byte	0x3f
	.zero		1


	//   ....[29]....
        /*0fd4*/ 	.word	0x0000cef0
        /*0fd8*/ 	.word	0x00000010
        /*0fdc*/ 	.word	0x0002e800
        /*0fe0*/ 	.short	0x010a
        /*0fe2*/ 	.byte	0x3f
	.zero		1


	//   ....[30]....
        /*0fe4*/ 	.word	0x0000db40
        /*0fe8*/ 	.word	0x00000010
        /*0fec*/ 	.word	0x0002e800
        /*0ff0*/ 	.short	0x010a
        /*0ff2*/ 	.byte	0x3f
	.zero		1


	//   ....[31]....
        /*0ff4*/ 	.word	0x00010110
        /*0ff8*/ 	.word	0x00000010
        /*0ffc*/ 	.word	0x0002e800
        /*1000*/ 	.short	0x010a
        /*1002*/ 	.byte	0x3f
	.zero		1


	//   ....[32]....
        /*1004*/ 	.word	0x00012260
        /*1008*/ 	.word	0x0000000e
        /*100c*/ 	.word	0x0002e830
        /*1010*/ 	.short	0x010a
        /*1012*/ 	.byte	0x3f
	.zero		1


	//   ....[33]....
        /*1014*/ 	.word	0x00012310
        /*1018*/ 	.word	0x0000000e
        /*101c*/ 	.word	0x0002e830
        /*1020*/ 	.short	0x010a
        /*1022*/ 	.byte	0x3f
	.zero		1


	//   ....[34]....
        /*1024*/ 	.word	0x000154d0
        /*1028*/ 	.word	0x00000039
        /*102c*/ 	.word	0x00000000
        /*1030*/ 	.short	0x0101
        /*1032*/ 	.byte	0x3f
	.zero		1


	//   ....[35]....
        /*1034*/ 	.word	0x00016ac0
        /*1038*/ 	.word	0x00000003
        /*103c*/ 	.word	0x0002e830
        /*1040*/ 	.short	0x010a
        /*1042*/ 	.byte	0x3f
	.zero		1


	//   ....[36]....
        /*1044*/ 	.word	0x00016b10
        /*1048*/ 	.word	0x00000003
        /*104c*/ 	.word	0x0002e830
        /*1050*/ 	.short	0x010a
        /*1052*/ 	.byte	0x3f
	.zero		1


	//   ....[37]....
        /*1054*/ 	.word	0x00018060
        /*1058*/ 	.word	0x00000003
        /*105c*/ 	.word	0x0002e850
        /*1060*/ 	.short	0x010a
        /*1062*/ 	.byte	0x3f
	.zero		1


	//   ....[38]....
        /*1064*/ 	.word	0x000180a0
        /*1068*/ 	.word	0x00000003
        /*106c*/ 	.word	0x0002e850
        /*1070*/ 	.short	0x010a
        /*1072*/ 	.byte	0x3f
	.zero		1


	//   ....[39]....
        /*1074*/ 	.word	0x0001b0b0
        /*1078*/ 	.word	0x000000c8
        /*107c*/ 	.word	0x00000000
        /*1080*/ 	.short	0x0101
        /*1082*/ 	.byte	0x3f
	.zero		1


	//   ....[40]....
        /*1084*/ 	.word	0x0001b940
        /*1088*/ 	.word	0x00000076
        /*108c*/ 	.word	0x00000000
        /*1090*/ 	.short	0x0101
        /*1092*/ 	.byte	0x3f
	.zero		1


	//   ....[41]....
        /*1094*/ 	.word	0x0001bac0
        /*1098*/ 	.word	0x00000003
        /*109c*/ 	.word	0x0002e830
        /*10a0*/ 	.short	0x010a
        /*10a2*/ 	.byte	0x3f
	.zero		1


	//   ....[42]....
        /*10a4*/ 	.word	0x0001bb10
        /*10a8*/ 	.word	0x00000003
        /*10ac*/ 	.word	0x0002e830
        /*10b0*/ 	.short	0x010a
        /*10b2*/ 	.byte	0x3f
	.zero		1


	//   ....[43]....
        /*10b4*/ 	.word	0x0001d040
        /*10b8*/ 	.word	0x00000003
        /*10bc*/ 	.word	0x0002e850
        /*10c0*/ 	.short	0x010a
        /*10c2*/ 	.byte	0x3f
	.zero		1


	//   ....[44]....
        /*10c4*/ 	.word	0x0001d080
        /*10c8*/ 	.word	0x00000003
        /*10cc*/ 	.word	0x0002e850
        /*10d0*/ 	.short	0x010a
        /*10d2*/ 	.byte	0x3f
	.zero		1


	//   ....[45]....
        /*10d4*/ 	.word	0x0001ed70
        /*10d8*/ 	.word	0x00000076
        /*10dc*/ 	.word	0x00000000
        /*10e0*/ 	.short	0x0101
        /*10e2*/ 	.byte	0x3f
	.zero		1


	//   ....[46]....
        /*10e4*/ 	.word	0x0001fa10
        /*10e8*/ 	.word	0x00000015
        /*10ec*/ 	.word	0x00000000
        /*10f0*/ 	.short	0x0101
        /*10f2*/ 	.byte	0x3f
	.zero		1


	//   ....[47]....
        /*10f4*/ 	.word	0x0001fab0
        /*10f8*/ 	.word	0x0000000d
        /*10fc*/ 	.word	0x0002e850
        /*1100*/ 	.short	0x010a
        /*1102*/ 	.byte	0x3f
	.zero		1


	//   ....[48]....
        /*1104*/ 	.word	0x0001fb30
        /*1108*/ 	.word	0x0000000d
        /*110c*/ 	.word	0x0002e850
        /*1110*/ 	.short	0x010a
        /*1112*/ 	.byte	0x3f
	.zero		1


	//   ....[49]....
        /*1114*/ 	.word	0x00020670
        /*1118*/ 	.word	0x00000000
        /*111c*/ 	.word	0x00000000
        /*1120*/ 	.short	0x0101
        /*1122*/ 	.byte	0x3f
	.zero		1


	//   ....[50]....
        /*1124*/ 	.word	0x00021d70
        /*1128*/ 	.word	0x00000000
        /*112c*/ 	.word	0x00000000
        /*1130*/ 	.short	0x0101
        /*1132*/ 	.byte	0x3f
	.zero		1


	//   ....[51]....
        /*1134*/ 	.word	0x000244b0
        /*1138*/ 	.word	0x0000000b
        /*113c*/ 	.word	0x0002e820
        /*1140*/ 	.short	0x010a
        /*1142*/ 	.byte	0x3f
	.zero		1


	//   ....[52]....
        /*1144*/ 	.word	0x00024580
        /*1148*/ 	.word	0x00000005
        /*114c*/ 	.word	0x0002e8a0
        /*1150*/ 	.short	0x010a
        /*1152*/ 	.byte	0x3f
	.zero		1


	//   ....[53]....
        /*1154*/ 	.word	0x000247c0
        /*1158*/ 	.word	0x00000005
        /*115c*/ 	.word	0x0002e8c0
        /*1160*/ 	.short	0x010a
        /*1162*/ 	.byte	0x3f
	.zero		1


	//   ....[54]....
        /*1164*/ 	.word	0x00024ba0
        /*1168*/ 	.word	0x00000006
        /*116c*/ 	.word	0x0002e8a0
        /*1170*/ 	.short	0x010a
        /*1172*/ 	.byte	0x3f
	.zero		1


	//   ....[55]....
        /*1174*/ 	.word	0x00024dc0
        /*1178*/ 	.word	0x00000006
        /*117c*/ 	.word	0x0002e8c0
        /*1180*/ 	.short	0x010a
        /*1182*/ 	.byte	0x3f
	.zero		1


	//   ....[56]....
        /*1184*/ 	.word	0x00025dc0
        /*1188*/ 	.word	0x00000004
        /*118c*/ 	.word	0x0002e880
        /*1190*/ 	.short	0x010a
        /*1192*/ 	.byte	0x3f
	.zero		1


	//   ....[57]....
        /*1194*/ 	.word	0x00025fa0
        /*1198*/ 	.word	0x00000004
        /*119c*/ 	.word	0x0002e840
        /*11a0*/ 	.short	0x010a
        /*11a2*/ 	.byte	0x3f
	.zero		1


	//   ....[58]....
        /*11a4*/ 	.word	0x00026330
        /*11a8*/ 	.word	0x00000004
        /*11ac*/ 	.word	0x0002e820
        /*11b0*/ 	.short	0x010a
        /*11b2*/ 	.byte	0x3f
	.zero		1


	//   ....[59]....
        /*11b4*/ 	.word	0x00026660
        /*11b8*/ 	.word	0x00000005
        /*11bc*/ 	.word	0x0002e880
        /*11c0*/ 	.short	0x010a
        /*11c2*/ 	.byte	0x3f
	.zero		1


	//   ....[60]....
        /*11c4*/ 	.word	0x000268d0
        /*11c8*/ 	.word	0x00000005
        /*11cc*/ 	.word	0x0002e840
        /*11d0*/ 	.short	0x010a
        /*11d2*/ 	.byte	0x3f
	.zero		1


	//   ....[61]....
        /*11d4*/ 	.word	0x00026bd0
        /*11d8*/ 	.word	0x00000004
        /*11dc*/ 	.word	0x0002e870
        /*11e0*/ 	.short	0x010a
        /*11e2*/ 	.byte	0x3f
	.zero		1


	//   ....[62]....
        /*11e4*/ 	.word	0x00026c60
        /*11e8*/ 	.word	0x00000004
        /*11ec*/ 	.word	0x0002e860
        /*11f0*/ 	.short	0x010a
        /*11f2*/ 	.byte	0x3f
	.zero		1


	//   ....[63]....
        /*11f4*/ 	.word	0x000273a0
        /*11f8*/ 	.word	0x00000003
        /*11fc*/ 	.word	0x0002e850
        /*1200*/ 	.short	0x0101
        /*1202*/ 	.byte	0x3f
	.zero		1


	//   ....[64]....
        /*1204*/ 	.word	0x000273e0
        /*1208*/ 	.word	0x00000003
        /*120c*/ 	.word	0x00000000
        /*1210*/ 	.short	0x0101
        /*1212*/ 	.byte	0x3f
	.zero		1


	//   ....[65]....
        /*1214*/ 	.word	0x000275d0
        /*1218*/ 	.word	0x00000014
        /*121c*/ 	.word	0x0002e870
        /*1220*/ 	.short	0x010a
        /*1222*/ 	.byte	0x3f
	.zero		1


	//   ....[66]....
        /*1224*/ 	.word	0x00027660
        /*1228*/ 	.word	0x00000014
        /*122c*/ 	.word	0x0002e860
        /*1230*/ 	.short	0x010a
        /*1232*/ 	.byte	0x3f
	.zero		1


	//   ....[67]....
        /*1234*/ 	.word	0x00027d30
        /*1238*/ 	.word	0x00000014
        /*123c*/ 	.word	0x0002e850
        /*1240*/ 	.short	0x0101
        /*1242*/ 	.byte	0x3f
	.zero		1


	//   ....[68]....
        /*1244*/ 	.word	0x00027d80
        /*1248*/ 	.word	0x00000000
        /*124c*/ 	.word	0x00000000
        /*1250*/ 	.short	0x0101
        /*1252*/ 	.byte	0x3f
	.zero		1


	//   ....[69]....
        /*1254*/ 	.word	0x00028c20
        /*1258*/ 	.word	0x00000000
        /*125c*/ 	.word	0x0002e820
        /*1260*/ 	.short	0x010a
        /*1262*/ 	.byte	0x3f
	.zero		1


	//   ....[70]....
        /*1264*/ 	.word	0x00028df0
        /*1268*/ 	.word	0x00000006
        /*126c*/ 	.word	0x00000000
        /*1270*/ 	.short	0x010a
        /*1272*/ 	.byte	0x3f
	.zero		1


	//   ....[71]....
        /*1274*/ 	.word	0x00028e60
        /*1278*/ 	.word	0x00000007
        /*127c*/ 	.word	0x00000000
        /*1280*/ 	.short	0x010a
        /*1282*/ 	.byte	0x3f
	.zero		1


	//   ....[72]....
        /*1284*/ 	.word	0x00028ec0
        /*1288*/ 	.word	0x00000004
        /*128c*/ 	.word	0x0002e860
        /*1290*/ 	.short	0x010a
        /*1292*/ 	.byte	0x3f
	.zero		1


	//   ....[73]....
        /*1294*/ 	.word	0x00028f10
        /*1298*/ 	.word	0x00000003
        /*129c*/ 	.word	0x0002e860
        /*12a0*/ 	.short	0x010a
        /*12a2*/ 	.byte	0x3f
	.zero		1


	//   ....[74]....
        /*12a4*/ 	.word	0x00028f50
        /*12a8*/ 	.word	0x00000004
        /*12ac*/ 	.word	0x0002e880
        /*12b0*/ 	.short	0x010a
        /*12b2*/ 	.byte	0x3f
	.zero		1


	//   ....[75]....
        /*12b4*/ 	.word	0x00028f70
        /*12b8*/ 	.word	0x00000003
        /*12bc*/ 	.word	0x0002e880
        /*12c0*/ 	.short	0x010a
        /*12c2*/ 	.byte	0x3f
	.zero		1


	//   ....[76]....
        /*12c4*/ 	.word	0x00028fd0
        /*12c8*/ 	.word	0x0000006d
        /*12cc*/ 	.word	0x0002e890
        /*12d0*/ 	.short	0x010a
        /*12d2*/ 	.byte	0x3f
	.zero		1


	//   ....[77]....
        /*12d4*/ 	.word	0x00029020
        /*12d8*/ 	.word	0x0000006d
        /*12dc*/ 	.word	0x0002e890
        /*12e0*/ 	.short	0x010a
        /*12e2*/ 	.byte	0x3f
	.zero		1


	//   ....[78]....
        /*12e4*/ 	.word	0x00029070
        /*12e8*/ 	.word	0x0000006d
        /*12ec*/ 	.word	0x0002e890
        /*12f0*/ 	.short	0x010a
        /*12f2*/ 	.byte	0x3f
	.zero		1


	//   ....[79]....
        /*12f4*/ 	.word	0x000290c0
        /*12f8*/ 	.word	0x0000006d
        /*12fc*/ 	.word	0x0002e8b0
        /*1300*/ 	.short	0x010a
        /*1302*/ 	.byte	0x3f
	.zero		1


	//   ....[80]....
        /*1304*/ 	.word	0x000296b0
        /*1308*/ 	.word	0x00000010
        /*130c*/ 	.word	0x0002e800
        /*1310*/ 	.short	0x010a
        /*1312*/ 	.byte	0x3f
	.zero		1


	//   ....[81]....
        /*1314*/ 	.word	0x00029c00
        /*1318*/ 	.word	0x00000010
        /*131c*/ 	.word	0x0002e800
        /*1320*/ 	.short	0x010a
        /*1322*/ 	.byte	0x3f
	.zero		1


	//   ....[82]....
        /*1324*/ 	.word	0x00029c50
        /*1328*/ 	.word	0x0000000e
        /*132c*/ 	.word	0x0002e830
        /*1330*/ 	.short	0x010a
        /*1332*/ 	.byte	0x3f
	.zero		1


	//   ....[83]....
        /*1334*/ 	.word	0x00029ca0
        /*1338*/ 	.word	0x00000003
        /*133c*/ 	.word	0x0002e830
        /*1340*/ 	.short	0x010a
        /*1342*/ 	.byte	0x3f
	.zero		1


	//   ....[84]....
        /*1344*/ 	.word	0x00029cf0
        /*1348*/ 	.word	0x00000003
        /*134c*/ 	.word	0x0002e850
        /*1350*/ 	.short	0x010a
        /*1352*/ 	.byte	0x3f
	.zero		1


	//   ....[85]....
        /*1354*/ 	.word	0x00029d40
        /*1358*/ 	.word	0x00000003
        /*135c*/ 	.word	0x0002e830
        /*1360*/ 	.short	0x010a
        /*1362*/ 	.byte	0x3f
	.zero		1


	//   ....[86]....
        /*1364*/ 	.word	0x00029d90
        /*1368*/ 	.word	0x00000003
        /*136c*/ 	.word	0x0002e850
        /*1370*/ 	.short	0x010a
        /*1372*/ 	.byte	0x3f
	.zero		1


	//   ....[87]....
        /*1374*/ 	.word	0x00029de0
        /*1378*/ 	.word	0x0000000d
        /*137c*/ 	.word	0x0002e850
        /*1380*/ 	.short	0x010a
        /*1382*/ 	.byte	0x3f
	.zero		1


	//   ....[88]....
        /*1384*/ 	.word	0x0002af70
        /*1388*/ 	.word	0x0000000b
        /*138c*/ 	.word	0x0002e820
        /*1390*/ 	.short	0x010a
        /*1392*/ 	.byte	0x3f
	.zero		1


	//   ....[89]....
        /*1394*/ 	.word	0x0002afc0
        /*1398*/ 	.word	0x00000005
        /*139c*/ 	.word	0x0002e8a0
        /*13a0*/ 	.short	0x010a
        /*13a2*/ 	.byte	0x3f
	.zero		1


	//   ....[90]....
        /*13a4*/ 	.word	0x0002b010
        /*13a8*/ 	.word	0x00000005
        /*13ac*/ 	.word	0x0002e8c0
        /*13b0*/ 	.short	0x010a
        /*13b2*/ 	.byte	0x3f
	.zero		1


	//   ....[91]....
        /*13b4*/ 	.word	0x0002b060
        /*13b8*/ 	.word	0x00000006
        /*13bc*/ 	.word	0x0002e8a0
        /*13c0*/ 	.short	0x010a
        /*13c2*/ 	.byte	0x3f
	.zero		1


	//   ....[92]....
        /*13c4*/ 	.word	0x0002b0b0
        /*13c8*/ 	.word	0x00000006
        /*13cc*/ 	.word	0x0002e8c0
        /*13d0*/ 	.short	0x010a
        /*13d2*/ 	.byte	0x3f
	.zero		1


	//   ....[93]....
        /*13d4*/ 	.word	0x0002b250
        /*13d8*/ 	.word	0x00000004
        /*13dc*/ 	.word	0x0002e880
        /*13e0*/ 	.short	0x010a
        /*13e2*/ 	.byte	0x3f
	.zero		1


	//   ....[94]....
        /*13e4*/ 	.word	0x0002b2a0
        /*13e8*/ 	.word	0x00000004
        /*13ec*/ 	.word	0x0002e840
        /*13f0*/ 	.short	0x010a
        /*13f2*/ 	.byte	0x3f
	.zero		1


	//   ....[95]....
        /*13f4*/ 	.word	0x0002b320
        /*13f8*/ 	.word	0x00000004
        /*13fc*/ 	.word	0x0002e820
        /*1400*/ 	.short	0x010a
        /*1402*/ 	.byte	0x3f
	.zero		1


	//   ....[96]....
        /*1404*/ 	.word	0x0002b370
        /*1408*/ 	.word	0x00000005
        /*140c*/ 	.word	0x0002e880
        /*1410*/ 	.short	0x010a
        /*1412*/ 	.byte	0x3f
	.zero		1


	//   ....[97]....
        /*1414*/ 	.word	0x0002b3c0
        /*1418*/ 	.word	0x00000005
        /*141c*/ 	.word	0x0002e840
        /*1420*/ 	.short	0x010a
        /*1422*/ 	.byte	0x3f
	.zero		1


	//   ....[98]....
        /*1424*/ 	.word	0x0002b420
        /*1428*/ 	.word	0x00000004
        /*142c*/ 	.word	0x0002e870
        /*1430*/ 	.short	0x010a
        /*1432*/ 	.byte	0x3f
	.zero		1


	//   ....[99]....
        /*1434*/ 	.word	0x0002b480
        /*1438*/ 	.word	0x00000004
        /*143c*/ 	.word	0x0002e860
        /*1440*/ 	.short	0x010a
        /*1442*/ 	.byte	0x3f
	.zero		1


	//   ....[100]....
        /*1444*/ 	.word	0x0002b4d0
        /*1448*/ 	.word	0x00000014
        /*144c*/ 	.word	0x0002e870
        /*1450*/ 	.short	0x010a
        /*1452*/ 	.byte	0x3f
	.zero		1


	//   ....[101]....
        /*1454*/ 	.word	0x0002b520
        /*1458*/ 	.word	0x00000014
        /*145c*/ 	.word	0x0002e860
        /*1460*/ 	.short	0x010a
        /*1462*/ 	.byte	0x3f
	.zero		1


	//   ....[102]....
        /*1464*/ 	.word	0x0002bee0
        /*1468*/ 	.word	0x00000000
        /*146c*/ 	.word	0x0002e820
        /*1470*/ 	.short	0x010a
        /*1472*/ 	.byte	0x3f
	.zero		1


	//   ....[103]....
        /*1474*/ 	.word	0x0002c080
        /*1478*/ 	.word	0x00000006
        /*147c*/ 	.word	0x00000000
        /*1480*/ 	.short	0x010a
        /*1482*/ 	.byte	0x3f
	.zero		1


	//   ....[104]....
        /*1484*/ 	.word	0x0002c0d0
        /*1488*/ 	.word	0x00000007
        /*148c*/ 	.word	0x00000000
        /*1490*/ 	.short	0x010a
        /*1492*/ 	.byte	0x3f
	.zero		1


	//   ....[105]....
        /*1494*/ 	.word	0x0002c120
        /*1498*/ 	.word	0x00000004
        /*149c*/ 	.word	0x0002e860
        /*14a0*/ 	.short	0x010a
        /*14a2*/ 	.byte	0x3f
	.zero		1


	//   ....[106]....
        /*14a4*/ 	.word	0x0002c170
        /*14a8*/ 	.word	0x00000003
        /*14ac*/ 	.word	0x0002e860
        /*14b0*/ 	.short	0x010a
        /*14b2*/ 	.byte	0x3f
	.zero		1


	//   ....[107]....
        /*14b4*/ 	.word	0x0002c1c0
        /*14b8*/ 	.word	0x00000004
        /*14bc*/ 	.word	0x0002e880
        /*14c0*/ 	.short	0x010a
        /*14c2*/ 	.byte	0x3f
	.zero		1


	//----- nvinfo : EIATTR_NUM_MBARRIERS
	.align		4
.L_327:
        /*14c4*/ 	.byte	0x03, 0x38
        /*14c6*/ 	.short	0x0016


	//----- nvinfo : EIATTR_EXIT_INSTR_OFFSETS
	.align		4
        /*14c8*/ 	.byte	0x04, 0x1c
        /*14ca*/ 	.short	(.L_329 - .L_328)


	//   ....[0]....
.L_328:
        /*14cc*/ 	.word	0x00028fc0


	//----- nvinfo : EIATTR_MAX_THREADS
	.align		4
.L_329:
        /*14d0*/ 	.byte	0x04, 0x05
        /*14d2*/ 	.short	(.L_331 - .L_330)
.L_330:
        /*14d4*/ 	.word	0x00000180
        /*14d8*/ 	.word	0x00000001
        /*14dc*/ 	.word	0x00000001


	//----- nvinfo : EIATTR_CRS_STACK_SIZE
	.align		4
.L_331:
        /*14e0*/ 	.byte	0x04, 0x1e
        /*14e2*/ 	.short	(.L_333 - .L_332)
.L_332:
        /*14e4*/ 	.word	0x00000000


	//----- nvinfo : EIATTR_CBANK_PARAM_SIZE
	.align		4
.L_333:
        /*14e8*/ 	.byte	0x03, 0x19
        /*14ea*/ 	.short	0x0a70


	//----- nvinfo : EIATTR_PARAM_CBANK
	.align		4
        /*14ec*/ 	.byte	0x04, 0x0a
        /*14ee*/ 	.short	(.L_335 - .L_334)
	.align		4
.L_334:
        /*14f0*/ 	.word	index@(.nv.constant0._ZN7cutlass13device_kernelIN5flash11enable_sm90INS1_16FlashAttnFwdSm90INS1_25CollectiveMainloopFwdSm90ILi2EN4cute5tupleIJNS5_1CILi1EEES8_S8_EEENS6_IJNS7_ILi128EEENS7_ILi224EEESA_EEELi128ENS_12float_e4m3_tEfNS_4arch4Sm90ELb1ELb0ELb0ELb1ELb0ELb1ELb0ELb1ELb1ELb0ELb0ELb0EEENS1_21CollectiveEpilogueFwdINS6_IJSA_SA_SB_EEES9_NS_10bfloat16_tESF_Li256ELb1ELb0ELb0ELb1EEENS1_36VarlenDynamicPersistentTileSchedulerILi128ELi224ELi256ELi128ELb0ELb0ELb1ELb1ELb1ELb1EEEEEEEEEvNT_6ParamsE)
        /*14f4*/ 	.short	0x0210
        /*14f6*/ 	.short	0x0a70


	//----- nvinfo : EIATTR_SW_WAR
	.align		4
.L_335:
        /*14f8*/ 	.byte	0x04, 0x36
        /*14fa*/ 	.short	(.L_337 - .L_336)
.L_336:
        /*14fc*/ 	.word	0x00000008
.L_337:


//--------------------- .nv.callgraph             --------------------------
	.section	.nv.callgraph,"",@"SHT_CUDA_CALLGRAPH"
	.align	4
	.sectionentsize	8
	.align		4
        /*0000*/ 	.word	0x00000000
	.align		4
        /*0004*/ 	.word	0xffffffff
	.align		4
        /*0008*/ 	.word	index@(_ZN7cutlass13device_kernelIN5flash11enable_sm90INS1_16FlashAttnFwdSm90INS1_25CollectiveMainloopFwdSm90ILi2EN4cute5tupleIJNS5_1CILi1EEES8_S8_EEENS6_IJNS7_ILi128EEENS7_ILi224EEESA_EEELi128ENS_12float_e4m3_tEfNS_4arch4Sm90ELb0ELb0ELb0ELb0ELb0ELb0ELb0ELb1ELb1ELb0ELb0ELb0EEENS1_21CollectiveEpilogueFwdINS6_IJSA_SA_SB_EEES9_NS_10bfloat16_tESF_Li256ELb0ELb0ELb0ELb1EEENS1_29StaticPersistentTileSchedulerILb0EEEEEEEEEvNT_6ParamsE)
	.align		4
        /*000c*/ 	.word	index@(__assertfail)
	.align		4
        /*0010*/ 	.word	index@(_ZN7cutlass13device_kernelIN5flash11enable_sm90INS1_16FlashAttnFwdSm90INS1_25CollectiveMainloopFwdSm90ILi2EN4cute5tupleIJNS5_1CILi1EEES8_S8_EEENS6_IJNS7_ILi128EEENS7_ILi224EEESA_EEELi128ENS_12float_e4m3_tEfNS_4arch4Sm90ELb0ELb0ELb0ELb1ELb0ELb0ELb0ELb1ELb1ELb0ELb0ELb0EEENS1_21CollectiveEpilogueFwdINS6_IJSA_SA_SB_EEES9_NS_10bfloat16_tESF_Li256ELb1ELb0ELb0ELb1EEENS1_36VarlenDynamicPersistentTileSchedulerILi128ELi224ELi256ELi128ELb0ELb0ELb1ELb0ELb1ELb1EEEEEEEEEvNT_6ParamsE)
	.align		4
        /*0014*/ 	.word	index@(__assertfail)
	.align		4
        /*0018*/ 	.word	index@(_ZN7cutlass13device_kernelIN5flash11enable_sm90INS1_16FlashAttnFwdSm90INS1_25CollectiveMainloopFwdSm90ILi2EN4cute5tupleIJNS5_1CILi1EEES8_S8_EEENS6_IJNS7_ILi128EEENS7_ILi224EEESA_EEELi128ENS_12float_e4m3_tEfNS_4arch4Sm90ELb0ELb0ELb0ELb1ELb0ELb1ELb0ELb1ELb1ELb0ELb0ELb0EEENS1_21CollectiveEpilogueFwdINS6_IJSA_SA_SB_EEES9_NS_10bfloat16_tESF_Li256ELb1ELb0ELb0ELb1EEENS1_36VarlenDynamicPersistentTileSchedulerILi128ELi224ELi256ELi128ELb0ELb0ELb1ELb0ELb1ELb1EEEEEEEEEvNT_6ParamsE)
	.align		4
        /*001c*/ 	.word	index@(__assertfail)
	.align		4
        /*0020*/ 	.word	index@(_ZN7cutlass13device_kernelIN5flash11enable_sm90INS1_16FlashAttnFwdSm90INS1_25CollectiveMainloopFwdSm90ILi2EN4cute5tupleIJNS5_1CILi1EEES8_S8_EEENS6_IJNS7_ILi128EEENS7_ILi224EEESA_EEELi128ENS_12float_e4m3_tEfNS_4arch4Sm90ELb0ELb1ELb0ELb0ELb0ELb0ELb0ELb1ELb1ELb0ELb0ELb0EEENS1_21CollectiveEpilogueFwdINS6_IJSA_SA_SB_EEES9_NS_10bfloat16_tESF_Li256ELb0ELb0ELb0ELb1EEENS1_30DynamicPersistentTileSchedulerILi256ELi128ELb0ELb0ELb1EEEEEEEEEvNT_6ParamsE)
	.align		4
        /*0024*/ 	.word	index@(__assertfail)
	.align		4
        /*0028*/ 	.word	index@(_ZN7cutlass13device_kernelIN5flash11enable_sm90INS1_16FlashAttnFwdSm90INS1_25CollectiveMainloopFwdSm90ILi2EN4cute5tupleIJNS5_1CILi1EEES8_S8_EEENS6_IJNS7_ILi128EEENS7_ILi224EEESA_EEELi128ENS_12float_e4m3_tEfNS_4arch4Sm90ELb0ELb1ELb0ELb1ELb0ELb0ELb0ELb1ELb1ELb0ELb0ELb0EEENS1_21CollectiveEpilogueFwdINS6_IJSA_SA_SB_EEES9_NS_10bfloat16_tESF_Li256ELb1ELb0ELb0ELb1EEENS1_36VarlenDynamicPersistentTileSchedulerILi128ELi224ELi256ELi128ELb0ELb0ELb1ELb1ELb0ELb1EEEEEEEEEvNT_6ParamsE)
	.align		4
        /*002c*/ 	.word	index@(__assertfail)
	.align		4
        /*0030*/ 	.word	index@(_ZN7cutlass13device_kernelIN5flash11enable_sm90INS1_16FlashAttnFwdSm90INS1_25CollectiveMainloopFwdSm90ILi2EN4cute5tupleIJNS5_1CILi1EEES8_S8_EEENS6_IJNS7_ILi128EEENS7_ILi224EEESA_EEELi128ENS_12float_e4m3_tEfNS_4arch4Sm90ELb0ELb1ELb0ELb1ELb0ELb1ELb0ELb1ELb1ELb0ELb0ELb0EEENS1_21CollectiveEpilogueFwdINS6_IJSA_SA_SB_EEES9_NS_10bfloat16_tESF_Li256ELb1ELb0ELb0ELb1EEENS1_36VarlenDynamicPersistentTileSchedulerILi128ELi224ELi256ELi128ELb0ELb0ELb1ELb1ELb0ELb1EEEEEEEEEvNT_6ParamsE)
	.align		4
        /*0034*/ 	.word	index@(__assertfail)
	.align		4
        /*0038*/ 	.word	index@(_ZN7cutlass13device_kernelIN5flash11enable_sm90INS1_16FlashAttnFwdSm90INS1_25CollectiveMainloopFwdSm90ILi2EN4cute5tupleIJNS5_1CILi1EEES8_S8_EEENS6_IJNS7_ILi128EEENS7_ILi224EEESA_EEELi128ENS_12float_e4m3_tEfNS_4arch4Sm90ELb1ELb0ELb0ELb0ELb0ELb0ELb0ELb1ELb1ELb0ELb0ELb0EEENS1_21CollectiveEpilogueFwdINS6_IJSA_SA_SB_EEES9_NS_10bfloat16_tESF_Li256ELb0ELb0ELb0ELb1EEENS1_30DynamicPersistentTileSchedulerILi256ELi128ELb0ELb0ELb1EEEEEEEEEvNT_6ParamsE)
	.align		4
        /*003c*/ 	.word	index@(__assertfail)
	.align		4
        /*0040*/ 	.word	index@(_ZN7cutlass13device_kernelIN5flash11enable_sm90INS1_16FlashAttnFwdSm90INS1_25CollectiveMainloopFwdSm90ILi2EN4cute5tupleIJNS5_1CILi1EEES8_S8_EEENS6_IJNS7_ILi128EEENS7_ILi224EEESA_EEELi128ENS_12float_e4m3_tEfNS_4arch4Sm90ELb1ELb0ELb0ELb1ELb0ELb0ELb0ELb1ELb1ELb0ELb0ELb0EEENS1_21CollectiveEpilogueFwdINS6_IJSA_SA_SB_EEES9_NS_10bfloat16_tESF_Li256ELb1ELb0ELb0ELb1EEENS1_36VarlenDynamicPersistentTileSchedulerILi128ELi224ELi256ELi128ELb0ELb0ELb1ELb1ELb1ELb1EEEEEEEEEvNT_6ParamsE)
	.align		4
        /*0044*/ 	.word	index@(__assertfail)
	.align		4
        /*0048*/ 	.word	index@(_ZN7cutlass13device_kernelIN5flash11enable_sm90INS1_16FlashAttnFwdSm90INS1_25CollectiveMainloopFwdSm90ILi2EN4cute5tupleIJNS5_1CILi1EEES8_S8_EEENS6_IJNS7_ILi128EEENS7_ILi224EEESA_EEELi128ENS_12float_e4m3_tEfNS_4arch4Sm90ELb1ELb0ELb0ELb1ELb0ELb1ELb0ELb1ELb1ELb0ELb0ELb0EEENS1_21CollectiveEpilogueFwdINS6_IJSA_SA_SB_EEES9_NS_10bfloat16_tESF_Li256ELb1ELb0ELb0ELb1EEENS1_36VarlenDynamicPersistentTileSchedulerILi128ELi224ELi256ELi128ELb0ELb0ELb1ELb1ELb1ELb1EEEEEEEEEvNT_6ParamsE)
	.align		4
        /*004c*/ 	.word	index@(__assertfail)
	.align		4
        /*0050*/ 	.word	0x00000000
	.align		4
        /*0054*/ 	.word	0xfffffffe
	.align		4
        /*0058*/ 	.word	0x00000000
	.align		4
        /*005c*/ 	.word	0xfffffffd
	.align		4
        /*0060*/ 	.word	0x00000000
	.align		4
        /*0064*/ 	.word	0xfffffffc


//--------------------- .nv.constant4             --------------------------
	.section	.nv.constant4,"a",@progbits
	.align	8
	.align		8
.nv.constant4:
        /*0000*/ 	.dword	__assertfail
	.align		8
        /*0008*/ 	.dword	__unnamed_1
	.align		8
        /*0010*/ 	.dword	__unnamed_2
	.align		8
        /*0018*/ 	.dword	__unnamed_3
	.align		8
        /*0020*/ 	.dword	__unnamed_4
	.align		8
        /*0028*/ 	.dword	__unnamed_5
	.align		8
        /*0030*/ 	.dword	__unnamed_6
	.align		8
        /*0038*/ 	.dword	_ZZN5flash28permute_output_fp8_VcolmajorIN4cute6TensorINS1_11ArrayEngineIN7cutlass10bfloat16_tELm64EEENS1_6LayoutINS1_5tupleIJNS8_IJNS1_1CILi2EEESA_NS9_ILi16EEEEEENS9_ILi1EEESD_EEENS8_IJNS8_IJSD_SA_NS9_ILi4EEEEEENS9_ILi0EEESH_EEEEEEEEEvRT_E9upper_map
	.align		8
        /*0040*/ 	.dword	_ZN66_INTERNAL_c361ca79_30_flash_fwd_hdim128_e4m3_sm90_cu_b81ac279_28234cuda3std3__45__cpo5beginE
	.align		8
        /*0048*/ 	.dword	_ZN66_INTERNAL_c361ca79_30_flash_fwd_hdim128_e4m3_sm90_cu_b81ac279_28234cuda3std3__45__cpo3endE
	.align		8
        /*0050*/ 	.dword	_ZN66_INTERNAL_c361ca79_30_flash_fwd_hdim128_e4m3_sm90_cu_b81ac279_28234cuda3std3__45__cpo6cbeginE
	.align		8
        /*0058*/ 	.dword	_ZN66_INTERNAL_c361ca79_30_flash_fwd_hdim128_e4m3_sm90_cu_b81ac279_28234cuda3std3__45__cpo4cendE
	.align		8
        /*0060*/ 	.dword	_ZN66_INTERNAL_c361ca79_30_flash_fwd_hdim128_e4m3_sm90_cu_b81ac279_28234cuda3std3__468_GLOBAL__N__c361ca79_30_flash_fwd_hdim128_e4m3_sm90_cu_b81ac279_28236ignoreE
	.align		8
        /*0068*/ 	.dword	_ZN66_INTERNAL_c361ca79_30_flash_fwd_hdim128_e4m3_sm90_cu_b81ac279_28234cuda3std3__419piecewise_constructE
	.align		8
        /*0070*/ 	.dword	_ZN66_INTERNAL_c361ca79_30_flash_fwd_hdim128_e4m3_sm90_cu_b81ac279_28234cuda3std3__48in_placeE
	.align		8
        /*0078*/ 	.dword	_ZN66_INTERNAL_c361ca79_30_flash_fwd_hdim128_e4m3_sm90_cu_b81ac279_28234cuda3std6ranges3__45__cpo4swapE
	.align		8
        /*0080*/ 	.dword	_ZN66_INTERNAL_c361ca79_30_flash_fwd_hdim128_e4m3_sm90_cu_b81ac279_28234cuda3std6ranges3__45__cpo9iter_moveE
	.align		8
        /*0088*/ 	.dword	_ZN66_INTERNAL_c361ca79_30_flash_fwd_hdim128_e4m3_sm90_cu_b81ac279_28234cute7productE
	.align		8
        /*0090*/ 	.dword	_ZN66_INTERNAL_c361ca79_30_flash_fwd_hdim128_e4m3_sm90_cu_b81ac279_28234cute1_E
	.align		8
        /*0098*/ 	.dword	$str$23
	.align		8
        /*00a0*/ 	.dword	$str$24


//--------------------- .text._ZN7cutlass13device_kernelIN5flash11enable_sm90INS1_16FlashAttnFwdSm90INS1_25CollectiveMainloopFwdSm90ILi2EN4cute5tupleIJNS5_1CILi1EEES8_S8_EEENS6_IJNS7_ILi128EEENS7_ILi224EEESA_EEELi128ENS_12float_e4m3_tEfNS_4arch4Sm90ELb0ELb0ELb0ELb0ELb0ELb0ELb0ELb1ELb1ELb0ELb0ELb0EEENS1_21CollectiveEpilogueFwdINS6_IJSA_SA_SB_EEES9_NS_10bfloat16_tESF_Li256ELb0ELb0ELb0ELb1EEENS1_29StaticPersistentTileSchedulerILb0EEEEEEEEEvNT_6ParamsE --------------------------
	.section	.text._ZN7cutlass13device_kernelIN5flash11enable_sm90INS1_16FlashAttnFwdSm90INS1_25CollectiveMainloopFwdSm90ILi2EN4cute5tupleIJNS5_1CILi1EEES8_S8_EEENS6_IJNS7_ILi128EEENS7_ILi224EEESA_EEELi128ENS_12float_e4m3_tEfNS_4arch4Sm90ELb0ELb0ELb0ELb0ELb0ELb0ELb0ELb1ELb1ELb0ELb0ELb0EEENS1_21CollectiveEpilogueFwdINS6_IJSA_SA_SB_EEES9_NS_10bfloat16_tESF_Li256ELb0ELb0ELb0ELb1EEENS1_29StaticPersistentTileSchedulerILb0EEEEEEEEEvNT_6ParamsE,"ax",@progbits
	.align	128
.text._ZN7cutlass13device_kernelIN5flash11enable_sm90INS1_16FlashAttnFwdSm90INS1_25CollectiveMainloopFwdSm90ILi2EN4cute5tupleIJNS5_1CILi1EEES8_S8_EEENS6_IJNS7_ILi128EEENS7_ILi224EEESA_EEELi128ENS_12float_e4m3_tEfNS_4arch4Sm90ELb0ELb0ELb0ELb0ELb0ELb0ELb0ELb1ELb1ELb0ELb0ELb0EEENS1_21CollectiveEpilogueFwdINS6_IJSA_SA_SB_EEES9_NS_10bfloat16_tESF_Li256ELb0ELb0ELb0ELb1EEENS1_29StaticPersistentTileSchedulerILb0EEEEEEEEEvNT_6ParamsE:
        .type           _ZN7cutlass13device_kernelIN5flash11enable_sm90INS1_16FlashAttnFwdSm90INS1_25CollectiveMainloopFwdSm90ILi2EN4cute5tupleIJNS5_1CILi1EEES8_S8_EEENS6_IJNS7_ILi128EEENS7_ILi224EEESA_EEELi128ENS_12float_e4m3_tEfNS_4arch4Sm90ELb0ELb0ELb0ELb0ELb0ELb0ELb0ELb1ELb1ELb0ELb0ELb0EEENS1_21CollectiveEpilogueFwdINS6_IJSA_SA_SB_EEES9_NS_10bfloat16_tESF_Li256ELb0ELb0ELb0ELb1EEENS1_29StaticPersistentTileSchedulerILb0EEEEEEEEEvNT_6ParamsE,@function
        .size           _ZN7cutlass13device_kernelIN5flash11enable_sm90INS1_16FlashAttnFwdSm90INS1_25CollectiveMainloopFwdSm90ILi2EN4cute5tupleIJNS5_1CILi1EEES8_S8_EEENS6_IJNS7_ILi128EEENS7_ILi224EEESA_EEELi128ENS_12float_e4m3_tEfNS_4arch4Sm90ELb0ELb0ELb0ELb0ELb0ELb0ELb0ELb1ELb1ELb0ELb0ELb0EEENS1_21CollectiveEpilogueFwdINS6_IJSA_SA_SB_EEES9_NS_10bfloat16_tESF_Li256ELb0ELb0ELb0ELb1EEENS1_29StaticPersistentTileSchedulerILb0EEEEEEEEEvNT_6ParamsE,(.L_x_2505 - _ZN7cutlass13device_kernelIN5flash11enable_sm90INS1_16FlashAttnFwdSm90INS1_25CollectiveMainloopFwdSm90ILi2EN4cute5tupleIJNS5_1CILi1EEES8_S8_EEENS6_IJNS7_ILi128EEENS7_ILi224EEESA_EEELi128ENS_12float_e4m3_tEfNS_4arch4Sm90ELb0ELb0ELb0ELb0ELb0ELb0ELb0ELb1ELb1ELb0ELb0ELb0EEENS1_21CollectiveEpilogueFwdINS6_IJSA_SA_SB_EEES9_NS_10bfloat16_tESF_Li256ELb0ELb0ELb0ELb1EEENS1_29StaticPersistentTileSchedulerILb0EEEEEEEEEvNT_6ParamsE)
        .other          _ZN7cutlass13device_kernelIN5flash11enable_sm90INS1_16FlashAttnFwdSm90INS1_25CollectiveMainloopFwdSm90ILi2EN4cute5tupleIJNS5_1CILi1EEES8_S8_EEENS6_IJNS7_ILi128EEENS7_ILi224EEESA_EEELi128ENS_12float_e4m3_tEfNS_4arch4Sm90ELb0ELb0ELb0ELb0ELb0ELb0ELb0ELb1ELb1ELb0ELb0ELb0EEENS1_21CollectiveEpilogueFwdINS6_IJSA_SA_SB_EEES9_NS_10bfloat16_tESF_Li256ELb0ELb0ELb0ELb1EEENS1_29StaticPersistentTileSchedulerILb0EEEEEEEEEvNT_6ParamsE,@"STO_CUDA_ENTRY STV_DEFAULT"
_ZN7cutlass13device_kernelIN5flash11enable_sm90INS1_16FlashAttnFwdSm90INS1_25CollectiveMainloopFwdSm90ILi2EN4cute5tupleIJNS5_1CILi1EEES8_S8_EEENS6_IJNS7_ILi128EEENS7_ILi224EEESA_EEELi128ENS_12float_e4m3_tEfNS_4arch4Sm90ELb0ELb0ELb0ELb0ELb0ELb0ELb0ELb1ELb1ELb0ELb0ELb0EEENS1_21CollectiveEpilogueFwdINS6_IJSA_SA_SB_EEES9_NS_10bfloat16_tESF_Li256ELb0ELb0ELb0ELb1EEENS1_29StaticPersistentTileSchedulerILb0EEEEEEEEEvNT_6ParamsE:
[----:B------:R-:W1:Y:S02]  /*0000*/  LDC R1, c[0x0][0x28] ;  /* 0x00000a00ff017b82 */ /* 0x000e640000000800 */
[----:B-1----:R-:W-:Y:S01]  /*0010*/  VIADD R1, R1, 0xffffffd8 ;  /* 0xffffffd801017836 */ /* 0x002fe20000000000 */
[----:B------:R-:W1:Y:S01]  /*0020*/  S2R R3, SR_TID.X ;  /* 0x0000000000037919 */ /* 0x000e620000002100 */
[----:B------:R-:W-:Y:S01]  /*0030*/  ELECT P0, URZ, PT ;  /* 0x00000000003f782f */ /* 0x000fe20003800000 */
[----:B------:R-:W-:Y:S01]  /*0040*/  BSSY B0, `(.L_x_0) ;  /* 0x0000014000007945 */ /* 0x000fe20003800000 */
[--C-:B-1----:R-:W-:Y:S02]  /*0050*/  SHF.R.U32.HI R0, RZ, 0x5, R3.reuse ;  /* 0x00000005ff007819 */ /* 0x102fe40000011603 */
[----:B------:R-:W-:-:S03]  /*0060*/  SHF.R.U32.HI R18, RZ, 0x7, R3 ;  /* 0x00000007ff127819 */ /* 0x000fc60000011603 */
[----:B------:R-:W1:Y:S02]  /*0070*/  SHFL.IDX PT, R2, R0, RZ, 0x1f ;  /* 0x00001fff00027589 */ /* 0x000e6400000e0000 */
[----:B-1----:R-:W-:-:S13]  /*0080*/  ISETP.EQ.AND P0, PT, R2, RZ, P0 ;  /* 0x000000ff0200720c */ /* 0x002fda0000702270 */
[----:B------:R-:W-:Y:S05]  /*0090*/  @!P0 BRA `(.L_x_1) ;  /* 0x0000000000388947 */ /* 0x000fea0003800000 */
[----:B------:R-:W-:Y:S02]  /*00a0*/  ULDC.64 UR4, c[0x0][0x198] ;  /* 0x0000660000047ab9 */ /* 0x000fe40000000a00 */
[----:B------:R-:W-:Y:S02]  /*00b0*/  UIADD3 UR6, UP0, UR4, 0x270, URZ ;  /* 0x0000027004067890 */ /* 0x000fe4000ff1e03f */
[----:B------:R-:W-:Y:S02]  /*00c0*/  UIADD3 UR8, UP1, UR4, 0x370, URZ ;  /* 0x0000037004087890 */ /* 0x000fe4000ff3e03f */
[----:B------:R-:W-:Y:S02]  /*00d0*/  UIADD3 UR10, UP2, UR4, 0x470, URZ ;  /* 0x00000470040a7890 */ /* 0x000fe4000ff5e03f */
[----:B------:R-:W-:Y:S02]  /*00e0*/  UIADD3 UR4, UP3, UR4, 0x9f0, URZ ;  /* 0x000009f004047890 */ /* 0x000fe4000ff7e03f */
[----:B------:R-:W-:-:S02]  /*00f0*/  UIADD3.X UR7, URZ, UR5, URZ, UP0, !UPT ;  /* 0x000000053f077290 */ /* 0x000fc400087fe43f */
[----:B------:R-:W-:Y:S02]  /*0100*/  UIADD3.X UR9, URZ, UR5, URZ, UP1, !UPT ;  /* 0x000000053f097290 */ /* 0x000fe40008ffe43f */
[----:B------:R-:W-:Y:S02]  /*0110*/  UIADD3.X UR11, URZ, UR5, URZ, UP2, !UPT ;  /* 0x000000053f0b7290 */ /* 0x000fe400097fe43f */
[----:B------:R-:W-:-:S03]  /*0120*/  UIADD3.X UR5, URZ, UR5, URZ, UP3, !UPT ;  /* 0x000000053f057290 */ /* 0x000fc60009ffe43f */
[----:B------:R1:W-:Y:S02]  /*0130*/  UTMACCTL.PF [UR6] ;  /* 0x00000000060079b9 */ /* 0x0003e40008040000 */
[----:B------:R1:W-:Y:S02]  /*0140*/  UTMACCTL.PF [UR8] ;  /* 0x00000000080079b9 */ /* 0x0003e40008040000 */
[----:B------:R1:W-:Y:S02]  /*0150*/  UTMACCTL.PF [UR10] ;  /* 0x000000000a0079b9 */ /* 0x0003e40008040000 */
[----:B------:R1:W-:Y:S02]  /*0160*/  UTMACCTL.PF [UR4] ;  /* 0x00000000040079b9 */ /* 0x0003e40008040000 */
[----:B-1----:R-:W-:Y:S01]  /*0170*/  NOP ;  /* 0x0000000000007918 */ /* 0x002fe20000000000 */
.L_x_1:
[----:B------:R-:W-:Y:S05]  /*0180*/  BSYNC B0 ;  /* 0x0000000000007941 */ /* 0x000fea0003800000 */
.L_x_0:
[----:B------:R-:W-:Y:S01]  /*0190*/  VOTEU.ANY UP0, P0 ;  /* 0x00000000003f7886 */ /* 0x000fe20000000100 */
[----:B------:R-:W1:Y:S01]  /*01a0*/  SHFL.IDX PT, R3, R18, RZ, 0x1f ;  /* 0x00001fff12037589 */ /* 0x000e6200000e0000 */
[----:B------:R-:W-:Y:S01]  /*01b0*/  UMOV UR4, 0x1 ;  /* 0x0000000100047882 */ /* 0x000fe20000000000 */
[----:B------:R-:W-:Y:S01]  /*01c0*/  VOTEU.ANY UP1, P0 ;  /* 0x00000000003f7886 */ /* 0x000fe20000020100 */
[----:B------:R-:W-:Y:S01]  /*01d0*/  VOTEU.ANY UP2, P0 ;  /* 0x00000000003f7886 */ /* 0x000fe20000040100 */
[----:B------:R-:W2:Y:S01]  /*01e0*/  @UP0 S2UR UR7, SR_CgaCtaId ;  /* 0x00000000000709c3 */ /* 0x000ea20000008800 */
[----:B------:R-:W3:Y:S01]  /*01f0*/  SHFL.IDX PT, R2, R0, RZ, 0x1f ;  /* 0x00001fff00027589 */ /* 0x000ee200000e0000 */
[----:B------:R-:W-:Y:S01]  /*0200*/  @UP0 UMOV UR6, 0x400 ;  /* 0x0000040000060882 */ /* 0x000fe20000000000 */
[----:B------:R-:W-:-:S04]  /*0210*/  @UP0 UIADD3 UR4, -UR4, 0x100000, URZ ;  /* 0x0010000004040890 */ /* 0x000fc8000fffe13f */
[----:B------:R-:W-:Y:S02]  /*0220*/  @UP0 USHF.L.U32 UR5, UR4, 0xb, URZ ;  /* 0x0000000b04050899 */ /* 0x000fe4000800063f */
[----:B------:R-:W-:Y:S01]  /*0230*/  @UP0 USHF.L.U32 UR4, UR4, 0x1, URZ ;  /* 0x0000000104040899 */ /* 0x000fe2000800063f */
[----:B-1----:R-:W-:Y:S01]  /*0240*/  R2UR UR8, R3 ;  /* 0x00000000030872ca */ /* 0x002fe200000e0000 */
[----:B--2---:R-:W-:Y:S01]  /*0250*/  @UP0 ULEA UR6, UR7, UR6, 0x18 ;  /* 0x0000000607060291 */ /* 0x004fe2000f8ec03f */
[----:B---3--:R-:W-:-:S11]  /*0260*/  ISETP.NE.AND P1, PT, R2, RZ, PT ;  /* 0x000000ff0200720c */ /* 0x008fd60003f25270 */
[----:B------:R-:W-:Y:S01]  /*0270*/  UISETP.NE.AND UP0, UPT, UR8, URZ, UPT ;  /* 0x0000003f0800728c */ /* 0x000fe2000bf05270 */
[----:B------:R-:W1:Y:S02]  /*0280*/  FENCE.VIEW.ASYNC.S ;  /* 0x00000000000073c6 */ /* 0x000e640000000000 */
[----:B-1----:R1:W2:Y:S01]  /*0290*/  @UP1 SYNCS.EXCH.64 URZ, [UR6+0x2e800], UR4 ;  /* 0x02e80004063f15b2 */ /* 0x0022a20008000100 */
[----:B------:R1:W3:Y:S01]  /*02a0*/  @UP2 SYNCS.EXCH.64 URZ, [UR6+0x2e820], UR4 ;  /* 0x02e82004063f25b2 */ /* 0x0002e20008000100 */
[----:B------:R-:W-:Y:S06]  /*02b0*/  @P1 BRA `(.L_x_2) ;  /* 0x0000000000481947 */ /* 0x000fec0003800000 */
[----:B-1----:R-:W1:Y:S01]  /*02c0*/  S2UR UR5, SR_CgaCtaId ;  /* 0x00000000000579c3 */ /* 0x002e620000008800 */
[----:B------:R-:W-:Y:S01]  /*02d0*/  UMOV UR4, 0x400 ;  /* 0x0000040000047882 */ /* 0x000fe20000000000 */
[----:B------:R-:W-:Y:S01]  /*02e0*/  UMOV UR6, 0x1 ;  /* 0x0000000100067882 */ /* 0x000fe20000000000 */
[----:B------:R-:W-:Y:S01]  /*02f0*/  UMOV UR9, 0x2 ;  /* 0x0000000200097882 */ /* 0x000fe20000000000 */
[----:B------:R-:W-:-:S04]  /*0300*/  UIADD3 UR6, -UR6, 0x100000, URZ ;  /* 0x0010000006067890 */ /* 0x000fc8000fffe13f */
[----:B------:R-:W-:Y:S02]  /*0310*/  USHF.L.U32 UR7, UR6, 0xb, URZ ;  /* 0x0000000b06077899 */ /* 0x000fe4000800063f */
[----:B------:R-:W-:Y:S01]  /*0320*/  USHF.L.U32 UR6, UR6, 0x1, URZ ;  /* 0x0000000106067899 */ /* 0x000fe2000800063f */
[----:B------:R-:W-:Y:S01]  /*0330*/  ELECT P0, URZ, PT ;  /* 0x00000000003f782f */ /* 0x000fe20003800000 */
[----:B-1----:R-:W-:Y:S02]  /*0340*/  ULEA UR8, UR5, UR4, 0x18 ;  /* 0x0000000405087291 */ /* 0x002fe4000f8ec03f */
[----:B------:R-:W-:-:S04]  /*0350*/  UIADD3 UR4, -UR9, 0x100000, URZ ;  /* 0x0010000009047890 */ /* 0x000fc8000fffe13f */
[----:B------:R-:W-:Y:S02]  /*0360*/  USHF.L.U32 UR5, UR4, 0xb, URZ ;  /* 0x0000000b04057899 */ /* 0x000fe4000800063f */
[----:B------:R-:W-:Y:S01]  /*0370*/  USHF.L.U32 UR4, UR4, 0x1, URZ ;  /* 0x0000000104047899 */ /* 0x000fe2000800063f */
[----:B------:R-:W1:Y:S03]  /*0380*/  FENCE.VIEW.ASYNC.S ;  /* 0x00000000000073c6 */ /* 0x000e660000000000 */
[----:B-1----:R4:W1:Y:S08]  /*0390*/  SYNCS.EXCH.64 URZ, [UR8+0x2e830], UR6 ;  /* 0x02e83006083f75b2 */ /* 0x0028700008000100 */
[----:B------:R4:W1:Y:S01]  /*03a0*/  SYNCS.EXCH.64 URZ, [UR8+0x2e840], UR4 ;  /* 0x02e84004083f75b2 */ /* 0x0008620008000100 */
[----:B------:R4:W1:Y:S01]  /*03b0*/  SYNCS.EXCH.64 URZ, [UR8+0x2e838], UR6 ;  /* 0x02e83806083f75b2 */ /* 0x0008620008000100 */
[----:B------:R4:W1:Y:S02]  /*03c0*/  SYNCS.EXCH.64 URZ, [UR8+0x2e848], UR4 ;  /* 0x02e84804083f75b2 */ /* 0x0008640008000100 */
[----:B----4-:R-:W-:Y:S01]  /*03d0*/  NOP ;  /* 0x0000000000007918 */ /* 0x010fe20000000000 */
.L_x_2:
[----:B------:R-:W4:Y:S01]  /*03e0*/  SHFL.IDX PT, R2, R0, RZ, 0x1f ;  /* 0x00001fff00027589 */ /* 0x000f2200000e0000 */
[----:B------:R-:W-:Y:S01]  /*03f0*/  NOP ;  /* 0x0000000000007918 */ /* 0x000fe20000000000 */
[----:B----4-:R-:W-:-:S13]  /*0400*/  ISETP.NE.AND P0, PT, R2, RZ, PT ;  /* 0x000000ff0200720c */ /* 0x010fda0003f05270 */
[----:B------:R-:W-:Y:S05]  /*0410*/  @P0 BRA `(.L_x_3) ;  /* 0x0000000000480947 */ /* 0x000fea0003800000 */
[----:B-1----:R-:W1:Y:S01]  /*0420*/  S2UR UR5, SR_CgaCtaId ;  /* 0x00000000000579c3 */ /* 0x002e620000008800 */
[----:B------:R-:W-:Y:S01]  /*0430*/  UMOV UR4, 0x400 ;  /* 0x0000040000047882 */ /* 0x000fe20000000000 */
[----:B------:R-:W-:Y:S01]  /*0440*/  UMOV UR6, 0x80 ;  /* 0x0000008000067882 */ /* 0x000fe20000000000 */
[----:B------:R-:W-:Y:S01]  /*0450*/  UMOV UR7, 0x100 ;  /* 0x0000010000077882 */ /* 0x000fe20000000000 */
[----:B------:R-:W-:Y:S01]  /*0460*/  ELECT P0, URZ, PT ;  /* 0x00000000003f782f */ /* 0x000fe20003800000 */
[----:B-1----:R-:W-:Y:S02]  /*0470*/  ULEA UR8, UR5, UR4, 0x18 ;  /* 0x0000000405087291 */ /* 0x002fe4000f8ec03f */
[----:B------:R-:W-:-:S04]  /*0480*/  UIADD3 UR4, -UR6, 0x100000, URZ ;  /* 0x0010000006047890 */ /* 0x000fc8000fffe13f */
[----:B------:R-:W-:Y:S02]  /*0490*/  USHF.L.U32 UR5, UR4, 0xb, URZ ;  /* 0x0000000b04057899 */ /* 0x000fe4000800063f */
[----:B------:R-:W-:Y:S02]  /*04a0*/  USHF.L.U32 UR4, UR4, 0x1, URZ ;  /* 0x0000000104047899 */ /* 0x000fe4000800063f */
        /* <DEDUP_REMOVED lines=9> */
.L_x_3:
[----:B------:R-:W4:Y:S01]  /*0540*/  SHFL.IDX PT, R2, R0, RZ, 0x1f ;  /* 0x00001fff00027589 */ /* 0x000f2200000e0000 */
[----:B------:R-:W-:Y:S01]  /*0550*/  NOP ;  /* 0x0000000000007918 */ /* 0x000fe20000000000 */
[----:B----4-:R-:W-:-:S13]  /*0560*/  ISETP.NE.AND P0, PT, R2, RZ, PT ;  /* 0x000000ff0200720c */ /* 0x010fda0003f05270 */
[----:B------:R-:W-:Y:S05]  /*0570*/  @P0 BRA `(.L_x_4) ;  /* 0x0000000000380947 */ /* 0x000fea0003800000 */
[----:B-1----:R-:W1:Y:S01]  /*0580*/  S2UR UR5, SR_CgaCtaId ;  /* 0x00000000000579c3 */ /* 0x002e620000008800 */
[----:B------:R-:W-:Y:S01]  /*0590*/  UMOV UR4, 0x400 ;  /* 0x0000040000047882 */ /* 0x000fe20000000000 */
[----:B------:R-:W-:Y:S01]  /*05a0*/  UMOV UR7, 0x1 ;  /* 0x0000000100077882 */ /* 0x000fe20000000000 */
[----:B------:R-:W-:Y:S01]  /*05b0*/  ELECT P0, URZ, PT ;  /* 0x00000000003f782f */ /* 0x000fe20003800000 */
[----:B-1----:R-:W-:Y:S02]  /*05c0*/  ULEA UR6, UR5, UR4, 0x18 ;  /* 0x0000000405067291 */ /* 0x002fe4000f8ec03f */
[----:B------:R-:W-:-:S04]  /*05d0*/  UIADD3 UR4, -UR7, 0x100000, URZ ;  /* 0x0010000007047890 */ /* 0x000fc8000fffe13f */
[----:B------:R-:W-:Y:S02]  /*05e0*/  USHF.L.U32 UR5, UR4, 0xb, URZ ;  /* 0x0000000b04057899 */ /* 0x000fe4000800063f */
[----:B------:R-:W-:Y:S01]  /*05f0*/  USHF.L.U32 UR4, UR4, 0x1, URZ ;  /* 0x0000000104047899 */ /* 0x000fe2000800063f */
[----:B------:R-:W1:Y:S11]  /*0600*/  FENCE.VIEW.ASYNC.S ;  /* 0x00000000000073c6 */ /* 0x000e760000000000 */
[----:B-1----:R4:W1:Y:S01]  /*0610*/  SYNCS.EXCH.64 URZ, [UR6+0x2e870], UR4 ;  /* 0x02e87004063f75b2 */ /* 0x0028620008000100 */
[----:B------:R4:W1:Y:S01]  /*0620*/  SYNCS.EXCH.64 URZ, [UR6+0x2e880], UR4 ;  /* 0x02e88004063f75b2 */ /* 0x0008620008000100 */
[----:B------:R4:W1:Y:S01]  /*0630*/  SYNCS.EXCH.64 URZ, [UR6+0x2e878], UR4 ;  /* 0x02e87804063f75b2 */ /* 0x0008620008000100 */
[----:B------:R4:W1:Y:S02]  /*0640*/  SYNCS.EXCH.64 URZ, [UR6+0x2e888], UR4 ;  /* 0x02e88804063f75b2 */ /* 0x0008640008000100 */
[----:B----4-:R-:W-:Y:S01]  /*0650*/  NOP ;  /* 0x0000000000007918 */ /* 0x010fe20000000000 */
.L_x_4:
        /* <DEDUP_REMOVED lines=22> */
.L_x_5:
        /* <DEDUP_REMOVED lines=22> */
.L_x_6:
[----:B------:R-:W-:Y:S01]  /*0920*/  PLOP3.LUT P0, PT, PT, PT, UP0, 0x80, 0x0 ;  /* 0x000000000000781c */ /* 0x000fe20003f0f008 */
[----:B------:R-:W-:Y:S01]  /*0930*/  UMOV UR46, 0x1 ;  /* 0x00000001002e7882 */ /* 0x000fe20000000000 */
[----:B------:R-:W-:Y:S01]  /*0940*/  NOP ;  /* 0x0000000000007918 */ /* 0x000fe20000000000 */
[----:B------:R-:W-:Y:S01]  /*0950*/  USEL UR46, UR46, 0x2, !UP0 ;  /* 0x000000022e2e7887 */ /* 0x000fe2000c000000 */
[----:B------:R-:W-:Y:S01]  /*0960*/  ULDC.64 UR50, c[0x0][0x208] ;  /* 0x0000820000327ab9 */ /* 0x000fe20000000a00 */
[----:B-123--:R-:W-:Y:S08]  /*0970*/  BAR.SYNC.DEFER_BLOCKING 0x0 ;  /* 0x0000000000007b1d */ /* 0x00eff00000010000 */
[----:B------:R-:W-:Y:S05]  /*0980*/  @!P0 BRA `(.L_x_7) ;  /* 0x0000009800d88947 */ /* 0x000fea0003800000 */
.L_x_8:
[----:B------:R-:W-:-:S08]  /*0990*/  NOP ;  /* 0x0000000000007918 */ /* 0x000fd00000000000 */
[----:B------:R-:W1:Y:S02]  /*09a0*/  USETMAXREG.TRY_ALLOC.CTAPOOL UP0, 0xf0 ;  /* 0x000000f0000079c8 */ /* 0x000e640008000600 */
[----:B-1----:R-:W-:-:S13]  /*09b0*/  PLOP3.LUT P0, PT, PT, PT, UP0, 0x80, 0x0 ;  /* 0x000000000000781c */ /* 0x002fda0003f0f008 */
[----:B------:R-:W-:Y:S05]  /*09c0*/  @!P0 BRA `(.L_x_8) ;  /* 0xfffffffc00f08947 */ /* 0x000fea000383ffff */
[----:B------:R-:W1:Y:S01]  /*09d0*/  S2R R2, SR_TID.X ;  /* 0x0000000000027919 */ /* 0x000e620000002100 */
[----:B------:R-:W2:Y:S08]  /*09e0*/  S2UR UR48, SR_CTAID.X ;  /* 0x00000000003079c3 */ /* 0x000eb00000002500 */
[----:B------:R-:W-:Y:S06]  /*09f0*/  BAR.ARV 0x8, 0x120 ;  /* 0x0204800000007b1d */ /* 0x000fec0000002000 */
[----:B-1----:R-:W-:-:S04]  /*0a00*/  LOP3.LUT R0, R2, 0xffffff80, RZ, 0xc0, !PT ;  /* 0xffffff8002007812 */ /* 0x002fc800078ec0ff */
[----:B------:R-:W-:Y:S02]  /*0a10*/  ISETP.NE.AND P0, PT, R0, 0x80, PT ;  /* 0x000000800000780c */ /* 0x000fe40003f05270 */
[----:B------:R-:W2:Y:S11]  /*0a20*/  LDC R0, c[0x0][0xda4] ;  /* 0x00036900ff007b82 */ /* 0x000eb60000000800 */
[----:B------:R-:W-:Y:S06]  /*0a30*/  @!P0 BAR.ARV 0x9, 0x100 ;  /* 0x0244000000008b1d */ /* 0x000fec0000002000 */
[----:B--2---:R-:W-:-:S13]  /*0a40*/  ISETP.LE.AND P0, PT, R0, UR48, PT ;  /* 0x0000003000007c0c */ /* 0x004fda000bf03270 */
[----:B------:R-:W-:Y:S05]  /*0a50*/  @P0 EXIT ;  /* 0x000000000000094d */ /* 0x000fea0003800000 */
[----:B------:R-:W-:Y:S01]  /*0a60*/  VIADD R0, R2, 0xffffff80 ;  /* 0xffffff8002007836 */ /* 0x000fe20000000000 */
[----:B------:R-:W1:Y:S01]  /*0a70*/  S2UR UR37, SR_CgaCtaId ;  /* 0x00000000002579c3 */ /* 0x000e620000008800 */
[----:B------:R-:W-:Y:S01]  /*0a80*/  UMOV UR38, 0x400 ;  /* 0x0000040000267882 */ /* 0x000fe20000000000 */
[----:B------:R-:W-:Y:S01]  /*0a90*/  IMAD.MOV.U32 R228, RZ, RZ, -0x2 ;  /* 0xfffffffeffe47424 */ /* 0x000fe200078e00ff */
[----:B------:R-:W-:Y:S01]  /*0aa0*/  ULOP3.LUT UR47, UR46, 0x1, URZ, 0xfc, !UPT ;  /* 0x000000012e2f7892 */ /* 0x000fe2000f8efc3f */
[----:B------:R-:W-:Y:S01]  /*0ab0*/  SHF.R.S32.HI R3, RZ, 0x1f, R0 ;  /* 0x0000001fff037819 */ /* 0x000fe20000011400 */
[----:B------:R-:W-:Y:S01]  /*0ac0*/  ULDC.64 UR52, c[0x0][0x198] ;  /* 0x0000660000347ab9 */ /* 0x000fe20000000a00 */
[----:B------:R-:W-:Y:S01]  /*0ad0*/  UMOV UR39, URZ ;  /* 0x0000003f00277c82 */ /* 0x000fe20008000000 */
[----:B------:R-:W-:Y:S01]  /*0ae0*/  UMOV UR36, URZ ;  /* 0x0000003f00247c82 */ /* 0x000fe20008000000 */
[CC--:B------:R-:W-:Y:S01]  /*0af0*/  LEA.HI R4, R3.reuse, R0.reuse, RZ, 0x7 ;  /* 0x0000000003047211 */ /* 0x0c0fe200078f38ff */
[----:B------:R-:W2:Y:S01]  /*0b00*/  S2UR UR6, SR_SWINHI ;  /* 0x00000000000679c3 */ /* 0x000ea20000002f00 */
[----:B------:R-:W-:Y:S01]  /*0b10*/  LEA.HI R7, R3, R0, RZ, 0x4 ;  /* 0x0000000003077211 */ /* 0x000fe200078f20ff */
[----:B------:R-:W-:Y:S01]  /*0b20*/  UMOV UR49, URZ ;  /* 0x0000003f00317c82 */ /* 0x000fe20008000000 */
[----:B------:R-:W-:-:S02]  /*0b30*/  LOP3.LUT R5, R4, 0xffffff80, RZ, 0xc0, !PT ;  /* 0xffffff8004057812 */ /* 0x000fc400078ec0ff */
[----:B------:R-:W-:Y:S02]  /*0b40*/  SHF.R.S32.HI R8, RZ, 0x4, R7 ;  /* 0x00000004ff087819 */ /* 0x000fe40000011407 */
[----:B------:R-:W-:Y:S01]  /*0b50*/  LEA.HI R22, R3, R0, RZ, 0x5 ;  /* 0x0000000003167211 */ /* 0x000fe200078f28ff */
[C---:B------:R-:W-:Y:S01]  /*0b60*/  IMAD.IADD R2, R0.reuse, 0x1, -R5 ;  /* 0x0000000100027824 */ /* 0x040fe200078e0a05 */
[C---:B------:R-:W-:Y:S02]  /*0b70*/  LEA.HI R3, R7.reuse, R8, RZ, 0x1 ;  /* 0x0000000807037211 */ /* 0x040fe400078f08ff */
[----:B------:R-:W-:Y:S02]  /*0b80*/  LOP3.LUT R7, R7, 0x3fffff0, RZ, 0xc0, !PT ;  /* 0x03fffff007077812 */ /* 0x000fe400078ec0ff */
[----:B------:R-:W-:Y:S02]  /*0b90*/  SHF.R.S32.HI R5, RZ, 0x1f, R2 ;  /* 0x0000001fff057819 */ /* 0x000fe40000011402 */
[----:B------:R-:W-:Y:S01]  /*0ba0*/  LOP3.LUT R3, R3, 0x1ffffffe, RZ, 0xc0, !PT ;  /* 0x1ffffffe03037812 */ /* 0x000fe200078ec0ff */
[----:B------:R-:W-:Y:S01]  /*0bb0*/  IMAD.IADD R7, R0, 0x1, -R7 ;  /* 0x0000000100077824 */ /* 0x000fe200078e0a07 */
[----:B------:R-:W-:Y:S01]  /*0bc0*/  LEA.HI R6, R5, R2, RZ, 0x2 ;  /* 0x0000000205067211 */ /* 0x000fe200078f10ff */
[----:B-1----:R-:W-:Y:S01]  /*0bd0*/  ULEA UR38, UR37, UR38, 0x18 ;  /* 0x0000002625267291 */ /* 0x002fe2000f8ec03f */
[----:B------:R-:W-:Y:S01]  /*0be0*/  SHF.R.S32.HI R22, RZ, 0x5, R22 ;  /* 0x00000005ff167819 */ /* 0x000fe20000011416 */
[----:B------:R-:W-:Y:S01]  /*0bf0*/  IMAD.IADD R3, R8, 0x1, -R3 ;  /* 0x0000000108037824 */ /* 0x000fe200078e0a03 */
[----:B------:R-:W-:-:S02]  /*0c00*/  SHF.R.S32.HI R9, RZ, 0x2, R6 ;  /* 0x00000002ff097819 */ /* 0x000fc40000011406 */
[----:B------:R-:W-:Y:S01]  /*0c10*/  SHF.R.S32.HI R10, RZ, 0x1f, R6 ;  /* 0x0000001fff0a7819 */ /* 0x000fe20000011406 */
[----:B------:R-:W-:Y:S01]  /*0c20*/  IMAD R0, R22, 0x10, R7 ;  /* 0x0000001016007824 */ /* 0x000fe200078e0207 */
[----:B------:R-:W-:Y:S01]  /*0c30*/  SHF.R.S32.HI R19, RZ, 0x7, R4 ;  /* 0x00000007ff137819 */ /* 0x000fe20000011404 */
[----:B------:R-:W-:Y:S01]  /*0c40*/  UMOV UR4, UR38 ;  /* 0x0000002600047c82 */ /* 0x000fe20008000000 */
[----:B--2---:R-:W-:Y:S01]  /*0c50*/  UMOV UR5, UR6 ;  /* 0x0000000600057c82 */ /* 0x004fe20008000000 */
[----:B------:R-:W-:Y:S01]  /*0c60*/  LEA.HI R10, R10, R9, RZ, 0x3 ;  /* 0x000000090a0a7211 */ /* 0x000fe200078f18ff */
[----:B------:R-:W-:Y:S01]  /*0c70*/  IMAD R7, R0, 0x8, R3 ;  /* 0x0000000800077824 */ /* 0x000fe200078e0203 */
[----:B------:R-:W-:Y:S01]  /*0c80*/  LEA.HI R4, R4, R19, RZ, 0x1 ;  /* 0x0000001304047211 */ /* 0x000fe200078f08ff */
[----:B------:R-:W-:Y:S01]  /*0c90*/  IMAD.U32 R16, RZ, RZ, UR4 ;  /* 0x00000004ff107e24 */ /* 0x000fe2000f8e00ff */
[----:B------:R-:W-:Y:S01]  /*0ca0*/  LOP3.LUT R10, R10, 0xfffffff8, RZ, 0xc0, !PT ;  /* 0xfffffff80a0a7812 */ /* 0x000fe200078ec0ff */
[----:B------:R-:W-:Y:S01]  /*0cb0*/  IMAD.U32 R17, RZ, RZ, UR5 ;  /* 0x00000005ff117e24 */ /* 0x000fe2000f8e00ff */
[----:B------:R-:W-:-:S02]  /*0cc0*/  LEA.HI R5, R5, R2, RZ, 0x5 ;  /* 0x0000000205057211 */ /* 0x000fc400078f28ff */
[----:B------:R-:W-:Y:S01]  /*0cd0*/  LOP3.LUT R3, R6, 0x7ffffffc, RZ, 0xc0, !PT ;  /* 0x7ffffffc06037812 */ /* 0x000fe200078ec0ff */
[----:B------:R-:W-:Y:S01]  /*0ce0*/  IMAD.IADD R9, R9, 0x1, -R10 ;  /* 0x0000000109097824 */ /* 0x000fe200078e0a0a */
[----:B------:R-:W-:Y:S02]  /*0cf0*/  LOP3.LUT R4, R4, 0x3fffffe, RZ, 0xc0, !PT ;  /* 0x03fffffe04047812 */ /* 0x000fe400078ec0ff */
[----:B------:R-:W-:Y:S01]  /*0d00*/  SHF.R.S32.HI R0, RZ, 0x5, R5 ;  /* 0x00000005ff007819 */ /* 0x000fe20000011405 */
[----:B------:R-:W-:Y:S02]  /*0d10*/  IMAD.IADD R3, R2, 0x1, -R3 ;  /* 0x0000000102037824 */ /* 0x000fe400078e0a03 */
[----:B------:R-:W-:Y:S02]  /*0d20*/  IMAD.SHL.U32 R5, R7, 0x8, RZ ;  /* 0x0000000807057824 */ /* 0x000fe400078e00ff */
[----:B------:R-:W-:Y:S02]  /*0d30*/  IMAD R9, R0, 0x10, R9 ;  /* 0x0000001000097824 */ /* 0x000fe400078e0209 */
[----:B------:R-:W-:-:S02]  /*0d40*/  IMAD.IADD R4, R19, 0x1, -R4 ;  /* 0x0000000113047824 */ /* 0x000fc400078e0a04 */
[----:B------:R-:W-:Y:S02]  /*0d50*/  IMAD R228, R3, R228, 0xe0 ;  /* 0x000000e003e47424 */ /* 0x000fe400078e02e4 */
[----:B------:R-:W-:-:S04]  /*0d60*/  IMAD.WIDE R16, R5, 0x2, R16 ;  /* 0x0000000205107825 */ /* 0x000fc800078e0210 */
[----:B------:R-:W-:-:S07]  /*0d70*/  IMAD R23, R4, 0x40, R9 ;  /* 0x0000004004177824 */ /* 0x000fce00078e0209 */
.L_x_33:
[----:B------:R-:W-:Y:S01]  /*0d80*/  ULDC UR4, c[0x0][0xda8] ;  /* 0x00036a0000047ab9 */ /* 0x000fe20000000800 */
[----:B------:R-:W-:Y:S01]  /*0d90*/  ULDC UR43, c[0x0][0xdb4] ;  /* 0x00036d00002b7ab9 */ /* 0x000fe20000000800 */
[----:B------:R-:W-:Y:S01]  /*0da0*/  UISETP.NE.AND UP1, UPT, UR4, 0x1, UPT ;  /* 0x000000010400788c */ /* 0x000fe2000bf25270 */
[----:B------:R-:W-:Y:S01]  /*0db0*/  IMAD.MOV.U32 R3, RZ, RZ, 0x3f800000 ;  /* 0x3f800000ff037424 */ /* 0x000fe200078e00ff */
[----:B------:R-:W-:Y:S01]  /*0dc0*/  UISETP.NE.AND UP2, UPT, UR43, 0x1, UPT ;  /* 0x000000012b00788c */ /* 0x000fe2000bf45270 */
[----:B------:R-:W-:Y:S01]  /*0dd0*/  IMAD.MOV.U32 R0, RZ, RZ, 0x3f800000 ;  /* 0x3f800000ff007424 */ /* 0x000fe200078e00ff */
[----:B------:R-:W-:Y:S01]  /*0de0*/  ULDC.64 UR4, c[0x0][0x990] ;  /* 0x0002640000047ab9 */ /* 0x000fe20000000a00 */
[----:B------:R-:W-:Y:S01]  /*0df0*/  UMOV UR45, UR48 ;  /* 0x00000030002d7c82 */ /* 0x000fe20008000000 */
[----:B------:R-:W-:Y:S01]  /*0e00*/  UISETP.NE.U32.AND UP0, UPT, UR4, URZ, UPT ;  /* 0x0000003f0400728c */ /* 0x000fe2000bf05070 */
[----:B------:R-:W1:Y:S01]  /*0e10*/  SHFL.IDX PT, R8, R19, RZ, 0x1f ;  /* 0x00001fff13087589 */ /* 0x000e6200000e0000 */
[----:B------:R-:W-:-:S02]  /*0e20*/  ULDC UR55, c[0x0][0x404] ;  /* 0x0001010000377ab9 */ /* 0x000fc40000000800 */
[----:B------:R-:W-:Y:S01]  /*0e30*/  UISETP.NE.AND.EX UP0, UPT, UR5, URZ, UPT, UP0 ;  /* 0x0000003f0500728c */ /* 0x000fe2000bf05300 */
[----:B------:R-:W-:Y:S01]  /*0e40*/  @UP1 ULDC UR6, c[0x0][0xdac] ;  /* 0x00036b0000061ab9 */ /* 0x000fe20000000800 */
[----:B------:R-:W-:Y:S01]  /*0e50*/  @UP1 ULDC UR8, c[0x0][0xdb0] ;  /* 0x00036c0000081ab9 */ /* 0x000fe20000000800 */
[----:B------:R-:W-:Y:S01]  /*0e60*/  UIMAD.WIDE.U32 UR6, UR48, UR6, URZ ;  /* 0x00000006300672a5 */ /* 0x000fe2000f8e003f */
[----:B------:R-:W-:Y:S02]  /*0e70*/  @UP2 ULDC.64 UR10, c[0x0][0xdb8] ;  /* 0x00036e00000a2ab9 */ /* 0x000fe40000000a00 */
[----:B------:R-:W-:Y:S01]  /*0e80*/  PLOP3.LUT P0, PT, PT, PT, UP0, 0x80, 0x0 ;  /* 0x000000000000781c */ /* 0x000fe20003f0f008 */
[----:B------:R-:W-:-:S03]  /*0e90*/  @UP1 USHF.R.U32.HI UR45, URZ, UR8, UR7 ;  /* 0x000000083f2d1299 */ /* 0x000fc60008011607 */
[----:B------:R-:W-:Y:S01]  /*0ea0*/  ULDC.64 UR6, c[0x0][0x998] ;  /* 0x0002660000067ab9 */ /* 0x000fe20000000a00 */
[----:B------:R-:W-:Y:S02]  /*0eb0*/  UIMAD.WIDE.U32 UR8, UR45, UR10, URZ ;  /* 0x0000000a2d0872a5 */ /* 0x000fe4000f8e003f */
[----:B------:R-:W-:Y:S01]  /*0ec0*/  UISETP.NE.U32.AND UP1, UPT, UR6, URZ, UPT ;  /* 0x0000003f0600728c */ /* 0x000fe2000bf25070 */
[----:B------:R-:W-:Y:S01]  /*0ed0*/  ULDC UR10, c[0x0][0x428] ;  /* 0x00010a00000a7ab9 */ /* 0x000fe20000000800 */
[----:B------:R-:W-:Y:S02]  /*0ee0*/  UMOV UR44, UR45 ;  /* 0x0000002d002c7c82 */ /* 0x000fe40008000000 */
[----:B------:R-:W-:Y:S02]  /*0ef0*/  UISETP.NE.AND.EX UP1, UPT, UR7, URZ, UPT, UP1 ;  /* 0x0000003f0700728c */ /* 0x000fe4000bf25310 */
[----:B------:R-:W-:Y:S02]  /*0f00*/  @UP2 USHF.R.U32.HI UR44, URZ, UR11, UR9 ;  /* 0x0000000b3f2c2299 */ /* 0x000fe40008011609 */
[----:B------:R-:W-:-:S02]  /*0f10*/  UISETP.NE.AND UP2, UPT, UR10, 0x1, UPT ;  /* 0x000000010a00788c */ /* 0x000fc4000bf45270 */
[----:B------:R-:W-:Y:S01]  /*0f20*/  @UP0 USHF.R.S32.HI UR8, URZ, 0x1f, UR44 ;  /* 0x0000001f3f080899 */ /* 0x000fe2000801142c */
[----:B------:R-:W-:Y:S01]  /*0f30*/  PLOP3.LUT P1, PT, PT, PT, UP1, 0x80, 0x0 ;  /* 0x000000000000781c */ /* 0x000fe20003f2f018 */
[----:B------:R-:W-:Y:S01]  /*0f40*/  @UP0 ULDC.64 UR14, c[0x0][0x9a8] ;  /* 0x00026a00000e0ab9 */ /* 0x000fe20000000a00 */
[----:B------:R-:W-:Y:S02]  /*0f50*/  UIADD3 UR11, -UR44, URZ, URZ ;  /* 0x0000003f2c0b7290 */ /* 0x000fe4000fffe13f */
[----:B------:R-:W-:Y:S02]  /*0f60*/  @UP0 UIMAD UR10, UR8, UR14, URZ ;  /* 0x0000000e080a02a4 */ /* 0x000fe4000f8e023f */
[----:B------:R-:W-:Y:S02]  /*0f70*/  @UP0 UIMAD.WIDE.U32 UR8, UR44, UR14, URZ ;  /* 0x0000000e2c0802a5 */ /* 0x000fe4000f8e003f */
[----:B------:R-:W-:Y:S02]  /*0f80*/  UIMAD UR43, UR43, UR11, UR45 ;  /* 0x0000000b2b2b72a4 */ /* 0x000fe4000f8e022d */
[----:B------:R-:W-:Y:S01]  /*0f90*/  @UP1 USHF.R.S32.HI UR14, URZ, 0x1f, UR44 ;  /* 0x0000001f3f0e1899 */ /* 0x000fe2000801142c */
[----:B------:R-:W-:Y:S01]  /*0fa0*/  @UP1 ULDC.64 UR16, c[0x0][0x9b8] ;  /* 0x00026e0000101ab9 */ /* 0x000fe20000000a00 */
[----:B------:R-:W-:Y:S01]  /*0fb0*/  @UP0 UIMAD UR15, UR44, UR15, UR10 ;  /* 0x0000000f2c0f02a4 */ /* 0x000fe2000f8e020a */
[----:B------:R-:W-:Y:S01]  /*0fc0*/  @UP2 ULDC UR12, c[0x0][0x42c] ;  /* 0x00010b00000c2ab9 */ /* 0x000fe20000000800 */
[----:B------:R-:W-:-:S02]  /*0fd0*/  @UP1 UIMAD.WIDE.U32 UR10, UR44, UR16, URZ ;  /* 0x000000102c0a12a5 */ /* 0x000fc4000f8e003f */
[----:B------:R-:W-:Y:S02]  /*0fe0*/  UIMAD.WIDE.U32 UR12, UR43, UR12, URZ ;  /* 0x0000000c2b0c72a5 */ /* 0x000fe4000f8e003f */
[----:B------:R-:W-:Y:S01]  /*0ff0*/  @UP1 UIMAD UR16, UR14, UR16, URZ ;  /* 0x000000100e1012a4 */ /* 0x000fe2000f8e023f */
[----:B------:R-:W-:Y:S02]  /*1000*/  @UP2 ULDC UR18, c[0x0][0x430] ;  /* 0x00010c0000122ab9 */ /* 0x000fe40000000800 */
[----:B------:R-:W-:Y:S01]  /*1010*/  UMOV UR14, UR43 ;  /* 0x0000002b000e7c82 */ /* 0x000fe20008000000 */
[----:B------:R-:W-:Y:S02]  /*1020*/  @UP2 USHF.R.U32.HI UR14, URZ, UR18, UR13 ;  /* 0x000000123f0e2299 */ /* 0x000fe4000801160d */
[----:B------:R-:W-:Y:S02]  /*1030*/  @UP1 UIMAD UR16, UR44, UR17, UR16 ;  /* 0x000000112c1012a4 */ /* 0x000fe4000f8e0210 */
[----:B------:R-:W-:-:S02]  /*1040*/  @UP0 USHF.R.S32.HI UR12, URZ, 0x1f, UR14 ;  /* 0x0000001f3f0c0899 */ /* 0x000fc4000801140e */
[----:B------:R-:W-:Y:S01]  /*1050*/  @UP1 USHF.R.S32.HI UR13, URZ, 0x1f, UR14 ;  /* 0x0000001f3f0d1899 */ /* 0x000fe2000801140e */
[----:B------:R-:W-:Y:S01]  /*1060*/  @UP0 ULDC.64 UR18, c[0x0][0x9b0] ;  /* 0x00026c0000120ab9 */ /* 0x000fe20000000a00 */
[----:B------:R-:W-:Y:S02]  /*1070*/  @UP1 UIADD3 UR11, UR11, UR16, URZ ;  /* 0x000000100b0b1290 */ /* 0x000fe4000fffe03f */
[----:B------:R-:W-:Y:S01]  /*1080*/  @UP0 UIADD3 UR9, UR9, UR15, URZ ;  /* 0x0000000f09090290 */ /* 0x000fe2000fffe03f */
[----:B------:R-:W-:Y:S01]  /*1090*/  @UP1 ULDC.64 UR16, c[0x0][0x9c0] ;  /* 0x0002700000101ab9 */ /* 0x000fe20000000a00 */
[----:B------:R-:W-:Y:S02]  /*10a0*/  @UP0 UIMAD UR12, UR12, UR18, URZ ;  /* 0x000000120c0c02a4 */ /* 0x000fe4000f8e023f */
[----:B------:R-:W-:Y:S02]  /*10b0*/  @UP1 UIMAD UR13, UR13, UR16, URZ ;  /* 0x000000100d0d12a4 */ /* 0x000fe4000f8e023f */
[----:B------:R-:W-:-:S02]  /*10c0*/  @UP0 UIMAD.WIDE.U32 UR8, UR14, UR18, UR8 ;  /* 0x000000120e0802a5 */ /* 0x000fc4000f8e0008 */
[----:B------:R-:W-:Y:S02]  /*10d0*/  @UP0 UIMAD UR12, UR14, UR19, UR12 ;  /* 0x000000130e0c02a4 */ /* 0x000fe4000f8e020c */
[----:B------:R-:W-:Y:S02]  /*10e0*/  @UP1 UIMAD.WIDE.U32 UR10, UR14, UR16, UR10 ;  /* 0x000000100e0a12a5 */ /* 0x000fe4000f8e000a */
[----:B------:R-:W-:Y:S02]  /*10f0*/  @UP1 UIMAD UR13, UR14, UR17, UR13 ;  /* 0x000000110e0d12a4 */ /* 0x000fe4000f8e020d */
[----:B------:R-:W-:Y:S02]  /*1100*/  @UP0 UIADD3 UR12, UR9, UR12, URZ ;  /* 0x0000000c090c0290 */ /* 0x000fe4000fffe03f */
[----:B------:R-:W-:Y:S02]  /*1110*/  @UP0 ULEA UR4, UP3, UR8, UR4, 0x2 ;  /* 0x0000000408040291 */ /* 0x000fe4000f86103f */
[----:B------:R-:W-:-:S02]  /*1120*/  @UP1 ULEA UR6, UP4, UR10, UR6, 0x2 ;  /* 0x000000060a061291 */ /* 0x000fc4000f88103f */
[----:B------:R-:W-:Y:S02]  /*1130*/  @UP1 UIADD3 UR9, UR11, UR13, URZ ;  /* 0x0000000d0b091290 */ /* 0x000fe4000fffe03f */
[----:B------:R-:W-:Y:S01]  /*1140*/  @UP0 ULEA.HI.X UR5, UR8, UR5, UR12, 0x2, UP3 ;  /* 0x0000000508050291 */ /* 0x000fe200098f140c */
[----:B------:R-:W-:Y:S01]  /*1150*/  IMAD.U32 R4, RZ, RZ, UR4 ;  /* 0x00000004ff047e24 */ /* 0x000fe2000f8e00ff */
[----:B------:R-:W-:Y:S01]  /*1160*/  @UP1 ULEA.HI.X UR7, UR10, UR7, UR9, 0x2, UP4 ;  /* 0x000000070a071291 */ /* 0x000fe2000a0f1409 */
[----:B------:R-:W-:Y:S01]  /*1170*/  IMAD.U32 R6, RZ, RZ, UR6 ;  /* 0x00000006ff067e24 */ /* 0x000fe2000f8e00ff */
[----:B-1----:R-:W-:Y:S01]  /*1180*/  R2UR UR41, R8 ;  /* 0x00000000082972ca */ /* 0x002fe200000e0000 */
[----:B------:R-:W-:Y:S01]  /*1190*/  ULDC UR9, c[0x0][0x988] ;  /* 0x0002620000097ab9 */ /* 0x000fe20000000800 */
[----:B------:R-:W-:Y:S01]  /*11a0*/  IMAD.U32 R5, RZ, RZ, UR5 ;  /* 0x00000005ff057e24 */ /* 0x000fe2000f8e00ff */
[----:B------:R-:W-:Y:S01]  /*11b0*/  ULDC.64 UR4, c[0x0][0x3f8] ;  /* 0x0000fe0000047ab9 */ /* 0x000fe20000000a00 */
[----:B------:R-:W-:Y:S01]  /*11c0*/  IMAD.U32 R7, RZ, RZ, UR7 ;  /* 0x00000007ff077e24 */ /* 0x000fe2000f8e00ff */
[----:B------:R-:W-:Y:S01]  /*11d0*/  @UP2 ULDC UR8, c[0x0][0x42c] ;  /* 0x00010b0000082ab9 */ /* 0x000fe20000000800 */
[----:B------:R-:W-:Y:S01]  /*11e0*/  @UP2 ULDC UR10, c[0x0][0x430] ;  /* 0x00010c00000a2ab9 */ /* 0x000fe20000000800 */
[----:B------:R-:W2:Y:S04]  /*11f0*/  @P0 LDG.E R3, desc[UR50][R4.64] ;  /* 0x0000003204030981 */ /* 0x000ea8000c1e1900 */
[----:B------:R-:W2:Y:S01]  /*1200*/  @P1 LDG.E R0, desc[UR50][R6.64] ;  /* 0x0000003206001981 */ /* 0x000ea2000c1e1900 */
[----:B------:R-:W-:-:S02]  /*1210*/  UISETP.NE.U32.AND UP0, UPT, UR4, URZ, UPT ;  /* 0x0000003f0400728c */ /* 0x000fc4000bf05070 */
[----:B------:R-:W-:Y:S02]  /*1220*/  UIADD3 UR7, UR38, 0x1c400, URZ ;  /* 0x0001c40026077890 */ /* 0x000fe4000fffe03f */
[----:B------:R-:W-:Y:S01]  /*1230*/  UISETP.NE.AND.EX UP0, UPT, UR5, URZ, UPT, UP0 ;  /* 0x0000003f0500728c */ /* 0x000fe2000bf05300 */
[----:B------:R-:W-:Y:S01]  /*1240*/  ULDC UR4, c[0x0][0x2e0] ;  /* 0x0000b80000047ab9 */ /* 0x000fe20000000800 */
[----:B------:R-:W-:Y:S02]  /*1250*/  UMOV UR42, UR43 ;  /* 0x0000002b002a7c82 */ /* 0x000fe40008000000 */
[----:B------:R-:W-:Y:S02]  /*1260*/  USEL UR55, UR55, 0x1, UP0 ;  /* 0x0000000137377887 */ /* 0x000fe40008000000 */
[----:B------:R-:W-:Y:S02]  /*1270*/  ULOP3.LUT UP0, URZ, UR7, 0x9f, URZ, 0xc0, !UPT ;  /* 0x0000009f073f7892 */ /* 0x000fe4000f80c03f */
[----:B------:R-:W-:-:S02]  /*1280*/  UIMAD UR55, UR55, UR4, URZ ;  /* 0x00000004373772a4 */ /* 0x000fc4000f8e023f */
[----:B------:R-:W-:Y:S02]  /*1290*/  ULEA.HI UR4, UR41, UR41, URZ, 0x1 ;  /* 0x0000002929047291 */ /* 0x000fe4000f8f083f */
[----:B------:R-:W-:Y:S01]  /*12a0*/  UIADD3 UR5, UR55, 0xdf, URZ ;  /* 0x000000df37057890 */ /* 0x000fe2000fffe03f */
[----:B------:R-:W-:Y:S01]  /*12b0*/  PLOP3.LUT P0, PT, PT, PT, UP0, 0x80, 0x0 ;  /* 0x000000000000781c */ /* 0x000fe20003f0f008 */
[----:B------:R-:W-:-:S04]  /*12c0*/  ULOP3.LUT UR4, UR4, 0x1e, URZ, 0xc0, !UPT ;  /* 0x0000001e04047892 */ /* 0x000fc8000f8ec03f */
[----:B------:R-:W-:-:S03]  /*12d0*/  UIADD3 UR6, UR41, -UR4, URZ ;  /* 0x8000000429067290 */ /* 0x000fc6000fffe03f */
[----:B------:R-:W-:Y:S01]  /*12e0*/  UMOV UR4, URZ ;  /* 0x0000003f00047c82 */ /* 0x000fe20008000000 */
[----:B------:R-:W-:Y:S02]  /*12f0*/  ULEA UR6, UR6, UR7, 0xd ;  /* 0x0000000706067291 */ /* 0x000fe4000f8e683f */
[----:B------:R-:W-:Y:S02]  /*1300*/  UIMAD.WIDE UR4, UR5, -0x6db6db6d, UR4 ;  /* 0x92492493050478a5 */ /* 0x000fe4000f8e0204 */
[----:B------:R-:W-:-:S04]  /*1310*/  USHF.R.U32.HI UR6, URZ, 0x4, UR6 ;  /* 0x000000043f067899 */ /* 0x000fc80008011606 */
[----:B------:R-:W-:Y:S01]  /*1320*/  ULOP3.LUT UR56, UR6, 0x3fff, URZ, 0xc0, !UPT ;  /* 0x00003fff06387892 */ /* 0x000fe2000f8ec03f */
[----:B------:R-:W-:Y:S01]  /*1330*/  UMOV UR54, UR5 ;  /* 0x0000000500367c82 */ /* 0x000fe20008000000 */
[----:B------:R-:W-:Y:S02]  /*1340*/  UIMAD.WIDE.U32 UR4, UR43, UR8, URZ ;  /* 0x000000082b0472a5 */ /* 0x000fe4000f8e003f */
[----:B------:R-:W-:Y:S02]  /*1350*/  USHF.R.U32.HI UR7, URZ, 0x1f, UR54 ;  /* 0x0000001f3f077899 */ /* 0x000fe40008011636 */
[----:B------:R-:W-:Y:S02]  /*1360*/  @UP2 USHF.R.U32.HI UR42, URZ, UR10, UR5 ;  /* 0x0000000a3f2a2299 */ /* 0x000fe40008011605 */
[----:B------:R-:W-:Y:S01]  /*1370*/  ULEA.HI.SX32 UR54, UR54, UR7, 0x19 ;  /* 0x0000000736367291 */ /* 0x000fe2000f8fca3f */
[----:B--2---:R-:W-:-:S04]  /*1380*/  FMUL.FTZ R0, R3, R0 ;  /* 0x0000000003007220 */ /* 0x004fc80000410000 */
[----:B------:R-:W-:-:S05]  /*1390*/  FMUL.FTZ R0, R0, UR9 ;  /* 0x0000000900007c20 */ /* 0x000fca0008410000 */
[----:B------:R-:W-:Y:S01]  /*13a0*/  R2UR UR40, R0 ;  /* 0x00000000002872ca */ /* 0x000fe200000e0000 */
[----:B------:R-:W-:-:S14]  /*13b0*/  @!P0 BRA `(.L_x_9) ;  /* 0x0000000000408947 */ /* 0x000fdc0003800000 */
[----:B------:R-:W-:Y:S01]  /*13c0*/  MOV R0, 0x0 ;  /* 0x0000000000007802 */ /* 0x000fe20000000f00 */
[----:B------:R-:W-:Y:S01]  /*13d0*/  ULDC.64 UR4, c[0x4][0x98] ;  /* 0x0100260000047ab9 */ /* 0x000fe20000000a00 */
[----:B------:R-:W-:Y:S01]  /*13e0*/  ULDC.64 UR6, c[0x4][0x28] ;  /* 0x01000a0000067ab9 */ /* 0x000fe20000000a00 */
[----:B------:R-:W-:Y:S01]  /*13f0*/  IMAD.U32 R4, RZ, RZ, UR4 ;  /* 0x00000004ff047e24 */ /* 0x000fe2000f8e00ff */
[----:B------:R1:W2:Y:S01]  /*1400*/  LDC.64 R14, c[0x4][R0] ;  /* 0x01000000000e7b82 */ /* 0x0002a20000000a00 */
[----:B------:R-:W-:Y:S01]  /*1410*/  IMAD.U32 R5, RZ, RZ, UR5 ;  /* 0x00000005ff057e24 */ /* 0x000fe2000f8e00ff */
[----:B------:R-:W-:Y:S01]  /*1420*/  ULDC.64 UR4, c[0x4][0xa0] ;  /* 0x0100280000047ab9 */ /* 0x000fe20000000a00 */
[----:B------:R-:W-:Y:S02]  /*1430*/  IMAD.U32 R10, RZ, RZ, UR6 ;  /* 0x00000006ff0a7e24 */ /* 0x000fe4000f8e00ff */
[----:B------:R-:W-:Y:S02]  /*1440*/  IMAD.U32 R6, RZ, RZ, UR4 ;  /* 0x00000004ff067e24 */ /* 0x000fe4000f8e00ff */
[----:B------:R-:W-:-:S02]  /*1450*/  IMAD.U32 R7, RZ, RZ, UR5 ;  /* 0x00000005ff077e24 */ /* 0x000fc4000f8e00ff */
[----:B------:R-:W-:Y:S02]  /*1460*/  IMAD.U32 R11, RZ, RZ, UR7 ;  /* 0x00000007ff0b7e24 */ /* 0x000fe4000f8e00ff */
[----:B------:R-:W-:Y:S02]  /*1470*/  IMAD.MOV.U32 R8, RZ, RZ, 0x70 ;  /* 0x00000070ff087424 */ /* 0x000fe400078e00ff */
[----:B------:R-:W-:Y:S02]  /*1480*/  IMAD.MOV.U32 R12, RZ, RZ, 0x1 ;  /* 0x00000001ff0c7424 */ /* 0x000fe400078e00ff */
[----:B-1----:R-:W-:-:S07]  /*1490*/  IMAD.MOV.U32 R13, RZ, RZ, RZ ;  /* 0x000000ffff0d7224 */ /* 0x002fce00078e00ff */
[----:B------:R-:W-:-:S07]  /*14a0*/  LEPC R20, `(.L_x_9) ;  /* 0x000000001014794e */ /* 0x000fce0000000000 */
[----:B--2---:R-:W-:Y:S05]  /*14b0*/  CALL.ABS.NOINC R14 ;  /* 0x000000000e007343 */ /* 0x004fea0003c00000 */
.L_x_9:
[----:B------:R-:W-:Y:S01]  /*14c0*/  ULOP3.LUT UR4, UR39, 0x1, URZ, 0xc0, !UPT ;  /* 0x0000000127047892 */ /* 0x000fe2000f8ec03f */
[----:B------:R-:W-:-:S05]  /*14d0*/  IMAD.U32 R3, RZ, RZ, UR47 ;  /* 0x0000002fff037e24 */ /* 0x000fca000f8e00ff */
[----:B------:R-:W-:Y:S01]  /*14e0*/  IMAD.U32 R0, RZ, RZ, UR4 ;  /* 0x00000004ff007e24 */ /* 0x000fe2000f8e00ff */
[----:B------:R-:W-:-:S04]  /*14f0*/  ISETP.NE.AND P0, PT, R3, 0x3, PT ;  /* 0x000000030300780c */ /* 0x000fc80003f05270 */
[----:B------:R-:W-:-:S04]  /*1500*/  SHF.L.U32 R0, R0, 0x1f, RZ ;  /* 0x0000001f00007819 */ /* 0x000fc800000006ff */
[----:B------:R-:W1:Y:S02]  /*1510*/  SYNCS.PHASECHK.TRANS64.TRYWAIT P1, [UR38+0x2e800], R0 ;  /* 0x02e80000ff0075a7 */ /* 0x000e640008020166 */
[----:B-1----:R-:W-:Y:S05]  /*1520*/  @!P1 BRA `(.L_x_10) ;  /* 0x000000bc00a89947 */ /* 0x002fea0003800000 */
.L_x_90:
[----:B------:R-:W-:Y:S05]  /*1530*/  @!P0 BRA `(.L_x_11) ;  /* 0x0000000000048947 */ /* 0x000fea0003800000 */
[----:B------:R-:W-:Y:S01]  /*1540*/  BPT.TRAP 0x1 ;  /* 0x000000040000795c */ /* 0x000fe20000300000 */
.L_x_11:
[----:B------:R-:W-:Y:S02]  /*1550*/  IMAD.U32 R4, RZ, RZ, UR49 ;  /* 0x00000031ff047e24 */ /* 0x000fe4000f8e00ff */
[----:B-1----:R-:W-:-:S03]  /*1560*/  IMAD.U32 R3, RZ, RZ, UR36 ;  /* 0x00000024ff037e24 */ /* 0x002fc6000f8e00ff */
[----:B------:R-:W-:Y:S02]  /*1570*/  LEA R4, R4, UR38, 0x3 ;  /* 0x0000002604047c11 */ /* 0x000fe4000f8e18ff */
[----:B------:R-:W-:-:S04]  /*1580*/  SHF.L.U32 R3, R3, 0x1f, RZ ;  /* 0x0000001f03037819 */ /* 0x000fc800000006ff */
[----:B------:R1:W2:Y:S01]  /*1590*/  SYNCS.PHASECHK.TRANS64.TRYWAIT P1, [R4+URZ+0x2e830], R3 ;  /* 0x02e83003040075a7 */ /* 0x0002a2000802017f */
[----:B------:R-:W-:Y:S05]  /*15a0*/  @!P0 BRA `(.L_x_12) ;  /* 0x0000000000048947 */ /* 0x000fea0003800000 */
[----:B------:R-:W-:Y:S01]  /*15b0*/  BPT.TRAP 0x1 ;  /* 0x000000040000795c */ /* 0x000fe20000300000 */
.L_x_12:
[----:B--2---:R-:W-:Y:S05]  /*15c0*/  @P1 BRA `(.L_x_13) ;  /* 0x0000000000081947 */ /* 0x004fea0003800000 */
[----:B------:R-:W2:Y:S02]  /*15d0*/  SYNCS.PHASECHK.TRANS64.TRYWAIT P1, [R4+URZ+0x2e830], R3 ;  /* 0x02e83003040075a7 */ /* 0x000ea4000802017f */
[----:B--2---:R-:W-:Y:S05]  /*15e0*/  @!P1 BRA `(.L_x_14) ;  /* 0x000000bc00909947 */ /* 0x004fea0003800000 */
.L_x_13:
[----:B------:R-:W3:Y:S01]  /*15f0*/  S2R R152, SR_TID.X ;  /* 0x0000000000987919 */ /* 0x000ee20000002100 */
[----:B------:R-:W-:Y:S01]  /*1600*/  UIADD3 UR4, UR38, 0x20400, URZ ;  /* 0x0002040026047890 */ /* 0x000fe2000fffe03f */
[----:B------:R-:W-:-:S03]  /*1610*/  IMAD.MOV.U32 R87, RZ, RZ, RZ ;  /* 0x000000ffff577224 */ /* 0x000fc600078e00ff */
[----:B------:R-:W-:-:S04]  /*1620*/  USHF.R.U32.HI UR4, URZ, 0x4, UR4 ;  /* 0x000000043f047899 */ /* 0x000fc80008011604 */
[----:B------:R-:W-:-:S06]  /*1630*/  ULOP3.LUT UR4, UR4, 0x3fff, URZ, 0xc0, !UPT ;  /* 0x00003fff04047892 */ /* 0x000fcc000f8ec03f */
[----:B------:R-:W-:Y:S01]  /*1640*/  IMAD.U32 R0, RZ, RZ, UR4 ;  /* 0x00000004ff007e24 */ /* 0x000fe2000f8e00ff */
[----:B------:R-:W-:Y:S05]  /*1650*/  WARPSYNC.ALL ;  /* 0x0000000000007948 */ /* 0x000fea0003800000 */
[----:B------:R-:W-:Y:S02]  /*1660*/  LOP3.LUT R0, R0, 0x10000, RZ, 0xfc, !PT ;  /* 0x0001000000007812 */ /* 0x000fe400078efcff */
[----:B---3--:R-:W-:Y:S02]  /*1670*/  LOP3.LUT P1, RZ, R152, 0x7f, RZ, 0xc0, !PT ;  /* 0x0000007f98ff7812 */ /* 0x008fe4000782c0ff */
[----:B------:R-:W-:Y:S01]  /*1680*/  R2UR UR20, R0 ;  /* 0x00000000001472ca */ /* 0x000fe200000e0000 */
[----:B------:R-:W-:Y:S01]  /*1690*/  ULOP3.LUT UR12, UR56, 0x10000, URZ, 0xfc, !UPT ;  /* 0x00010000380c7892 */ /* 0x000fe2000f8efc3f */
[----:B------:R-:W-:Y:S01]  /*16a0*/  WARPGROUP.ARRIVE ;  /* 0x00000000000079c5 */ /* 0x000fe20000000000 */
[----:B------:R-:W-:Y:S01]  /*16b0*/  UMOV UR17, 0x40000040 ;  /* 0x4000004000117882 */ /* 0x000fe20000000000 */
[----:B------:R-:W-:Y:S01]  /*16c0*/  UMOV UR19, 0x40000040 ;  /* 0x4000004000137882 */ /* 0x000fe20000000000 */
[----:B------:R-:W-:Y:S01]  /*16d0*/  UIADD3 UR7, UR12, 0x2, URZ ;  /* 0x000000020c077890 */ /* 0x000fe2000fffe03f */
[----:B------:R-:W-:Y:S01]  /*16e0*/  VIADD R5, R228, UR55 ;  /* 0x00000037e4057c36 */ /* 0x000fe20008000000 */
[----:B------:R-:W-:Y:S01]  /*16f0*/  UIADD3 UR11, UR12, 0x4, URZ ;  /* 0x000000040c0b7890 */ /* 0x000fe2000fffe03f */
[----:B------:R-:W-:Y:S01]  /*1700*/  IMAD.U32 R6, RZ, RZ, UR54 ;  /* 0x00000036ff067e24 */ /* 0x000fe2000f8e00ff */
[----:B------:R-:W-:Y:S01]  /*1710*/  UMOV UR16, UR12 ;  /* 0x0000000c00107c82 */ /* 0x000fe20008000000 */
[----:B------:R-:W-:Y:S01]  /*1720*/  UIADD3 UR14, UR12, 0x6, URZ ;  /* 0x000000060c0e7890 */ /* 0x000fe2000fffe03f */
[----:B------:R-:W-:Y:S01]  /*1730*/  P2R R7, PR, RZ, 0x1 ;  /* 0x00000001ff077803 */ /* 0x000fe20000000000 */
[----:B------:R-:W-:Y:S01]  /*1740*/  UMOV UR15, 0x40000040 ;  /* 0x40000040000f7882 */ /* 0x000fe20000000000 */
[----:B------:R-:W-:Y:S01]  /*1750*/  UIMAD UR20, UR49, 0x700, UR20 ;  /* 0x00000700311478a4 */ /* 0x000fe2000f8e0214 */
[----:B------:R-:W-:Y:S01]  /*1760*/  IMAD R5, R6, -0xe0, R5 ;  /* 0xffffff2006057824 */ /* 0x000fe200078e0205 */
[----:B------:R-:W-:-:S02]  /*1770*/  UISETP.GE.AND UP0, UPT, UR55, 0xe1, UPT ;  /* 0x000000e13700788c */ /* 0x000fc4000bf06270 */
[----:B------:R-:W-:Y:S02]  /*1780*/  UIADD3 UR4, UR20, 0x300, URZ ;  /* 0x0000030014047890 */ /* 0x000fe4000fffe03f */
[----:B------:R-:W-:Y:S01]  /*1790*/  UIADD3 UR5, UR20, 0x400, URZ ;  /* 0x0000040014057890 */ /* 0x000fe2000fffe03f */
[C---:B------:R-:W-:Y:S01]  /*17a0*/  ISETP.GT.AND P2, PT, R5.reuse, RZ, PT ;  /* 0x000000ff0500720c */ /* 0x040fe20003f44270 */
[----:B------:R-:W-:Y:S01]  /*17b0*/  UMOV UR18, UR20 ;  /* 0x0000001400127c82 */ /* 0x000fe20008000000 */
[----:B------:R-:W-:Y:S01]  /*17c0*/  UIADD3 UR6, UR20, 0x500, URZ ;  /* 0x0000050014067890 */ /* 0x000fe2000fffe03f */
[----:B------:R-:W-:Y:S01]  /*17d0*/  QGMMA.64x32x32.F32.E4M3.E4M3 R136, gdesc[UR16], RZ, !UPT, gsb0 ;  /* 0x00600000108879f3 */ /* 0x000fe2000c0008ff */
[----:B------:R-:W-:Y:S01]  /*17e0*/  UIADD3 UR18, UR20, 0x100, URZ ;  /* 0x0000010014127890 */ /* 0x000fe2000fffe03f */
[C---:B------:R-:W-:Y:S01]  /*17f0*/  ISETP.GT.AND P5, PT, R5.reuse, 0x1, PT ;  /* 0x000000010500780c */ /* 0x040fe20003fa4270 */
[----:B------:R-:W-:Y:S01]  /*1800*/  UMOV UR19, 0x40000040 ;  /* 0x4000004000137882 */ /* 0x000fe20000000000 */
[----:B------:R-:W-:Y:S01]  /*1810*/  UIADD3 UR8, UR20, 0x2, URZ ;  /* 0x0000000214087890 */ /* 0x000fe2000fffe03f */
[C---:B------:R-:W-:Y:S01]  /*1820*/  ISETP.GT.AND P4, PT, R5.reuse, 0x8, PT ;  /* 0x000000080500780c */ /* 0x040fe20003f84270 */
[----:B------:R-:W-:Y:S01]  /*1830*/  UIADD3 UR9, UR20, 0x402, URZ ;  /* 0x0000040214097890 */ /* 0x000fe2000fffe03f */
[C---:B------:R-:W-:Y:S01]  /*1840*/  ISETP.GT.AND P1, PT, R5.reuse, 0x9, PT ;  /* 0x000000090500780c */ /* 0x040fe20003f24270 */
[----:B------:R-:W-:Y:S01]  /*1850*/  UIADD3 UR10, UR20, 0x502, URZ ;  /* 0x00000502140a7890 */ /* 0x000fe2000fffe03f */
[C---:B------:R-:W-:Y:S01]  /*1860*/  ISETP.GT.AND P3, PT, R5.reuse, 0x10, PT ;  /* 0x000000100500780c */ /* 0x040fe20003f64270 */
[----:B------:R-:W-:Y:S01]  /*1870*/  UIADD3 UR13, UR20, 0x4, URZ ;  /* 0x00000004140d7890 */ /* 0x000fe2000fffe03f */
[C---:B------:R-:W-:Y:S01]  /*1880*/  ISETP.GT.AND P0, PT, R5.reuse, 0xb9, PT ;  /* 0x000000b90500780c */ /* 0x040fe20003f04270 */
[----:B------:R-:W-:Y:S01]  /*1890*/  UIADD3 UR12, UR20, 0x504, URZ ;  /* 0x00000504140c7890 */ /* 0x000fe2000fffe03f */
[----:B------:R-:W-:Y:S01]  /*18a0*/  ISETP.GT.AND P6, PT, R5, 0xc0, PT ;  /* 0x000000c00500780c */ /* 0x000fe20003fc4270 */
[----:B------:R-:W-:-:S02]  /*18b0*/  WARPGROUP.DEPBAR.LE gsb0, 0x0 ;  /* 0x00008000000079c5 */ /* 0x000fc40000010000 */
[----:B------:R-:W-:-:S06]  /*18c0*/  WARPGROUP.ARRIVE ;  /* 0x00000000000079c5 */ /* 0x000fcc0000000000 */
[----:B------:R-:W-:Y:S01]  /*18d0*/  QGMMA.64x32x32.F32.E4M3.E4M3 R120, gdesc[UR16], RZ, !UPT, gsb0 ;  /* 0x00600000107879f3 */ /* 0x000fe2000c0008ff */
[----:B------:R-:W-:Y:S01]  /*18e0*/  UIADD3 UR18, UR20, 0x200, URZ ;  /* 0x0000020014127890 */ /* 0x000fe2000fffe03f */
[----:B------:R-:W-:Y:S01]  /*18f0*/  UMOV UR19, 0x40000040 ;  /* 0x4000004000137882 */ /* 0x000fe20000000000 */
[----:B------:R-:W-:Y:S02]  /*1900*/  WARPGROUP.DEPBAR.LE gsb0, 0x0 ;  /* 0x00008000000079c5 */ /* 0x000fe40000010000 */
[----:B------:R-:W-:-:S06]  /*1910*/  WARPGROUP.ARRIVE ;  /* 0x00000000000079c5 */ /* 0x000fcc0000000000 */
[----:B------:R-:W-:Y:S01]  /*1920*/  QGMMA.64x32x32.F32.E4M3.E4M3 R104, gdesc[UR16], RZ, !UPT, gsb0 ;  /* 0x00600000106879f3 */ /* 0x000fe2000c0008ff */
[----:B------:R-:W-:Y:S01]  /*1930*/  UMOV UR18, UR4 ;  /* 0x0000000400127c82 */ /* 0x000fe20008000000 */
[----:B------:R-:W-:Y:S01]  /*1940*/  UMOV UR19, 0x40000040 ;  /* 0x4000004000137882 */ /* 0x000fe20000000000 */
[----:B------:R-:W-:Y:S01]  /*1950*/  UIADD3 UR4, UR20, 0x600, URZ ;  /* 0x0000060014047890 */ /* 0x000fe2000fffe03f */
[----:B------:R-:W-:Y:S02]  /*1960*/  WARPGROUP.DEPBAR.LE gsb0, 0x0 ;  /* 0x00008000000079c5 */ /* 0x000fe40000010000 */
[----:B------:R-:W-:-:S06]  /*1970*/  WARPGROUP.ARRIVE ;  /* 0x00000000000079c5 */ /* 0x000fcc0000000000 */
[----:B------:R-:W-:Y:S01]  /*1980*/  QGMMA.64x32x32.F32.E4M3.E4M3 R88, gdesc[UR16], RZ, !UPT, gsb0 ;  /* 0x00600000105879f3 */ /* 0x000fe2000c0008ff */
[----:B------:R-:W-:Y:S01]  /*1990*/  UMOV UR18, UR5 ;  /* 0x0000000500127c82 */ /* 0x000fe20008000000 */
[----:B------:R-:W-:Y:S01]  /*19a0*/  UMOV UR19, 0x40000040 ;  /* 0x4000004000137882 */ /* 0x000fe20000000000 */
[----:B------:R-:W-:Y:S01]  /*19b0*/  UMOV UR5, 0x40000040 ;  /* 0x4000004000057882 */ /* 0x000fe20000000000 */
[----:B------:R-:W-:Y:S02]  /*19c0*/  WARPGROUP.DEPBAR.LE gsb0, 0x0 ;  /* 0x00008000000079c5 */ /* 0x000fe40000010000 */
[----:B------:R-:W-:-:S06]  /*19d0*/  WARPGROUP.ARRIVE ;  /* 0x00000000000079c5 */ /* 0x000fcc0000000000 */
[----:B------:R-:W-:Y:S01]  /*19e0*/  QGMMA.64x32x32.F32.E4M3.E4M3 R56, gdesc[UR16], RZ, !UPT, gsb0 ;  /* 0x00600000103879f3 */ /* 0x000fe2000c0008ff */
[----:B------:R-:W-:Y:S01]  /*19f0*/  UMOV UR18, UR6 ;  /* 0x0000000600127c82 */ /* 0x000fe20008000000 */
[----:B------:R-:W-:Y:S01]  /*1a00*/  UMOV UR19, 0x40000040 ;  /* 0x4000004000137882 */ /* 0x000fe20000000000 */
[----:B------:R-:W-:Y:S01]  /*1a10*/  UMOV UR6, UR8 ;  /* 0x0000000800067c82 */ /* 0x000fe20008000000 */
[----:B------:R-:W-:Y:S01]  /*1a20*/  UIADD3 UR8, UR20, 0x302, URZ ;  /* 0x0000030214087890 */ /* 0x000fe2000fffe03f */
[----:B------:R-:W-:Y:S02]  /*1a30*/  WARPGROUP.DEPBAR.LE gsb0, 0x0 ;  /* 0x00008000000079c5 */ /* 0x000fe40000010000 */
[----:B------:R-:W-:-:S06]  /*1a40*/  WARPGROUP.ARRIVE ;  /* 0x00000000000079c5 */ /* 0x000fcc0000000000 */
[----:B------:R-:W-:Y:S01]  /*1a50*/  QGMMA.64x32x32.F32.E4M3.E4M3 R40, gdesc[UR16], RZ, !UPT, gsb0 ;  /* 0x00600000102879f3 */ /* 0x000fe2000c0008ff */
[----:B------:R-:W-:Y:S01]  /*1a60*/  UMOV UR18, UR4 ;  /* 0x0000000400127c82 */ /* 0x000fe20008000000 */
[----:B------:R-:W-:Y:S01]  /*1a70*/  UMOV UR19, 0x40000040 ;  /* 0x4000004000137882 */ /* 0x000fe20000000000 */
[----:B------:R-:W-:Y:S01]  /*1a80*/  UMOV UR4, UR7 ;  /* 0x0000000700047c82 */ /* 0x000fe20008000000 */
[----:B------:R-:W-:Y:S01]  /*1a90*/  UMOV UR7, 0x40000040 ;  /* 0x4000004000077882 */ /* 0x000fe20000000000 */
[----:B------:R-:W-:Y:S02]  /*1aa0*/  WARPGROUP.DEPBAR.LE gsb0, 0x0 ;  /* 0x00008000000079c5 */ /* 0x000fe40000010000 */
[----:B------:R-:W-:-:S06]  /*1ab0*/  WARPGROUP.ARRIVE ;  /* 0x00000000000079c5 */ /* 0x000fcc0000000000 */
[----:B------:R-:W-:Y:S03]  /*1ac0*/  QGMMA.64x32x32.F32.E4M3.E4M3 R24, gdesc[UR16], RZ, !UPT, gsb0 ;  /* 0x00600000101879f3 */ /* 0x000fe6000c0008ff */
[----:B------:R-:W-:Y:S02]  /*1ad0*/  WARPGROUP.DEPBAR.LE gsb0, 0x0 ;  /* 0x00008000000079c5 */ /* 0x000fe40000010000 */
[----:B------:R-:W-:-:S06]  /*1ae0*/  WARPGROUP.ARRIVE ;  /* 0x00000000000079c5 */ /* 0x000fcc0000000000 */
[----:B------:R-:W-:Y:S01]  /*1af0*/  QGMMA.64x32x32.F32.E4M3.E4M3 R136, gdesc[UR4], R136, gsb0 ;  /* 0x00600000048879f3 */ /* 0x000fe20008000888 */
[----:B------:R-:W-:Y:S01]  /*1b00*/  UIADD3 UR6, UR20, 0x102, URZ ;  /* 0x0000010214067890 */ /* 0x000fe2000fffe03f */
[----:B------:R-:W-:Y:S01]  /*1b10*/  UMOV UR7, 0x40000040 ;  /* 0x4000004000077882 */ /* 0x000fe20000000000 */
        /* <DEDUP_REMOVED lines=8> */
[----:B------:R-:W-:Y:S01]  /*1ba0*/  UMOV UR6, UR8 ;  /* 0x0000000800067c82 */ /* 0x000fe20008000000 */
[----:B------:R-:W-:Y:S01]  /*1bb0*/  UMOV UR7, 0x40000040 ;  /* 0x4000004000077882 */ /* 0x000fe20000000000 */
[----:B------:R-:W-:Y:S01]  /*1bc0*/  UIADD3 UR8, UR20, 0x602, URZ ;  /* 0x0000060214087890 */ /* 0x000fe2000fffe03f */
[----:B------:R-:W-:Y:S02]  /*1bd0*/  WARPGROUP.DEPBAR.LE gsb0, 0x0 ;  /* 0x00008000000079c5 */ /* 0x000fe40000010000 */
[----:B------:R-:W-:-:S06]  /*1be0*/  WARPGROUP.ARRIVE ;  /* 0x00000000000079c5 */ /* 0x000fcc0000000000 */
[----:B------:R-:W-:Y:S01]  /*1bf0*/  QGMMA.64x32x32.F32.E4M3.E4M3 R88, gdesc[UR4], R88, gsb0 ;  /* 0x00600000045879f3 */ /* 0x000fe20008000858 */
[----:B------:R-:W-:Y:S01]  /*1c00*/  UMOV UR6, UR9 ;  /* 0x0000000900067c82 */ /* 0x000fe20008000000 */
[----:B------:R-:W-:Y:S01]  /*1c10*/  UMOV UR7, 0x40000040 ;  /* 0x4000004000077882 */ /* 0x000fe20000000000 */
[----:B------:R-:W-:Y:S01]  /*1c20*/  UMOV UR9, 0x40000040 ;  /* 0x4000004000097882 */ /* 0x000fe20000000000 */
[----:B------:R-:W-:Y:S02]  /*1c30*/  WARPGROUP.DEPBAR.LE gsb0, 0x0 ;  /* 0x00008000000079c5 */ /* 0x000fe40000010000 */
[----:B------:R-:W-:-:S06]  /*1c40*/  WARPGROUP.ARRIVE ;  /* 0x00000000000079c5 */ /* 0x000fcc0000000000 */
[----:B------:R-:W-:Y:S01]  /*1c50*/  QGMMA.64x32x32.F32.E4M3.E4M3 R56, gdesc[UR4], R56, gsb0 ;  /* 0x00600000043879f3 */ /* 0x000fe20008000838 */
[----:B------:R-:W-:Y:S01]  /*1c60*/  UMOV UR6, UR10 ;  /* 0x0000000a00067c82 */ /* 0x000fe20008000000 */
[----:B------:R-:W-:Y:S01]  /*1c70*/  UMOV UR7, 0x40000040 ;  /* 0x4000004000077882 */ /* 0x000fe20000000000 */
[----:B------:R-:W-:Y:S01]  /*1c80*/  UMOV UR10, UR13 ;  /* 0x0000000d000a7c82 */ /* 0x000fe20008000000 */
        /* <DEDUP_REMOVED lines=11> */
[----:B------:R-:W-:Y:S02]  /*1d40*/  UIADD3 UR6, UR20, 0x304, URZ ;  /* 0x0000030414067890 */ /* 0x000fe4000fffe03f */
[----:B------:R-:W-:Y:S01]  /*1d50*/  UIADD3 UR7, UR20, 0x404, URZ ;  /* 0x0000040414077890 */ /* 0x000fe2000fffe03f */
        /* <DEDUP_REMOVED lines=27> */
[----:B------:R-:W-:Y:S01]  /*1f10*/  UMOV UR12, UR14 ;  /* 0x0000000e000c7c82 */ /* 0x000fe20008000000 */
[----:B------:R-:W-:Y:S01]  /*1f20*/  UMOV UR14, UR7 ;  /* 0x00000007000e7c82 */ /* 0x000fe20008000000 */
        /* <DEDUP_REMOVED lines=9> */
[----:B------:R-:W-:Y:S03]  /*1fc0*/  QGMMA.64x32x32.F32.E4M3.E4M3 R24, gdesc[UR8], R24, gsb0 ;  /* 0x00600000081879f3 */ /* 0x000fe60008000818 */
[----:B------:R-:W-:Y:S02]  /*1fd0*/  WARPGROUP.DEPBAR.LE gsb0, 0x0 ;  /* 0x00008000000079c5 */ /* 0x000fe40000010000 */
[----:B------:R-:W-:-:S06]  /*1fe0*/  WARPGROUP.ARRIVE ;  /* 0x00000000000079c5 */ /* 0x000fcc0000000000 */
[----:B------:R-:W-:Y:S01]  /*1ff0*/  QGMMA.64x32x32.F32.E4M3.E4M3 R136, gdesc[UR12], R136, gsb0 ;  /* 0x006000000c8879f3 */ /* 0x000fe20008000888 */
[----:B------:R-:W-:Y:S01]  /*2000*/  UIADD3 UR14, UR20, 0x106, URZ ;  /* 0x00000106140e7890 */ /* 0x000fe2000fffe03f */
[----:B------:R-:W-:Y:S01]  /*2010*/  UMOV UR15, 0x40000040 ;  /* 0x40000040000f7882 */ /* 0x000fe20000000000 */
[----:B------:R-:W-:Y:S02]  /*2020*/  WARPGROUP.DEPBAR.LE gsb0, 0x0 ;  /* 0x00008000000079c5 */ /* 0x000fe40000010000 */
[----:B------:R-:W-:Y:S01]  /*2030*/  WARPGROUP.ARRIVE ;  /* 0x00000000000079c5 */ /* 0x000fe20000000000 */
[----:B------:R-:W-:Y:S02]  /*2040*/  FSEL R138, R138, -INF , P2 ;  /* 0xff8000008a8a7808 */ /* 0x000fe40001000000 */
[----:B------:R-:W-:Y:S02]  /*2050*/  FSEL R139, R139, -INF , P5 ;  /* 0xff8000008b8b7808 */ /* 0x000fe40002800000 */
[----:B------:R-:W-:Y:S01]  /*2060*/  FSEL R142, R142, -INF , P4 ;  /* 0xff8000008e8e7808 */ /* 0x000fe20002000000 */
[----:B------:R-:W-:Y:S01]  /*2070*/  QGMMA.64x32x32.F32.E4M3.E4M3 R120, gdesc[UR12], R120, gsb0 ;  /* 0x006000000c7879f3 */ /* 0x000fe20008000878 */
[----:B------:R-:W-:Y:S01]  /*2080*/  UIADD3 UR14, UR20, 0x206, URZ ;  /* 0x00000206140e7890 */ /* 0x000fe2000fffe03f */
[----:B-12---:R-:W-:Y:S01]  /*2090*/  FMNMX.FTZ R3, R138, R139, !PT ;  /* 0x0000008b8a037209 */ /* 0x006fe20007810000 */
[----:B------:R-:W-:Y:S01]  /*20a0*/  UMOV UR15, 0x40000040 ;  /* 0x40000040000f7882 */ /* 0x000fe20000000000 */
[----:B------:R-:W-:-:S02]  /*20b0*/  FSEL R143, R143, -INF , P1 ;  /* 0xff8000008f8f7808 */ /* 0x000fc40000800000 */
[----:B------:R-:W-:Y:S02]  /*20c0*/  FMNMX.FTZ R6, R142, R3, !PT ;  /* 0x000000038e067209 */ /* 0x000fe40007810000 */
[----:B------:R-:W-:Y:S02]  /*20d0*/  FSEL R136, R136, -INF , P2 ;  /* 0xff80000088887808 */ /* 0x000fe40001000000 */
[----:B------:R-:W-:Y:S02]  /*20e0*/  ISETP.GT.AND P2, PT, R5, 0x11, PT ;  /* 0x000000110500780c */ /* 0x000fe40003f44270 */
[----:B------:R-:W-:Y:S02]  /*20f0*/  FSEL R146, R146, -INF , P3 ;  /* 0xff80000092927808 */ /* 0x000fe40001800000 */
[----:B------:R-:W-:Y:S02]  /*2100*/  FMNMX.FTZ R3, R143, R6, !PT ;  /* 0x000000068f037209 */ /* 0x000fe40007810000 */
[----:B------:R-:W-:-:S02]  /*2110*/  FSEL R137, R137, -INF , P5 ;  /* 0xff80000089897808 */ /* 0x000fc40002800000 */
[----:B------:R-:W-:Y:S02]  /*2120*/  ISETP.GT.AND P5, PT, R5, 0x18, PT ;  /* 0x000000180500780c */ /* 0x000fe40003fa4270 */
[----:B------:R-:W-:Y:S02]  /*2130*/  FSEL R147, R147, -INF , P2 ;  /* 0xff80000093937808 */ /* 0x000fe40001000000 */
[----:B------:R-:W-:Y:S02]  /*2140*/  FMNMX.FTZ R6, R146, R3, !PT ;  /* 0x0000000392067209 */ /* 0x000fe40007810000 */
[----:B------:R-:W-:Y:S02]  /*2150*/  FSEL R140, R140, -INF , P4 ;  /* 0xff8000008c8c7808 */ /* 0x000fe40002000000 */
[----:B------:R-:W-:Y:S02]  /*2160*/  ISETP.GT.AND P4, PT, R5, 0x19, PT ;  /* 0x000000190500780c */ /* 0x000fe40003f84270 */
[----:B------:R-:W-:-:S02]  /*2170*/  FSEL R150, R150, -INF , P5 ;  /* 0xff80000096967808 */ /* 0x000fc40002800000 */
[----:B------:R-:W-:Y:S02]  /*2180*/  FMNMX.FTZ R3, R147, R6, !PT ;  /* 0x0000000693037209 */ /* 0x000fe40007810000 */
[----:B------:R-:W-:Y:S02]  /*2190*/  FSEL R145, R145, -INF , P2 ;  /* 0xff80000091917808 */ /* 0x000fe40001000000 */
[----:B------:R-:W-:Y:S02]  /*21a0*/  FSEL R151, R151, -INF , P4 ;  /* 0xff80000097977808 */ /* 0x000fe40002000000 */
[----:B------:R-:W-:Y:S02]  /*21b0*/  ISETP.GT.AND P2, PT, R5, 0x20, PT ;  /* 0x000000200500780c */ /* 0x000fe40003f44270 */
[----:B------:R-:W-:Y:S02]  /*21c0*/  FMNMX.FTZ R6, R150, R3, !PT ;  /* 0x0000000396067209 */ /* 0x000fe40007810000 */
[----:B------:R-:W-:-:S02]  /*21d0*/  FSEL R148, R148, -INF , P5 ;  /* 0xff80000094947808 */ /* 0x000fc40002800000 */
[----:B------:R-:W-:Y:S02]  /*21e0*/  ISETP.GT.AND P5, PT, R5, 0x21, PT ;  /* 0x000000210500780c */ /* 0x000fe40003fa4270 */
[----:B------:R-:W-:Y:S02]  /*21f0*/  FMNMX.FTZ R3, R151, R6, !PT ;  /* 0x0000000697037209 */ /* 0x000fe40007810000 */
[----:B------:R-:W-:Y:S02]  /*2200*/  FSEL R149, R149, -INF , P4 ;  /* 0xff80000095957808 */ /* 0x000fe40002000000 */
[----:B------:R-:W-:Y:S02]  /*2210*/  ISETP.GT.AND P4, PT, R5, 0x28, PT ;  /* 0x000000280500780c */ /* 0x000fe40003f84270 */
[----:B------:R-:W-:Y:S02]  /*2220*/  FSEL R141, R141, -INF , P1 ;  /* 0xff8000008d8d7808 */ /* 0x000fe40000800000 */
[----:B------:R-:W-:-:S02]  /*2230*/  ISETP.GT.AND P1, PT, R5, 0x29, PT ;  /* 0x000000290500780c */ /* 0x000fc40003f24270 */
[----:B------:R-:W-:Y:S02]  /*2240*/  FSEL R144, R144, -INF , P3 ;  /* 0xff80000090907808 */ /* 0x000fe40001800000 */
[----:B------:R-:W-:Y:S01]  /*2250*/  ISETP.GT.AND P3, PT, R5, 0x30, PT ;  /* 0x000000300500780c */ /* 0x000fe20003f64270 */
[----:B------:R-:W-:Y:S02]  /*2260*/  WARPGROUP.DEPBAR.LE gsb0, 0x0 ;  /* 0x00008000000079c5 */ /* 0x000fe40000010000 */
[----:B------:R-:W-:Y:S01]  /*2270*/  WARPGROUP.ARRIVE ;  /* 0x00000000000079c5 */ /* 0x000fe20000000000 */
[----:B------:R-:W-:Y:S02]  /*2280*/  FSEL R122, R122, -INF , P2 ;  /* 0xff8000007a7a7808 */ /* 0x000fe40001000000 */
[----:B------:R-:W-:Y:S02]  /*2290*/  FSEL R123, R123, -INF , P5 ;  /* 0xff8000007b7b7808 */ /* 0x000fe40002800000 */
[----:B------:R-:W-:Y:S01]  /*22a0*/  FMNMX.FTZ R6, R122, R3, !PT ;  /* 0x000000037a067209 */ /* 0x000fe20007810000 */
[----:B------:R-:W-:Y:S01]  /*22b0*/  QGMMA.64x32x32.F32.E4M3.E4M3 R104, gdesc[UR12], R104, gsb0 ;  /* 0x006000000c6879f3 */ /* 0x000fe20008000868 */
[----:B------:R-:W-:Y:S01]  /*22c0*/  UIADD3 UR14, UR20, 0x306, URZ ;  /* 0x00000306140e7890 */ /* 0x000fe2000fffe03f */
[----:B------:R-:W-:Y:S01]  /*22d0*/  FSEL R126, R126, -INF , P4 ;  /* 0xff8000007e7e7808 */ /* 0x000fe20002000000 */
[----:B------:R-:W-:Y:S01]  /*22e0*/  UMOV UR15, 0x40000040 ;  /* 0x40000040000f7882 */ /* 0x000fe20000000000 */
[----:B------:R-:W-:Y:S01]  /*22f0*/  FMNMX.FTZ R3, R123, R6, !PT ;  /* 0x000000067b037209 */ /* 0x000fe20007810000 */
[----:B------:R-:W-:Y:S01]  /*2300*/  UIADD3 UR20, UR20, 0x606, URZ ;  /* 0x0000060614147890 */ /* 0x000fe2000fffe03f */
        /* <DEDUP_REMOVED lines=33> */
[----:B------:R-:W-:Y:S01]  /*2520*/  UMOV UR14, UR6 ;  /* 0x00000006000e7c82 */ /* 0x000fe20008000000 */
[----:B------:R-:W-:Y:S01]  /*2530*/  UMOV UR15, 0x40000040 ;  /* 0x40000040000f7882 */ /* 0x000fe20000000000 */
[----:B------:R-:W-:-:S02]  /*2540*/  FSEL R110, R110, -INF , P4 ;  /* 0xff8000006e6e7808 */ /* 0x000fc40002000000 */
[----:B------:R-:W-:Y:S02]  /*2550*/  FMNMX.FTZ R3, R107, R6, !PT ;  /* 0x000000066b037209 */ /* 0x000fe40007810000 */
[----:B------:R-:W-:Y:S02]  /*2560*/  FSEL R111, R111, -INF , P1 ;  /* 0xff8000006f6f7808 */ /* 0x000fe40000800000 */
[----:B------:R-:W-:Y:S02]  /*2570*/  FMNMX.FTZ R6, R110, R3, !PT ;  /* 0x000000036e067209 */ /* 0x000fe40007810000 */
[----:B------:R-:W-:Y:S02]  /*2580*/  FSEL R104, R104, -INF , P2 ;  /* 0xff80000068687808 */ /* 0x000fe40001000000 */
[----:B------:R-:W-:Y:S02]  /*2590*/  ISETP.GT.AND P2, PT, R5, 0x51, PT ;  /* 0x000000510500780c */ /* 0x000fe40003f44270 */
        /* <DEDUP_REMOVED lines=11> */
[----:B------:R-:W-:Y:S02]  /*2650*/  FSEL R119, R119, -INF , P4 ;  /* 0xff80000077777808 */ /* 0x000fe40002000000 */
[----:B------:R-:W-:-:S02]  /*2660*/  ISETP.GT.AND P3, PT, R5, 0x60, PT ;  /* 0x000000600500780c */ /* 0x000fc40003f64270 */
[----:B------:R-:W-:Y:S02]  /*2670*/  FMNMX.FTZ R6, R118, R3, !PT ;  /* 0x0000000376067209 */ /* 0x000fe40007810000 */
[----:B------:R-:W-:Y:S02]  /*2680*/  FSEL R109, R109, -INF , P1 ;  /* 0xff8000006d6d7808 */ /* 0x000fe40000800000 */
[----:B------:R-:W-:Y:S02]  /*2690*/  ISETP.GT.AND P1, PT, R5, 0x61, PT ;  /* 0x000000610500780c */ /* 0x000fe40003f24270 */
[----:B------:R-:W-:Y:S02]  /*26a0*/  FMNMX.FTZ R3, R119, R6, !PT ;  /* 0x0000000677037209 */ /* 0x000fe40007810000 */
[----:B------:R-:W-:Y:S02]  /*26b0*/  FSEL R113, R113, -INF , P2 ;  /* 0xff80000071717808 */ /* 0x000fe40001000000 */
[----:B------:R-:W-:-:S02]  /*26c0*/  ISETP.GT.AND P2, PT, R5, 0x68, PT ;  /* 0x000000680500780c */ /* 0x000fc40003f44270 */
[----:B------:R-:W-:Y:S02]  /*26d0*/  FSEL R116, R116, -INF , P5 ;  /* 0xff80000074747808 */ /* 0x000fe40002800000 */
[----:B------:R-:W-:Y:S02]  /*26e0*/  ISETP.GT.AND P5, PT, R5, 0x69, PT ;  /* 0x000000690500780c */ /* 0x000fe40003fa4270 */
[----:B------:R-:W-:Y:S02]  /*26f0*/  FSEL R117, R117, -INF , P4 ;  /* 0xff80000075757808 */ /* 0x000fe40002000000 */
[----:B------:R-:W-:Y:S01]  /*2700*/  ISETP.GT.AND P4, PT, R5, 0x70, PT ;  /* 0x000000700500780c */ /* 0x000fe20003f84270 */
[----:B------:R-:W-:Y:S02]  /*2710*/  WARPGROUP.DEPBAR.LE gsb0, 0x0 ;  /* 0x00008000000079c5 */ /* 0x000fe40000010000 */
[----:B------:R-:W-:Y:S01]  /*2720*/  WARPGROUP.ARRIVE ;  /* 0x00000000000079c5 */ /* 0x000fe20000000000 */
[----:B------:R-:W-:-:S02]  /*2730*/  FSEL R90, R90, -INF , P3 ;  /* 0xff8000005a5a7808 */ /* 0x000fc40001800000 */
[----:B------:R-:W-:Y:S02]  /*2740*/  FSEL R91, R91, -INF , P1 ;  /* 0xff8000005b5b7808 */ /* 0x000fe40000800000 */
[----:B------:R-:W-:Y:S01]  /*2750*/  FMNMX.FTZ R6, R90, R3, !PT ;  /* 0x000000035a067209 */ /* 0x000fe20007810000 */
[----:B------:R-:W-:Y:S01]  /*2760*/  QGMMA.64x32x32.F32.E4M3.E4M3 R56, gdesc[UR12], R56, gsb0 ;  /* 0x006000000c3879f3 */ /* 0x000fe20008000838 */
[----:B------:R-:W-:Y:S01]  /*2770*/  UMOV UR14, UR7 ;  /* 0x00000007000e7c82 */ /* 0x000fe20008000000 */
[----:B------:R-:W-:Y:S01]  /*2780*/  UMOV UR15, 0x40000040 ;  /* 0x40000040000f7882 */ /* 0x000fe20000000000 */
[----:B------:R-:W-:Y:S02]  /*2790*/  FSEL R94, R94, -INF , P2 ;  /* 0xff8000005e5e7808 */ /* 0x000fe40001000000 */
[----:B------:R-:W-:Y:S02]  /*27a0*/  FMNMX.FTZ R3, R91, R6, !PT ;  /* 0x000000065b037209 */ /* 0x000fe40007810000 */
        /* <DEDUP_REMOVED lines=20> */
[----:B------:R-:W-:Y:S02]  /*28f0*/  FMNMX.FTZ R3, R103, R6, !PT ;  /* 0x0000000667037209 */ /* 0x000fe40007810000 */
[----:B------:R-:W-:Y:S02]  /*2900*/  FSEL R97, R97, -INF , P3 ;  /* 0xff80000061617808 */ /* 0x000fe40001800000 */
[C---:B------:R-:W-:Y:S02]  /*2910*/  ISETP.GT.AND P3, PT, R5.reuse, 0x88, PT ;  /* 0x000000880500780c */ /* 0x040fe40003f64270 */
        /* <DEDUP_REMOVED lines=47> */
[----:B------:R-:W-:Y:S02]  /*2c10*/  FSEL R72, R46, -INF , P5 ;  /* 0xff8000002e487808 */ /* 0x000fe40002800000 */
[----:B------:R-:W-:Y:S02]  /*2c20*/  FMNMX.FTZ R3, R43, R8, !PT ;  /* 0x000000082b037209 */ /* 0x000fe40007810000 */
[----:B------:R-:W-:Y:S02]  /*2c30*/  FSEL R47, R47, -INF , P4 ;  /* 0xff8000002f2f7808 */ /* 0x000fe40002000000 */
[----:B------:R-:W-:-:S02]  /*2c40*/  FMNMX.FTZ R8, R72, R3, !PT ;  /* 0x0000000348087209 */ /* 0x000fc40007810000 */
[----:B------:R-:W-:Y:S02]  /*2c50*/  FSEL R40, R40, -INF , P1 ;  /* 0xff80000028287808 */ /* 0x000fe40000800000 */
[----:B------:R-:W-:Y:S02]  /*2c60*/  ISETP.GT.AND P1, PT, R5, 0xb1, PT ;  /* 0x000000b10500780c */ /* 0x000fe40003f24270 */
[----:B------:R-:W-:Y:S02]  /*2c70*/  FSEL R50, R50, -INF , P3 ;  /* 0xff80000032327808 */ /* 0x000fe40001800000 */
[----:B------:R-:W-:Y:S02]  /*2c80*/  FMNMX.FTZ R3, R47, R8, !PT ;  /* 0x000000082f037209 */ /* 0x000fe40007810000 */
[----:B------:R-:W-:Y:S02]  /*2c90*/  FSEL R41, R41, -INF , P2 ;  /* 0xff80000029297808 */ /* 0x000fe40001000000 */
[----:B------:R-:W-:-:S02]  /*2ca0*/  ISETP.GT.AND P2, PT, R5, 0xb8, PT ;  /* 0x000000b80500780c */ /* 0x000fc40003f44270 */
[----:B------:R-:W-:Y:S02]  /*2cb0*/  FSEL R51, R51, -INF , P1 ;  /* 0xff80000033337808 */ /* 0x000fe40000800000 */
[----:B------:R-:W-:Y:S02]  /*2cc0*/  FMNMX.FTZ R8, R50, R3, !PT ;  /* 0x0000000332087209 */ /* 0x000fe40007810000 */
[----:B------:R-:W-:Y:S02]  /*2cd0*/  FSEL R54, R54, -INF , P2 ;  /* 0xff80000036367808 */ /* 0x000fe40001000000 */
[----:B------:R-:W-:Y:S02]  /*2ce0*/  FMNMX.FTZ R3, R51, R8, !PT ;  /* 0x0000000833037209 */ /* 0x000fe40007810000 */
[----:B------:R-:W-:Y:S02]  /*2cf0*/  FSEL R55, R55, -INF , P0 ;  /* 0xff80000037377808 */ /* 0x000fe40000000000 */
[----:B------:R-:W-:-:S02]  /*2d00*/  FMNMX.FTZ R8, R54, R3, !PT ;  /* 0x0000000336087209 */ /* 0x000fc40007810000 */
[----:B------:R-:W-:Y:S02]  /*2d10*/  ISETP.GT.AND P0, PT, R5, 0xc1, PT ;  /* 0x000000c10500780c */ /* 0x000fe40003f04270 */
[----:B------:R-:W-:Y:S02]  /*2d20*/  FMNMX.FTZ R8, R55, R8, !PT ;  /* 0x0000000837087209 */ /* 0x000fe40007810000 */
[----:B------:R-:W-:Y:S02]  /*2d30*/  FSEL R49, R49, -INF , P1 ;  /* 0xff80000031317808 */ /* 0x000fe40000800000 */
[C---:B------:R-:W-:Y:S02]  /*2d40*/  ISETP.GT.AND P1, PT, R5.reuse, 0xc8, PT ;  /* 0x000000c80500780c */ /* 0x040fe40003f24270 */
[----:B------:R-:W-:Y:S02]  /*2d50*/  FSEL R52, R52, -INF , P2 ;  /* 0xff80000034347808 */ /* 0x000fe40001000000 */
[----:B------:R-:W-:-:S02]  /*2d60*/  ISETP.GT.AND P2, PT, R5, 0xc9, PT ;  /* 0x000000c90500780c */ /* 0x000fc40003f44270 */
[----:B------:R-:W-:Y:S02]  /*2d70*/  FSEL R48, R48, -INF , P3 ;  /* 0xff80000030307808 */ /* 0x000fe40001800000 */
[----:B------:R-:W-:Y:S02]  /*2d80*/  ISETP.GT.AND P3, PT, R5, 0xd0, PT ;  /* 0x000000d00500780c */ /* 0x000fe40003f64270 */
[----:B------:R-:W-:Y:S02]  /*2d90*/  FSEL R45, R45, -INF , P4 ;  /* 0xff8000002d2d7808 */ /* 0x000fe40002000000 */
[C---:B------:R-:W-:Y:S02]  /*2da0*/  ISETP.GT.AND P4, PT, R5.reuse, 0xd1, PT ;  /* 0x000000d10500780c */ /* 0x040fe40003f84270 */
[----:B------:R-:W-:Y:S02]  /*2db0*/  FSEL R44, R44, -INF , P5 ;  /* 0xff8000002c2c7808 */ /* 0x000fe40002800000 */
[----:B------:R-:W-:-:S02]  /*2dc0*/  ISETP.GT.AND P5, PT, R5, 0xd8, PT ;  /* 0x000000d80500780c */ /* 0x000fc40003fa4270 */
[----:B------:R-:W-:Y:S02]  /*2dd0*/  P2R R11, PR, RZ, 0x4 ;  /* 0x00000004ff0b7803 */ /* 0x000fe40000000000 */
[----:B------:R-:W-:Y:S01]  /*2de0*/  P2R R12, PR, RZ, 0x2 ;  /* 0x00000002ff0c7803 */ /* 0x000fe20000000000 */
[----:B------:R-:W-:Y:S02]  /*2df0*/  WARPGROUP.DEPBAR.LE gsb0, 0x0 ;  /* 0x00008000000079c5 */ /* 0x000fe40000010000 */
[----:B------:R-:W-:Y:S02]  /*2e00*/  FSEL R73, R26, -INF , P6 ;  /* 0xff8000001a497808 */ /* 0x000fe40003000000 */
[----:B------:R-:W-:Y:S02]  /*2e10*/  FSEL R78, R27, -INF , P0 ;  /* 0xff8000001b4e7808 */ /* 0x000fe40000000000 */
[----:B------:R-:W-:Y:S02]  /*2e20*/  FMNMX.FTZ R3, R73, R8, !PT ;  /* 0x0000000849037209 */ /* 0x000fe40007810000 */
[----:B------:R-:W-:-:S02]  /*2e30*/  FSEL R84, R30, -INF , P1 ;  /* 0xff8000001e547808 */ /* 0x000fc40000800000 */
[----:B------:R-:W-:Y:S02]  /*2e40*/  FMNMX.FTZ R3, R78, R3, !PT ;  /* 0x000000034e037209 */ /* 0x000fe40007810000 */
[----:B------:R-:W-:Y:S02]  /*2e50*/  FSEL R82, R31, -INF , P2 ;  /* 0xff8000001f527808 */ /* 0x000fe40001000000 */
[----:B------:R-:W-:Y:S02]  /*2e60*/  FMNMX.FTZ R3, R84, R3, !PT ;  /* 0x0000000354037209 */ /* 0x000fe40007810000 */
[----:B------:R-:W-:Y:S02]  /*2e70*/  FSEL R80, R34, -INF , P3 ;  /* 0xff80000022507808 */ /* 0x000fe40001800000 */
[----:B------:R-:W-:Y:S02]  /*2e80*/  FMNMX.FTZ R3, R82, R3, !PT ;  /* 0x0000000352037209 */ /* 0x000fe40007810000 */
[----:B------:R-:W-:-:S02]  /*2e90*/  FSEL R74, R35, -INF , P4 ;  /* 0xff800000234a7808 */ /* 0x000fc40002000000 */
[----:B------:R-:W-:Y:S02]  /*2ea0*/  FMNMX.FTZ R3, R80, R3, !PT ;  /* 0x0000000350037209 */ /* 0x000fe40007810000 */
[----:B------:R-:W-:Y:S02]  /*2eb0*/  FMNMX.FTZ R31, R136, R137, !PT ;  /* 0x00000089881f7209 */ /* 0x000fe40007810000 */
[----:B------:R-:W-:Y:S02]  /*2ec0*/  FSEL R77, R38, -INF , P5 ;  /* 0xff800000264d7808 */ /* 0x000fe40002800000 */
[----:B------:R-:W-:Y:S02]  /*2ed0*/  FMNMX.FTZ R8, R74, R3, !PT ;  /* 0x000000034a087209 */ /* 0x000fe40007810000 */
[----:B------:R-:W-:Y:S02]  /*2ee0*/  ISETP.GT.AND P6, PT, R5, 0xd9, PT ;  /* 0x000000d90500780c */ /* 0x000fe40003fc4270 */
[----:B------:R-:W-:-:S02]  /*2ef0*/  FMNMX.FTZ R38, R140, R31, !PT ;  /* 0x0000001f8c267209 */ /* 0x000fc40007810000 */
[----:B------:R-:W-:Y:S02]  /*2f00*/  FSEL R76, R39, -INF , P6 ;  /* 0xff800000274c7808 */ /* 0x000fe40003000000 */
[----:B------:R-:W-:Y:S02]  /*2f10*/  FMNMX.FTZ R3, R77, R8, !PT ;  /* 0x000000084d037209 */ /* 0x000fe40007810000 */
[----:B------:R-:W-:Y:S02]  /*2f20*/  FMNMX.FTZ R31, R141, R38, !PT ;  /* 0x000000268d1f7209 */ /* 0x000fe40007810000 */
[----:B------:R-:W-:Y:S02]  /*2f30*/  FMNMX.FTZ R8, R76, R3, !PT ;  /* 0x000000034c087209 */ /* 0x000fe40007810000 */
[----:B------:R-:W-:Y:S02]  /*2f40*/  FMNMX.FTZ R38, R144, R31, !PT ;  /* 0x0000001f90267209 */ /* 0x000fe40007810000 */
[----:B------:R-:W-:Y:S01]  /*2f50*/  ISETP.GT.AND P1, PT, R5, 0xb9, PT ;  /* 0x000000b90500780c */ /* 0x000fe20003f24270 */
[----:B------:R-:W1:Y:S01]  /*2f60*/  SHFL.BFLY PT, R3, R8, 0x2, 0x1f ;  /* 0x0c401f0008037f89 */ /* 0x000e6200000e0000 */
[----:B------:R-:W-:-:S02]  /*2f70*/  FMNMX.FTZ R35, R145, R38, !PT ;  /* 0x0000002691237209 */ /* 0x000fc40007810000 */
[----:B------:R-:W-:Y:S02]  /*2f80*/  P2R R13, PR, RZ, 0x1 ;  /* 0x00000001ff0d7803 */ /* 0x000fe40000000000 */
[----:B------:R-:W-:Y:S02]  /*2f90*/  FMNMX.FTZ R42, R148, R35, !PT ;  /* 0x00000023942a7209 */ /* 0x000fe40007810000 */
[----:B------:R-:W-:Y:S02]  /*2fa0*/  ISETP.GT.AND P0, PT, R5, 0xc0, PT ;  /* 0x000000c00500780c */ /* 0x000fe40003f04270 */
[----:B------:R-:W-:Y:S02]  /*2fb0*/  FMNMX.FTZ R35, R149, R42, !PT ;  /* 0x0000002a95237209 */ /* 0x000fe40007810000 */
[----:B------:R-:W-:Y:S02]  /*2fc0*/  FSEL R53, R53, -INF , P1 ;  /* 0xff80000035357808 */ /* 0x000fe40000800000 */
[----:B------:R-:W-:-:S02]  /*2fd0*/  FMNMX.FTZ R42, R120, R35, !PT ;  /* 0x00000023782a7209 */ /* 0x000fc40007810000 */
[----:B------:R-:W-:Y:S02]  /*2fe0*/  FSEL R24, R24, -INF , P0 ;  /* 0xff80000018187808 */ /* 0x000fe40000000000 */
[----:B------:R-:W-:Y:S02]  /*2ff0*/  FMNMX.FTZ R39, R121, R42, !PT ;  /* 0x0000002a79277209 */ /* 0x000fe40007810000 */
[----:B------:R-:W-:Y:S02]  /*3000*/  ISETP.NE.AND P0, PT, R13, RZ, PT ;  /* 0x000000ff0d00720c */ /* 0x000fe40003f05270 */
[----:B------:R-:W-:Y:S02]  /*3010*/  FMNMX.FTZ R46, R124, R39, !PT ;  /* 0x000000277c2e7209 */ /* 0x000fe40007810000 */
[----:B------:R-:W-:Y:S02]  /*3020*/  ISETP.NE.AND P1, PT, R12, RZ, PT ;  /* 0x000000ff0c00720c */ /* 0x000fe40003f25270 */
[----:B-1----:R-:W-:-:S02]  /*3030*/  FMNMX.FTZ R9, R8, R3, !PT ;  /* 0x0000000308097209 */ /* 0x002fc40007810000 */
[----:B------:R-:W-:Y:S02]  /*3040*/  FMNMX.FTZ R39, R125, R46, !PT ;  /* 0x0000002e7d277209 */ /* 0x000fe40007810000 */
[----:B------:R-:W-:Y:S01]  /*3050*/  FSEL R25, R25, -INF , P0 ;  /* 0xff80000019197808 */ /* 0x000fe20000000000 */
[----:B------:R-:W1:Y:S01]  /*3060*/  SHFL.BFLY PT, R10, R9, 0x1, 0x1f ;  /* 0x0c201f00090a7f89 */ /* 0x000e6200000e0000 */
[----:B------:R-:W-:Y:S02]  /*3070*/  FMNMX.FTZ R46, R128, R39, !PT ;  /* 0x00000027802e7209 */ /* 0x000fe40007810000 */
[----:B------:R-:W-:Y:S02]  /*3080*/  FSEL R28, R28, -INF , P1 ;  /* 0xff8000001c1c7808 */ /* 0x000fe40000800000 */
[----:B------:R-:W-:Y:S02]  /*3090*/  FMNMX.FTZ R75, R129, R46, !PT ;  /* 0x0000002e814b7209 */ /* 0x000fe40007810000 */
[----:B------:R-:W-:-:S02]  /*30a0*/  ISETP.NE.AND P0, PT, R7, RZ, PT ;  /* 0x000000ff0700720c */ /* 0x000fc40003f05270 */
[----:B------:R-:W-:-:S04]  /*30b0*/  FMNMX.FTZ R86, R132, R75, !PT ;  /* 0x0000004b84567209 */ /* 0x000fc80007810000 */
[----:B------:R-:W-:-:S04]  /*30c0*/  FMNMX.FTZ R75, R133, R86, !PT ;  /* 0x00000056854b7209 */ /* 0x000fc80007810000 */
[----:B------:R-:W-:-:S04]  /*30d0*/  FMNMX.FTZ R86, R104, R75, !PT ;  /* 0x0000004b68567209 */ /* 0x000fc80007810000 */
[----:B------:R-:W-:Y:S02]  /*30e0*/  FMNMX.FTZ R79, R105, R86, !PT ;  /* 0x00000056694f7209 */ /* 0x000fe40007810000 */
[----:B-1----:R-:W-:Y:S01]  /*30f0*/  FMNMX.FTZ R3, R9, R10, !PT ;  /* 0x0000000a09037209 */ /* 0x002fe20007810000 */
[----:B------:R-:W-:Y:S01]  /*3100*/  IMAD.U32 R10, RZ, RZ, UR40 ;  /* 0x00000028ff0a7e24 */ /* 0x000fe2000f8e00ff */
[----:B------:R-:W-:Y:S02]  /*3110*/  FMNMX.FTZ R86, R108, R79, !PT ;  /* 0x0000004f6c567209 */ /* 0x000fe40007810000 */
[C---:B------:R-:W-:Y:S01]  /*3120*/  FSETP.NEU.FTZ.AND P2, PT, R3.reuse, -INF , PT ;  /* 0xff8000000300780b */ /* 0x040fe20003f5d000 */
[----:B------:R-:W-:-:S01]  /*3130*/  FFMA.FTZ R81, R3, R10, -8 ;  /* 0xc100000003517423 */ /* 0x000fc2000001000a */
[----:B------:R-:W-:-:S04]  /*3140*/  FMNMX.FTZ R79, R109, R86, !PT ;  /* 0x000000566d4f7209 */ /* 0x000fc80007810000 */
[----:B------:R-:W-:Y:S02]  /*3150*/  FMNMX.FTZ R86, R112, R79, !PT ;  /* 0x0000004f70567209 */ /* 0x000fe40007810000 */
[----:B------:R-:W-:Y:S02]  /*3160*/  FSEL R81, R81, RZ, P2 ;  /* 0x000000ff51517208 */ /* 0x000fe40001000000 */
[----:B------:R-:W-:Y:S02]  /*3170*/  FMNMX.FTZ R83, R113, R86, !PT ;  /* 0x0000005671537209 */ /* 0x000fe40007810000 */
[----:B------:R-:W-:Y:S01]  /*3180*/  ISETP.NE.AND P2, PT, R11, RZ, PT ;  /* 0x000000ff0b00720c */ /* 0x000fe20003f45270 */
[--C-:B------:R-:W-:Y:S01]  /*3190*/  FFMA.FTZ R38, R107, UR40, -R81.reuse ;  /* 0x000000286b267c23 */ /* 0x100fe20008010851 */
[----:B------:R-:W-:-:S01]  /*31a0*/  FFMA.FTZ R107, R90, UR40, -R81 ;  /* 0x000000285a6b7c23 */ /* 0x000fc20008010851 */
[----:B------:R-:W-:Y:S01]  /*31b0*/  FMNMX.FTZ R90, R116, R83, !PT ;  /* 0x00000053745a7209 */ /* 0x000fe20007810000 */
[----:B------:R-:W-:-:S01]  /*31c0*/  FFMA.FTZ R86, R91, UR40, -R81 ;  /* 0x000000285b567c23 */ /* 0x000fc20008010851 */
[--C-:B------:R-:W-:Y:S01]  /*31d0*/  FFMA.FTZ R85, R94, UR40, -R81.reuse ;  /* 0x000000285e557c23 */ /* 0x100fe20008010851 */
[----:B------:R1:W-:Y:S01]  /*31e0*/  MUFU.EX2 R79, R107 ;  /* 0x0000006b004f7308 */ /* 0x0003e20000000800 */
[----:B------:R-:W-:Y:S01]  /*31f0*/  FMNMX.FTZ R83, R117, R90, !PT ;  /* 0x0000005a75537209 */ /* 0x000fe20007810000 */
[--C-:B------:R-:W-:Y:S01]  /*3200*/  FFMA.FTZ R94, R95, UR40, -R81.reuse ;  /* 0x000000285f5e7c23 */ /* 0x100fe20008010851 */
[----:B------:R-:W-:-:S01]  /*3210*/  FFMA.FTZ R110, R110, UR40, -R81 ;  /* 0x000000286e6e7c23 */ /* 0x000fc20008010851 */
[--C-:B------:R-:W-:Y:S01]  /*3220*/  FFMA.FTZ R5, R138, UR40, -R81.reuse ;  /* 0x000000288a057c23 */ /* 0x100fe20008010851 */
[----:B------:R-:W-:Y:S01]  /*3230*/  FMNMX.FTZ R90, R88, R83, !PT ;  /* 0x00000053585a7209 */ /* 0x000fe20007810000 */
[--C-:B------:R-:W-:Y:S01]  /*3240*/  FFMA.FTZ R8, R139, UR40, -R81.reuse ;  /* 0x000000288b087c23 */ /* 0x100fe20008010851 */
[----:B------:R-:W-:-:S01]  /*3250*/  FFMA.FTZ R7, R142, UR40, -R81 ;  /* 0x000000288e077c23 */ /* 0x000fc20008010851 */
[----:B------:R2:W-:Y:S01]  /*3260*/  MUFU.EX2 R35, R110 ;  /* 0x0000006e00237308 */ /* 0x0005e20000000800 */
[----:B------:R-:W-:Y:S01]  /*3270*/  FMNMX.FTZ R83, R89, R90, !PT ;  /* 0x0000005a59537209 */ /* 0x000fe20007810000 */
[--C-:B-1----:R-:W-:Y:S01]  /*3280*/  FFMA.FTZ R107, R98, UR40, -R81.reuse ;  /* 0x00000028626b7c23 */ /* 0x102fe20008010851 */
[----:B------:R-:W-:-:S01]  /*3290*/  FFMA.FTZ R42, R111, UR40, -R81 ;  /* 0x000000286f2a7c23 */ /* 0x000fc20008010851 */
[--C-:B------:R-:W-:Y:S01]  /*32a0*/  FFMA.FTZ R118, R118, UR40, -R81.reuse ;  /* 0x0000002876767c23 */ /* 0x100fe20008010851 */
[----:B------:R-:W-:Y:S01]  /*32b0*/  FMNMX.FTZ R90, R92, R83, !PT ;  /* 0x000000535c5a7209 */ /* 0x000fe20007810000 */
[--C-:B------:R-:W-:Y:S01]  /*32c0*/  FFMA.FTZ R12, R143, UR40, -R81.reuse ;  /* 0x000000288f0c7c23 */ /* 0x100fe20008010851 */
[----:B------:R-:W-:-:S01]  /*32d0*/  FFMA.FTZ R106, R106, UR40, -R81 ;  /* 0x000000286a6a7c23 */ /* 0x000fc20008010851 */
[----:B------:R-:W-:Y:S01]  /*32e0*/  MUFU.EX2 R5, R5 ;  /* 0x0000000500057308 */ /* 0x000fe20000000800 */
[----:B------:R-:W-:Y:S01]  /*32f0*/  FMNMX.FTZ R83, R93, R90, !PT ;  /* 0x0000005a5d537209 */ /* 0x000fe20007810000 */
[--C-:B--2---:R-:W-:Y:S01]  /*3300*/  FFMA.FTZ R110, R70, UR40, -R81.reuse ;  /* 0x00000028466e7c23 */ /* 0x104fe20008010851 */
[----:B------:R-:W-:-:S01]  /*3310*/  FFMA.FTZ R114, R114, UR40, -R81 ;  /* 0x0000002872727c23 */ /* 0x000fc20008010851 */
[--C-:B------:R-:W-:Y:S01]  /*3320*/  FFMA.FTZ R9, R146, UR40, -R81.reuse ;  /* 0x0000002892097c23 */ /* 0x100fe20008010851 */
[----:B------:R-:W-:Y:S01]  /*3330*/  FMNMX.FTZ R90, R96, R83, !PT ;  /* 0x00000053605a7209 */ /* 0x000fe20007810000 */
[--C-:B------:R-:W-:Y:S01]  /*3340*/  FFMA.FTZ R10, R147, UR40, -R81.reuse ;  /* 0x00000028930a7c23 */ /* 0x100fe20008010851 */
[----:B------:R-:W-:-:S01]  /*3350*/  FFMA.FTZ R11, R150, UR40, -R81 ;  /* 0x00000028960b7c23 */ /* 0x000fc20008010851 */
        /* <DEDUP_REMOVED lines=8> */
[----:B------:R-:W2:Y:S01]  /*33e0*/  MUFU.EX2 R8, R8 ;  /* 0x0000000800087308 */ /* 0x000ea20000000800 */
        /* <DEDUP_REMOVED lines=9> */
[--C-:B------:R-:W-:Y:S01]  /*3480*/  FFMA.FTZ R98, R103, UR40, -R81.reuse ;  /* 0x0000002867627c23 */ /* 0x100fe20008010851 */
        /* <DEDUP_REMOVED lines=13> */
[----:B------:R-:W1:Y:S01]  /*3560*/  MUFU.EX2 R7, R7 ;  /* 0x0000000700077308 */ /* 0x000e620000000800 */
[----:B------:R-:W-:Y:S01]  /*3570*/  FMNMX.FTZ R95, R65, R102, !PT ;  /* 0x00000066415f7209 */ /* 0x000fe20007810000 */
[--C-:B------:R-:W-:Y:S01]  /*3580*/  FFMA.FTZ R74, R74, UR40, -R81.reuse ;  /* 0x000000284a4a7c23 */ /* 0x100fe20008010851 */
[----:B------:R-:W-:-:S01]  /*3590*/  FFMA.FTZ R76, R76, UR40, -R81 ;  /* 0x000000284c4c7c23 */ /* 0x000fc20008010851 */
[----:B--2---:R-:W-:Y:S01]  /*35a0*/  FADD.FTZ R130, R5, R8 ;  /* 0x0000000805827221 */ /* 0x004fe20000010000 */
[----:B------:R-:W-:-:S03]  /*35b0*/  FMNMX.FTZ R102, R68, R95, !PT ;  /* 0x0000005f44667209 */ /* 0x000fc60007810000 */
[----:B------:R2:W-:Y:S01]  /*35c0*/  MUFU.EX2 R31, R106 ;  /* 0x0000006a001f7308 */ /* 0x0005e20000000800 */
[----:B------:R-:W-:-:S04]  /*35d0*/  FMNMX.FTZ R95, R69, R102, !PT ;  /* 0x00000066455f7209 */ /* 0x000fc80007810000 */
[----:B------:R-:W-:-:S03]  /*35e0*/  FMNMX.FTZ R102, R40, R95, !PT ;  /* 0x0000005f28667209 */ /* 0x000fc60007810000 */
[----:B------:R-:W3:Y:S01]  /*35f0*/  MUFU.EX2 R12, R12 ;  /* 0x0000000c000c7308 */ /* 0x000ee20000000800 */
[----:B------:R-:W-:Y:S01]  /*3600*/  FMNMX.FTZ R95, R41, R102, !PT ;  /* 0x00000066295f7209 */ /* 0x000fe20007810000 */
[----:B--2---:R-:W-:Y:S01]  /*3610*/  FFMA.FTZ R106, R119, UR40, -R81 ;  /* 0x00000028776a7c23 */ /* 0x004fe20008010851 */
[----:B-1----:R-:W-:-:S02]  /*3620*/  FADD.FTZ R127, R7, R130 ;  /* 0x00000082077f7221 */ /* 0x002fc40000010000 */
[----:B------:R-:W-:-:S03]  /*3630*/  FMNMX.FTZ R102, R44, R95, !PT ;  /* 0x0000005f2c667209 */ /* 0x000fc60007810000 */
[----:B------:R1:W-:Y:S01]  /*3640*/  MUFU.EX2 R95, R103 ;  /* 0x00000067005f7308 */ /* 0x0003e20000000800 */
[----:B------:R-:W-:-:S04]  /*3650*/  FMNMX.FTZ R63, R45, R102, !PT ;  /* 0x000000662d3f7209 */ /* 0x000fc80007810000 */
[----:B------:R-:W-:-:S03]  /*3660*/  FMNMX.FTZ R66, R48, R63, !PT ;  /* 0x0000003f30427209 */ /* 0x000fc60007810000 */
[----:B------:R2:W-:Y:S01]  /*3670*/  MUFU.EX2 R63, R107 ;  /* 0x0000006b003f7308 */ /* 0x0005e20000000800 */
[----:B------:R-:W-:Y:S01]  /*3680*/  FMNMX.FTZ R99, R49, R66, !PT ;  /* 0x0000004231637209 */ /* 0x000fe20007810000 */
[--C-:B------:R-:W-:Y:S01]  /*3690*/  FFMA.FTZ R66, R67, UR40, -R81.reuse ;  /* 0x0000002843427c23 */ /* 0x100fe20008010851 */
[----:B-1----:R-:W-:Y:S01]  /*36a0*/  FSEL R103, R37, -INF , P6 ;  /* 0xff80000025677808 */ /* 0x002fe20003000000 */
[--C-:B------:R-:W-:Y:S01]  /*36b0*/  FFMA.FTZ R37, R50, UR40, -R81.reuse ;  /* 0x0000002832257c23 */ /* 0x100fe20008010851 */
[----:B------:R-:W-:Y:S01]  /*36c0*/  FMNMX.FTZ R102, R52, R99, !PT ;  /* 0x0000006334667209 */ /* 0x000fe20007810000 */
[--C-:B------:R-:W-:Y:S01]  /*36d0*/  FFMA.FTZ R50, R51, UR40, -R81.reuse ;  /* 0x0000002833327c23 */ /* 0x100fe20008010851 */
[----:B------:R-:W-:-:S01]  /*36e0*/  FFMA.FTZ R51, R84, UR40, -R81 ;  /* 0x0000002854337c23 */ /* 0x000fc20008010851 */
[----:B------:R-:W-:Y:S01]  /*36f0*/  MUFU.EX2 R39, R114 ;  /* 0x0000007200277308 */ /* 0x000fe20000000800 */
[----:B------:R-:W-:Y:S01]  /*3700*/  FMNMX.FTZ R67, R53, R102, !PT ;  /* 0x0000006635437209 */ /* 0x000fe20007810000 */
[----:B--2---:R-:W-:Y:S01]  /*3710*/  FFMA.FTZ R107, R71, UR40, -R81 ;  /* 0x00000028476b7c23 */ /* 0x004fe20008010851 */
[----:B------:R-:W-:Y:S01]  /*3720*/  FSEL R71, R32, -INF , P3 ;  /* 0xff80000020477808 */ /* 0x000fe20001800000 */
[----:B---3--:R-:W-:Y:S01]  /*3730*/  FADD.FTZ R130, R12, R127 ;  /* 0x0000007f0c827221 */ /* 0x008fe20000010000 */
[----:B------:R-:W-:-:S02]  /*3740*/  FMNMX.FTZ R70, R24, R67, !PT ;  /* 0x0000004318467209 */ /* 0x000fc40007810000 */
[----:B------:R-:W-:Y:S01]  /*3750*/  F2FP.SATFINITE.E4M3.F32.PACK_AB_MERGE_C R201, R12, R7, RZ ;  /* 0x000000070cc9723e */ /* 0x000fe200048070ff */
[----:B------:R1:W-:Y:S01]  /*3760*/  MUFU.EX2 R32, R107 ;  /* 0x0000006b00207308 */ /* 0x0003e20000000800 */
[----:B------:R-:W-:Y:S02]  /*3770*/  FMNMX.FTZ R99, R25, R70, !PT ;  /* 0x0000004619637209 */ /* 0x000fe40007810000 */
[----:B------:R-:W-:Y:S01]  /*3780*/  FSEL R70, R29, -INF , P2 ;  /* 0xff8000001d467808 */ /* 0x000fe20001000000 */
[----:B------:R-:W-:-:S01]  /*3790*/  FFMA.FTZ R29, R6, UR40, -R81 ;  /* 0x00000028061d7c23 */ /* 0x000fc20008010851 */
[----:B------:R-:W-:Y:S02]  /*37a0*/  FMNMX.FTZ R99, R28, R99, !PT ;  /* 0x000000631c637209 */ /* 0x000fe40007810000 */
[----:B------:R-:W-:Y:S01]  /*37b0*/  LOP3.LUT P2, RZ, R152, 0x7f, RZ, 0xc0, !PT ;  /* 0x0000007f98ff7812 */ /* 0x000fe2000784c0ff */
[----:B------:R-:W-:Y:S01]  /*37c0*/  MUFU.EX2 R67, R110 ;  /* 0x0000006e00437308 */ /* 0x000fe20000000800 */
[----:B------:R-:W-:-:S02]  /*37d0*/  FMNMX.FTZ R102, R70, R99, !PT ;  /* 0x0000006346667209 */ /* 0x000fc40007810000 */
[----:B------:R-:W-:Y:S02]  /*37e0*/  FSEL R99, R33, -INF , P4 ;  /* 0xff80000021637808 */ /* 0x000fe40002000000 */
[----:B------:R-:W-:Y:S02]  /*37f0*/  FMNMX.FTZ R6, R71, R102, !PT ;  /* 0x0000006647067209 */ /* 0x000fe40007810000 */
[----:B------:R-:W-:Y:S01]  /*3800*/  FSEL R102, R36, -INF , P5 ;  /* 0xff80000024667808 */ /* 0x000fe20002800000 */
[----:B------:R-:W-:-:S01]  /*3810*/  FFMA.FTZ R36, R43, UR40, -R81 ;  /* 0x000000282b247c23 */ /* 0x000fc20008010851 */
[----:B------:R-:W-:Y:S01]  /*3820*/  FMNMX.FTZ R33, R99, R6, !PT ;  /* 0x0000000663217209 */ /* 0x000fe20007810000 */
[----:B------:R-:W-:-:S01]  /*3830*/  FFMA.FTZ R43, R54, UR40, -R81 ;  /* 0x00000028362b7c23 */ /* 0x000fc20008010851 */
[--C-:B------:R-:W-:Y:S01]  /*3840*/  FFMA.FTZ R54, R55, UR40, -R81.reuse ;  /* 0x0000002837367c23 */ /* 0x100fe20008010851 */
[----:B------:R-:W-:-:S01]  /*3850*/  FFMA.FTZ R55, R80, UR40, -R81 ;  /* 0x0000002850377c23 */ /* 0x000fc20008010851 */
[----:B------:R-:W-:Y:S01]  /*3860*/  FMNMX.FTZ R6, R102, R33, !PT ;  /* 0x0000002166067209 */ /* 0x000fe20007810000 */
[----:B------:R-:W-:-:S01]  /*3870*/  FFMA.FTZ R33, R72, UR40, -R81 ;  /* 0x0000002848217c23 */ /* 0x000fc20008010851 */
[--C-:B------:R-:W-:Y:S01]  /*3880*/  FFMA.FTZ R72, R47, UR40, -R81.reuse ;  /* 0x000000282f487c23 */ /* 0x100fe20008010851 */
[----:B------:R-:W-:-:S01]  /*3890*/  FFMA.FTZ R47, R73, UR40, -R81 ;  /* 0x00000028492f7c23 */ /* 0x000fc20008010851 */
[----:B------:R-:W-:Y:S01]  /*38a0*/  FMNMX.FTZ R6, R103, R6, !PT ;  /* 0x0000000667067209 */ /* 0x000fe20007810000 */
[----:B------:R-:W-:-:S01]  /*38b0*/  FFMA.FTZ R73, R77, UR40, -R81 ;  /* 0x000000284d497c23 */ /* 0x000fc20008010851 */
[----:B------:R-:W2:Y:S01]  /*38c0*/  MUFU.EX2 R9, R9 ;  /* 0x0000000900097308 */ /* 0x000ea20000000800 */
[----:B------:R-:W-:Y:S01]  /*38d0*/  @!P2 VIADD R4, R4, 0x2e840 ;  /* 0x0002e8400404a836 */ /* 0x000fe20000000000 */
[----:B------:R-:W-:Y:S01]  /*38e0*/  F2FP.SATFINITE.E4M3.F32.PACK_AB_MERGE_C R201, R8, R5, R201 ;  /* 0x0000000508c9723e */ /* 0x000fe200048070c9 */
[----:B-1----:R-:W1:Y:S03]  /*38f0*/  SHFL.BFLY PT, R107, R6, 0x2, 0x1f ;  /* 0x0c401f00066b7f89 */ /* 0x002e6600000e0000 */
[----:B------:R-:W-:-:S02]  /*3900*/  @!P2 PRMT R4, RZ, 0x654, R4 ;  /* 0x00000654ff04a816 */ /* 0x000fc40000000004 */
[----:B------:R-:W3:Y:S02]  /*3910*/  MUFU.EX2 R10, R10 ;  /* 0x0000000a000a7308 */ /* 0x000ee40000000800 */
[----:B------:R4:W-:Y:S06]  /*3920*/  @!P2 SYNCS.ARRIVE.TRANS64.RED.A1T0 RZ, [R4+URZ], RZ ;  /* 0x000000ff04ffa9a7 */ /* 0x0009ec000810043f */
[----:B------:R-:W5:Y:S01]  /*3930*/  MUFU.EX2 R11, R11 ;  /* 0x0000000b000b7308 */ /* 0x000f620000000800 */
[----:B--2---:R-:W-:-:S07]  /*3940*/  FADD.FTZ R127, R9, R130 ;  /* 0x00000082097f7221 */ /* 0x004fce0000010000 */
[----:B------:R-:W4:Y:S01]  /*3950*/  MUFU.EX2 R20, R20 ;  /* 0x0000001400147308 */ /* 0x000f220000000800 */
[----:B---3--:R-:W-:-:S01]  /*3960*/  FADD.FTZ R130, R10, R127 ;  /* 0x0000007f0a827221 */ /* 0x008fc20000010000 */
[----:B-1----:R-:W-:-:S05]  /*3970*/  FMNMX.FTZ R107, R6, R107, !PT ;  /* 0x0000006b066b7209 */ /* 0x002fca0007810000 */
[----:B------:R-:W1:Y:S01]  /*3980*/  SHFL.BFLY PT, R6, R107, 0x1, 0x1f ;  /* 0x0c201f006b067f89 */ /* 0x000e6200000e0000 */
[----:B------:R-:W2:Y:S01]  /*3990*/  MUFU.EX2 R13, R13 ;  /* 0x0000000d000d7308 */ /* 0x000ea20000000800 */
[----:B-----5:R-:W-:-:S07]  /*39a0*/  FADD.FTZ R127, R11, R130 ;  /* 0x000000820b7f7221 */ /* 0x020fce0000010000 */
[----:B------:R-:W-:Y:S01]  /*39b0*/  MUFU.EX2 R14, R14 ;  /* 0x0000000e000e7308 */ /* 0x000fe20000000800 */
[----:B----4-:R-:W-:-:S01]  /*39c0*/  FADD.FTZ R4, R20, R127 ;  /* 0x0000007f14047221 */ /* 0x010fc20000010000 */
[----:B------:R-:W-:-:S04]  /*39d0*/  F2FP.SATFINITE.E4M3.F32.PACK_AB_MERGE_C R203, R20, R11, RZ ;  /* 0x0000000b14cb723e */ /* 0x000fc800048070ff */
[----:B------:R-:W-:Y:S02]  /*39e0*/  F2FP.SATFINITE.E4M3.F32.PACK_AB_MERGE_C R203, R10, R9, R203 ;  /* 0x000000090acb723e */ /* 0x000fe400048070cb */
[----:B------:R-:W-:Y:S01]  /*39f0*/  MUFU.EX2 R21, R21 ;  /* 0x0000001500157308 */ /* 0x000fe20000000800 */
[----:B--2---:R-:W-:-:S01]  /*3a00*/  FADD.FTZ R127, R13, R4 ;  /* 0x000000040d7f7221 */ /* 0x004fc20000010000 */
[----:B-1----:R-:W-:Y:S01]  /*3a10*/  FMNMX.FTZ R6, R107, R6, !PT ;  /* 0x000000066b067209 */ /* 0x002fe20007810000 */
[----:B------:R-:W-:-:S05]  /*3a20*/  IMAD.U32 R107, RZ, RZ, UR40 ;  /* 0x00000028ff6b7e24 */ /* 0x000fca000f8e00ff */
[----:B------:R-:W-:Y:S01]  /*3a30*/  MUFU.EX2 R30, R30 ;  /* 0x0000001e001e7308 */ /* 0x000fe20000000800 */
[C---:B------:R-:W-:Y:S01]  /*3a40*/  FSETP.NEU.FTZ.AND P1, PT, R6.reuse, -INF , PT ;  /* 0xff8000000600780b */ /* 0x040fe20003f3d000 */
[----:B------:R-:W-:-:S05]  /*3a50*/  FFMA.FTZ R110, R6, R107, -8 ;  /* 0xc1000000066e7423 */ /* 0x000fca000001006b */
[----:B------:R-:W-:Y:S01]  /*3a60*/  FSEL R110, R110, RZ, P1 ;  /* 0x000000ff6e6e7208 */ /* 0x000fe20000800000 */
[----:B------:R-:W-:Y:S01]  /*3a70*/  MUFU.EX2 R15, R15 ;  /* 0x0000000f000f7308 */ /* 0x000fe20000000800 */
[----:B------:R-:W-:-:S03]  /*3a80*/  PLOP3.LUT P1, PT, PT, PT, UP0, 0x80, 0x0 ;  /* 0x000000000000781c */ /* 0x000fc60003f2f008 */
[--C-:B------:R-:W-:Y:S01]  /*3a90*/  FFMA.FTZ R77, R136, UR40, -R110.reuse ;  /* 0x00000028884d7c23 */ /* 0x100fe2000801086e */
[----:B------:R-:W-:-:S01]  /*3aa0*/  FFMA.FTZ R80, R137, UR40, -R110 ;  /* 0x0000002889507c23 */ /* 0x000fc2000801086e */
[--C-:B------:R-:W-:Y:S01]  /*3ab0*/  FFMA.FTZ R111, R140, UR40, -R110.reuse ;  /* 0x000000288c6f7c23 */ /* 0x100fe2000801086e */
[----:B------:R-:W-:-:S01]  /*3ac0*/  FFMA.FTZ R118, R141, UR40, -R110 ;  /* 0x000000288d767c23 */ /* 0x000fc2000801086e */
[--C-:B------:R-:W-:Y:S01]  /*3ad0*/  FFMA.FTZ R81, R144, UR40, -R110.reuse ;  /* 0x0000002890517c23 */ /* 0x100fe2000801086e */
[----:B------:R-:W-:-:S01]  /*3ae0*/  FFMA.FTZ R114, R121, UR40, -R110 ;  /* 0x0000002879727c23 */ /* 0x000fc2000801086e */
[----:B------:R-:W-:Y:S01]  /*3af0*/  MUFU.EX2 R77, R77 ;  /* 0x0000004d004d7308 */ /* 0x000fe20000000800 */
[----:B------:R-:W-:-:S01]  /*3b00*/  FFMA.FTZ R121, R124, UR40, -R110 ;  /* 0x000000287c797c23 */ /* 0x000fc2000801086e */
[--C-:B------:R-:W-:Y:S01]  /*3b10*/  FFMA.FTZ R84, R145, UR40, -R110.reuse ;  /* 0x0000002891547c23 */ /* 0x100fe2000801086e */
[----:B------:R-:W-:-:S01]  /*3b20*/  FFMA.FTZ R124, R125, UR40, -R110 ;  /* 0x000000287d7c7c23 */ /* 0x000fc2000801086e */
[--C-:B------:R-:W-:Y:S01]  /*3b30*/  FFMA.FTZ R125, R108, UR40, -R110.reuse ;  /* 0x000000286c7d7c23 */ /* 0x100fe2000801086e */
[----:B------:R-:W-:-:S01]  /*3b40*/  FFMA.FTZ R108, R112, UR40, -R110 ;  /* 0x00000028706c7c23 */ /* 0x000fc2000801086e */
[--C-:B------:R-:W-:Y:S01]  /*3b50*/  FFMA.FTZ R112, R116, UR40, -R110.reuse ;  /* 0x0000002874707c23 */ /* 0x100fe2000801086e */
[----:B------:R-:W-:-:S01]  /*3b60*/  FFMA.FTZ R119, R148, UR40, -R110 ;  /* 0x0000002894777c23 */ /* 0x000fc2000801086e */
[----:B------:R-:W1:Y:S01]  /*3b70*/  MUFU.EX2 R80, R80 ;  /* 0x0000005000507308 */ /* 0x000e620000000800 */
[----:B------:R-:W-:-:S01]  /*3b80*/  FFMA.FTZ R115, R128, UR40, -R110 ;  /* 0x0000002880737c23 */ /* 0x000fc2000801086e */
[--C-:B------:R-:W-:Y:S01]  /*3b90*/  FFMA.FTZ R116, R92, UR40, -R110.reuse ;  /* 0x000000285c747c23 */ /* 0x100fe2000801086e */
[----:B------:R-:W-:-:S01]  /*3ba0*/  FFMA.FTZ R128, R109, UR40, -R110 ;  /* 0x000000286d807c23 */ /* 0x000fc2000801086e */
[--C-:B------:R-:W-:Y:S01]  /*3bb0*/  FFMA.FTZ R92, R96, UR40, -R110.reuse ;  /* 0x00000028605c7c23 */ /* 0x100fe2000801086e */
[----:B------:R-:W-:-:S01]  /*3bc0*/  FFMA.FTZ R109, R113, UR40, -R110 ;  /* 0x00000028716d7c23 */ /* 0x000fc2000801086e */
[--C-:B------:R-:W-:Y:S01]  /*3bd0*/  FFMA.FTZ R96, R100, UR40, -R110.reuse ;  /* 0x0000002864607c23 */ /* 0x100fe2000801086e */
[----:B------:R-:W-:-:S01]  /*3be0*/  FFMA.FTZ R113, R117, UR40, -R110 ;  /* 0x0000002875717c23 */ /* 0x000fc2000801086e */
[----:B------:R-:W2:Y:S01]  /*3bf0*/  MUFU.EX2 R111, R111 ;  /* 0x0000006f006f7308 */ /* 0x000ea20000000800 */
[----:B------:R-:W-:-:S01]  /*3c00*/  FFMA.FTZ R122, R149, UR40, -R110 ;  /* 0x00000028957a7c23 */ /* 0x000fc2000801086e */
[--C-:B------:R-:W-:Y:S01]  /*3c10*/  FFMA.FTZ R117, R93, UR40, -R110.reuse ;  /* 0x000000285d757c23 */ /* 0x100fe2000801086e */
[----:B------:R-:W-:-:S01]  /*3c20*/  FFMA.FTZ R93, R97, UR40, -R110 ;  /* 0x00000028615d7c23 */ /* 0x000fc2000801086e */
[--C-:B------:R-:W-:Y:S01]  /*3c30*/  FFMA.FTZ R97, R101, UR40, -R110.reuse ;  /* 0x0000002865617c23 */ /* 0x100fe2000801086e */
[----:B------:R-:W-:-:S01]  /*3c40*/  FFMA.FTZ R107, R120, UR40, -R110 ;  /* 0x00000028786b7c23 */ /* 0x000fc2000801086e */
[--C-:B------:R-:W-:Y:S01]  /*3c50*/  FFMA.FTZ R120, R129, UR40, -R110.reuse ;  /* 0x0000002881787c23 */ /* 0x100fe2000801086e */
[----:B------:R-:W-:-:S01]  /*3c60*/  FFMA.FTZ R123, R132, UR40, -R110 ;  /* 0x00000028847b7c23 */ /* 0x000fc2000801086e */
[----:B------:R-:W3:Y:S01]  /*3c70*/  MUFU.EX2 R118, R118 ;  /* 0x0000007600767308 */ /* 0x000ee20000000800 */
[----:B-1----:R-:W-:-:S01]  /*3c80*/  FADD.FTZ R100, R77, R80 ;  /* 0x000000504d647221 */ /* 0x002fc20000010000 */
[--C-:B------:R-:W-:Y:S01]  /*3c90*/  FFMA.FTZ R4, R64, UR40, -R110.reuse ;  /* 0x0000002840047c23 */ /* 0x100fe2000801086e */
[----:B------:R-:W-:-:S01]  /*3ca0*/  FFMA.FTZ R126, R133, UR40, -R110 ;  /* 0x00000028857e7c23 */ /* 0x000fc2000801086e */
[--C-:B------:R-:W-:Y:S01]  /*3cb0*/  FFMA.FTZ R104, R104, UR40, -R110.reuse ;  /* 0x0000002868687c23 */ /* 0x100fe2000801086e */
[----:B------:R-:W-:-:S01]  /*3cc0*/  FFMA.FTZ R105, R105, UR40, -R110 ;  /* 0x0000002869697c23 */ /* 0x000fc2000801086e */
[--C-:B------:R-:W-:Y:S01]  /*3cd0*/  FFMA.FTZ R65, R65, UR40, -R110.reuse ;  /* 0x0000002841417c23 */ /* 0x100fe2000801086e */
[----:B------:R-:W-:-:S01]  /*3ce0*/  FFMA.FTZ R88, R88, UR40, -R110 ;  /* 0x0000002858587c23 */ /* 0x000fc2000801086e */
[----:B------:R-:W1:Y:S01]  /*3cf0*/  MUFU.EX2 R81, R81 ;  /* 0x0000005100517308 */ /* 0x000e620000000800 */
[----:B--2---:R-:W-:-:S01]  /*3d00*/  FADD.FTZ R101, R111, R100 ;  /* 0x000000646f657221 */ /* 0x004fc20000010000 */
[--C-:B------:R-:W-:Y:S01]  /*3d10*/  FFMA.FTZ R89, R89, UR40, -R110.reuse ;  /* 0x0000002859597c23 */ /* 0x100fe2000801086e */
[----:B------:R-:W-:-:S01]  /*3d20*/  FFMA.FTZ R56, R56, UR40, -R110 ;  /* 0x0000002838387c23 */ /* 0x000fc2000801086e */
[--C-:B------:R-:W-:Y:S01]  /*3d30*/  FFMA.FTZ R57, R57, UR40, -R110.reuse ;  /* 0x0000002839397c23 */ /* 0x100fe2000801086e */
[----:B------:R-:W-:-:S01]  /*3d40*/  FFMA.FTZ R60, R60, UR40, -R110 ;  /* 0x000000283c3c7c23 */ /* 0x000fc2000801086e */
[--C-:B------:R-:W-:Y:S01]  /*3d50*/  FFMA.FTZ R61, R61, UR40, -R110.reuse ;  /* 0x000000283d3d7c23 */ /* 0x100fe2000801086e */
[----:B------:R-:W-:-:S01]  /*3d60*/  FFMA.FTZ R68, R68, UR40, -R110 ;  /* 0x0000002844447c23 */ /* 0x000fc2000801086e */
[----:B------:R-:W2:Y:S01]  /*3d70*/  MUFU.EX2 R84, R84 ;  /* 0x0000005400547308 */ /* 0x000ea20000000800 */
[----:B---3--:R-:W-:-:S01]  /*3d80*/  FADD.FTZ R100, R118, R101 ;  /* 0x0000006576647221 */ /* 0x008fc20000010000 */
        /* <DEDUP_REMOVED lines=18> */
[----:B------:R-:W-:Y:S01]  /*3eb0*/  FFMA.FTZ R103, R103, UR40, -R110 ;  /* 0x0000002867677c23 */ /* 0x000fe2000801086e */
[----:B------:R-:W-:-:S02]  /*3ec0*/  F2FP.SATFINITE.E4M3.F32.PACK_AB_MERGE_C R205, R30, R21, RZ ;  /* 0x000000151ecd723e */ /* 0x000fc400048070ff */
[----:B------:R-:W-:Y:S01]  /*3ed0*/  F2FP.SATFINITE.E4M3.F32.PACK_AB_MERGE_C R111, R118, R111, RZ ;  /* 0x0000006f766f723e */ /* 0x000fe200048070ff */
[----:B------:R-:W2:Y:S01]  /*3ee0*/  MUFU.EX2 R107, R107 ;  /* 0x0000006b006b7308 */ /* 0x000ea20000000800 */
[----:B---3--:R-:W-:-:S01]  /*3ef0*/  FADD.FTZ R101, R119, R100 ;  /* 0x0000006477657221 */ /* 0x008fc20000010000 */
[----:B------:R-:W-:Y:S02]  /*3f00*/  F2FP.SATFINITE.E4M3.F32.PACK_AB_MERGE_C R205, R14, R13, R205 ;  /* 0x0000000d0ecd723e */ /* 0x000fe400048070cd */
[----:B------:R-:W-:Y:S01]  /*3f10*/  F2FP.SATFINITE.E4M3.F32.PACK_AB_MERGE_C R200, R80, R77, R111 ;  /* 0x0000004d50c8723e */ /* 0x000fe2000480706f */
[--C-:B------:R-:W-:Y:S02]  /*3f20*/  IMAD.MOV.U32 R80, RZ, RZ, R87.reuse ;  /* 0x000000ffff507224 */ /* 0x100fe400078e0057 */
[----:B------:R-:W-:Y:S01]  /*3f30*/  IMAD.MOV.U32 R77, RZ, RZ, R87 ;  /* 0x000000ffff4d7224 */ /* 0x000fe200078e0057 */
[----:B------:R-:W3:Y:S01]  /*3f40*/  MUFU.EX2 R114, R114 ;  /* 0x0000007200727308 */ /* 0x000ee20000000800 */
[----:B-1----:R-:W-:-:S01]  /*3f50*/  FADD.FTZ R100, R122, R101 ;  /* 0x000000657a647221 */ /* 0x002fc20000010000 */
[----:B------:R-:W-:-:S04]  /*3f60*/  F2FP.SATFINITE.E4M3.F32.PACK_AB_MERGE_C R119, R122, R119, RZ ;  /* 0x000000777a77723e */ /* 0x000fc800048070ff */
[----:B------:R-:W-:Y:S01]  /*3f70*/  F2FP.SATFINITE.E4M3.F32.PACK_AB_MERGE_C R202, R84, R81, R119 ;  /* 0x0000005154ca723e */ /* 0x000fe20004807077 */
[----:B------:R-:W-:Y:S01]  /*3f80*/  IMAD.MOV.U32 R84, RZ, RZ, R87 ;  /* 0x000000ffff547224 */ /* 0x000fe200078e0057 */
[----:B------:R-:W1:Y:S01]  /*3f90*/  MUFU.EX2 R121, R121 ;  /* 0x0000007900797308 */ /* 0x000e620000000800 */
[----:B--2---:R-:W-:-:S01]  /*3fa0*/  FADD.FTZ R101, R107, R100 ;  /* 0x000000646b657221 */ /* 0x004fc20000010000 */
[----:B------:R-:W-:Y:S01]  /*3fb0*/  FADD.FTZ R100, R14, R127 ;  /* 0x0000007f0e647221 */ /* 0x000fe20000010000 */
[----:B------:R-:W-:-:S03]  /*3fc0*/  IMAD.MOV.U32 R81, RZ, RZ, R87 ;  /* 0x000000ffff517224 */ /* 0x000fc600078e0057 */
[----:B------:R-:W-:Y:S02]  /*3fd0*/  FADD.FTZ R127, R21, R100 ;  /* 0x00000064157f7221 */ /* 0x000fe40000010000 */
[----:B------:R-:W2:Y:S01]  /*3fe0*/  MUFU.EX2 R124, R124 ;  /* 0x0000007c007c7308 */ /* 0x000ea20000000800 */
[----:B---3--:R-:W-:-:S01]  /*3ff0*/  FADD.FTZ R64, R114, R101 ;  /* 0x0000006572407221 */ /* 0x008fc20000010000 */
[----:B------:R-:W-:Y:S01]  /*4000*/  FADD.FTZ R130, R30, R127 ;  /* 0x0000007f1e827221 */ /* 0x000fe20000010000 */
[----:B------:R-:W-:-:S05]  /*4010*/  IMAD.MOV.U32 R30, RZ, RZ, R87 ;  /* 0x000000ffff1e7224 */ /* 0x000fca00078e0057 */
[----:B------:R-:W3:Y:S01]  /*4020*/  MUFU.EX2 R115, R115 ;  /* 0x0000007300737308 */ /* 0x000ee20000000800 */
[----:B-1----:R-:W-:-:S01]  /*4030*/  FADD.FTZ R101, R121, R64 ;  /* 0x0000004079657221 */ /* 0x002fc20000010000 */
[----:B------:R-:W-:-:S06]  /*4040*/  FFMA.FTZ R64, R41, UR40, -R110 ;  /* 0x0000002829407c23 */ /* 0x000fcc000801086e */
[----:B------:R-:W1:Y:S01]  /*4050*/  MUFU.EX2 R26, R26 ;  /* 0x0000001a001a7308 */ /* 0x000e620000000800 */
[----:B--2---:R-:W-:-:S01]  /*4060*/  FADD.FTZ R100, R124, R101 ;  /* 0x000000657c647221 */ /* 0x004fc20000010000 */
[----:B------:R-:W-:Y:S01]  /*4070*/  FADD.FTZ R101, R15, R130 ;  /* 0x000000820f657221 */ /* 0x000fe20000010000 */
[----:B------:R-:W-:-:S04]  /*4080*/  F2FP.SATFINITE.E4M3.F32.PACK_AB_MERGE_C R121, R124, R121, RZ ;  /* 0x000000797c79723e */ /* 0x000fc800048070ff */
[----:B------:R-:W-:Y:S01]  /*4090*/  F2FP.SATFINITE.E4M3.F32.PACK_AB_MERGE_C R204, R114, R107, R121 ;  /* 0x0000006b72cc723e */ /* 0x000fe20004807079 */
[----:B------:R-:W2:Y:S01]  /*40a0*/  MUFU.EX2 R120, R120 ;  /* 0x0000007800787308 */ /* 0x000ea20000000800 */
[----:B---3--:R-:W-:-:S07]  /*40b0*/  FADD.FTZ R41, R115, R100 ;  /* 0x0000006473297221 */ /* 0x008fce0000010000 */
[----:B------:R-:W3:Y:S01]  /*40c0*/  MUFU.EX2 R27, R27 ;  /* 0x0000001b001b7308 */ /* 0x000ee20000000800 */
[----:B-1----:R-:W-:-:S07]  /*40d0*/  FADD.FTZ R130, R26, R101 ;  /* 0x000000651a827221 */ /* 0x002fce0000010000 */
[----:B------:R-:W1:Y:S01]  /*40e0*/  MUFU.EX2 R123, R123 ;  /* 0x0000007b007b7308 */ /* 0x000e620000000800 */
[----:B--2---:R-:W-:-:S07]  /*40f0*/  FADD.FTZ R100, R120, R41 ;  /* 0x0000002978647221 */ /* 0x004fce0000010000 */
[----:B------:R-:W2:Y:S01]  /*4100*/  MUFU.EX2 R34, R34 ;  /* 0x0000002200227308 */ /* 0x000ea20000000800 */
[----:B---3--:R-:W-:-:S07]  /*4110*/  FADD.FTZ R127, R27, R130 ;  /* 0x000000821b7f7221 */ /* 0x008fce0000010000 */
[----:B------:R-:W3:Y:S01]  /*4120*/  MUFU.EX2 R126, R126 ;  /* 0x0000007e007e7308 */ /* 0x000ee20000000800 */
[----:B-1----:R-:W-:-:S07]  /*4130*/  FADD.FTZ R101, R123, R100 ;  /* 0x000000647b657221 */ /* 0x002fce0000010000 */
[----:B------:R-:W1:Y:S01]  /*4140*/  MUFU.EX2 R104, R104 ;  /* 0x0000006800687308 */ /* 0x000e620000000800 */
[----:B--2---:R-:W-:-:S01]  /*4150*/  FADD.FTZ R100, R34, R127 ;  /* 0x0000007f22647221 */ /* 0x004fc20000010000 */
[----:B------:R-:W-:Y:S01]  /*4160*/  F2FP.SATFINITE.E4M3.F32.PACK_AB_MERGE_C R207, R34, R27, RZ ;  /* 0x0000001b22cf723e */ /* 0x000fe200048070ff */
[----:B------:R-:W-:Y:S02]  /*4170*/  IMAD.MOV.U32 R34, RZ, RZ, R87 ;  /* 0x000000ffff227224 */ /* 0x000fe400078e0057 */
[----:B------:R-:W-:Y:S01]  /*4180*/  FADD.FTZ R127, R31, R100 ;  /* 0x000000641f7f7221 */ /* 0x000fe20000010000 */
[----:B------:R-:W-:-:S01]  /*4190*/  FFMA.FTZ R100, R24, UR40, -R110 ;  /* 0x0000002818647c23 */ /* 0x000fc2000801086e */
[----:B------:R-:W-:Y:S01]  /*41a0*/  F2FP.SATFINITE.E4M3.F32.PACK_AB_MERGE_C R207, R26, R15, R207 ;  /* 0x0000000f1acf723e */ /* 0x000fe200048070cf */
[----:B------:R-:W2:Y:S01]  /*41b0*/  MUFU.EX2 R38, R38 ;  /* 0x0000002600267308 */ /* 0x000ea20000000800 */
[----:B---3--:R-:W-:-:S01]  /*41c0*/  FADD.FTZ R101, R126, R101 ;  /* 0x000000657e657221 */ /* 0x008fc20000010000 */
[----:B------:R-:W-:Y:S01]  /*41d0*/  F2FP.SATFINITE.E4M3.F32.PACK_AB_MERGE_C R123, R126, R123, RZ ;  /* 0x0000007b7e7b723e */ /* 0x000fe200048070ff */
[----:B------:R-:W-:-:S02]  /*41e0*/  IMAD.MOV.U32 R27, RZ, RZ, R87 ;  /* 0x000000ffff1b7224 */ /* 0x000fc400078e0057 */
[----:B------:R-:W-:Y:S01]  /*41f0*/  IMAD.MOV.U32 R26, RZ, RZ, R87 ;  /* 0x000000ffff1a7224 */ /* 0x000fe200078e0057 */
[----:B------:R-:W-:Y:S02]  /*4200*/  F2FP.SATFINITE.E4M3.F32.PACK_AB_MERGE_C R206, R120, R115, R123 ;  /* 0x0000007378ce723e */ /* 0x000fe4000480707b */
[----:B------:R-:W3:Y:S01]  /*4210*/  MUFU.EX2 R105, R105 ;  /* 0x0000006900697308 */ /* 0x000ee20000000800 */
[----:B-1----:R-:W-:-:S07]  /*4220*/  FADD.FTZ R24, R104, R101 ;  /* 0x0000006568187221 */ /* 0x002fce0000010000 */
[----:B------:R-:W-:Y:S01]  /*4230*/  MUFU.EX2 R125, R125 ;  /* 0x0000007d007d7308 */ /* 0x000fe20000000800 */
[----:B--2---:R-:W-:-:S04]  /*4240*/  FADD.FTZ R130, R38, R127 ;  /* 0x0000007f26827221 */ /* 0x004fc80000010000 */
[----:B------:R-:W-:-:S03]  /*4250*/  FADD.FTZ R101, R35, R130 ;  /* 0x0000008223657221 */ /* 0x000fc60000010000 */
[----:B------:R-:W1:Y:S01]  /*4260*/  MUFU.EX2 R42, R42 ;  /* 0x0000002a002a7308 */ /* 0x000e620000000800 */
[----:B---3--:R-:W-:-:S07]  /*4270*/  FADD.FTZ R24, R105, R24 ;  /* 0x0000001869187221 */ /* 0x008fce0000010000 */
[----:B------:R-:W-:Y:S08]  /*4280*/  MUFU.EX2 R128, R128 ;  /* 0x0000008000807308 */ /* 0x000ff00000000800 */
[----:B------:R-:W-:Y:S01]  /*4290*/  MUFU.EX2 R108, R108 ;  /* 0x0000006c006c7308 */ /* 0x000fe20000000800 */
[----:B-1----:R-:W-:-:S01]  /*42a0*/  FADD.FTZ R130, R42, R101 ;  /* 0x000000652a827221 */ /* 0x002fc20000010000 */
[----:B------:R-:W-:Y:S01]  /*42b0*/  F2FP.SATFINITE.E4M3.F32.PACK_AB_MERGE_C R209, R42, R35, RZ ;  /* 0x000000232ad1723e */ /* 0x000fe200048070ff */
[----:B------:R-:W-:-:S02]  /*42c0*/  IMAD.MOV.U32 R42, RZ, RZ, R87 ;  /* 0x000000ffff2a7224 */ /* 0x000fc400078e0057 */
[----:B------:R-:W-:Y:S01]  /*42d0*/  FADD.FTZ R101, R39, R130 ;  /* 0x0000008227657221 */ /* 0x000fe20000010000 */
[----:B------:R-:W-:Y:S01]  /*42e0*/  F2FP.SATFINITE.E4M3.F32.PACK_AB_MERGE_C R209, R38, R31, R209 ;  /* 0x0000001f26d1723e */ /* 0x000fe200048070d1 */
[--C-:B------:R-:W-:Y:S01]  /*42f0*/  IMAD.MOV.U32 R38, RZ, RZ, R87.reuse ;  /* 0x000000ffff267224 */ /* 0x100fe200078e0057 */
[----:B------:R-:W1:Y:S01]  /*4300*/  MUFU.EX2 R46, R46 ;  /* 0x0000002e002e7308 */ /* 0x000e620000000800 */
[--C-:B------:R-:W-:Y:S02]  /*4310*/  IMAD.MOV.U32 R35, RZ, RZ, R87.reuse ;  /* 0x000000ffff237224 */ /* 0x100fe400078e0057 */
[----:B------:R-:W-:-:S05]  /*4320*/  IMAD.MOV.U32 R31, RZ, RZ, R87 ;  /* 0x000000ffff1f7224 */ /* 0x000fca00078e0057 */
[----:B------:R-:W2:Y:S08]  /*4330*/  MUFU.EX2 R109, R109 ;  /* 0x0000006d006d7308 */ /* 0x000eb00000000800 */
[----:B------:R-:W3:Y:S01]  /*4340*/  MUFU.EX2 R112, R112 ;  /* 0x0000007000707308 */ /* 0x000ee20000000800 */
[----:B-1----:R-:W-:-:S04]  /*4350*/  FADD.FTZ R110, R46, R101 ;  /* 0x000000652e6e7221 */ /* 0x002fc80000010000 */
[----:B------:R-:W-:-:S03]  /*4360*/  FADD.FTZ R101, R75, R110 ;  /* 0x0000006e4b657221 */ /* 0x000fc60000010000 */
[----:B------:R1:W-:Y:S08]  /*4370*/  MUFU.EX2 R41, R65 ;  /* 0x0000004100297308 */ /* 0x0003f00000000800 */
[----:B------:R-:W4:Y:S01]  /*4380*/  MUFU.EX2 R106, R106 ;  /* 0x0000006a006a7308 */ /* 0x000f220000000800 */
[----:B-1----:R-:W-:-:S01]  /*4390*/  FADD.FTZ R65, R125, R24 ;  /* 0x000000187d417221 */ /* 0x002fc20000010000 */
[----:B------:R-:W-:-:S03]  /*43a0*/  F2FP.SATFINITE.E4M3.F32.PACK_AB_MERGE_C R125, R128, R125, RZ ;  /* 0x0000007d807d723e */ /* 0x000fc600048070ff */
[----:B------:R-:W-:Y:S01]  /*43b0*/  FADD.FTZ R65, R128, R65 ;  /* 0x0000004180417221 */ /* 0x000fe20000010000 */
[----:B------:R-:W-:Y:S02]  /*43c0*/  F2FP.SATFINITE.E4M3.F32.PACK_AB_MERGE_C R208, R105, R104, R125 ;  /* 0x0000006869d0723e */ /* 0x000fe4000480707d */
[----:B------:R-:W1:Y:S01]  /*43d0*/  MUFU.EX2 R113, R113 ;  /* 0x0000007100717308 */ /* 0x000e620000000800 */
[----:B------:R-:W-:-:S04]  /*43e0*/  FADD.FTZ R130, R108, R65 ;  /* 0x000000416c827221 */ /* 0x000fc80000010000 */
[----:B--2---:R-:W-:-:S03]  /*43f0*/  FADD.FTZ R65, R109, R130 ;  /* 0x000000826d417221 */ /* 0x004fc60000010000 */
[----:B------:R-:W2:Y:S01]  /*4400*/  MUFU.EX2 R88, R88 ;  /* 0x0000005800587308 */ /* 0x000ea20000000800 */
[----:B---3--:R-:W-:-:S01]  /*4410*/  FADD.FTZ R12, R112, R65 ;  /* 0x00000041700c7221 */ /* 0x008fc20000010000 */
[C---:B----4-:R-:W-:Y:S01]  /*4420*/  FADD.FTZ R20, R106.reuse, R101 ;  /* 0x000000656a147221 */ /* 0x050fe20000010000 */
[----:B------:R-:W-:Y:S01]  /*4430*/  F2FP.SATFINITE.E4M3.F32.PACK_AB_MERGE_C R211, R106, R75, RZ ;  /* 0x0000004b6ad3723e */ /* 0x000fe200048070ff */
[----:B------:R-:W-:Y:S02]  /*4440*/  IMAD.MOV.U32 R75, RZ, RZ, R87 ;  /* 0x000000ffff4b7224 */ /* 0x000fe400078e0057 */
[----:B------:R-:W-:-:S01]  /*4450*/  FADD.FTZ R21, R79, R20 ;  /* 0x000000144f157221 */ /* 0x000fc20000010000 */
[----:B------:R-:W-:Y:S01]  /*4460*/  F2FP.SATFINITE.E4M3.F32.PACK_AB_MERGE_C R211, R46, R39, R211 ;  /* 0x000000272ed3723e */ /* 0x000fe200048070d3 */
[----:B------:R-:W3:Y:S01]  /*4470*/  MUFU.EX2 R86, R86 ;  /* 0x0000005600567308 */ /* 0x000ee20000000800 */
[----:B-1----:R-:W-:-:S01]  /*4480*/  FADD.FTZ R11, R113, R12 ;  /* 0x0000000c710b7221 */ /* 0x002fc20000010000 */
[----:B------:R-:W-:Y:S01]  /*4490*/  F2FP.SATFINITE.E4M3.F32.PACK_AB_MERGE_C R112, R113, R112, RZ ;  /* 0x000000707170723e */ /* 0x000fe200048070ff */
[----:B------:R-:W-:-:S02]  /*44a0*/  IMAD.MOV.U32 R65, RZ, RZ, R87 ;  /* 0x000000ffff417224 */ /* 0x000fc400078e0057 */
[--C-:B------:R-:W-:Y:S01]  /*44b0*/  IMAD.MOV.U32 R46, RZ, RZ, R87.reuse ;  /* 0x000000ffff2e7224 */ /* 0x100fe200078e0057 */
[----:B------:R-:W-:Y:S01]  /*44c0*/  F2FP.SATFINITE.E4M3.F32.PACK_AB_MERGE_C R210, R109, R108, R112 ;  /* 0x0000006c6dd2723e */ /* 0x000fe20004807070 */
[----:B------:R-:W-:Y:S01]  /*44d0*/  IMAD.MOV.U32 R39, RZ, RZ, R87 ;  /* 0x000000ffff277224 */ /* 0x000fe200078e0057 */
[----:B------:R-:W1:Y:S01]  /*44e0*/  MUFU.EX2 R89, R89 ;  /* 0x0000005900597308 */ /* 0x000e620000000800 */
[----:B--2---:R-:W-:-:S07]  /*44f0*/  FADD.FTZ R12, R88, R11 ;  /* 0x0000000b580c7221 */ /* 0x004fce0000010000 */
        /* <DEDUP_REMOVED lines=9> */
[C---:B-1----:R-:W-:Y:S01]  /*4590*/  F2FP.SATFINITE.E4M3.F32.PACK_AB_MERGE_C R213, R94.reuse, R85, RZ ;  /* 0x000000555ed5723e */ /* 0x042fe200048070ff */
[----:B------:R-:W-:Y:S01]  /*45a0*/  FADD.FTZ R94, R94, R21 ;  /* 0x000000155e5e7221 */ /* 0x000fe20000010000 */
[----:B------:R-:W-:Y:S02]  /*45b0*/  IMAD.MOV.U32 R85, RZ, RZ, R87 ;  /* 0x000000ffff557224 */ /* 0x000fe400078e0057 */
[----:B------:R-:W-:Y:S01]  /*45c0*/  F2FP.SATFINITE.E4M3.F32.PACK_AB_MERGE_C R213, R86, R79, R213 ;  /* 0x0000004f56d5723e */ /* 0x000fe200048070d5 */
[----:B------:R-:W-:-:S01]  /*45d0*/  FADD.FTZ R21, R83, R94 ;  /* 0x0000005e53157221 */ /* 0x000fc20000010000 */
[----:B------:R-:W-:Y:S01]  /*45e0*/  IMAD.MOV.U32 R86, RZ, RZ, R87 ;  /* 0x000000ffff567224 */ /* 0x000fe200078e0057 */
[----:B------:R-:W1:Y:S01]  /*45f0*/  MUFU.EX2 R90, R90 ;  /* 0x0000005a005a7308 */ /* 0x000e620000000800 */
[----:B--2---:R-:W-:-:S01]  /*4600*/  FADD.FTZ R11, R117, R12 ;  /* 0x0000000c750b7221 */ /* 0x004fc20000010000 */
[----:B------:R-:W-:Y:S01]  /*4610*/  F2FP.SATFINITE.E4M3.F32.PACK_AB_MERGE_C R116, R117, R116, RZ ;  /* 0x000000747574723e */ /* 0x000fe200048070ff */
[----:B------:R-:W-:-:S03]  /*4620*/  IMAD.MOV.U32 R79, RZ, RZ, R87 ;  /* 0x000000ffff4f7224 */ /* 0x000fc600078e0057 */
[----:B------:R-:W-:Y:S02]  /*4630*/  F2FP.SATFINITE.E4M3.F32.PACK_AB_MERGE_C R212, R89, R88, R116 ;  /* 0x0000005859d4723e */ /* 0x000fe40004807074 */
[----:B------:R-:W2:Y:S01]  /*4640*/  MUFU.EX2 R93, R93 ;  /* 0x0000005d005d7308 */ /* 0x000ea20000000800 */
[----:B---3--:R-:W-:-:S07]  /*4650*/  FADD.FTZ R12, R92, R11 ;  /* 0x0000000b5c0c7221 */ /* 0x008fce0000010000 */
[----:B------:R-:W3:Y:S01]  /*4660*/  MUFU.EX2 R96, R96 ;  /* 0x0000006000607308 */ /* 0x000ee20000000800 */
[----:B-1----:R-:W-:-:S04]  /*4670*/  FADD.FTZ R20, R90, R21 ;  /* 0x000000155a147221 */ /* 0x002fc80000010000 */
[----:B------:R-:W-:-:S03]  /*4680*/  FADD.FTZ R21, R91, R20 ;  /* 0x000000145b157221 */ /* 0x000fc60000010000 */
[----:B------:R-:W1:Y:S01]  /*4690*/  MUFU.EX2 R98, R98 ;  /* 0x0000006200627308 */ /* 0x000e620000000800 */
[----:B--2---:R-:W-:-:S07]  /*46a0*/  FADD.FTZ R11, R93, R12 ;  /* 0x0000000c5d0b7221 */ /* 0x004fce0000010000 */
[----:B------:R-:W2:Y:S01]  /*46b0*/  MUFU.EX2 R97, R97 ;  /* 0x0000006100617308 */ /* 0x000ea20000000800 */
[----:B---3--:R-:W-:-:S07]  /*46c0*/  FADD.FTZ R12, R96, R11 ;  /* 0x0000000b600c7221 */ /* 0x008fce0000010000 */
[----:B------:R-:W3:Y:S01]  /*46d0*/  MUFU.EX2 R58, R58 ;  /* 0x0000003a003a7308 */ /* 0x000ee20000000800 */
[----:B-1----:R-:W-:-:S01]  /*46e0*/  FADD.FTZ R21, R98, R21 ;  /* 0x0000001562157221 */ /* 0x002fc20000010000 */
[----:B------:R-:W-:-:S04]  /*46f0*/  F2FP.SATFINITE.E4M3.F32.PACK_AB_MERGE_C R91, R98, R91, RZ ;  /* 0x0000005b625b723e */ /* 0x000fc800048070ff */
[----:B------:R-:W-:Y:S01]  /*4700*/  F2FP.SATFINITE.E4M3.F32.PACK_AB_MERGE_C R215, R90, R83, R91 ;  /* 0x000000535ad7723e */ /* 0x000fe2000480705b */
[----:B------:R-:W-:Y:S01]  /*4710*/  IMAD.MOV.U32 R83, RZ, RZ, R87 ;  /* 0x000000ffff537224 */ /* 0x000fe200078e0057 */
[----:B------:R-:W1:Y:S01]  /*4720*/  MUFU.EX2 R56, R56 ;  /* 0x0000003800387308 */ /* 0x000e620000000800 */
[C---:B--2---:R-:W-:Y:S01]  /*4730*/  F2FP.SATFINITE.E4M3.F32.PACK_AB_MERGE_C R96, R97.reuse, R96, RZ ;  /* 0x000000606160723e */ /* 0x044fe200048070ff */
[----:B------:R-:W-:-:S03]  /*4740*/  FADD.FTZ R97, R97, R12 ;  /* 0x0000000c61617221 */ /* 0x000fc60000010000 */
[----:B------:R-:W-:-:S03]  /*4750*/  F2FP.SATFINITE.E4M3.F32.PACK_AB_MERGE_C R214, R93, R92, R96 ;  /* 0x0000005c5dd6723e */ /* 0x000fc60004807060 */
        /* <DEDUP_REMOVED lines=9> */
[----:B-1----:R-:W-:-:S01]  /*47f0*/  FADD.FTZ R10, R62, R9 ;  /* 0x000000093e0a7221 */ /* 0x002fc20000010000 */
[----:B------:R-:W-:-:S03]  /*4800*/  F2FP.SATFINITE.E4M3.F32.PACK_AB_MERGE_C R62, R95, R62, RZ ;  /* 0x0000003e5f3e723e */ /* 0x000fc600048070ff */
[----:B------:R-:W-:Y:S01]  /*4810*/  FADD.FTZ R10, R95, R10 ;  /* 0x0000000a5f0a7221 */ /* 0x000fe20000010000 */
[----:B------:R-:W-:Y:S01]  /*4820*/  F2FP.SATFINITE.E4M3.F32.PACK_AB_MERGE_C R217, R59, R58, R62 ;  /* 0x0000003a3bd9723e */ /* 0x000fe2000480703e */
[----:B------:R-:W-:Y:S01]  /*4830*/  IMAD.MOV.U32 R62, RZ, RZ, R87 ;  /* 0x000000ffff3e7224 */ /* 0x000fe200078e0057 */
[----:B------:R-:W1:Y:S01]  /*4840*/  MUFU.EX2 R4, R4 ;  /* 0x0000000400047308 */ /* 0x000e620000000800 */
[----:B--2---:R-:W-:-:S01]  /*4850*/  FADD.FTZ R8, R60, R5 ;  /* 0x000000053c087221 */ /* 0x004fc20000010000 */
[----:B------:R-:W-:Y:S01]  /*4860*/  FADD.FTZ R5, R63, R10 ;  /* 0x0000000a3f057221 */ /* 0x000fe20000010000 */
[--C-:B------:R-:W-:Y:S02]  /*4870*/  IMAD.MOV.U32 R59, RZ, RZ, R87.reuse ;  /* 0x000000ffff3b7224 */ /* 0x100fe400078e0057 */
[----:B------:R-:W-:-:S03]  /*4880*/  IMAD.MOV.U32 R58, RZ, RZ, R87 ;  /* 0x000000ffff3a7224 */ /* 0x000fc600078e0057 */
[----:B------:R-:W2:Y:S01]  /*4890*/  MUFU.EX2 R66, R66 ;  /* 0x0000004200427308 */ /* 0x000ea20000000800 */
[C---:B---3--:R-:W-:Y:S01]  /*48a0*/  F2FP.SATFINITE.E4M3.F32.PACK_AB_MERGE_C R60, R61.reuse, R60, RZ ;  /* 0x0000003c3d3c723e */ /* 0x048fe200048070ff */
[----:B------:R-:W-:-:S03]  /*48b0*/  FADD.FTZ R61, R61, R8 ;  /* 0x000000083d3d7221 */ /* 0x000fc60000010000 */
[----:B------:R-:W-:Y:S01]  /*48c0*/  F2FP.SATFINITE.E4M3.F32.PACK_AB_MERGE_C R216, R57, R56, R60 ;  /* 0x0000003839d8723e */ /* 0x000fe2000480703c */
[----:B------:R-:W-:Y:S02]  /*48d0*/  IMAD.MOV.U32 R60, RZ, RZ, R87 ;  /* 0x000000ffff3c7224 */ /* 0x000fe400078e0057 */
[----:B------:R-:W3:Y:S01]  /*48e0*/  MUFU.EX2 R68, R68 ;  /* 0x0000004400447308 */ /* 0x000ee20000000800 */
[----:B-1----:R-:W-:-:S01]  /*48f0*/  FADD.FTZ R8, R4, R61 ;  /* 0x0000003d04087221 */ /* 0x002fc20000010000 */
[--C-:B------:R-:W-:Y:S02]  /*4900*/  IMAD.MOV.U32 R61, RZ, RZ, R87.reuse ;  /* 0x000000ffff3d7224 */ /* 0x100fe400078e0057 */
[--C-:B------:R-:W-:Y:S02]  /*4910*/  IMAD.MOV.U32 R57, RZ, RZ, R87.reuse ;  /* 0x000000ffff397224 */ /* 0x100fe400078e0057 */
[----:B------:R-:W-:Y:S02]  /*4920*/  IMAD.MOV.U32 R56, RZ, RZ, R87 ;  /* 0x000000ffff387224 */ /* 0x000fe400078e0057 */
[----:B------:R-:W1:Y:S01]  /*4930*/  MUFU.EX2 R69, R69 ;  /* 0x0000004500457308 */ /* 0x000e620000000800 */
[----:B--2---:R-:W-:-:S01]  /*4940*/  FADD.FTZ R10, R66, R5 ;  /* 0x00000005420a7221 */ /* 0x004fc20000010000 */
[----:B------:R-:W-:-:S03]  /*4950*/  FADD.FTZ R5, R41, R8 ;  /* 0x0000000829057221 */ /* 0x000fc60000010000 */
[----:B------:R-:W-:Y:S01]  /*4960*/  FADD.FTZ R9, R67, R10 ;  /* 0x0000000a43097221 */ /* 0x000fe20000010000 */
[----:B------:R-:W-:Y:S02]  /*4970*/  F2FP.SATFINITE.E4M3.F32.PACK_AB_MERGE_C R67, R32, R67, RZ ;  /* 0x000000432043723e */ /* 0x000fe400048070ff */
[----:B------:R-:W2:Y:S01]  /*4980*/  MUFU.EX2 R29, R29 ;  /* 0x0000001d001d7308 */ /* 0x000ea20000000800 */
[----:B---3--:R-:W-:-:S01]  /*4990*/  FADD.FTZ R8, R68, R5 ;  /* 0x0000000544087221 */ /* 0x008fc20000010000 */
[----:B------:R-:W-:Y:S01]  /*49a0*/  FADD.FTZ R32, R32, R9 ;  /* 0x0000000920207221 */ /* 0x000fe20000010000 */
[----:B------:R-:W-:Y:S01]  /*49b0*/  F2FP.SATFINITE.E4M3.F32.PACK_AB_MERGE_C R219, R66, R63, R67 ;  /* 0x0000003f42db723e */ /* 0x000fe20004807043 */
[--C-:B------:R-:W-:Y:S02]  /*49c0*/  IMAD.MOV.U32 R67, RZ, RZ, R87.reuse ;  /* 0x000000ffff437224 */ /* 0x100fe400078e0057 */
[--C-:B------:R-:W-:Y:S02]  /*49d0*/  IMAD.MOV.U32 R66, RZ, RZ, R87.reuse ;  /* 0x000000ffff427224 */ /* 0x100fe400078e0057 */
[----:B------:R3:W4:Y:S01]  /*49e0*/  MUFU.EX2 R24, R40 ;  /* 0x0000002800187308 */ /* 0x0007220000000800 */
[C---:B-1----:R-:W-:Y:S01]  /*49f0*/  F2FP.SATFINITE.E4M3.F32.PACK_AB_MERGE_C R68, R69.reuse, R68, RZ ;  /* 0x000000444544723e */ /* 0x042fe200048070ff */
[----:B------:R-:W-:Y:S01]  /*4a00*/  FADD.FTZ R69, R69, R8 ;  /* 0x0000000845457221 */ /* 0x000fe20000010000 */
[----:B------:R-:W-:-:S02]  /*4a10*/  IMAD.MOV.U32 R63, RZ, RZ, R87 ;  /* 0x000000ffff3f7224 */ /* 0x000fc400078e0057 */
[----:B------:R-:W-:Y:S01]  /*4a20*/  F2FP.SATFINITE.E4M3.F32.PACK_AB_MERGE_C R218, R41, R4, R68 ;  /* 0x0000000429da723e */ /* 0x000fe20004807044 */
[----:B------:R-:W-:Y:S02]  /*4a30*/  IMAD.MOV.U32 R68, RZ, RZ, R87 ;  /* 0x000000ffff447224 */ /* 0x000fe400078e0057 */
[----:B------:R-:W1:Y:S01]  /*4a40*/  MUFU.EX2 R36, R36 ;  /* 0x0000002400247308 */ /* 0x000e620000000800 */
[----:B--2---:R-:W-:-:S01]  /*4a50*/  FADD.FTZ R5, R29, R32 ;  /* 0x000000201d057221 */ /* 0x004fc20000010000 */
[--C-:B------:R-:W-:Y:S02]  /*4a60*/  IMAD.MOV.U32 R41, RZ, RZ, R87.reuse ;  /* 0x000000ffff297224 */ /* 0x100fe400078e0057 */
[--C-:B---3--:R-:W-:Y:S02]  /*4a70*/  IMAD.MOV.U32 R40, RZ, RZ, R87.reuse ;  /* 0x000000ffff287224 */ /* 0x108fe400078e0057 */
[----:B------:R-:W-:Y:S02]  /*4a80*/  IMAD.MOV.U32 R32, RZ, RZ, R87 ;  /* 0x000000ffff207224 */ /* 0x000fe400078e0057 */
[----:B------:R2:W3:Y:S01]  /*4a90*/  MUFU.EX2 R7, R64 ;  /* 0x0000004000077308 */ /* 0x0004e20000000800 */
[----:B----4-:R-:W-:-:S01]  /*4aa0*/  FADD.FTZ R8, R24, R69 ;  /* 0x0000004518087221 */ /* 0x010fc20000010000 */
[----:B------:R-:W-:-:S06]  /*4ab0*/  IMAD.MOV.U32 R69, RZ, RZ, R87 ;  /* 0x000000ffff457224 */ /* 0x000fcc00078e0057 */
[----:B------:R-:W-:Y:S01]  /*4ac0*/  MUFU.EX2 R33, R33 ;  /* 0x0000002100217308 */ /* 0x000fe20000000800 */
[----:B-1----:R-:W-:-:S01]  /*4ad0*/  FADD.FTZ R10, R36, R5 ;  /* 0x00000005240a7221 */ /* 0x002fc20000010000 */
[----:B--2---:R-:W-:-:S06]  /*4ae0*/  IMAD.MOV.U32 R64, RZ, RZ, R87 ;  /* 0x000000ffff407224 */ /* 0x004fcc00078e0057 */
[----:B------:R-:W1:Y:S01]  /*4af0*/  MUFU.EX2 R72, R72 ;  /* 0x0000004800487308 */ /* 0x000e620000000800 */
[----:B---3--:R-:W-:-:S07]  /*4b00*/  FADD.FTZ R9, R7, R8 ;  /* 0x0000000807097221 */ /* 0x008fce0000010000 */
[----:B------:R-:W2:Y:S08]  /*4b10*/  MUFU.EX2 R44, R44 ;  /* 0x0000002c002c7308 */ /* 0x000eb00000000800 */
[----:B------:R-:W3:Y:S01]  /*4b20*/  MUFU.EX2 R45, R45 ;  /* 0x0000002d002d7308 */ /* 0x000ee20000000800 */
[----:B-1----:R-:W-:Y:S01]  /*4b30*/  F2FP.SATFINITE.E4M3.F32.PACK_AB_MERGE_C R11, R72, R33, RZ ;  /* 0x00000021480b723e */ /* 0x002fe200048070ff */
[----:B------:R-:W-:-:S03]  /*4b40*/  FADD.FTZ R33, R33, R10 ;  /* 0x0000000a21217221 */ /* 0x000fc60000010000 */
[----:B------:R-:W-:Y:S01]  /*4b50*/  F2FP.SATFINITE.E4M3.F32.PACK_AB_MERGE_C R221, R36, R29, R11 ;  /* 0x0000001d24dd723e */ /* 0x000fe2000480700b */
[----:B------:R-:W-:-:S01]  /*4b60*/  FADD.FTZ R72, R72, R33 ;  /* 0x0000002148487221 */ /* 0x000fc20000010000 */
[----:B------:R-:W-:Y:S01]  /*4b70*/  IMAD.MOV.U32 R36, RZ, RZ, R87 ;  /* 0x000000ffff247224 */ /* 0x000fe200078e0057 */
[----:B------:R-:W-:Y:S01]  /*4b80*/  MUFU.EX2 R43, R43 ;  /* 0x0000002b002b7308 */ /* 0x000fe20000000800 */
[----:B--2---:R-:W-:-:S01]  /*4b90*/  FADD.FTZ R8, R44, R9 ;  /* 0x000000092c087221 */ /* 0x004fc20000010000 */
[--C-:B------:R-:W-:Y:S02]  /*4ba0*/  IMAD.MOV.U32 R33, RZ, RZ, R87.reuse ;  /* 0x000000ffff217224 */ /* 0x100fe400078e0057 */
[----:B------:R-:W-:-:S04]  /*4bb0*/  IMAD.MOV.U32 R29, RZ, RZ, R87 ;  /* 0x000000ffff1d7224 */ /* 0x000fc800078e0057 */
[----:B------:R-:W1:Y:S01]  /*4bc0*/  MUFU.EX2 R54, R54 ;  /* 0x0000003600367308 */ /* 0x000e620000000800 */
[C---:B---3--:R-:W-:Y:S01]  /*4bd0*/  F2FP.SATFINITE.E4M3.F32.PACK_AB_MERGE_C R44, R45.reuse, R44, RZ ;  /* 0x0000002c2d2c723e */ /* 0x048fe200048070ff */
[----:B------:R-:W-:-:S03]  /*4be0*/  FADD.FTZ R45, R45, R8 ;  /* 0x000000082d2d7221 */ /* 0x000fc60000010000 */
[----:B------:R-:W-:Y:S01]  /*4bf0*/  F2FP.SATFINITE.E4M3.F32.PACK_AB_MERGE_C R220, R7, R24, R44 ;  /* 0x0000001807dc723e */ /* 0x000fe2000480702c */
[--C-:B------:R-:W-:Y:S02]  /*4c00*/  IMAD.MOV.U32 R44, RZ, RZ, R87.reuse ;  /* 0x000000ffff2c7224 */ /* 0x100fe400078e0057 */
[----:B------:R-:W2:Y:S01]  /*4c10*/  MUFU.EX2 R37, R37 ;  /* 0x0000002500257308 */ /* 0x000ea20000000800 */
[----:B------:R-:W-:-:S07]  /*4c20*/  IMAD.MOV.U32 R24, RZ, RZ, R87 ;  /* 0x000000ffff187224 */ /* 0x000fce00078e0057 */
[----:B------:R-:W3:Y:S01]  /*4c30*/  MUFU.EX2 R48, R48 ;  /* 0x0000003000307308 */ /* 0x000ee20000000800 */
[----:B-1----:R-:W-:-:S07]  /*4c40*/  F2FP.SATFINITE.E4M3.F32.PACK_AB_MERGE_C R10, R54, R43, RZ ;  /* 0x0000002b360a723e */ /* 0x002fce00048070ff */
[----:B------:R-:W1:Y:S01]  /*4c50*/  MUFU.EX2 R50, R50 ;  /* 0x0000003200327308 */ /* 0x000e620000000800 */
[----:B--2---:R-:W-:-:S01]  /*4c60*/  FADD.FTZ R9, R37, R72 ;  /* 0x0000004825097221 */ /* 0x004fc20000010000 */
[----:B------:R-:W-:-:S06]  /*4c70*/  IMAD.MOV.U32 R72, RZ, RZ, R87 ;  /* 0x000000ffff487224 */ /* 0x000fcc00078e0057 */
[----:B------:R-:W2:Y:S01]  /*4c80*/  MUFU.EX2 R49, R49 ;  /* 0x0000003100317308 */ /* 0x000ea20000000800 */
[----:B---3--:R-:W-:-:S01]  /*4c90*/  FADD.FTZ R8, R48, R45 ;  /* 0x0000002d30087221 */ /* 0x008fc20000010000 */
[----:B------:R-:W-:-:S06]  /*4ca0*/  IMAD.MOV.U32 R45, RZ, RZ, R87 ;  /* 0x000000ffff2d7224 */ /* 0x000fcc00078e0057 */
[----:B------:R-:W3:Y:S01]  /*4cb0*/  MUFU.EX2 R52, R52 ;  /* 0x0000003400347308 */ /* 0x000ee20000000800 */
[C---:B-1----:R-:W-:Y:S01]  /*4cc0*/  F2FP.SATFINITE.E4M3.F32.PACK_AB_MERGE_C R223, R50.reuse, R37, R10 ;  /* 0x0000002532df723e */ /* 0x042fe2000480700a */
[----:B------:R-:W-:Y:S01]  /*4cd0*/  FADD.FTZ R50, R50, R9 ;  /* 0x0000000932327221 */ /* 0x000fe20000010000 */
[----:B------:R-:W-:-:S03]  /*4ce0*/  IMAD.MOV.U32 R37, RZ, RZ, R87 ;  /* 0x000000ffff257224 */ /* 0x000fc600078e0057 */
[----:B------:R-:W-:Y:S01]  /*4cf0*/  FADD.FTZ R43, R43, R50 ;  /* 0x000000322b2b7221 */ /* 0x000fe20000010000 */
[----:B------:R-:W-:Y:S01]  /*4d00*/  IMAD.MOV.U32 R50, RZ, RZ, R87 ;  /* 0x000000ffff327224 */ /* 0x000fe200078e0057 */
[----:B------:R-:W1:Y:S01]  /*4d10*/  MUFU.EX2 R53, R53 ;  /* 0x0000003500357308 */ /* 0x000e620000000800 */
[----:B--2---:R-:W-:-:S01]  /*4d20*/  FADD.FTZ R9, R49, R8 ;  /* 0x0000000831097221 */ /* 0x004fc20000010000 */
[----:B------:R-:W-:Y:S01]  /*4d30*/  FADD.FTZ R54, R54, R43 ;  /* 0x0000002b36367221 */ /* 0x000fe20000010000 */
[----:B------:R-:W-:-:S05]  /*4d40*/  IMAD.MOV.U32 R43, RZ, RZ, R87 ;  /* 0x000000ffff2b7224 */ /* 0x000fca00078e0057 */
[----:B------:R-:W-:Y:S01]  /*4d50*/  MUFU.EX2 R51, R51 ;  /* 0x0000003300337308 */ /* 0x000fe20000000800 */
[----:B---3--:R-:W-:-:S07]  /*4d60*/  FADD.FTZ R10, R52, R9 ;  /* 0x00000009340a7221 */ /* 0x008fce0000010000 */
[----:B------:R-:W2:Y:S01]  /*4d70*/  MUFU.EX2 R82, R82 ;  /* 0x0000005200527308 */ /* 0x000ea20000000800 */
[C---:B-1----:R-:W-:Y:S01]  /*4d80*/  F2FP.SATFINITE.E4M3.F32.PACK_AB_MERGE_C R52, R53.reuse, R52, RZ ;  /* 0x000000343534723e */ /* 0x042fe200048070ff */
[----:B------:R-:W-:-:S03]  /*4d90*/  FADD.FTZ R53, R53, R10 ;  /* 0x0000000a35357221 */ /* 0x000fc60000010000 */
[----:B------:R-:W-:Y:S01]  /*4da0*/  F2FP.SATFINITE.E4M3.F32.PACK_AB_MERGE_C R222, R49, R48, R52 ;  /* 0x0000003031de723e */ /* 0x000fe20004807034 */
[--C-:B------:R-:W-:Y:S02]  /*4db0*/  IMAD.MOV.U32 R52, RZ, RZ, R87.reuse ;  /* 0x000000ffff347224 */ /* 0x100fe400078e0057 */
[----:B------:R-:W1:Y:S01]  /*4dc0*/  MUFU.EX2 R47, R47 ;  /* 0x0000002f002f7308 */ /* 0x000e620000000800 */
[--C-:B------:R-:W-:Y:S02]  /*4dd0*/  IMAD.MOV.U32 R49, RZ, RZ, R87.reuse ;  /* 0x000000ffff317224 */ /* 0x100fe400078e0057 */
[----:B------:R-:W-:-:S05]  /*4de0*/  IMAD.MOV.U32 R48, RZ, RZ, R87 ;  /* 0x000000ffff307224 */ /* 0x000fca00078e0057 */
[----:B------:R-:W3:Y:S01]  /*4df0*/  MUFU.EX2 R100, R100 ;  /* 0x0000006400647308 */ /* 0x000ee20000000800 */
[----:B--2---:R-:W-:-:S07]  /*4e00*/  F2FP.SATFINITE.E4M3.F32.PACK_AB_MERGE_C R11, R82, R51, RZ ;  /* 0x00000033520b723e */ /* 0x004fce00048070ff */
[----:B------:R-:W2:Y:S01]  /*4e10*/  MUFU.EX2 R78, R78 ;  /* 0x0000004e004e7308 */ /* 0x000ea20000000800 */
[----:B-1----:R-:W-:-:S01]  /*4e20*/  FADD.FTZ R9, R47, R54 ;  /* 0x000000362f097221 */ /* 0x002fc20000010000 */
[----:B------:R-:W-:-:S06]  /*4e30*/  IMAD.MOV.U32 R54, RZ, RZ, R87 ;  /* 0x000000ffff367224 */ /* 0x000fcc00078e0057 */
[----:B------:R-:W1:Y:S01]  /*4e40*/  MUFU.EX2 R25, R25 ;  /* 0x0000001900197308 */ /* 0x000e620000000800 */
[----:B---3--:R-:W-:-:S01]  /*4e50*/  FADD.FTZ R10, R100, R53 ;  /* 0x00000035640a7221 */ /* 0x008fc20000010000 */
[----:B------:R-:W-:-:S06]  /*4e60*/  IMAD.MOV.U32 R53, RZ, RZ, R87 ;  /* 0x000000ffff357224 */ /* 0x000fcc00078e0057 */
[----:B------:R-:W3:Y:S01]  /*4e70*/  MUFU.EX2 R28, R28 ;  /* 0x0000001c001c7308 */ /* 0x000ee20000000800 */
[C---:B--2---:R-:W-:Y:S01]  /*4e80*/  F2FP.SATFINITE.E4M3.F32.PACK_AB_MERGE_C R225, R78.reuse, R47, R11 ;  /* 0x0000002f4ee1723e */ /* 0x044fe2000480700b */
[----:B------:R-:W-:Y:S01]  /*4e90*/  FADD.FTZ R78, R78, R9 ;  /* 0x000000094e4e7221 */ /* 0x000fe20000010000 */
[----:B------:R-:W-:-:S03]  /*4ea0*/  IMAD.MOV.U32 R47, RZ, RZ, R87 ;  /* 0x000000ffff2f7224 */ /* 0x000fc600078e0057 */
[----:B------:R-:W-:Y:S01]  /*4eb0*/  FADD.FTZ R51, R51, R78 ;  /* 0x0000004e33337221 */ /* 0x000fe20000010000 */
[----:B------:R-:W-:Y:S01]  /*4ec0*/  IMAD.MOV.U32 R78, RZ, RZ, R87 ;  /* 0x000000ffff4e7224 */ /* 0x000fe200078e0057 */
[----:B------:R2:W4:Y:S01]  /*4ed0*/  MUFU.EX2 R5, R70 ;  /* 0x0000004600057308 */ /* 0x0005220000000800 */
[----:B-1----:R-:W-:-:S01]  /*4ee0*/  FADD.FTZ R9, R25, R10 ;  /* 0x0000000a19097221 */ /* 0x002fc20000010000 */
[----:B------:R-:W-:Y:S01]  /*4ef0*/  FADD.FTZ R82, R82, R51 ;  /* 0x0000003352527221 */ /* 0x000fe20000010000 */
[----:B------:R-:W-:-:S05]  /*4f00*/  IMAD.MOV.U32 R51, RZ, RZ, R87 ;  /* 0x000000ffff337224 */ /* 0x000fca00078e0057 */
[----:B------:R-:W-:Y:S01]  /*4f10*/  MUFU.EX2 R73, R73 ;  /* 0x0000004900497308 */ /* 0x000fe20000000800 */
[----:B---3--:R-:W-:-:S01]  /*4f20*/  FADD.FTZ R10, R28, R9 ;  /* 0x000000091c0a7221 */ /* 0x008fc20000010000 */
[----:B--2---:R-:W-:-:S06]  /*4f30*/  IMAD.MOV.U32 R70, RZ, RZ, R87 ;  /* 0x000000ffff467224 */ /* 0x004fcc00078e0057 */
[----:B------:R-:W1:Y:S01]  /*4f40*/  MUFU.EX2 R76, R76 ;  /* 0x0000004c004c7308 */ /* 0x000e620000000800 */
[----:B----4-:R-:W-:-:S01]  /*4f50*/  FADD.FTZ R10, R5, R10 ;  /* 0x0000000a050a7221 */ /* 0x010fc20000010000 */
[----:B------:R-:W-:-:S04]  /*4f60*/  F2FP.SATFINITE.E4M3.F32.PACK_AB_MERGE_C R28, R5, R28, RZ ;  /* 0x0000001c051c723e */ /* 0x000fc800048070ff */
[----:B------:R-:W-:Y:S01]  /*4f70*/  F2FP.SATFINITE.E4M3.F32.PACK_AB_MERGE_C R224, R25, R100, R28 ;  /* 0x0000006419e0723e */ /* 0x000fe2000480701c */
[--C-:B------:R-:W-:Y:S01]  /*4f80*/  IMAD.MOV.U32 R28, RZ, RZ, R87.reuse ;  /* 0x000000ffff1c7224 */ /* 0x100fe200078e0057 */
        /* <DEDUP_REMOVED lines=8> */
[----:B---3--:R-:W-:-:S07]  /*5010*/  FADD.FTZ R5, R71, R10 ;  /* 0x0000000a47057221 */ /* 0x008fce0000010000 */
[----:B------:R-:W3:Y:S01]  /*5020*/  MUFU.EX2 R102, R102 ;  /* 0x0000006600667308 */ /* 0x000ee20000000800 */
[C---:B-1----:R-:W-:Y:S01]  /*5030*/  F2FP.SATFINITE.E4M3.F32.PACK_AB_MERGE_C R227, R74.reuse, R55, R4 ;  /* 0x000000374ae3723e */ /* 0x042fe20004807004 */
[----:B------:R-:W-:Y:S01]  /*5040*/  FADD.FTZ R74, R74, R9 ;  /* 0x000000094a4a7221 */ /* 0x000fe20000010000 */
[----:B------:R-:W-:-:S03]  /*5050*/  IMAD.MOV.U32 R55, RZ, RZ, R87 ;  /* 0x000000ffff377224 */ /* 0x000fc600078e0057 */
[----:B------:R-:W-:Y:S01]  /*5060*/  FADD.FTZ R73, R73, R74 ;  /* 0x0000004a49497221 */ /* 0x000fe20000010000 */
[----:B------:R-:W-:Y:S01]  /*5070*/  IMAD.MOV.U32 R74, RZ, RZ, R87 ;  /* 0x000000ffff4a7224 */ /* 0x000fe200078e0057 */
[----:B------:R-:W1:Y:S01]  /*5080*/  MUFU.EX2 R103, R103 ;  /* 0x0000006700677308 */ /* 0x000e620000000800 */
[----:B--2---:R-:W-:-:S04]  /*5090*/  FADD.FTZ R5, R8, R5 ;  /* 0x0000000508057221 */ /* 0x004fc80000010000 */
[----:B---3--:R-:W-:Y:S01]  /*50a0*/  FADD.FTZ R4, R102, R5 ;  /* 0x0000000566047221 */ /* 0x008fe20000010000 */
[----:B------:R-:W-:-:S01]  /*50b0*/  FADD.FTZ R5, R76, R73 ;  /* 0x000000494c057221 */ /* 0x000fc20000010000 */
[--C-:B------:R-:W-:Y:S02]  /*50c0*/  IMAD.MOV.U32 R76, RZ, RZ, R87.reuse ;  /* 0x000000ffff4c7224 */ /* 0x100fe400078e0057 */
[----:B------:R-:W-:Y:S01]  /*50d0*/  IMAD.MOV.U32 R73, RZ, RZ, R87 ;  /* 0x000000ffff497224 */ /* 0x000fe200078e0057 */
[C---:B-1----:R-:W-:Y:S01]  /*50e0*/  F2FP.SATFINITE.E4M3.F32.PACK_AB_MERGE_C R7, R103.reuse, R102, RZ ;  /* 0x000000666707723e */ /* 0x042fe200048070ff */
[----:B------:R-:W-:-:S03]  /*50f0*/  FADD.FTZ R4, R103, R4 ;  /* 0x0000000467047221 */ /* 0x000fc60000010000 */
[----:B------:R-:W-:Y:S01]  /*5100*/  F2FP.SATFINITE.E4M3.F32.PACK_AB_MERGE_C R226, R8, R71, R7 ;  /* 0x0000004708e2723e */ /* 0x000fe20004807007 */
[----:B------:R-:W-:Y:S01]  /*5110*/  IMAD.MOV.U32 R71, RZ, RZ, R87 ;  /* 0x000000ffff477224 */ /* 0x000fe200078e0057 */
[----:B------:R-:W-:Y:S06]  /*5120*/  @!P1 BRA `(.L_x_15) ;  /* 0x0000003800109947 */ /* 0x000fec0003800000 */
[----:B------:R-:W-:Y:S01]  /*5130*/  IMAD.MOV.U32 R8, RZ, RZ, R3 ;  /* 0x000000ffff087224 */ /* 0x000fe200078e0003 */
[----:B------:R-:W-:Y:S01]  /*5140*/  CS2R R86, SRZ ;  /* 0x0000000000567805 */ /* 0x000fe2000001ff00 */
[----:B------:R-:W-:Y:S01]  /*5150*/  IMAD.MOV.U32 R7, RZ, RZ, R6 ;  /* 0x000000ffff077224 */ /* 0x000fe200078e0006 */
[----:B------:R-:W-:Y:S02]  /*5160*/  CS2R R84, SRZ ;  /* 0x0000000000547805 */ /* 0x000fe4000001ff00 */
[----:B------:R-:W-:Y:S02]  /*5170*/  CS2R R82, SRZ ;  /* 0x0000000000527805 */ /* 0x000fe4000001ff00 */
[----:B------:R-:W-:Y:S02]  /*5180*/  CS2R R80, SRZ ;  /* 0x0000000000507805 */ /* 0x000fe4000001ff00 */
[----:B------:R-:W-:Y:S02]  /*5190*/  CS2R R78, SRZ ;  /* 0x00000000004e7805 */ /* 0x000fe4000001ff00 */
[----:B------:R-:W-:-:S02]  /*51a0*/  CS2R R76, SRZ ;  /* 0x00000000004c7805 */ /* 0x000fc4000001ff00 */
[----:B------:R-:W-:Y:S02]  /*51b0*/  CS2R R74, SRZ ;  /* 0x00000000004a7805 */ /* 0x000fe4000001ff00 */
        /* <DEDUP_REMOVED lines=24> */
[----:B------:R-:W-:Y:S01]  /*5340*/  CS2R R24, SRZ ;  /* 0x0000000000187805 */ /* 0x000fe2000001ff00 */
[----:B------:R-:W-:Y:S01]  /*5350*/  UIADD3 UR54, UR54, -0x2, URZ ;  /* 0xfffffffe36367890 */ /* 0x000fe2000fffe03f */
[----:B------:R-:W-:Y:S01]  /*5360*/  UMOV UR56, UR36 ;  /* 0x0000002400387c82 */ /* 0x000fe20008000000 */
[----:B------:R-:W-:-:S10]  /*5370*/  UMOV UR55, UR49 ;  /* 0x0000003100377c82 */ /* 0x000fd40008000000 */
.L_x_25:
[----:B------:R-:W-:Y:S01]  /*5380*/  ISETP.NE.AND P2, PT, RZ, UR41, PT ;  /* 0x00000029ff007c0c */ /* 0x000fe2000bf45270 */
[----:B------:R-:W-:-:S04]  /*5390*/  UISETP.NE.AND UP0, UPT, UR55, 0x1, UPT ;  /* 0x000000013700788c */ /* 0x000fc8000bf05270 */
[----:B------:R-:W-:-:S04]  /*53a0*/  USEL UR36, URZ, 0x1, UP0 ;  /* 0x000000013f247887 */ /* 0x000fc80008000000 */
[----:B------:R-:W-:-:S04]  /*53b0*/  ULOP3.LUT UR36, UR56, UR36, URZ, 0x3c, !UPT ;  /* 0x0000002438247292 */ /* 0x000fc8000f8e3c3f */
[----:B------:R-:W-:Y:S08]  /*53c0*/  @P2 BRA `(.L_x_16) ;  /* 0x0000000000382947 */ /* 0x000ff00003800000 */
[----:B------:R-:W-:Y:S05]  /*53d0*/  @!P0 BRA `(.L_x_17) ;  /* 0x0000000000048947 */ /* 0x000fea0003800000 */
[----:B------:R-:W-:Y:S01]  /*53e0*/  BPT.TRAP 0x1 ;  /* 0x000000040000795c */ /* 0x000fe20000300000 */
.L_x_17:
[----:B------:R-:W-:Y:S01]  /*53f0*/  UIADD3 UR6, UR55, 0x1, URZ ;  /* 0x0000000137067890 */ /* 0x000fe2000fffe03f */
[----:B------:R-:W-:-:S03]  /*5400*/  IMAD.U32 R3, RZ, RZ, UR36 ;  /* 0x00000024ff037e24 */ /* 0x000fc6000f8e00ff */
[----:B------:R-:W-:Y:S02]  /*5410*/  UISETP.NE.AND UP0, UPT, UR6, 0x2, UPT ;  /* 0x000000020600788c */ /* 0x000fe4000bf05270 */
[----:B------:R-:W-:Y:S02]  /*5420*/  SHF.L.U32 R3, R3, 0x1f, RZ ;  /* 0x0000001f03037819 */ /* 0x000fe400000006ff */
[----:B------:R-:W-:-:S04]  /*5430*/  USEL UR6, UR6, URZ, UP0 ;  /* 0x0000003f06067287 */ /* 0x000fc80008000000 */
[----:B------:R-:W-:-:S09]  /*5440*/  ULEA UR6, UR6, UR38, 0x3 ;  /* 0x0000002606067291 */ /* 0x000fd2000f8e183f */
[----:B------:R1:W2:Y:S01]  /*5450*/  SYNCS.PHASECHK.TRANS64.TRYWAIT P1, [UR6+0x2e830], R3 ;  /* 0x02e83003ff0075a7 */ /* 0x0002a20008020146 */
[----:B------:R-:W-:Y:S05]  /*5460*/  @!P0 BRA `(.L_x_18) ;  /* 0x0000000000048947 */ /* 0x000fea0003800000 */
[----:B------:R-:W-:Y:S01]  /*5470*/  BPT.TRAP 0x1 ;  /* 0x000000040000795c */ /* 0x000fe20000300000 */
.L_x_18:
[----:B--2---:R-:W-:Y:S05]  /*5480*/  @P1 BRA `(.L_x_16) ;  /* 0x0000000000081947 */ /* 0x004fea0003800000 */
[----:B------:R-:W2:Y:S02]  /*5490*/  SYNCS.PHASECHK.TRANS64.TRYWAIT P1, [UR6+0x2e830], R3 ;  /* 0x02e83003ff0075a7 */ /* 0x000ea40008020146 */
[----:B--2---:R-:W-:Y:S05]  /*54a0*/  @!P1 BRA `(.L_x_19) ;  /* 0x0000007c00f49947 */ /* 0x004fea0003800000 */
.L_x_16:
[----:B-12---:R-:W-:Y:S01]  /*54b0*/  VIADD R3, R18, 0x8 ;  /* 0x0000000812037836 */ /* 0x006fe20000000000 */
[----:B------:R-:W-:Y:S01]  /*54c0*/  R2UR UR57, R0 ;  /* 0x00000000003972ca */ /* 0x000fe200000e0000 */
[----:B------:R-:W-:Y:S01]  /*54d0*/  UIADD3 UR49, UR55, 0x1, URZ ;  /* 0x0000000137317890 */ /* 0x000fe2000fffe03f */
[----:B------:R-:W-:Y:S02]  /*54e0*/  UMOV UR19, 0x40000040 ;  /* 0x4000004000137882 */ /* 0x000fe40000000000 */
[----:B------:R1:W-:Y:S01]  /*54f0*/  BAR.SYNC.DEFER_BLOCKING R3, 0x100 ;  /* 0x000400030000751d */ /* 0x0003e20000010000 */
[----:B------:R-:W-:-:S04]  /*5500*/  UISETP.NE.AND UP0, UPT, UR49, 0x2, UPT ;  /* 0x000000023100788c */ /* 0x000fc8000bf05270 */
[----:B------:R-:W-:Y:S01]  /*5510*/  USEL UR49, UR49, URZ, UP0 ;  /* 0x0000003f31317287 */ /* 0x000fe20008000000 */
[----:B------:R-:W-:Y:S01]  /*5520*/  UMOV UR20, UR16 ;  /* 0x0000001000147c82 */ /* 0x000fe20008000000 */
[----:B------:R-:W-:Y:S02]  /*5530*/  UMOV UR21, UR17 ;  /* 0x0000001100157c82 */ /* 0x000fe40008000000 */
[----:B------:R-:W-:Y:S01]  /*5540*/  UIMAD UR57, UR49, 0x700, UR57 ;  /* 0x00000700313978a4 */ /* 0x000fe2000f8e0239 */
[----:B------:R-:W-:Y:S01]  /*5550*/  UMOV UR23, 0x40000040 ;  /* 0x4000004000177882 */ /* 0x000fe20000000000 */
[----:B------:R-:W-:Y:S02]  /*5560*/  UMOV UR24, UR16 ;  /* 0x0000001000187c82 */ /* 0x000fe40008000000 */
[----:B------:R-:W-:Y:S02]  /*5570*/  UIADD3 UR22, UR57, 0x100, URZ ;  /* 0x0000010039167890 */ /* 0x000fe4000fffe03f */
[----:B------:R-:W-:-:S02]  /*5580*/  UIADD3 UR26, UR57, 0x200, URZ ;  /* 0x00000200391a7890 */ /* 0x000fc4000fffe03f */
[----:B------:R-:W-:Y:S01]  /*5590*/  UMOV UR18, UR57 ;  /* 0x0000003900127c82 */ /* 0x000fe20008000000 */
[----:B------:R-:W-:Y:S01]  /*55a0*/  UMOV UR25, UR17 ;  /* 0x0000001100197c82 */ /* 0x000fe20008000000 */
[----:B------:R-:W-:Y:S01]  /*55b0*/  UMOV UR27, 0x40000040 ;  /* 0x40000040001b7882 */ /* 0x000fe20000000000 */
[----:B------:R-:W-:Y:S01]  /*55c0*/  UIADD3 UR30, UR57, 0x300, URZ ;  /* 0x00000300391e7890 */ /* 0x000fe2000fffe03f */
[----:B------:R-:W-:Y:S01]  /*55d0*/  UMOV UR28, UR16 ;  /* 0x00000010001c7c82 */ /* 0x000fe20008000000 */
[----:B------:R-:W-:Y:S01]  /*55e0*/  UMOV UR29, UR17 ;  /* 0x00000011001d7c82 */ /* 0x000fe20008000000 */
[----:B------:R-:W-:Y:S01]  /*55f0*/  WARPGROUP.ARRIVE ;  /* 0x00000000000079c5 */ /* 0x000fe20000000000 */
[----:B------:R-:W-:Y:S01]  /*5600*/  UMOV UR31, 0x40000040 ;  /* 0x40000040001f7882 */ /* 0x000fe20000000000 */
[----:B------:R-:W-:Y:S01]  /*5610*/  UIADD3 UR34, UR57, 0x400, URZ ;  /* 0x0000040039227890 */ /* 0x000fe2000fffe03f */
[----:B------:R-:W-:Y:S01]  /*5620*/  UMOV UR32, UR16 ;  /* 0x0000001000207c82 */ /* 0x000fe20008000000 */
[----:B------:R-:W-:-:S02]  /*5630*/  UMOV UR33, UR17 ;  /* 0x0000001100217c82 */ /* 0x000fc40008000000 */
[----:B------:R-:W-:Y:S01]  /*5640*/  QGMMA.64x32x32.F32.E4M3.E4M3 R184, gdesc[UR16], RZ, !UPT, gsb0 ;  /* 0x0060000010b879f3 */ /* 0x000fe2000c0008ff */
[----:B------:R-:W-:Y:S01]  /*5650*/  UMOV UR35, 0x40000040 ;  /* 0x4000004000237882 */ /* 0x000fe20000000000 */
[----:B------:R-:W-:Y:S01]  /*5660*/  UIADD3 UR18, UR57, 0x500, URZ ;  /* 0x0000050039127890 */ /* 0x000fe2000fffe03f */
[----:B------:R-:W-:Y:S01]  /*5670*/  UMOV UR19, 0x40000040 ;  /* 0x4000004000137882 */ /* 0x000fe20000000000 */
[----:B------:R-:W-:Y:S01]  /*5680*/  UIADD3 UR6, UR57, 0x600, URZ ;  /* 0x0000060039067890 */ /* 0x000fe2000fffe03f */
[----:B------:R-:W-:Y:S01]  /*5690*/  UMOV UR7, 0x40000040 ;  /* 0x4000004000077882 */ /* 0x000fe20000000000 */
[----:B------:R-:W-:Y:S01]  /*56a0*/  UIADD3 UR10, UR57, 0x602, URZ ;  /* 0x00000602390a7890 */ /* 0x000fe2000fffe03f */
[----:B------:R-:W-:Y:S01]  /*56b0*/  UMOV UR11, 0x40000040 ;  /* 0x40000040000b7882 */ /* 0x000fe20000000000 */
[----:B------:R-:W-:Y:S01]  /*56c0*/  UIADD3 UR14, UR57, 0x6, URZ ;  /* 0x00000006390e7890 */ /* 0x000fe2000fffe03f */
[----:B------:R-:W-:Y:S01]  /*56d0*/  UMOV UR15, 0x40000040 ;  /* 0x40000040000f7882 */ /* 0x000fe20000000000 */
[----:B------:R-:W-:-:S02]  /*56e0*/  WARPGROUP.DEPBAR.LE gsb0, 0x0 ;  /* 0x00008000000079c5 */ /* 0x000fc40000010000 */
[----:B------:R-:W-:-:S06]  /*56f0*/  WARPGROUP.ARRIVE ;  /* 0x00000000000079c5 */ /* 0x000fcc0000000000 */
[----:B------:R-:W-:Y:S01]  /*5700*/  QGMMA.64x32x32.F32.E4M3.E4M3 R168, gdesc[UR20], RZ, !UPT, gsb0 ;  /* 0x0060000014a879f3 */ /* 0x000fe2000c0008ff */
[----:B------:R-:W-:Y:S01]  /*5710*/  UIADD3 UR22, UR57, 0x102, URZ ;  /* 0x0000010239167890 */ /* 0x000fe2000fffe03f */
[----:B------:R-:W-:Y:S01]  /*5720*/  UMOV UR20, UR4 ;  /* 0x0000000400147c82 */ /* 0x000fe20008000000 */
[----:B------:R-:W-:Y:S01]  /*5730*/  UMOV UR21, UR5 ;  /* 0x0000000500157c82 */ /* 0x000fe20008000000 */
[----:B------:R-:W-:Y:S01]  /*5740*/  UMOV UR23, 0x40000040 ;  /* 0x4000004000177882 */ /* 0x000fe20000000000 */
[----:B------:R-:W-:Y:S02]  /*5750*/  WARPGROUP.DEPBAR.LE gsb0, 0x0 ;  /* 0x00008000000079c5 */ /* 0x000fe40000010000 */
        /* <DEDUP_REMOVED lines=38> */
[----:B------:R-:W-:Y:S01]  /*59c0*/  UMOV UR20, UR8 ;  /* 0x0000000800147c82 */ /* 0x000fe20008000000 */
[----:B------:R-:W-:Y:S01]  /*59d0*/  UMOV UR21, UR9 ;  /* 0x0000000900157c82 */ /* 0x000fe20008000000 */
        /* <DEDUP_REMOVED lines=31> */
[----:B------:R-:W-:Y:S02]  /*5bd0*/  UIADD3 UR6, UR57, 0x604, URZ ;  /* 0x0000060439067890 */ /* 0x000fe4000fffe03f */
        /* <DEDUP_REMOVED lines=46> */
[----:B------:R-:W-:Y:S01]  /*5ec0*/  UIADD3 UR57, UR57, 0x606, URZ ;  /* 0x0000060639397890 */ /* 0x000fe2000fffe03f */
[----:B------:R-:W-:Y:S02]  /*5ed0*/  WARPGROUP.DEPBAR.LE gsb0, 0x0 ;  /* 0x00008000000079c5 */ /* 0x000fe40000010000 */
[----:B------:R-:W-:-:S06]  /*5ee0*/  WARPGROUP.ARRIVE ;  /* 0x00000000000079c5 */ /* 0x000fcc0000000000 */
[----:B------:R-:W-:Y:S03]  /*5ef0*/  QGMMA.64x32x32.F32.E4M3.E4M3 R168, gdesc[UR20], R168, gsb0 ;  /* 0x0060000014a879f3 */ /* 0x000fe600080008a8 */
        /* <DEDUP_REMOVED lines=18> */
[----:B-1----:R-:W-:Y:S05]  /*6020*/  @P2 BRA `(.L_x_20) ;  /* 0x00000000002c2947 */ /* 0x002fea0003800000 */
[----:B------:R-:W-:Y:S05]  /*6030*/  @!P0 BRA `(.L_x_21) ;  /* 0x0000000000048947 */ /* 0x000fea0003800000 */
[----:B------:R-:W-:Y:S01]  /*6040*/  BPT.TRAP 0x1 ;  /* 0x000000040000795c */ /* 0x000fe20000300000 */
.L_x_21:
[----:B------:R-:W-:Y:S01]  /*6050*/  ULEA UR6, UR55, UR38, 0x3 ;  /* 0x0000002637067291 */ /* 0x000fe2000f8e183f */
[----:B------:R-:W-:-:S05]  /*6060*/  IMAD.U32 R3, RZ, RZ, UR56 ;  /* 0x00000038ff037e24 */ /* 0x000fca000f8e00ff */
[----:B------:R-:W-:-:S04]  /*6070*/  SHF.L.U32 R3, R3, 0x1f, RZ ;  /* 0x0000001f03037819 */ /* 0x000fc800000006ff */
[----:B------:R1:W2:Y:S01]  /*6080*/  SYNCS.PHASECHK.TRANS64.TRYWAIT P1, [UR6+0x2e850], R3 ;  /* 0x02e85003ff0075a7 */ /* 0x0002a20008020146 */
[----:B------:R-:W-:Y:S05]  /*6090*/  @!P0 BRA `(.L_x_22) ;  /* 0x0000000000048947 */ /* 0x000fea0003800000 */
[----:B------:R-:W-:Y:S01]  /*60a0*/  BPT.TRAP 0x1 ;  /* 0x000000040000795c */ /* 0x000fe20000300000 */
.L_x_22:
[----:B--2---:R-:W-:Y:S05]  /*60b0*/  @P1 BRA `(.L_x_20) ;  /* 0x0000000000081947 */ /* 0x004fea0003800000 */
[----:B------:R-:W2:Y:S02]  /*60c0*/  SYNCS.PHASECHK.TRANS64.TRYWAIT P1, [UR6+0x2e850], R3 ;  /* 0x02e85003ff0075a7 */ /* 0x000ea40008020146 */
[----:B--2---:R-:W-:Y:S05]  /*60d0*/  @!P1 BRA `(.L_x_23) ;  /* 0x0000007400009947 */ /* 0x004fea0003800000 */
.L_x_20:
[----:B------:R-:W-:Y:S01]  /*60e0*/  UIADD3 UR6, UR38, 0x400, URZ ;  /* 0x0000040026067890 */ /* 0x000fe2000fffe03f */
[----:B------:R-:W-:Y:S01]  /*60f0*/  WARPGROUP.ARRIVE ;  /* 0x00000000000079c5 */ /* 0x000fe20000000000 */
[----:B------:R-:W-:Y:S01]  /*6100*/  UMOV UR7, 0xc0000010 ;  /* 0xc000001000077882 */ /* 0x000fe20000000000 */
[----:B--2---:R-:W-:Y:S01]  /*6110*/  FMNMX.FTZ R6, R184, R7, !PT ;  /* 0x00000007b8067209 */ /* 0x004fe20007810000 */
[----:B------:R-:W-:Y:S01]  /*6120*/  USHF.R.U32.HI UR6, URZ, 0x4, UR6 ;  /* 0x000000043f067899 */ /* 0x000fe20008011606 */
[----:B------:R-:W-:Y:S02]  /*6130*/  FMNMX.FTZ R10, R186, R8, !PT ;  /* 0x00000008ba0a7209 */ /* 0x000fe40007810000 */
[----:B------:R-:W2:Y:S01]  /*6140*/  S2R R229, SR_TID.X ;  /* 0x0000000000e57919 */ /* 0x000ea20000002100 */
[----:B-1----:R-:W-:Y:S01]  /*6150*/  FMNMX.FTZ R3, R185, R6, !PT ;  /* 0x00000006b9037209 */ /* 0x002fe20007810000 */
[----:B------:R-:W-:Y:S01]  /*6160*/  ULOP3.LUT UR6, UR6, 0x3fff, URZ, 0xc0, !UPT ;  /* 0x00003fff06067892 */ /* 0x000fe2000f8ec03f */
[----:B------:R-:W-:-:S02]  /*6170*/  FMNMX.FTZ R9, R187, R10, !PT ;  /* 0x0000000abb097209 */ /* 0x000fc40007810000 */
[----:B------:R-:W-:Y:S01]  /*6180*/  FMNMX.FTZ R6, R188, R3, !PT ;  /* 0x00000003bc067209 */ /* 0x000fe20007810000 */
[----:B------:R-:W-:Y:S01]  /*6190*/  ULOP3.LUT UR6, UR6, 0x10000, URZ, 0xfc, !UPT ;  /* 0x0001000006067892 */ /* 0x000fe2000f8efc3f */
[----:B------:R-:W-:Y:S02]  /*61a0*/  FMNMX.FTZ R10, R190, R9, !PT ;  /* 0x00000009be0a7209 */ /* 0x000fe40007810000 */
[----:B------:R-:W-:Y:S01]  /*61b0*/  FMNMX.FTZ R3, R189, R6, !PT ;  /* 0x00000006bd037209 */ /* 0x000fe20007810000 */
[----:B------:R-:W-:Y:S01]  /*61c0*/  UIMAD UR10, UR55, 0x700, UR6 ;  /* 0x00000700370a78a4 */ /* 0x000fe2000f8e0206 */
[----:B------:R-:W-:Y:S02]  /*61d0*/  FMNMX.FTZ R9, R191, R10, !PT ;  /* 0x0000000abf097209 */ /* 0x000fe40007810000 */
[----:B------:R-:W-:Y:S02]  /*61e0*/  FMNMX.FTZ R6, R192, R3, !PT ;  /* 0x00000003c0067209 */ /* 0x000fe40007810000 */
[----:B------:R-:W-:-:S02]  /*61f0*/  FMNMX.FTZ R10, R194, R9, !PT ;  /* 0x00000009c20a7209 */ /* 0x000fc40007810000 */
[----:B------:R-:W-:Y:S01]  /*6200*/  UMOV UR6, UR10 ;  /* 0x0000000a00067c82 */ /* 0x000fe20008000000 */
[----:B------:R-:W-:Y:S01]  /*6210*/  FMNMX.FTZ R3, R193, R6, !PT ;  /* 0x00000006c1037209 */ /* 0x000fe20007810000 */
[----:B------:R-:W-:Y:S01]  /*6220*/  QGMMA.64x128x32.F32.E4M3.E4M3 R24, R200, gdesc[UR4], R24, gsb0 ;  /* 0x01e00004c8187df3 */ /* 0x000fe20008000818 */
[----:B------:R-:W-:Y:S01]  /*6230*/  UIADD3 UR6, UR10, 0x100, URZ ;  /* 0x000001000a067890 */ /* 0x000fe2000fffe03f */
[----:B------:R-:W-:Y:S01]  /*6240*/  FMNMX.FTZ R9, R195, R10, !PT ;  /* 0x0000000ac3097209 */ /* 0x000fe20007810000 */
[----:B------:R-:W-:Y:S01]  /*6250*/  UMOV UR7, 0xc0000010 ;  /* 0xc000001000077882 */ /* 0x000fe20000000000 */
[----:B------:R-:W-:Y:S02]  /*6260*/  FMNMX.FTZ R6, R196, R3, !PT ;  /* 0x00000003c4067209 */ /* 0x000fe40007810000 */
[----:B------:R-:W-:Y:S02]  /*6270*/  FMNMX.FTZ R10, R198, R9, !PT ;  /* 0x00000009c60a7209 */ /* 0x000fe40007810000 */
[----:B------:R-:W-:-:S02]  /*6280*/  FMNMX.FTZ R3, R197, R6, !PT ;  /* 0x00000006c5037209 */ /* 0x000fc40007810000 */
[----:B------:R-:W-:Y:S02]  /*6290*/  FMNMX.FTZ R9, R199, R10, !PT ;  /* 0x0000000ac7097209 */ /* 0x000fe40007810000 */
[----:B------:R-:W-:Y:S02]  /*62a0*/  FMNMX.FTZ R6, R168, R3, !PT ;  /* 0x00000003a8067209 */ /* 0x000fe40007810000 */
[----:B------:R-:W-:Y:S02]  /*62b0*/  FMNMX.FTZ R10, R170, R9, !PT ;  /* 0x00000009aa0a7209 */ /* 0x000fe40007810000 */
        /* <DEDUP_REMOVED lines=62> */
[----:B------:R-:W-:Y:S01]  /*66a0*/  FMNMX.FTZ R6, R104, R3, !PT ;  /* 0x0000000368067209 */ /* 0x000fe20007810000 */
[----:B------:R-:W-:-:S02]  /*66b0*/  WARPGROUP.DEPBAR.LE gsb0, 0x0 ;  /* 0x00008000000079c5 */ /* 0x000fc40000010000 */
[----:B------:R-:W-:Y:S01]  /*66c0*/  WARPGROUP.ARRIVE ;  /* 0x00000000000079c5 */ /* 0x000fe20000000000 */
[----:B------:R-:W-:Y:S02]  /*66d0*/  FMNMX.FTZ R3, R105, R6, !PT ;  /* 0x0000000669037209 */ /* 0x000fe40007810000 */
[----:B------:R-:W-:Y:S02]  /*66e0*/  FMNMX.FTZ R10, R106, R9, !PT ;  /* 0x000000096a0a7209 */ /* 0x000fe40007810000 */
[----:B------:R-:W-:Y:S01]  /*66f0*/  FMNMX.FTZ R6, R108, R3, !PT ;  /* 0x000000036c067209 */ /* 0x000fe20007810000 */
[----:B------:R-:W-:Y:S01]  /*6700*/  QGMMA.64x128x32.F32.E4M3.E4M3 R24, R204, gdesc[UR4], R24, gsb0 ;  /* 0x01e00004cc187df3 */ /* 0x000fe20008000818 */
[----:B------:R-:W-:Y:S01]  /*6710*/  UIADD3 UR6, UR10, 0x200, URZ ;  /* 0x000002000a067890 */ /* 0x000fe2000fffe03f */
[----:B------:R-:W-:Y:S01]  /*6720*/  FMNMX.FTZ R9, R107, R10, !PT ;  /* 0x0000000a6b097209 */ /* 0x000fe20007810000 */
[----:B------:R-:W-:Y:S01]  /*6730*/  UMOV UR7, 0xc0000010 ;  /* 0xc000001000077882 */ /* 0x000fe20000000000 */
        /* <DEDUP_REMOVED lines=26> */
[----:B--2---:R-:W-:Y:S01]  /*68e0*/  LOP3.LUT P1, RZ, R229, 0x7f, RZ, 0xc0, !PT ;  /* 0x0000007fe5ff7812 */ /* 0x004fe2000782c0ff */
[----:B------:R-:W1:Y:S01]  /*68f0*/  SHFL.BFLY PT, R6, R3, 0x2, 0x1f ;  /* 0x0c401f0003067f89 */ /* 0x000e6200000e0000 */
[----:B------:R-:W-:-:S05]  /*6900*/  FMNMX.FTZ R10, R103, R10, !PT ;  /* 0x0000000a670a7209 */ /* 0x000fca0007810000 */
[----:B------:R-:W2:Y:S01]  /*6910*/  SHFL.BFLY PT, R11, R10, 0x2, 0x1f ;  /* 0x0c401f000a0b7f89 */ /* 0x000ea200000e0000 */
[----:B-1----:R-:W-:-:S05]  /*6920*/  FMNMX.FTZ R9, R3, R6, !PT ;  /* 0x0000000603097209 */ /* 0x002fca0007810000 */
[----:B------:R-:W1:Y:S01]  /*6930*/  SHFL.BFLY PT, R6, R9, 0x1, 0x1f ;  /* 0x0c201f0009067f89 */ /* 0x000e6200000e0000 */
[----:B--2---:R-:W-:-:S05]  /*6940*/  FMNMX.FTZ R11, R10, R11, !PT ;  /* 0x0000000b0a0b7209 */ /* 0x004fca0007810000 */
[----:B------:R-:W2:Y:S01]  /*6950*/  SHFL.BFLY PT, R12, R11, 0x1, 0x1f ;  /* 0x0c201f000b0c7f89 */ /* 0x000ea200000e0000 */
[----:B-1----:R-:W-:Y:S01]  /*6960*/  FMNMX.FTZ R6, R9, R6, !PT ;  /* 0x0000000609067209 */ /* 0x002fe20007810000 */
[----:B------:R-:W-:-:S04]  /*6970*/  IMAD.U32 R9, RZ, RZ, UR40 ;  /* 0x00000028ff097e24 */ /* 0x000fc8000f8e00ff */
[C---:B------:R-:W-:Y:S01]  /*6980*/  FFMA.FTZ R9, R6.reuse, R9, -8 ;  /* 0xc100000006097423 */ /* 0x040fe20000010009 */
[----:B--2---:R-:W-:Y:S01]  /*6990*/  FMNMX.FTZ R3, R11, R12, !PT ;  /* 0x0000000c0b037209 */ /* 0x004fe20007810000 */
[----:B------:R-:W-:Y:S02]  /*69a0*/  FADD.FTZ R7, -R6, R7 ;  /* 0x0000000706077221 */ /* 0x000fe40000010100 */
[----:B------:R-:W-:-:S01]  /*69b0*/  FFMA.FTZ R10, R184, UR40, -R9 ;  /* 0x00000028b80a7c23 */ /* 0x000fc20008010809 */
[----:B------:R-:W-:Y:S02]  /*69c0*/  IMAD.U32 R184, RZ, RZ, UR40 ;  /* 0x00000028ffb87e24 */ /* 0x000fe4000f8e00ff */
[----:B------:R-:W-:-:S01]  /*69d0*/  FFMA.FTZ R11, R185, UR40, -R9 ;  /* 0x00000028b90b7c23 */ /* 0x000fc20008010809 */
[--C-:B------:R-:W-:Y:S01]  /*69e0*/  FFMA.FTZ R12, R188, UR40, -R9.reuse ;  /* 0x00000028bc0c7c23 */ /* 0x100fe20008010809 */
        /* <DEDUP_REMOVED lines=19> */
[----:B------:R-:W-:-:S02]  /*6b20*/  WARPGROUP.DEPBAR.LE gsb0, 0x0 ;  /* 0x00008000000079c5 */ /* 0x000fc40000010000 */
[----:B------:R-:W-:Y:S01]  /*6b30*/  WARPGROUP.ARRIVE ;  /* 0x00000000000079c5 */ /* 0x000fe20000000000 */
[--C-:B------:R-:W-:Y:S01]  /*6b40*/  FFMA.FTZ R164, R164, UR40, -R9.reuse ;  /* 0x00000028a4a47c23 */ /* 0x100fe20008010809 */
[----:B------:R-:W-:-:S01]  /*6b50*/  FFMA.FTZ R165, R165, UR40, -R9 ;  /* 0x00000028a5a57c23 */ /* 0x000fc20008010809 */
[--C-:B------:R-:W-:Y:S01]  /*6b60*/  FFMA.FTZ R136, R136, UR40, -R9.reuse ;  /* 0x0000002888887c23 */ /* 0x100fe20008010809 */
[----:B------:R-:W-:-:S01]  /*6b70*/  FFMA.FTZ R137, R137, UR40, -R9 ;  /* 0x0000002889897c23 */ /* 0x000fc20008010809 */
[--C-:B------:R-:W-:Y:S01]  /*6b80*/  FFMA.FTZ R140, R140, UR40, -R9.reuse ;  /* 0x000000288c8c7c23 */ /* 0x100fe20008010809 */
[----:B------:R-:W-:Y:S01]  /*6b90*/  QGMMA.64x128x32.F32.E4M3.E4M3 R24, R208, gdesc[UR4], R24, gsb0 ;  /* 0x01e00004d0187df3 */ /* 0x000fe20008000818 */
[----:B------:R-:W-:Y:S01]  /*6ba0*/  UIADD3 UR6, UR10, 0x300, URZ ;  /* 0x000003000a067890 */ /* 0x000fe2000fffe03f */
[--C-:B------:R-:W-:Y:S01]  /*6bb0*/  FFMA.FTZ R141, R141, UR40, -R9.reuse ;  /* 0x000000288d8d7c23 */ /* 0x100fe20008010809 */
[----:B------:R-:W-:Y:S01]  /*6bc0*/  UMOV UR7, 0xc0000010 ;  /* 0xc000001000077882 */ /* 0x000fe20000000000 */
        /* <DEDUP_REMOVED lines=28> */
[C---:B------:R-:W-:Y:S01]  /*6d90*/  FADD.FTZ R8, -R3.reuse, R8 ;  /* 0x0000000803087221 */ /* 0x040fe20000010100 */
[----:B------:R-:W-:-:S01]  /*6da0*/  FFMA.FTZ R101, R3, R184, -8 ;  /* 0xc100000003657423 */ /* 0x000fc200000100b8 */
[----:B------:R-:W-:Y:S01]  /*6db0*/  FMUL.FTZ R7, R7, UR40 ;  /* 0x0000002807077c20 */ /* 0x000fe20008410000 */
[----:B------:R-:W-:Y:S01]  /*6dc0*/  MUFU.EX2 R10, R10 ;  /* 0x0000000a000a7308 */ /* 0x000fe20000000800 */
[----:B------:R-:W-:Y:S01]  /*6dd0*/  FMUL.FTZ R8, R8, UR40 ;  /* 0x0000002808087c20 */ /* 0x000fe20008410000 */
        /* <DEDUP_REMOVED lines=23> */
[----:B-1----:R-:W-:-:S01]  /*6f50*/  FFMA.FTZ R4, R7, R4, R10 ;  /* 0x0000000407047223 */ /* 0x002fc2000001000a */
        /* <DEDUP_REMOVED lines=15> */
[----:B--2---:R-:W-:-:S01]  /*7050*/  FFMA.FTZ R5, R8, R5, R185 ;  /* 0x0000000508057223 */ /* 0x004fc200000100b9 */
[--C-:B------:R-:W-:Y:S01]  /*7060*/  FFMA.FTZ R123, R123, UR40, -R101.reuse ;  /* 0x000000287b7b7c23 */ /* 0x100fe20008010865 */
[----:B------:R-:W-:-:S01]  /*7070*/  FFMA.FTZ R126, R126, UR40, -R101 ;  /* 0x000000287e7e7c23 */ /* 0x000fc20008010865 */
[--C-:B------:R-:W-:Y:S01]  /*7080*/  FFMA.FTZ R127, R127, UR40, -R101.reuse ;  /* 0x000000287f7f7c23 */ /* 0x100fe20008010865 */
[----:B------:R-:W-:-:S01]  /*7090*/  FFMA.FTZ R130, R130, UR40, -R101 ;  /* 0x0000002882827c23 */ /* 0x000fc20008010865 */
[--C-:B------:R-:W-:Y:S01]  /*70a0*/  FFMA.FTZ R131, R131, UR40, -R101.reuse ;  /* 0x0000002883837c23 */ /* 0x100fe20008010865 */
[----:B------:R-:W-:-:S01]  /*70b0*/  FFMA.FTZ R134, R134, UR40, -R101 ;  /* 0x0000002886867c23 */ /* 0x000fc20008010865 */
[----:B------:R-:W2:Y:S01]  /*70c0*/  MUFU.EX2 R12, R12 ;  /* 0x0000000c000c7308 */ /* 0x000ea20000000800 */
        /* <DEDUP_REMOVED lines=16> */
[----:B--2---:R-:W-:-:S07]  /*71d0*/  FADD.FTZ R4, R12, R193 ;  /* 0x000000c10c047221 */ /* 0x004fce0000010000 */
[----:B------:R-:W2:Y:S01]  /*71e0*/  MUFU.EX2 R187, R187 ;  /* 0x000000bb00bb7308 */ /* 0x000ea20000000800 */
[----:B-1----:R-:W-:-:S07]  /*71f0*/  FADD.FTZ R192, R186, R5 ;  /* 0x00000005bac07221 */ /* 0x002fce0000010000 */
[----:B------:R-:W1:Y:S01]  /*7200*/  MUFU.EX2 R14, R14 ;  /* 0x0000000e000e7308 */ /* 0x000e620000000800 */
[----:B---3--:R-:W-:-:S07]  /*7210*/  FADD.FTZ R5, R13, R4 ;  /* 0x000000040d057221 */ /* 0x008fce0000010000 */
[----:B------:R-:W3:Y:S01]  /*7220*/  MUFU.EX2 R188, R188 ;  /* 0x000000bc00bc7308 */ /* 0x000ee20000000800 */
[----:B--2---:R-:W-:-:S07]  /*7230*/  FADD.FTZ R193, R187, R192 ;  /* 0x000000c0bbc17221 */ /* 0x004fce0000010000 */
[----:B------:R-:W2:Y:S01]  /*7240*/  MUFU.EX2 R15, R15 ;  /* 0x0000000f000f7308 */ /* 0x000ea20000000800 */
[----:B-1----:R-:W-:-:S07]  /*7250*/  FADD.FTZ R4, R14, R5 ;  /* 0x000000050e047221 */ /* 0x002fce0000010000 */
[----:B------:R-:W1:Y:S01]  /*7260*/  MUFU.EX2 R189, R189 ;  /* 0x000000bd00bd7308 */ /* 0x000e620000000800 */
[----:B---3--:R-:W-:-:S01]  /*7270*/  FADD.FTZ R192, R188, R193 ;  /* 0x000000c1bcc07221 */ /* 0x008fc20000010000 */
[----:B------:R-:W-:Y:S02]  /*7280*/  WARPGROUP.DEPBAR.LE gsb0, 0x0 ;  /* 0x00008000000079c5 */ /* 0x000fe40000010000 */
[----:B------:R-:W-:-:S04]  /*7290*/  WARPGROUP.ARRIVE ;  /* 0x00000000000079c5 */ /* 0x000fc80000000000 */
[----:B------:R-:W3:Y:S01]  /*72a0*/  MUFU.EX2 R20, R20 ;  /* 0x0000001400147308 */ /* 0x000ee20000000800 */
[----:B--2---:R-:W-:-:S01]  /*72b0*/  FADD.FTZ R5, R15, R4 ;  /* 0x000000040f057221 */ /* 0x004fc20000010000 */
[----:B------:R-:W-:Y:S01]  /*72c0*/  QGMMA.64x128x32.F32.E4M3.E4M3 R24, R212, gdesc[UR4], R24, gsb0 ;  /* 0x01e00004d4187df3 */ /* 0x000fe20008000818 */
[----:B------:R-:W-:Y:S01]  /*72d0*/  UIADD3 UR6, UR10, 0x400, URZ ;  /* 0x000004000a067890 */ /* 0x000fe2000fffe03f */
[----:B------:R-:W-:-:S04]  /*72e0*/  UMOV UR7, 0xc0000010 ;  /* 0xc000001000077882 */ /* 0x000fc80000000000 */
        /* <DEDUP_REMOVED lines=35> */
[----:B------:R-:W-:Y:S02]  /*7520*/  WARPGROUP.DEPBAR.LE gsb0, 0x0 ;  /* 0x00008000000079c5 */ /* 0x000fe40000010000 */
[----:B------:R-:W-:Y:S01]  /*7530*/  WARPGROUP.ARRIVE ;  /* 0x00000000000079c5 */ /* 0x000fe20000000000 */
[----:B--2---:R-:W-:-:S04]  /*7540*/  FADD.FTZ R4, R180, R5 ;  /* 0x00000005b4047221 */ /* 0x004fc80000010000 */
[----:B------:R-:W2:Y:S01]  /*7550*/  MUFU.EX2 R183, R183 ;  /* 0x000000b700b77308 */ /* 0x000ea20000000800 */
[----:B------:R-:W-:Y:S01]  /*7560*/  QGMMA.64x128x32.F32.E4M3.E4M3 R24, R216, gdesc[UR4], R24, gsb0 ;  /* 0x01e00004d8187df3 */ /* 0x000fe20008000818 */
[----:B------:R-:W-:Y:S01]  /*7570*/  UIADD3 UR6, UR10, 0x500, URZ ;  /* 0x000005000a067890 */ /* 0x000fe2000fffe03f */
[----:B-1----:R-:W-:Y:S01]  /*7580*/  FADD.FTZ R192, R182, R193 ;  /* 0x000000c1b6c07221 */ /* 0x002fe20000010000 */
[----:B------:R-:W-:-:S04]  /*7590*/  UMOV UR7, 0xc0000010 ;  /* 0xc000001000077882 */ /* 0x000fc80000000000 */
        /* <DEDUP_REMOVED lines=33> */
[----:B--2---:R-:W-:-:S01]  /*77b0*/  FADD.FTZ R5, R165, R4 ;  /* 0x00000004a5057221 */ /* 0x004fc20000010000 */
[----:B------:R-:W-:Y:S02]  /*77c0*/  WARPGROUP.DEPBAR.LE gsb0, 0x0 ;  /* 0x00008000000079c5 */ /* 0x000fe40000010000 */
[----:B------:R-:W-:-:S04]  /*77d0*/  WARPGROUP.ARRIVE ;  /* 0x00000000000079c5 */ /* 0x000fc80000000000 */
[----:B------:R-:W2:Y:S01]  /*77e0*/  MUFU.EX2 R138, R138 ;  /* 0x0000008a008a7308 */ /* 0x000ea20000000800 */
[----:B-1----:R-:W-:-:S01]  /*77f0*/  FADD.FTZ R193, R167, R192 ;  /* 0x000000c0a7c17221 */ /* 0x002fc20000010000 */
[----:B------:R-:W-:Y:S01]  /*7800*/  QGMMA.64x128x32.F32.E4M3.E4M3 R24, R220, gdesc[UR4], R24, gsb0 ;  /* 0x01e00004dc187df3 */ /* 0x000fe20008000818 */
[----:B------:R-:W-:Y:S01]  /*7810*/  UIADD3 UR6, UR10, 0x600, URZ ;  /* 0x000006000a067890 */ /* 0x000fe2000fffe03f */
[----:B---3--:R-:W-:-:S04]  /*7820*/  FADD.FTZ R4, R136, R5 ;  /* 0x0000000588047221 */ /* 0x008fc80000010000 */
[----:B------:R-:W1:Y:S01]  /*7830*/  MUFU.EX2 R137, R137 ;  /* 0x0000008900897308 */ /* 0x000e620000000800 */
[----:B------:R-:W-:-:S07]  /*7840*/  UMOV UR7, 0xc0000010 ;  /* 0xc000001000077882 */ /* 0x000fce0000000000 */
        /* <DEDUP_REMOVED lines=33> */
[----:B-1----:R-:W-:-:S01]  /*7a60*/  FADD.FTZ R192, R122, R193 ;  /* 0x000000c17ac07221 */ /* 0x002fc20000010000 */
[----:B------:R-:W-:Y:S02]  /*7a70*/  WARPGROUP.DEPBAR.LE gsb0, 0x0 ;  /* 0x00008000000079c5 */ /* 0x000fe40000010000 */
[----:B------:R-:W-:-:S04]  /*7a80*/  WARPGROUP.ARRIVE ;  /* 0x00000000000079c5 */ /* 0x000fc80000000000 */
[----:B------:R-:W1:Y:S01]  /*7a90*/  MUFU.EX2 R124, R124 ;  /* 0x0000007c007c7308 */ /* 0x000e620000000800 */
[----:B---3--:R-:W-:-:S01]  /*7aa0*/  FADD.FTZ R5, R121, R4 ;  /* 0x0000000479057221 */ /* 0x008fc20000010000 */
[----:B------:R-:W-:Y:S06]  /*7ab0*/  QGMMA.64x128x32.F32.E4M3.E4M3 R24, R224, gdesc[UR4], R24, gsb0 ;  /* 0x01e00004e0187df3 */ /* 0x000fec0008000818 */
        /* <DEDUP_REMOVED lines=30> */
[--C-:B------:R-:W-:Y:S01]  /*7ca0*/  FFMA.FTZ R193, R95, UR40, -R101.reuse ;  /* 0x000000285fc17c23 */ /* 0x100fe20008010865 */
[----:B------:R-:W-:-:S05]  /*7cb0*/  FFMA.FTZ R95, R98, UR40, -R101 ;  /* 0x00000028625f7c23 */ /* 0x000fca0008010865 */
[----:B------:R-:W3:Y:S01]  /*7cc0*/  MUFU.EX2 R108, R108 ;  /* 0x0000006c006c7308 */ /* 0x000ee20000000800 */
[----:B--2---:R-:W-:-:S07]  /*7cd0*/  FADD.FTZ R5, R105, R4 ;  /* 0x0000000469057221 */ /* 0x004fce0000010000 */
[----:B------:R-:W2:Y:S01]  /*7ce0*/  MUFU.EX2 R110, R110 ;  /* 0x0000006e006e7308 */ /* 0x000ea20000000800 */
[----:B-1----:R-:W-:-:S07]  /*7cf0*/  FADD.FTZ R195, R107, R192 ;  /* 0x000000c06bc37221 */ /* 0x002fce0000010000 */
[----:B------:R-:W1:Y:S01]  /*7d00*/  MUFU.EX2 R109, R109 ;  /* 0x0000006d006d7308 */ /* 0x000e620000000800 */
[----:B---3--:R-:W-:-:S01]  /*7d10*/  FADD.FTZ R4, R108, R5 ;  /* 0x000000056c047221 */ /* 0x008fc20000010000 */
[----:B------:R-:W-:-:S06]  /*7d20*/  WARPGROUP.DEPBAR.LE gsb0, 0x0 ;  /* 0x00008000000079c5 */ /* 0x000fcc0000010000 */
[----:B------:R-:W3:Y:S01]  /*7d30*/  MUFU.EX2 R111, R111 ;  /* 0x0000006f006f7308 */ /* 0x000ee20000000800 */
[----:B--2---:R-:W-:-:S07]  /*7d40*/  FADD.FTZ R192, R110, R195 ;  /* 0x000000c36ec07221 */ /* 0x004fce0000010000 */
[----:B------:R-:W2:Y:S01]  /*7d50*/  MUFU.EX2 R112, R112 ;  /* 0x0000007000707308 */ /* 0x000ea20000000800 */
[----:B-1----:R-:W-:-:S01]  /*7d60*/  FADD.FTZ R5, R109, R4 ;  /* 0x000000046d057221 */ /* 0x002fc20000010000 */
[----:B------:R-:W-:-:S06]  /*7d70*/  IADD3 R4, -R18, 0xb, RZ ;  /* 0x0000000b12047810 */ /* 0x000fcc0007ffe1ff */
        /* <DEDUP_REMOVED lines=8> */
[----:B------:R-:W-:Y:S01]  /*7e00*/  FFMA.FTZ R98, R99, UR40, -R101 ;  /* 0x0000002863627c23 */ /* 0x000fe20008010865 */
[----:B------:R-:W-:-:S05]  /*7e10*/  IMAD.U32 R99, RZ, RZ, UR49 ;  /* 0x00000031ff637e24 */ /* 0x000fca000f8e00ff */
        /* <DEDUP_REMOVED lines=10> */
[----:B------:R-:W-:Y:S01]  /*7ec0*/  @!P1 LEA R194, R99, UR38, 0x3 ;  /* 0x0000002663c29c11 */ /* 0x000fe2000f8e18ff */
[----:B------:R-:W-:-:S01]  /*7ed0*/  FFMA.FTZ R99, R102, UR40, -R101 ;  /* 0x0000002866637c23 */ /* 0x000fc20008010865 */
[----:B------:R1:W-:Y:S06]  /*7ee0*/  BAR.ARV R4, 0x100 ;  /* 0x000400040000751d */ /* 0x0003ec0000002000 */
[----:B------:R-:W4:Y:S01]  /*7ef0*/  MUFU.EX2 R89, R89 ;  /* 0x0000005900597308 */ /* 0x000f220000000800 */
[----:B---3--:R-:W-:-:S01]  /*7f00*/  FADD.FTZ R102, R88, R5 ;  /* 0x0000000558667221 */ /* 0x008fc20000010000 */
[----:B-1----:R-:W-:-:S02]  /*7f10*/  @!P1 VIADD R4, R194, 0x2e840 ;  /* 0x0002e840c2049836 */ /* 0x002fc40000000000 */
[----:B------:R-:W-:-:S01]  /*7f20*/  FFMA.FTZ R101, R103, UR40, -R101 ;  /* 0x0000002867657c23 */ /* 0x000fc20008010865 */
[----:B--2---:R-:W-:-:S03]  /*7f30*/  FADD.FTZ R192, R90, R195 ;  /* 0x000000c35ac07221 */ /* 0x004fc60000010000 */
[----:B------:R-:W1:Y:S01]  /*7f40*/  MUFU.EX2 R91, R91 ;  /* 0x0000005b005b7308 */ /* 0x000e620000000800 */
[----:B------:R-:W-:-:S04]  /*7f50*/  @!P1 PRMT R4, RZ, 0x654, R4 ;  /* 0x00000654ff049816 */ /* 0x000fc80000000004 */
[----:B------:R2:W-:Y:S03]  /*7f60*/  @!P1 SYNCS.ARRIVE.TRANS64.RED.A1T0 RZ, [R4+URZ], RZ ;  /* 0x000000ff04ff99a7 */ /* 0x0005e6000810043f */
[----:B------:R-:W3:Y:S01]  /*7f70*/  MUFU.EX2 R92, R92 ;  /* 0x0000005c005c7308 */ /* 0x000ee20000000800 */
[----:B----4-:R-:W-:-:S07]  /*7f80*/  FADD.FTZ R5, R89, R102 ;  /* 0x0000006659057221 */ /* 0x010fce0000010000 */
[----:B------:R-:W4:Y:S01]  /*7f90*/  MUFU.EX2 R94, R94 ;  /* 0x0000005e005e7308 */ /* 0x000f220000000800 */
[----:B-1----:R-:W-:-:S07]  /*7fa0*/  FADD.FTZ R195, R91, R192 ;  /* 0x000000c05bc37221 */ /* 0x002fce0000010000 */
[----:B------:R-:W1:Y:S01]  /*7fb0*/  MUFU.EX2 R93, R93 ;  /* 0x0000005d005d7308 */ /* 0x000e620000000800 */
[----:B---3--:R-:W-:-:S07]  /*7fc0*/  FADD.FTZ R102, R92, R5 ;  /* 0x000000055c667221 */ /* 0x008fce0000010000 */
[----:B------:R-:W3:Y:S01]  /*7fd0*/  MUFU.EX2 R193, R193 ;  /* 0x000000c100c17308 */ /* 0x000ee20000000800 */
[----:B----4-:R-:W-:-:S07]  /*7fe0*/  FADD.FTZ R192, R94, R195 ;  /* 0x000000c35ec07221 */ /* 0x010fce0000010000 */
        /* <DEDUP_REMOVED lines=16> */
[----:B--2---:R-:W-:-:S03]  /*80f0*/  FADD.FTZ R4, R9, R102 ;  /* 0x0000006609047221 */ /* 0x004fc60000010000 */
[----:B-1----:R-:W-:Y:S01]  /*8100*/  FADD.FTZ R5, R194, R5 ;  /* 0x00000005c2057221 */ /* 0x002fe20000010000 */
[----:B------:R-:W-:Y:S06]  /*8110*/  @!P0 BRA `(.L_x_24) ;  /* 0x0000000000048947 */ /* 0x000fec0003800000 */
[----:B------:R-:W-:Y:S01]  /*8120*/  BPT.TRAP 0x1 ;  /* 0x000000040000795c */ /* 0x000fe20000300000 */
.L_x_24:
[----:B------:R-:W-:Y:S01]  /*8130*/  ULEA UR6, UR55, UR38, 0x3 ;  /* 0x0000002637067291 */ /* 0x000fe2000f8e183f */
[----:B------:R-:W-:Y:S01]  /*8140*/  ISETP.LT.AND P1, PT, RZ, UR54, PT ;  /* 0x00000036ff007c0c */ /* 0x000fe2000bf21270 */
[----:B------:R-:W-:Y:S01]  /*8150*/  UIADD3 UR7, UR54, -0x1, URZ ;  /* 0xffffffff36077890 */ /* 0x000fe2000fffe03f */
[----:B------:R-:W-:Y:S01]  /*8160*/  F2FP.SATFINITE.E4M3.F32.PACK_AB_MERGE_C R12, R13, R12, RZ ;  /* 0x0000000c0d0c723e */ /* 0x000fe200048070ff */
[----:B------:R-:W-:Y:S01]  /*8170*/  UIADD3 UR6, UR6, 0x2e860, URZ ;  /* 0x0002e86006067890 */ /* 0x000fe2000fffe03f */
[----:B------:R-:W-:Y:S01]  /*8180*/  F2FP.SATFINITE.E4M3.F32.PACK_AB_MERGE_C R186, R187, R186, RZ ;  /* 0x000000babbba723e */ /* 0x000fe200048070ff */
[----:B------:R-:W-:Y:S01]  /*8190*/  UMOV UR56, UR36 ;  /* 0x0000002400387c82 */ /* 0x000fe20008000000 */
[----:B------:R-:W-:Y:S01]  /*81a0*/  F2FP.SATFINITE.E4M3.F32.PACK_AB_MERGE_C R20, R21, R20, RZ ;  /* 0x000000141514723e */ /* 0x000fe200048070ff */
[----:B------:R-:W-:Y:S01]  /*81b0*/  UPRMT UR6, UR37, 0x654, UR6 ;  /* 0x0000065425067896 */ /* 0x000fe20008000006 */
[----:B------:R-:W-:Y:S01]  /*81c0*/  F2FP.SATFINITE.E4M3.F32.PACK_AB_MERGE_C R190, R191, R190, RZ ;  /* 0x000000bebfbe723e */ /* 0x000fe200048070ff */
[----:B------:R-:W-:Y:S01]  /*81d0*/  UMOV UR54, UR7 ;  /* 0x0000000700367c82 */ /* 0x000fe20008000000 */
[----:B------:R-:W-:Y:S01]  /*81e0*/  F2FP.SATFINITE.E4M3.F32.PACK_AB_MERGE_C R172, R173, R172, RZ ;  /* 0x000000acadac723e */ /* 0x000fe200048070ff */
[----:B------:R-:W-:Y:S01]  /*81f0*/  UMOV UR55, UR49 ;  /* 0x0000003100377c82 */ /* 0x000fe20008000000 */
[----:B------:R-:W-:Y:S01]  /*8200*/  F2FP.SATFINITE.E4M3.F32.PACK_AB_MERGE_C R174, R175, R174, RZ ;  /* 0x000000aeafae723e */ /* 0x000fe200048070ff */
[-C--:B------:R-:W-:Y:S01]  /*8210*/  FMUL.FTZ R24, R24, R7.reuse ;  /* 0x0000000718187220 */ /* 0x080fe20000410000 */
[----:B------:R-:W-:Y:S01]  /*8220*/  F2FP.SATFINITE.E4M3.F32.PACK_AB_MERGE_C R180, R181, R180, RZ ;  /* 0x000000b4b5b4723e */ /* 0x000fe200048070ff */
[-C--:B------:R-:W-:Y:S01]  /*8230*/  FMUL.FTZ R25, R25, R7.reuse ;  /* 0x0000000719197220 */ /* 0x080fe20000410000 */
[----:B------:R-:W-:Y:S01]  /*8240*/  F2FP.SATFINITE.E4M3.F32.PACK_AB_MERGE_C R182, R183, R182, RZ ;  /* 0x000000b6b7b6723e */ /* 0x000fe200048070ff */
[----:B------:R-:W-:Y:S01]  /*8250*/  SYNCS.ARRIVE.TRANS64.RED.A1T0 RZ, [UR6], RZ ;  /* 0x000000ffffff79a7 */ /* 0x000fe20008100406 */
[----:B------:R-:W-:Y:S01]  /*8260*/  F2FP.SATFINITE.E4M3.F32.PACK_AB_MERGE_C R156, R157, R156, RZ ;  /* 0x0000009c9d9c723e */ /* 0x000fe200048070ff */
[-C--:B------:R-:W-:Y:S01]  /*8270*/  FMUL.FTZ R28, R28, R7.reuse ;  /* 0x000000071c1c7220 */ /* 0x080fe20000410000 */
        /* <DEDUP_REMOVED lines=35> */
[----:B------:R-:W-:Y:S01]  /*84b0*/  FMUL.FTZ R64, R64, R7 ;  /* 0x0000000740407220 */ /* 0x000fe20000410000 */
[----:B------:R-:W-:Y:S01]  /*84c0*/  F2FP.SATFINITE.E4M3.F32.PACK_AB_MERGE_C R99, R194, R99, RZ ;  /* 0x00000063c263723e */ /* 0x000fe200048070ff */
[-C--:B------:R-:W-:Y:S01]  /*84d0*/  FMUL.FTZ R65, R65, R7.reuse ;  /* 0x0000000741417220 */ /* 0x080fe20000410000 */
        /* <DEDUP_REMOVED lines=9> */
[----:B------:R-:W-:Y:S01]  /*8570*/  FMUL.FTZ R85, R85, R7 ;  /* 0x0000000755557220 */ /* 0x000fe20000410000 */
        /* <DEDUP_REMOVED lines=32> */
[----:B------:R-:W-:Y:S01]  /*8780*/  F2FP.SATFINITE.E4M3.F32.PACK_AB_MERGE_C R200, R11, R10, R12 ;  /* 0x0000000a0bc8723e */ /* 0x000fe2000480700c */
[----:B------:R-:W-:Y:S01]  /*8790*/  IMAD.MOV.U32 R8, RZ, RZ, R3 ;  /* 0x000000ffff087224 */ /* 0x000fe200078e0003 */
[----:B------:R-:W-:Y:S01]  /*87a0*/  F2FP.SATFINITE.E4M3.F32.PACK_AB_MERGE_C R201, R184, R185, R186 ;  /* 0x000000b9b8c9723e */ /* 0x000fe200048070ba */
[----:B------:R-:W-:Y:S01]  /*87b0*/  IMAD.MOV.U32 R7, RZ, RZ, R6 ;  /* 0x000000ffff077224 */ /* 0x000fe200078e0006 */
[----:B------:R-:W-:-:S02]  /*87c0*/  F2FP.SATFINITE.E4M3.F32.PACK_AB_MERGE_C R202, R15, R14, R20 ;  /* 0x0000000e0fca723e */ /* 0x000fc40004807014 */
[----:B------:R-:W-:Y:S02]  /*87d0*/  F2FP.SATFINITE.E4M3.F32.PACK_AB_MERGE_C R203, R189, R188, R190 ;  /* 0x000000bcbdcb723e */ /* 0x000fe400048070be */
[----:B------:R-:W-:Y:S02]  /*87e0*/  F2FP.SATFINITE.E4M3.F32.PACK_AB_MERGE_C R204, R169, R168, R172 ;  /* 0x000000a8a9cc723e */ /* 0x000fe400048070ac */
[----:B------:R-:W-:Y:S02]  /*87f0*/  F2FP.SATFINITE.E4M3.F32.PACK_AB_MERGE_C R205, R171, R170, R174 ;  /* 0x000000aaabcd723e */ /* 0x000fe400048070ae */
[----:B------:R-:W-:Y:S02]  /*8800*/  F2FP.SATFINITE.E4M3.F32.PACK_AB_MERGE_C R206, R177, R176, R180 ;  /* 0x000000b0b1ce723e */ /* 0x000fe400048070b4 */
[----:B------:R-:W-:Y:S02]  /*8810*/  F2FP.SATFINITE.E4M3.F32.PACK_AB_MERGE_C R207, R179, R178, R182 ;  /* 0x000000b2b3cf723e */ /* 0x000fe400048070b6 */
        /* <DEDUP_REMOVED lines=19> */
[----:B------:R-:W-:Y:S01]  /*8950*/  F2FP.SATFINITE.E4M3.F32.PACK_AB_MERGE_C R227, R98, R95, R99 ;  /* 0x0000005f62e3723e */ /* 0x000fe20004807063 */
[----:B------:R-:W-:Y:S06]  /*8960*/  @P1 BRA `(.L_x_25) ;  /* 0xffffffc800841947 */ /* 0x000fec000383ffff */
.L_x_15:
[----:B------:R-:W-:Y:S06]  /*8970*/  BAR.ARV 0x8, 0x120 ;  /* 0x0204800000007b1d */ /* 0x000fec0000002000 */
[----:B------:R-:W-:Y:S05]  /*8980*/  @!P0 BRA `(.L_x_26) ;  /* 0x0000000000048947 */ /* 0x000fea0003800000 */
[----:B------:R-:W-:Y:S01]  /*8990*/  BPT.TRAP 0x1 ;  /* 0x000000040000795c */ /* 0x000fe20000300000 */
.L_x_26:
[----:B------:R-:W-:Y:S01]  /*89a0*/  ULEA UR4, UR49, UR38, 0x3 ;  /* 0x0000002631047291 */ /* 0x000fe2000f8e183f */
[----:B------:R-:W-:-:S05]  /*89b0*/  IMAD.U32 R0, RZ, RZ, UR36 ;  /* 0x00000024ff007e24 */ /* 0x000fca000f8e00ff */
[----:B------:R-:W-:-:S04]  /*89c0*/  SHF.L.U32 R0, R0, 0x1f, RZ ;  /* 0x0000001f00007819 */ /* 0x000fc800000006ff */
[----:B------:R1:W2:Y:S01]  /*89d0*/  SYNCS.PHASECHK.TRANS64.TRYWAIT P1, [UR4+0x2e850], R0 ;  /* 0x02e85000ff0075a7 */ /* 0x0002a20008020144 */
[----:B------:R-:W-:Y:S05]  /*89e0*/  @!P0 BRA `(.L_x_27) ;  /* 0x0000000000048947 */ /* 0x000fea0003800000 */
[----:B------:R-:W-:Y:S01]  /*89f0*/  BPT.TRAP 0x1 ;  /* 0x000000040000795c */ /* 0x000fe20000300000 */
.L_x_27:
[----:B--2---:R-:W-:Y:S05]  /*8a00*/  @P1 BRA `(.L_x_28) ;  /* 0x0000000000081947 */ /* 0x004fea0003800000 */
[----:B------:R-:W2:Y:S02]  /*8a10*/  SYNCS.PHASECHK.TRANS64.TRYWAIT P1, [UR4+0x2e850], R0 ;  /* 0x02e85000ff0075a7 */ /* 0x000ea40008020144 */
[----:B--2---:R-:W-:Y:S05]  /*8a20*/  @!P1 BRA `(.L_x_29) ;  /* 0x0000004800c49947 */ /* 0x004fea0003800000 */
.L_x_28:
[----:B------:R-:W-:Y:S01]  /*8a30*/  UIADD3 UR5, UR38, 0x400, URZ ;  /* 0x0000040026057890 */ /* 0x000fe2000fffe03f */
[----:B------:R-:W-:Y:S01]  /*8a40*/  WARPGROUP.ARRIVE ;  /* 0x00000000000079c5 */ /* 0x000fe20000000000 */
[----:B------:R-:W-:Y:S01]  /*8a50*/  UMOV UR7, 0xc0000010 ;  /* 0xc000001000077882 */ /* 0x000fe20000000000 */
[----:B--2---:R-:W-:Y:S01]  /*8a60*/  IMAD.MOV.U32 R7, RZ, RZ, 0x3f800000 ;  /* 0x3f800000ff077424 */ /* 0x004fe200078e00ff */
[----:B------:R-:W-:-:S04]  /*8a70*/  USHF.R.U32.HI UR5, URZ, 0x4, UR5 ;  /* 0x000000043f057899 */ /* 0x000fc80008011605 */
[----:B------:R-:W-:-:S04]  /*8a80*/  ULOP3.LUT UR5, UR5, 0x3fff, URZ, 0xc0, !UPT ;  /* 0x00003fff05057892 */ /* 0x000fc8000f8ec03f */
[----:B------:R-:W-:-:S04]  /*8a90*/  ULOP3.LUT UR5, UR5, 0x10000, URZ, 0xfc, !UPT ;  /* 0x0001000005057892 */ /* 0x000fc8000f8efc3f */
[----:B------:R-:W-:-:S07]  /*8aa0*/  UIMAD UR5, UR49, 0x700, UR5 ;  /* 0x00000700310578a4 */ /* 0x000fce000f8e0205 */
[----:B------:R-:W-:Y:S02]  /*8ab0*/  UMOV UR6, UR5 ;  /* 0x0000000500067c82 */ /* 0x000fe40008000000 */
[----:B------:R-:W-:Y:S01]  /*8ac0*/  QGMMA.64x128x32.F32.E4M3.E4M3 R24, R200, gdesc[UR4], R24, gsb0 ;  /* 0x01e00004c8187df3 */ /* 0x000fe20008000818 */
[----:B------:R-:W-:Y:S01]  /*8ad0*/  UIADD3 UR6, UR5, 0x100, URZ ;  /* 0x0000010005067890 */ /* 0x000fe2000fffe03f */
[----:B------:R-:W-:Y:S01]  /*8ae0*/  UMOV UR7, 0xc0000010 ;  /* 0xc000001000077882 */ /* 0x000fe20000000000 */
[----:B------:R-:W-:Y:S02]  /*8af0*/  WARPGROUP.DEPBAR.LE gsb0, 0x0 ;  /* 0x00008000000079c5 */ /* 0x000fe40000010000 */
[----:B------:R-:W-:-:S07]  /*8b00*/  WARPGROUP.ARRIVE ;  /* 0x00000000000079c5 */ /* 0x000fce0000000000 */
        /* <DEDUP_REMOVED lines=11> */
[----:B------:R-:W-:Y:S02]  /*8bc0*/  ULDC.64 UR6, c[0x0][0x9a0] ;  /* 0x0002680000067ab9 */ /* 0x000fe40000000a00 */
[----:B------:R-:W-:-:S04]  /*8bd0*/  UISETP.NE.U32.AND UP0, UPT, UR6, URZ, UPT ;  /* 0x0000003f0600728c */ /* 0x000fc8000bf05070 */
[----:B------:R-:W-:-:S06]  /*8be0*/  UISETP.NE.AND.EX UP0, UPT, UR7, URZ, UPT, UP0 ;  /* 0x0000003f0700728c */ /* 0x000fcc000bf05300 */
[----:B------:R-:W-:-:S05]  /*8bf0*/  PLOP3.LUT P1, PT, PT, PT, UP0, 0x80, 0x0 ;  /* 0x000000000000781c */ /* 0x000fca0003f2f008 */
[----:B------:R-:W-:Y:S01]  /*8c00*/  @UP0 USHF.R.S32.HI UR10, URZ, 0x1f, UR44 ;  /* 0x0000001f3f0a0899 */ /* 0x000fe2000801142c */
[----:B------:R-:W-:-:S03]  /*8c10*/  @UP0 ULDC.64 UR12, c[0x0][0x9c8] ;  /* 0x00027200000c0ab9 */ /* 0x000fc60000000a00 */
[----:B------:R-:W-:Y:S02]  /*8c20*/  @UP0 UIMAD UR10, UR10, UR12, URZ ;  /* 0x0000000c0a0a02a4 */ /* 0x000fe4000f8e023f */
[----:B------:R-:W-:Y:S02]  /*8c30*/  @UP0 UIMAD.WIDE.U32 UR8, UR44, UR12, URZ ;  /* 0x0000000c2c0802a5 */ /* 0x000fe4000f8e003f */
[----:B------:R-:W-:Y:S02]  /*8c40*/  @UP0 UIMAD UR11, UR44, UR13, UR10 ;  /* 0x0000000d2c0b02a4 */ /* 0x000fe4000f8e020a */
[----:B------:R-:W-:Y:S02]  /*8c50*/  @UP0 USHF.R.S32.HI UR10, URZ, 0x1f, UR42 ;  /* 0x0000001f3f0a0899 */ /* 0x000fe4000801142a */
[----:B------:R-:W-:Y:S01]  /*8c60*/  @UP0 UIADD3 UR9, UR9, UR11, URZ ;  /* 0x0000000b09090290 */ /* 0x000fe2000fffe03f */
[----:B------:R-:W-:Y:S02]  /*8c70*/  @UP0 ULDC.64 UR12, c[0x0][0x9d0] ;  /* 0x00027400000c0ab9 */ /* 0x000fe40000000a00 */
[----:B------:R-:W-:-:S02]  /*8c80*/  @UP0 UIMAD UR10, UR10, UR12, URZ ;  /* 0x0000000c0a0a02a4 */ /* 0x000fc4000f8e023f */
[----:B------:R-:W-:Y:S02]  /*8c90*/  @UP0 UIMAD.WIDE.U32 UR8, UR42, UR12, UR8 ;  /* 0x0000000c2a0802a5 */ /* 0x000fe4000f8e0008 */
[----:B------:R-:W-:Y:S02]  /*8ca0*/  @UP0 UIMAD UR10, UR42, UR13, UR10 ;  /* 0x0000000d2a0a02a4 */ /* 0x000fe4000f8e020a */
[----:B------:R-:W-:Y:S02]  /*8cb0*/  @UP0 ULEA UR6, UP1, UR8, UR6, 0x2 ;  /* 0x0000000608060291 */ /* 0x000fe4000f82103f */
[----:B------:R-:W-:-:S04]  /*8cc0*/  @UP0 UIADD3 UR9, UR9, UR10, URZ ;  /* 0x0000000a09090290 */ /* 0x000fc8000fffe03f */
[----:B------:R-:W-:Y:S01]  /*8cd0*/  IMAD.U32 R8, RZ, RZ, UR6 ;  /* 0x00000006ff087e24 */ /* 0x000fe2000f8e00ff */
[----:B------:R-:W-:Y:S02]  /*8ce0*/  @UP0 ULEA.HI.X UR7, UR8, UR7, UR9, 0x2, UP1 ;  /* 0x0000000708070291 */ /* 0x000fe400088f1409 */
[----:B------:R-:W-:-:S04]  /*8cf0*/  UIADD3 UR6, UR5, 0x400, URZ ;  /* 0x0000040005067890 */ /* 0x000fc8000fffe03f */
[----:B------:R-:W-:Y:S01]  /*8d00*/  IMAD.U32 R9, RZ, RZ, UR7 ;  /* 0x00000007ff097e24 */ /* 0x000fe2000f8e00ff */
[----:B------:R-:W-:-:S04]  /*8d10*/  UMOV UR7, 0xc0000010 ;  /* 0xc000001000077882 */ /* 0x000fc80000000000 */
[----:B------:R2:W3:Y:S01]  /*8d20*/  @P1 LDG.E R7, desc[UR50][R8.64] ;  /* 0x0000003208071981 */ /* 0x0004e2000c1e1900 */
[----:B------:R-:W-:Y:S02]  /*8d30*/  WARPGROUP.DEPBAR.LE gsb0, 0x0 ;  /* 0x00008000000079c5 */ /* 0x000fe40000010000 */
[----:B------:R-:W-:-:S06]  /*8d40*/  WARPGROUP.ARRIVE ;  /* 0x00000000000079c5 */ /* 0x000fcc0000000000 */
[----:B------:R-:W-:Y:S01]  /*8d50*/  QGMMA.64x128x32.F32.E4M3.E4M3 R24, R216, gdesc[UR4], R24, gsb0 ;  /* 0x01e00004d8187df3 */ /* 0x000fe20008000818 */
[----:B------:R-:W-:Y:S01]  /*8d60*/  UIADD3 UR6, UR5, 0x500, URZ ;  /* 0x0000050005067890 */ /* 0x000fe2000fffe03f */
[----:B------:R-:W-:Y:S01]  /*8d70*/  UMOV UR7, 0xc0000010 ;  /* 0xc000001000077882 */ /* 0x000fe20000000000 */
[----:B------:R-:W4:Y:S04]  /*8d80*/  SHFL.BFLY PT, R11, R4, 0x2, 0x1f ;  /* 0x0c401f00040b7f89 */ /* 0x000f2800000e0000 */
[----:B------:R-:W5:Y:S01]  /*8d90*/  SHFL.BFLY PT, R10, R5, 0x2, 0x1f ;  /* 0x0c401f00050a7f89 */ /* 0x000f6200000e0000 */
[----:B------:R-:W-:Y:S02]  /*8da0*/  WARPGROUP.DEPBAR.LE gsb0, 0x0 ;  /* 0x00008000000079c5 */ /* 0x000fe40000010000 */
[----:B------:R-:W-:-:S06]  /*8db0*/  WARPGROUP.ARRIVE ;  /* 0x00000000000079c5 */ /* 0x000fcc0000000000 */
[----:B------:R-:W-:Y:S01]  /*8dc0*/  QGMMA.64x128x32.F32.E4M3.E4M3 R24, R220, gdesc[UR4], R24, gsb0 ;  /* 0x01e00004dc187df3 */ /* 0x000fe20008000818 */
[----:B------:R-:W-:Y:S01]  /*8dd0*/  UIADD3 UR6, UR5, 0x600, URZ ;  /* 0x0000060005067890 */ /* 0x000fe2000fffe03f */
[----:B------:R-:W-:Y:S01]  /*8de0*/  UMOV UR7, 0xc0000010 ;  /* 0xc000001000077882 */ /* 0x000fe20000000000 */
[----:B----4-:R-:W-:-:S01]  /*8df0*/  FADD.FTZ R11, R11, R4 ;  /* 0x000000040b0b7221 */ /* 0x010fc20000010000 */
[----:B-----5:R-:W-:-:S04]  /*8e00*/  FADD.FTZ R10, R10, R5 ;  /* 0x000000050a0a7221 */ /* 0x020fc80000010000 */
[----:B-1----:R-:W1:Y:S04]  /*8e10*/  SHFL.BFLY PT, R0, R11, 0x1, 0x1f ;  /* 0x0c201f000b007f89 */ /* 0x002e6800000e0000 */
[----:B--2---:R-:W2:Y:S01]  /*8e20*/  SHFL.BFLY PT, R9, R10, 0x1, 0x1f ;  /* 0x0c201f000a097f89 */ /* 0x004ea200000e0000 */
[----:B------:R-:W-:Y:S02]  /*8e30*/  IMAD.MOV.U32 R8, RZ, RZ, RZ ;  /* 0x000000ffff087224 */ /* 0x000fe400078e00ff */
[----:B-1----:R-:W-:Y:S01]  /*8e40*/  FADD.FTZ R13, R11, R0 ;  /* 0x000000000b0d7221 */ /* 0x002fe20000010000 */
[----:B--2---:R-:W-:-:S04]  /*8e50*/  FADD.FTZ R15, R10, R9 ;  /* 0x000000090a0f7221 */ /* 0x004fc80000010000 */
[C---:B------:R-:W-:Y:S01]  /*8e60*/  FSETP.NE.FTZ.AND P1, PT, R13.reuse, RZ, PT ;  /* 0x000000ff0d00720b */ /* 0x040fe20003f35000 */
[----:B------:R-:W-:Y:S01]  /*8e70*/  FMUL.FTZ R14, R13, 0.00390625 ;  /* 0x3b8000000d0e7820 */ /* 0x000fe20000410000 */
[----:B------:R-:W-:-:S04]  /*8e80*/  FMUL.FTZ R20, R15, 0.00390625 ;  /* 0x3b8000000f147820 */ /* 0x000fc80000410000 */
[----:B------:R-:W-:Y:S02]  /*8e90*/  FSETP.NE.FTZ.AND P2, PT, R14, RZ, PT ;  /* 0x000000ff0e00720b */ /* 0x000fe40003f55000 */
[----:B------:R-:W-:-:S05]  /*8ea0*/  FSETP.NE.FTZ.AND P3, PT, R20, RZ, PT ;  /* 0x000000ff1400720b */ /* 0x000fca0003f75000 */
[----:B------:R1:W-:Y:S01]  /*8eb0*/  @P1 MUFU.RCP R8, R13 ;  /* 0x0000000d00081308 */ /* 0x0003e20000001000 */
[----:B------:R-:W-:Y:S01]  /*8ec0*/  FSETP.NE.FTZ.AND P1, PT, R15, RZ, PT ;  /* 0x000000ff0f00720b */ /* 0x000fe20003f35000 */
[----:B------:R-:W-:Y:S01]  /*8ed0*/  IMAD.MOV.U32 R12, RZ, RZ, RZ ;  /* 0x000000ffff0c7224 */ /* 0x000fe200078e00ff */
[----:B------:R-:W-:Y:S02]  /*8ee0*/  WARPGROUP.DEPBAR.LE gsb0, 0x0 ;  /* 0x00008000000079c5 */ /* 0x000fe40000010000 */
[----:B------:R-:W-:-:S06]  /*8ef0*/  WARPGROUP.ARRIVE ;  /* 0x00000000000079c5 */ /* 0x000fcc0000000000 */
[----:B------:R-:W-:Y:S01]  /*8f00*/  QGMMA.64x128x32.F32.E4M3.E4M3 R24, R224, gdesc[UR4], R24, gsb0 ;  /* 0x01e00004e0187df3 */ /* 0x000fe20008000818 */
[----:B------:R-:W2:Y:S08]  /*8f10*/  @P2 MUFU.LG2 R9, R14 ;  /* 0x0000000e00092308 */ /* 0x000eb00000000c00 */
[----:B------:R-:W4:Y:S08]  /*8f20*/  @P3 MUFU.LG2 R11, R20 ;  /* 0x00000014000b3308 */ /* 0x000f300000000c00 */
[----:B------:R-:W5:Y:S01]  /*8f30*/  @P1 MUFU.RCP R12, R15 ;  /* 0x0000000f000c1308 */ /* 0x000f620000001000 */
[----:B------:R-:W-:-:S02]  /*8f40*/  IMAD.U32 R10, RZ, RZ, UR40 ;  /* 0x00000028ff0a7e24 */ /* 0x000fc4000f8e00ff */
[----:B------:R-:W-:Y:S02]  /*8f50*/  IMAD.U32 R5, RZ, RZ, UR40 ;  /* 0x00000028ff057e24 */ /* 0x000fe4000f8e00ff */
[----:B-1----:R-:W-:Y:S01]  /*8f60*/  @P3 FMUL.FTZ R13, R10, 0.69314718246459960938 ;  /* 0x3f3172180a0d3820 */ /* 0x002fe20000410000 */
[----:B--2---:R-:W-:Y:S01]  /*8f70*/  @P2 FMUL.FTZ R10, R9, 0.69314718246459960938 ;  /* 0x3f317218090a2820 */ /* 0x004fe20000410000 */
[----:B------:R-:W-:Y:S01]  /*8f80*/  @P2 FMUL.FTZ R5, R5, 0.69314718246459960938 ;  /* 0x3f31721805052820 */ /* 0x000fe20000410000 */
[----:B----4-:R-:W-:Y:S01]  /*8f90*/  @P3 FMUL.FTZ R14, R11, 0.69314718246459960938 ;  /* 0x3f3172180b0e3820 */ /* 0x010fe20000410000 */
[----:B------:R-:W-:Y:S02]  /*8fa0*/  IMAD.MOV.U32 R4, RZ, RZ, -0x800000 ;  /* 0xff800000ff047424 */ /* 0x000fe400078e00ff */
[----:B------:R-:W-:Y:S01]  /*8fb0*/  @P2 FFMA.FTZ R4, R5, R6, R10 ;  /* 0x0000000605042223 */ /* 0x000fe2000001000a */
[----:B------:R-:W-:Y:S02]  /*8fc0*/  IMAD.MOV.U32 R0, RZ, RZ, -0x800000 ;  /* 0xff800000ff007424 */ /* 0x000fe400078e00ff */
[----:B------:R-:W-:Y:S01]  /*8fd0*/  @P3 FFMA.FTZ R0, R13, R3, R14 ;  /* 0x000000030d003223 */ /* 0x000fe2000001000e */
[-C--:B---3--:R-:W-:Y:S01]  /*8fe0*/  FMUL.FTZ R11, R8, R7.reuse ;  /* 0x00000007080b7220 */ /* 0x088fe20000410000 */
[----:B-----5:R-:W-:Y:S01]  /*8ff0*/  FMUL.FTZ R88, R12, R7 ;  /* 0x000000070c587220 */ /* 0x020fe20000410000 */
[----:B------:R-:W-:-:S02]  /*9000*/  WARPGROUP.DEPBAR.LE gsb0, 0x0 ;  /* 0x00008000000079c5 */ /* 0x000fc40000010000 */
[----:B------:R-:W-:Y:S05]  /*9010*/  @!P0 BRA `(.L_x_30) ;  /* 0x0000000000048947 */ /* 0x000fea0003800000 */
[----:B------:R-:W-:Y:S01]  /*9020*/  BPT.TRAP 0x1 ;  /* 0x000000040000795c */ /* 0x000fe20000300000 */
.L_x_30:
[----:B------:R-:W1:Y:S01]  /*9030*/  S2R R89, SR_TID.X ;  /* 0x0000000000597919 */ /* 0x000e620000002100 */
[----:B------:R-:W-:Y:S01]  /*9040*/  ULDC.64 UR6, c[0x4][0x38] ;  /* 0x01000e0000067ab9 */ /* 0x000fe20000000a00 */
        /* <DEDUP_REMOVED lines=9> */
[----:B------:R-:W-:Y:S01]  /*90e0*/  UIADD3 UR42, -UR45, URZ, URZ ;  /* 0x0000003f2d2a7290 */ /* 0x000fe2000fffe13f */
[----:B------:R-:W-:Y:S01]  /*90f0*/  FMUL.FTZ R12, R27, R88 ;  /* 0x000000581b0c7220 */ /* 0x000fe20000410000 */
[----:B------:R-:W-:Y:S01]  /*9100*/  USHF.R.S32.HI UR5, URZ, 0x1f, UR43 ;  /* 0x0000001f3f057899 */ /* 0x000fe2000801142b */
[----:B------:R-:W2:Y:S01]  /*9110*/  LDC.64 R92, c[0x0][0xb78] ;  /* 0x0002de00ff5c7b82 */ /* 0x000ea20000000a00 */
[----:B------:R-:W-:Y:S01]  /*9120*/  ULDC UR8, c[0x0][0xda8] ;  /* 0x00036a0000087ab9 */ /* 0x000fe20000000800 */
[----:B-1----:R-:W-:-:S05]  /*9130*/  IMAD.SHL.U32 R3, R89, 0x4, RZ ;  /* 0x0000000459037824 */ /* 0x002fca00078e00ff */
[----:B------:R-:W-:-:S04]  /*9140*/  LOP3.LUT R3, R3, 0xc, RZ, 0xc0, !PT ;  /* 0x0000000c03037812 */ /* 0x000fc800078ec0ff */
[----:B------:R-:W-:-:S05]  /*9150*/  IADD3 R6, P0, R3, UR6, RZ ;  /* 0x0000000603067c10 */ /* 0x000fca000ff1e0ff */
[----:B------:R-:W-:Y:S02]  /*9160*/  IMAD.X R7, RZ, RZ, UR7, P0 ;  /* 0x00000007ff077e24 */ /* 0x000fe400080e06ff */
[-C--:B------:R-:W-:Y:S01]  /*9170*/  FMUL.FTZ R24, R33, R11.reuse ;  /* 0x0000000b21187220 */ /* 0x080fe20000410000 */
[-C--:B------:R-:W-:Y:S01]  /*9180*/  FMUL.FTZ R25, R39, R88.reuse ;  /* 0x0000005827197220 */ /* 0x080fe20000410000 */
[-C--:B------:R-:W-:Y:S01]  /*9190*/  FMUL.FTZ R29, R40, R11.reuse ;  /* 0x0000000b281d7220 */ /* 0x080fe20000410000 */
[----:B------:R-:W-:Y:S01]  /*91a0*/  FMUL.FTZ R38, R50, R88 ;  /* 0x0000005832267220 */ /* 0x000fe20000410000 */
[----:B------:R1:W3:Y:S01]  /*91b0*/  LDG.E.CONSTANT R3, desc[UR50][R6.64] ;  /* 0x0000003206037981 */ /* 0x0002e2000c1e9900 */
[-C--:B------:R-:W-:Y:S01]  /*91c0*/  FMUL.FTZ R33, R41, R11.reuse ;  /* 0x0000000b29217220 */ /* 0x080fe20000410000 */
[-C--:B------:R-:W-:Y:S01]  /*91d0*/  FMUL.FTZ R40, R53, R11.reuse ;  /* 0x0000000b35287220 */ /* 0x080fe20000410000 */
[-C--:B------:R-:W-:Y:S01]  /*91e0*/  FMUL.FTZ R41, R49, R11.reuse ;  /* 0x0000000b31297220 */ /* 0x080fe20000410000 */
[----:B------:R-:W-:Y:S01]  /*91f0*/  F2FP.BF16.F32.PACK_AB R13, R13, R14 ;  /* 0x0000000e0d0d723e */ /* 0x000fe200000010ff */
[-C--:B------:R-:W-:Y:S01]  /*9200*/  FMUL.FTZ R32, R45, R11.reuse ;  /* 0x0000000b2d207220 */ /* 0x080fe20000410000 */
[----:B------:R-:W-:Y:S01]  /*9210*/  F2FP.BF16.F32.PACK_AB R24, R21, R24 ;  /* 0x000000181518723e */ /* 0x000fe200000010ff */
[----:B------:R-:W-:Y:S01]  /*9220*/  FMUL.FTZ R37, R48, R11 ;  /* 0x0000000b30257220 */ /* 0x000fe20000410000 */
[----:B------:R-:W-:Y:S01]  /*9230*/  F2FP.BF16.F32.PACK_AB R41, R40, R41 ;  /* 0x000000292829723e */ /* 0x000fe200000010ff */
[-C--:B------:R-:W-:Y:S01]  /*9240*/  FMUL.FTZ R49, R57, R11.reuse ;  /* 0x0000000b39317220 */ /* 0x080fe20000410000 */
[-C--:B-1----:R-:W-:Y:S01]  /*9250*/  FMUL.FTZ R6, R30, R88.reuse ;  /* 0x000000581e067220 */ /* 0x082fe20000410000 */
[-C--:B------:R-:W-:Y:S01]  /*9260*/  FMUL.FTZ R7, R26, R88.reuse ;  /* 0x000000581a077220 */ /* 0x080fe20000410000 */
[-C--:B------:R-:W-:Y:S01]  /*9270*/  FMUL.FTZ R26, R35, R88.reuse ;  /* 0x00000058231a7220 */ /* 0x080fe20000410000 */
[----:B------:R-:W-:Y:S01]  /*9280*/  FMUL.FTZ R35, R54, R88 ;  /* 0x0000005836237220 */ /* 0x000fe20000410000 */
[----:B------:R-:W-:Y:S01]  /*9290*/  F2FP.BF16.F32.PACK_AB R10, R9, R10 ;  /* 0x0000000a090a723e */ /* 0x000fe200000010ff */
[----:B------:R-:W-:Y:S01]  /*92a0*/  FMUL.FTZ R28, R44, R11 ;  /* 0x0000000b2c1c7220 */ /* 0x000fe20000410000 */
[----:B------:R-:W-:Y:S01]  /*92b0*/  F2FP.BF16.F32.PACK_AB R6, R6, R7 ;  /* 0x000000070606723e */ /* 0x000fe200000010ff */
[-C--:B------:R-:W-:Y:S01]  /*92c0*/  FMUL.FTZ R36, R52, R11.reuse ;  /* 0x0000000b34247220 */ /* 0x080fe20000410000 */
[----:B------:R-:W-:Y:S01]  /*92d0*/  LOP3.LUT P0, R7, R89, 0x3, RZ, 0xc0, !PT ;  /* 0x0000000359077812 */ /* 0x000fe2000780c0ff */
[-C--:B------:R-:W-:Y:S01]  /*92e0*/  FMUL.FTZ R45, R56, R11.reuse ;  /* 0x0000000b382d7220 */ /* 0x080fe20000410000 */
[----:B------:R-:W-:Y:S01]  /*92f0*/  F2FP.BF16.F32.PACK_AB R26, R25, R26 ;  /* 0x0000001a191a723e */ /* 0x000fe200000010ff */
[-C--:B------:R-:W-:Y:S01]  /*9300*/  FMUL.FTZ R48, R61, R11.reuse ;  /* 0x0000000b3d307220 */ /* 0x080fe20000410000 */
[----:B------:R-:W-:Y:S01]  /*9310*/  ISETP.EQ.OR P0, PT, R7, 0x3, !P0 ;  /* 0x000000030700780c */ /* 0x000fe20004702670 */
[-C--:B------:R-:W-:Y:S01]  /*9320*/  FMUL.FTZ R57, R65, R11.reuse ;  /* 0x0000000b41397220 */ /* 0x080fe20000410000 */
[----:B------:R-:W-:Y:S01]  /*9330*/  IADD3 R25, P6, R16, 0x20, RZ ;  /* 0x0000002010197810 */ /* 0x000fe20007fde0ff */
[-C--:B------:R-:W-:Y:S01]  /*9340*/  FMUL.FTZ R44, R60, R11.reuse ;  /* 0x0000000b3c2c7220 */ /* 0x080fe20000410000 */
[----:B------:R-:W-:Y:S01]  /*9350*/  F2FP.BF16.F32.PACK_AB R35, R35, R38 ;  /* 0x000000262323723e */ /* 0x000fe200000010ff */
[-C--:B------:R-:W-:Y:S01]  /*9360*/  FMUL.FTZ R52, R68, R11.reuse ;  /* 0x0000000b44347220 */ /* 0x080fe20000410000 */
[----:B------:R-:W-:Y:S01]  /*9370*/  SEL R38, R13, R24, P0 ;  /* 0x000000180d267207 */ /* 0x000fe20000000000 */
[----:B------:R-:W-:Y:S01]  /*9380*/  FMUL.FTZ R53, R64, R11 ;  /* 0x0000000b40357220 */ /* 0x000fe20000410000 */
[----:B------:R-:W-:Y:S01]  /*9390*/  SEL R40, R24, R13, P0 ;  /* 0x0000000d18287207 */ /* 0x000fe20000000000 */
[-C--:B------:R-:W-:Y:S01]  /*93a0*/  FMUL.FTZ R56, R69, R11.reuse ;  /* 0x0000000b45387220 */ /* 0x080fe20000410000 */
[----:B------:R-:W-:Y:S01]  /*93b0*/  LOP3.LUT R24, R25, 0x380, RZ, 0xc0, !PT ;  /* 0x0000038019187812 */ /* 0x000fe200078ec0ff */
[-C--:B------:R-:W-:Y:S01]  /*93c0*/  FMUL.FTZ R61, R72, R11.reuse ;  /* 0x0000000b483d7220 */ /* 0x080fe20000410000 */
[----:B------:R-:W-:Y:S01]  /*93d0*/  IADD3 R9, P5, R16, 0x4040, RZ ;  /* 0x0000404010097810 */ /* 0x000fe20007fbe0ff */
[-C--:B------:R-:W-:Y:S01]  /*93e0*/  FMUL.FTZ R65, R73, R11.reuse ;  /* 0x0000000b49417220 */ /* 0x080fe20000410000 */
[-C--:B------:R-:W-:Y:S01]  /*93f0*/  FMUL.FTZ R60, R76, R11.reuse ;  /* 0x0000000b4c3c7220 */ /* 0x080fe20000410000 */
[-C--:B------:R-:W-:Y:S01]  /*9400*/  FMUL.FTZ R64, R77, R11.reuse ;  /* 0x0000000b4d407220 */ /* 0x080fe20000410000 */
[-C--:B------:R-:W-:Y:S01]  /*9410*/  FMUL.FTZ R68, R84, R11.reuse ;  /* 0x0000000b54447220 */ /* 0x080fe20000410000 */
[-C--:B------:R-:W-:Y:S01]  /*9420*/  FMUL.FTZ R69, R80, R11.reuse ;  /* 0x0000000b50457220 */ /* 0x080fe20000410000 */
[-C--:B------:R-:W-:Y:S01]  /*9430*/  FMUL.FTZ R72, R85, R11.reuse ;  /* 0x0000000b55487220 */ /* 0x080fe20000410000 */
[----:B------:R-:W-:Y:S01]  /*9440*/  FMUL.FTZ R73, R81, R11 ;  /* 0x0000000b51497220 */ /* 0x000fe20000410000 */
[----:B------:R-:W-:Y:S01]  /*9450*/  F2FP.BF16.F32.PACK_AB R5, R5, R8 ;  /* 0x000000080505723e */ /* 0x000fe200000010ff */
[-C--:B------:R-:W-:Y:S01]  /*9460*/  FMUL.FTZ R11, R31, R88.reuse ;  /* 0x000000581f0b7220 */ /* 0x080fe20000410000 */
[-C--:B------:R-:W-:Y:S01]  /*9470*/  FMUL.FTZ R27, R46, R88.reuse ;  /* 0x000000582e1b7220 */ /* 0x080fe20000410000 */
[----:B------:R-:W-:Y:S01]  /*9480*/  FMUL.FTZ R30, R42, R88 ;  /* 0x000000582a1e7220 */ /* 0x000fe20000410000 */
[----:B------:R-:W-:Y:S01]  /*9490*/  F2FP.BF16.F32.PACK_AB R15, R15, R20 ;  /* 0x000000140f0f723e */ /* 0x000fe200000010ff */
[----:B------:R-:W-:Y:S01]  /*94a0*/  ULDC.64 UR6, c[0x0][0xb70] ;  /* 0x0002dc0000067ab9 */ /* 0x000fe20000000a00 */
[----:B------:R-:W-:Y:S01]  /*94b0*/  SHF.R.U64 R24, R24, 0x3, RZ ;  /* 0x0000000318187819 */ /* 0x000fe200000012ff */
[----:B------:R-:W-:Y:S01]  /*94c0*/  UIMAD UR42, UR8, UR42, UR48 ;  /* 0x0000002a082a72a4 */ /* 0x000fe2000f8e0230 */
[----:B------:R-:W-:Y:S01]  /*94d0*/  LOP3.LUT R8, R9, 0x380, RZ, 0xc0, !PT ;  /* 0x0000038009087812 */ /* 0x000fe200078ec0ff */
[-C--:B------:R-:W-:Y:S01]  /*94e0*/  FMUL.FTZ R42, R51, R88.reuse ;  /* 0x00000058332a7220 */ /* 0x080fe20000410000 */
[-C--:B------:R-:W-:Y:S01]  /*94f0*/  FMUL.FTZ R46, R58, R88.reuse ;  /* 0x000000583a2e7220 */ /* 0x080fe20000410000 */
[----:B------:R-:W-:Y:S01]  /*9500*/  IADD3 R21, P1, R16, 0x40, RZ ;  /* 0x0000004010157810 */ /* 0x000fe20007f3e0ff */
[-C--:B------:R-:W-:Y:S01]  /*9510*/  FMUL.FTZ R31, R47, R88.reuse ;  /* 0x000000582f1f7220 */ /* 0x080fe20000410000 */
[-C--:B------:R-:W-:Y:S01]  /*9520*/  FMUL.FTZ R34, R43, R88.reuse ;  /* 0x000000582b227220 */ /* 0x080fe20000410000 */
[-C--:B------:R-:W-:Y:S01]  /*9530*/  FMUL.FTZ R50, R59, R88.reuse ;  /* 0x000000583b327220 */ /* 0x080fe20000410000 */
[-C--:B------:R-:W-:Y:S01]  /*9540*/  FMUL.FTZ R51, R70, R88.reuse ;  /* 0x0000005846337220 */ /* 0x080fe20000410000 */
[-C--:B------:R-:W-:Y:S01]  /*9550*/  FMUL.FTZ R58, R67, R88.reuse ;  /* 0x00000058433a7220 */ /* 0x080fe20000410000 */
[----:B------:R-:W-:Y:S01]  /*9560*/  UIMAD UR5, UR5, UR6, URZ ;  /* 0x00000006050572a4 */ /* 0x000fe2000f8e023f */
[-C--:B------:R-:W-:Y:S01]  /*9570*/  FMUL.FTZ R43, R62, R88.reuse ;  /* 0x000000583e2b7220 */ /* 0x080fe20000410000 */
[-C--:B------:R-:W-:Y:S01]  /*9580*/  FMUL.FTZ R47, R63, R88.reuse ;  /* 0x000000583f2f7220 */ /* 0x080fe20000410000 */
[-C--:B------:R-:W-:Y:S01]  /*9590*/  FMUL.FTZ R59, R78, R88.reuse ;  /* 0x000000584e3b7220 */ /* 0x080fe20000410000 */
[-C--:B------:R-:W-:Y:S01]  /*95a0*/  FMUL.FTZ R67, R86, R88.reuse ;  /* 0x0000005856437220 */ /* 0x080fe20000410000 */
[----:B------:R-:W-:Y:S01]  /*95b0*/  FMUL.FTZ R70, R82, R88 ;  /* 0x0000005852467220 */ /* 0x000fe20000410000 */
[----:B------:R-:W-:Y:S01]  /*95c0*/  SEL R76, R15, R26, P0 ;  /* 0x0000001a0f4c7207 */ /* 0x000fe20000000000 */
[----:B------:R-:W-:Y:S01]  /*95d0*/  USHF.L.U32 UR42, UR42, 0x7, URZ ;  /* 0x000000072a2a7899 */ /* 0x000fe2000800063f */
[----:B------:R-:W-:Y:S01]  /*95e0*/  SEL R78, R26, R15, P0 ;  /* 0x0000000f1a4e7207 */ /* 0x000fe20000000000 */
[----:B------:R-:W-:Y:S01]  /*95f0*/  UIMAD.WIDE.U32 UR10, UR43, UR6, URZ ;  /* 0x000000062b0a72a5 */ /* 0x000fe2000f8e003f */
[----:B------:R-:W-:Y:S01]  /*9600*/  LOP3.LUT R24, R24, R25, RZ, 0x3c, !PT ;  /* 0x0000001918187212 */ /* 0x000fe200078e3cff */
[--C-:B------:R-:W-:Y:S01]  /*9610*/  IMAD.X R25, RZ, RZ, R17.reuse, P6 ;  /* 0x000000ffff197224 */ /* 0x100fe200030e0611 */
[----:B------:R-:W-:Y:S01]  /*9620*/  SHF.R.U64 R8, R8, 0x3, RZ ;  /* 0x0000000308087819 */ /* 0x000fe200000012ff */
[----:B------:R-:W-:Y:S01]  /*9630*/  UIMAD UR5, UR43, UR7, UR5 ;  /* 0x000000072b0572a4 */ /* 0x000fe2000f8e0205 */
[----:B------:R-:W-:Y:S01]  /*9640*/  F2FP.BF16.F32.PACK_AB R11, R11, R12 ;  /* 0x0000000c0b0b723e */ /* 0x000fe200000010ff */
[-C--:B------:R-:W-:Y:S01]  /*9650*/  FMUL.FTZ R54, R66, R88.reuse ;  /* 0x0000005842367220 */ /* 0x080fe20000410000 */
[----:B------:R-:W-:Y:S01]  /*9660*/  IADD3 R15, P2, R16, 0x60, RZ ;  /* 0x00000060100f7810 */ /* 0x000fe20007f5e0ff */
[----:B------:R-:W-:Y:S01]  /*9670*/  UIADD3 UR5, UR11, UR5, URZ ;  /* 0x000000050b057290 */ /* 0x000fe2000fffe03f */
[----:B------:R-:W-:Y:S01]  /*9680*/  LOP3.LUT R20, R21, 0x380, RZ, 0xc0, !PT ;  /* 0x0000038015147812 */ /* 0x000fe200078ec0ff */
[-C--:B------:R-:W-:Y:S01]  /*9690*/  FMUL.FTZ R62, R74, R88.reuse ;  /* 0x000000584a3e7220 */ /* 0x080fe20000410000 */
[----:B------:R-:W-:Y:S01]  /*96a0*/  IADD3 R7, P6, R16, 0x4060, RZ ;  /* 0x0000406010077810 */ /* 0x000fe20007fde0ff */
[----:B------:R-:W-:Y:S01]  /*96b0*/  FMUL.FTZ R63, R79, R88 ;  /* 0x000000584f3f7220 */ /* 0x000fe20000410000 */
[----:B------:R-:W-:Y:S01]  /*96c0*/  F2FP.BF16.F32.PACK_AB R43, R43, R46 ;  /* 0x0000002e2b2b723e */ /* 0x000fe200000010ff */
[----:B------:R-:W-:Y:S01]  /*96d0*/  FMUL.FTZ R66, R75, R88 ;  /* 0x000000584b427220 */ /* 0x000fe20000410000 */
[----:B------:R-:W-:Y:S01]  /*96e0*/  F2FP.BF16.F32.PACK_AB R50, R47, R50 ;  /* 0x000000322f32723e */ /* 0x000fe200000010ff */
[----:B------:R-:W-:Y:S01]  /*96f0*/  FMUL.FTZ R39, R55, R88 ;  /* 0x0000005837277220 */ /* 0x000fe20000410000 */
[----:B------:R-:W-:Y:S01]  /*9700*/  F2FP.BF16.F32.PACK_AB R67, R67, R70 ;  /* 0x000000464343723e */ /* 0x000fe200000010ff */
[-C--:B------:R-:W-:Y:S01]  /*9710*/  FMUL.FTZ R55, R71, R88.reuse ;  /* 0x0000005847377220 */ /* 0x080fe20000410000 */
[----:B------:R-:W-:Y:S01]  /*9720*/  F2FP.BF16.F32.PACK_AB R73, R72, R73 ;  /* 0x000000494849723e */ /* 0x000fe200000010ff */
[-C--:B------:R-:W-:Y:S01]  /*9730*/  FMUL.FTZ R71, R87, R88.reuse ;  /* 0x0000005857477220 */ /* 0x080fe20000410000 */
[----:B------:R-:W-:Y:S01]  /*9740*/  LOP3.LUT R8, R8, R9, RZ, 0x3c, !PT ;  /* 0x0000000908087212 */ /* 0x000fe200078e3cff */
[----:B------:R-:W-:Y:S01]  /*9750*/  IMAD.X R9, RZ, RZ, R17, P5 ;  /* 0x000000ffff097224 */ /* 0x000fe200028e0611 */
[----:B------:R-:W-:Y:S01]  /*9760*/  F2FP.BF16.F32.PACK_AB R60, R60, R61 ;  /* 0x0000003d3c3c723e */ /* 0x000fe200000010ff */
[----:B------:R-:W-:Y:S01]  /*9770*/  VIADD R61, R23, UR42 ;  /* 0x0000002a173d7c36 */ /* 0x000fe20008000000 */
[----:B------:R-:W-:Y:S01]  /*9780*/  SEL R70, R6, R11, P0 ;  /* 0x0000000b06467207 */ /* 0x000fe20000000000 */
[----:B------:R-:W-:Y:S01]  /*9790*/  FMUL.FTZ R74, R83, R88 ;  /* 0x00000058534a7220 */ /* 0x000fe20000410000 */
[----:B------:R-:W-:Y:S01]  /*97a0*/  SEL R72, R11, R6, P0 ;  /* 0x000000060b487207 */ /* 0x000fe20000000000 */
[----:B------:R-:W-:Y:S01]  /*97b0*/  UIADD3 UR4, UR4, 0x2e860, URZ ;  /* 0x0002e86004047890 */ /* 0x000fe2000fffe03f */
[----:B------:R-:W-:Y:S01]  /*97c0*/  LOP3.LUT R14, R15, 0x380, RZ, 0xc0, !PT ;  /* 0x000003800f0e7812 */ /* 0x000fe200078ec0ff */
[----:B------:R-:W-:Y:S01]  /*97d0*/  USHF.R.S32.HI UR6, URZ, 0x1f, UR44 ;  /* 0x0000001f3f067899 */ /* 0x000fe2000801142c */
[----:B------:R-:W-:Y:S01]  /*97e0*/  SHF.R.U64 R20, R20, 0x3, RZ ;  /* 0x0000000314147819 */ /* 0x000fe200000012ff */
[----:B------:R-:W-:Y:S01]  /*97f0*/  UPRMT UR4, UR37, 0x654, UR4 ;  /* 0x0000065425047896 */ /* 0x000fe20008000004 */
[----:B------:R-:W-:-:S02]  /*9800*/  LOP3.LUT R6, R7, 0x380, RZ, 0xc0, !PT ;  /* 0x0000038007067812 */ /* 0x000fc400078ec0ff */
[----:B------:R-:W-:Y:S02]  /*9810*/  F2FP.BF16.F32.PACK_AB R27, R27, R30 ;  /* 0x0000001e1b1b723e */ /* 0x000fe400000010ff */
[----:B------:R-:W-:Y:S02]  /*9820*/  F2FP.BF16.F32.PACK_AB R33, R32, R33 ;  /* 0x000000212021723e */ /* 0x000fe400000010ff */
[----:B------:R-:W-:Y:S02]  /*9830*/  SEL R84, R43, R50, P0 ;  /* 0x000000322b547207 */ /* 0x000fe40000000000 */
[----:B------:R-:W-:Y:S01]  /*9840*/  SEL R30, R5, R10, P0 ;  /* 0x0000000a051e7207 */ /* 0x000fe20000000000 */
[----:B------:R-:W-:Y:S01]  /*9850*/  SYNCS.ARRIVE.TRANS64.RED.A1T0 RZ, [UR4], RZ ;  /* 0x000000ffffff79a7 */ /* 0x000fe20008100404 */
[----:B------:R-:W-:Y:S01]  /*9860*/  SEL R32, R10, R5, P0 ;  /* 0x000000050a207207 */ /* 0x000fe20000000000 */
[----:B------:R-:W-:Y:S01]  /*9870*/  VIADD R5, R61, 0x8 ;  /* 0x000000083d057836 */ /* 0x000fe20000000000 */
[----:B------:R-:W-:-:S02]  /*9880*/  SEL R50, R50, R43, P0 ;  /* 0x0000002b32327207 */ /* 0x000fc40000000000 */
[----:B------:R-:W-:Y:S02]  /*9890*/  SHF.R.U64 R14, R14, 0x3, RZ ;  /* 0x000000030e0e7819 */ /* 0x000fe400000012ff */
[----:B------:R-:W-:Y:S01]  /*98a0*/  LOP3.LUT R20, R20, R21, RZ, 0x3c, !PT ;  /* 0x0000001514147212 */ /* 0x000fe200078e3cff */
[----:B------:R-:W-:Y:S01]  /*98b0*/  IMAD.X R21, RZ, RZ, R17, P1 ;  /* 0x000000ffff157224 */ /* 0x000fe200008e0611 */
[C---:B------:R-:W-:Y:S02]  /*98c0*/  IADD3 R11, P4, R16.reuse, 0x4020, RZ ;  /* 0x00004020100b7810 */ /* 0x040fe40007f9e0ff */
[----:B------:R-:W-:Y:S02]  /*98d0*/  IADD3 R13, P3, R16, 0x4000, RZ ;  /* 0x00004000100d7810 */ /* 0x000fe40007f7e0ff */
[----:B------:R-:W-:Y:S02]  /*98e0*/  SHF.R.U64 R6, R6, 0x3, RZ ;  /* 0x0000000306067819 */ /* 0x000fe400000012ff */
[----:B------:R-:W-:Y:S01]  /*98f0*/  MOV R43, R8 ;  /* 0x00000008002b7202 */ /* 0x000fe20000000f00 */
[----:B------:R-:W-:Y:S01]  /*9900*/  IMAD.U32 R9, RZ, RZ, UR11 ;  /* 0x0000000bff097e24 */ /* 0x000fe2000f8e00ff */
[----:B------:R-:W-:Y:S01]  /*9910*/  LOP3.LUT P1, RZ, R2, 0x3, RZ, 0xc0, !PT ;  /* 0x0000000302ff7812 */ /* 0x000fe2000782c0ff */
[----:B------:R-:W-:Y:S01]  /*9920*/  IMAD.U32 R9, RZ, RZ, UR5 ;  /* 0x00000005ff097e24 */ /* 0x000fe2000f8e00ff */
[----:B------:R-:W-:Y:S01]  /*9930*/  F2FP.BF16.F32.PACK_AB R34, R31, R34 ;  /* 0x000000221f22723e */ /* 0x000fe200000010ff */
[----:B------:R-:W-:Y:S01]  /*9940*/  ULDC UR5, c[0x0][0xa88] ;  /* 0x0002a20000057ab9 */ /* 0x000fe20000000800 */
[----:B------:R-:W-:Y:S01]  /*9950*/  F2FP.BF16.F32.PACK_AB R59, R59, R62 ;  /* 0x0000003e3b3b723e */ /* 0x000fe200000010ff */
[----:B------:R-:W-:Y:S01]  /*9960*/  IMAD.U32 R8, RZ, RZ, UR10 ;  /* 0x0000000aff087e24 */ /* 0x000fe2000f8e00ff */
[----:B------:R-:W-:-:S02]  /*9970*/  F2FP.BF16.F32.PACK_AB R66, R63, R66 ;  /* 0x000000423f42723e */ /* 0x000fc400000010ff */
[----:B------:R-:W-:Y:S01]  /*9980*/  LOP3.LUT R14, R14, R15, RZ, 0x3c, !PT ;  /* 0x0000000f0e0e7212 */ /* 0x000fe200078e3cff */
[--C-:B------:R-:W-:Y:S01]  /*9990*/  IMAD.X R15, RZ, RZ, R17.reuse, P2 ;  /* 0x000000ffff0f7224 */ /* 0x100fe200010e0611 */
[----:B------:R-:W-:Y:S02]  /*99a0*/  LOP3.LUT R10, R11, 0x380, RZ, 0xc0, !PT ;  /* 0x000003800b0a7812 */ /* 0x000fe400078ec0ff */
[----:B------:R-:W-:Y:S02]  /*99b0*/  LOP3.LUT R12, R13, 0x380, RZ, 0xc0, !PT ;  /* 0x000003800d0c7812 */ /* 0x000fe400078ec0ff */
[----:B------:R-:W-:Y:S01]  /*99c0*/  LOP3.LUT R6, R6, R7, RZ, 0x3c, !PT ;  /* 0x0000000706067212 */ /* 0x000fe200078e3cff */
[----:B------:R-:W-:Y:S01]  /*99d0*/  IMAD.X R7, RZ, RZ, R17, P6 ;  /* 0x000000ffff077224 */ /* 0x000fe200030e0611 */
[----:B------:R-:W-:Y:S02]  /*99e0*/  ISETP.GE.OR P2, PT, R5, UR5, P1 ;  /* 0x0000000505007c0c */ /* 0x000fe40008f46670 */
[----:B------:R-:W-:-:S02]  /*99f0*/  F2FP.BF16.F32.PACK_AB R44, R44, R45 ;  /* 0x0000002d2c2c723e */ /* 0x000fc400000010ff */
[----:B------:R-:W-:Y:S02]  /*9a00*/  F2FP.BF16.F32.PACK_AB R49, R48, R49 ;  /* 0x000000313031723e */ /* 0x000fe400000010ff */
[----:B------:R-:W-:Y:S02]  /*9a10*/  SEL R80, R27, R34, P0 ;  /* 0x000000221b507207 */ /* 0x000fe40000000000 */
[----:B------:R-:W-:Y:S02]  /*9a20*/  SEL R34, R34, R27, P0 ;  /* 0x0000001b22227207 */ /* 0x000fe40000000000 */
[----:B------:R-:W-:Y:S02]  /*9a30*/  SEL R88, R59, R66, P0 ;  /* 0x000000423b587207 */ /* 0x000fe40000000000 */
[----:B------:R-:W-:Y:S02]  /*9a40*/  SHF.R.U64 R10, R10, 0x3, RZ ;  /* 0x000000030a0a7819 */ /* 0x000fe400000012ff */
[----:B------:R-:W-:-:S02]  /*9a50*/  SEL R66, R66, R59, P0 ;  /* 0x0000003b42427207 */ /* 0x000fc40000000000 */
[----:B------:R-:W-:Y:S02]  /*9a60*/  SHF.R.U64 R12, R12, 0x3, RZ ;  /* 0x000000030c0c7819 */ /* 0x000fe400000012ff */
[----:B------:R-:W-:Y:S02]  /*9a70*/  LOP3.LUT R27, R16, 0x380, RZ, 0xc0, !PT ;  /* 0x00000380101b7812 */ /* 0x000fe400078ec0ff */
[----:B------:R-:W-:Y:S02]  /*9a80*/  F2FP.BF16.F32.PACK_AB R28, R28, R29 ;  /* 0x0000001d1c1c723e */ /* 0x000fe400000010ff */
[----:B------:R-:W-:Y:S02]  /*9a90*/  F2FP.BF16.F32.PACK_AB R51, R51, R54 ;  /* 0x000000363333723e */ /* 0x000fe400000010ff */
[----:B------:R-:W-:Y:S02]  /*9aa0*/  MOV R59, R20 ;  /* 0x00000014003b7202 */ /* 0x000fe40000000f00 */
[----:B------:R-:W-:-:S02]  /*9ab0*/  SEL R54, R44, R49, P0 ;  /* 0x000000312c367207 */ /* 0x000fc40000000000 */
[----:B------:R-:W-:Y:S01]  /*9ac0*/  MOV R20, R6 ;  /* 0x0000000600147202 */ /* 0x000fe20000000f00 */
[----:B--2---:R-:W-:Y:S01]  /*9ad0*/  IMAD R6, R92, UR6, RZ ;  /* 0x000000065c067c24 */ /* 0x004fe2000f8e02ff */
[----:B------:R-:W-:Y:S02]  /*9ae0*/  F2FP.BF16.F32.PACK_AB R36, R36, R37 ;  /* 0x000000252424723e */ /* 0x000fe400000010ff */
[----:B------:R-:W-:Y:S02]  /*9af0*/  F2FP.BF16.F32.PACK_AB R42, R39, R42 ;  /* 0x0000002a272a723e */ /* 0x000fe400000010ff */
[----:B------:R-:W-:Y:S02]  /*9b00*/  SEL R44, R49, R44, P0 ;  /* 0x0000002c312c7207 */ /* 0x000fe40000000000 */
[----:B------:R-:W-:Y:S01]  /*9b10*/  LOP3.LUT R10, R10, R11, RZ, 0x3c, !PT ;  /* 0x0000000b0a0a7212 */ /* 0x000fe200078e3cff */
[----:B------:R-:W-:Y:S01]  /*9b20*/  IMAD.X R11, RZ, RZ, R17, P4 ;  /* 0x000000ffff0b7224 */ /* 0x000fe200020e0611 */
[----:B------:R-:W-:-:S02]  /*9b30*/  F2FP.BF16.F32.PACK_AB R52, R52, R53 ;  /* 0x000000353434723e */ /* 0x000fc400000010ff */
[----:B------:R-:W-:Y:S02]  /*9b40*/  F2FP.BF16.F32.PACK_AB R57, R56, R57 ;  /* 0x000000393839723e */ /* 0x000fe400000010ff */
[----:B------:R-:W-:Y:S02]  /*9b50*/  F2FP.BF16.F32.PACK_AB R58, R55, R58 ;  /* 0x0000003a373a723e */ /* 0x000fe400000010ff */
[----:B------:R-:W-:Y:S02]  /*9b60*/  F2FP.BF16.F32.PACK_AB R65, R64, R65 ;  /* 0x000000414041723e */ /* 0x000fe400000010ff */
[----:B------:R-:W-:Y:S02]  /*9b70*/  F2FP.BF16.F32.PACK_AB R68, R68, R69 ;  /* 0x000000454444723e */ /* 0x000fe400000010ff */
[----:B------:R-:W-:Y:S02]  /*9b80*/  F2FP.BF16.F32.PACK_AB R74, R71, R74 ;  /* 0x0000004a474a723e */ /* 0x000fe400000010ff */
[----:B------:R-:W-:Y:S01]  /*9b90*/  LOP3.LUT R12, R12, R13, RZ, 0x3c, !PT ;  /* 0x0000000d0c0c7212 */ /* 0x000fe200078e3cff */
[----:B------:R-:W-:Y:S01]  /*9ba0*/  IMAD.X R13, RZ, RZ, R17, P3 ;  /* 0x000000ffff0d7224 */ /* 0x000fe200018e0611 */
[----:B------:R-:W-:-:S02]  /*9bb0*/  SHF.R.U64 R27, R27, 0x3, RZ ;  /* 0x000000031b1b7819 */ /* 0x000fc400000012ff */
[----:B------:R-:W-:Y:S02]  /*9bc0*/  SEL R46, R28, R33, P0 ;  /* 0x000000211c2e7207 */ /* 0x000fe40000000000 */
[----:B------:R-:W-:Y:S02]  /*9bd0*/  SEL R28, R33, R28, P0 ;  /* 0x0000001c211c7207 */ /* 0x000fe40000000000 */
[----:B------:R-:W-:Y:S02]  /*9be0*/  SEL R48, R36, R41, P0 ;  /* 0x0000002924307207 */ /* 0x000fe40000000000 */
[----:B------:R-:W-:Y:S02]  /*9bf0*/  SEL R82, R35, R42, P0 ;  /* 0x0000002a23527207 */ /* 0x000fe40000000000 */
[----:B------:R-:W-:Y:S02]  /*9c00*/  SEL R36, R41, R36, P0 ;  /* 0x0000002429247207 */ /* 0x000fe40000000000 */
[----:B------:R-:W-:-:S02]  /*9c10*/  SEL R56, R52, R57, P0 ;  /* 0x0000003934387207 */ /* 0x000fc40000000000 */
[----:B------:R-:W-:Y:S02]  /*9c20*/  SEL R62, R60, R65, P0 ;  /* 0x000000413c3e7207 */ /* 0x000fe40000000000 */
[----:B------:R-:W-:Y:S02]  /*9c30*/  SEL R64, R68, R73, P0 ;  /* 0x0000004944407207 */ /* 0x000fe40000000000 */
[----:B------:R-:W-:Y:S02]  /*9c40*/  SEL R42, R42, R35, P0 ;  /* 0x000000232a2a7207 */ /* 0x000fe40000000000 */
[----:B------:R-:W-:Y:S02]  /*9c50*/  SEL R86, R51, R58, P0 ;  /* 0x0000003a33567207 */ /* 0x000fe40000000000 */
[----:B------:R-:W-:Y:S02]  /*9c60*/  SEL R90, R67, R74, P0 ;  /* 0x0000004a435a7207 */ /* 0x000fe40000000000 */
[----:B------:R-:W-:Y:S01]  /*9c70*/  LOP3.LUT R26, R27, R16, RZ, 0x3c, !PT ;  /* 0x000000101b1a7212 */ /* 0x000fe200078e3cff */
[----:B------:R-:W-:Y:S01]  /*9c80*/  IMAD.MOV.U32 R27, RZ, RZ, R17 ;  /* 0x000000ffff1b7224 */ /* 0x000fe200078e0011 */
[----:B------:R-:W-:-:S02]  /*9c90*/  SEL R58, R58, R51, P0 ;  /* 0x000000333a3a7207 */ /* 0x000fc40000000000 */
[----:B------:R-:W-:Y:S02]  /*9ca0*/  MOV R49, R10 ;  /* 0x0000000a00317202 */ /* 0x000fe40000000f00 */
[----:B------:R-:W-:Y:S02]  /*9cb0*/  SEL R52, R57, R52, P0 ;  /* 0x0000003439347207 */ /* 0x000fe40000000000 */
[----:B------:R-:W-:Y:S02]  /*9cc0*/  SEL R60, R65, R60, P0 ;  /* 0x0000003c413c7207 */ /* 0x000fe40000000000 */
[----:B------:R-:W-:Y:S01]  /*9cd0*/  MOV R51, R12 ;  /* 0x0000000c00337202 */ /* 0x000fe20000000f00 */
[----:B------:R-:W-:Y:S01]  /*9ce0*/  IMAD R12, R93, UR44, R6 ;  /* 0x0000002c5d0c7c24 */ /* 0x000fe2000f8e0206 */
[----:B------:R-:W-:Y:S02]  /*9cf0*/  SEL R68, R73, R68, P0 ;  /* 0x0000004449447207 */ /* 0x000fe40000000000 */
[----:B------:R-:W-:-:S02]  /*9d00*/  SEL R74, R74, R67, P0 ;  /* 0x000000434a4a7207 */ /* 0x000fc40000000000 */
[----:B------:R-:W-:Y:S02]  /*9d10*/  MOV R57, R14 ;  /* 0x0000000e00397202 */ /* 0x000fe40000000f00 */
[----:B------:R-:W-:Y:S02]  /*9d20*/  MOV R26, R26 ;  /* 0x0000001a001a7202 */ /* 0x000fe40000000f00 */
[----:B------:R-:W-:Y:S02]  /*9d30*/  MOV R24, R24 ;  /* 0x0000001800187202 */ /* 0x000fe40000000f00 */
[----:B------:R-:W-:Y:S01]  /*9d40*/  ISETP.GE.OR P1, PT, R61, UR5, P1 ;  /* 0x000000053d007c0c */ /* 0x000fe20008f26670 */
[----:B------:R-:W-:Y:S01]  /*9d50*/  ULDC.64 UR4, c[0x0][0xb40] ;  /* 0x0002d00000047ab9 */ /* 0x000fe20000000a00 */
[----:B---3--:R-:W-:Y:S01]  /*9d60*/  LOP3.LUT R5, R3, 0x2, RZ, 0x3c, !PT ;  /* 0x0000000203057812 */ /* 0x008fe200078e3cff */
[----:B------:R-:W-:Y:S04]  /*9d70*/  SHFL.IDX PT, R30, R30, R3, 0x1c1f ;  /* 0x001c1f031e1e7589 */ /* 0x000fe800000e0000 */
[----:B------:R-:W-:Y:S04]  /*9d80*/  SHFL.IDX PT, R7, R32, R5, 0x1c1f ;  /* 0x001c1f0520077589 */ /* 0x000fe800000e0000 */
[----:B------:R-:W-:Y:S04]  /*9d90*/  SHFL.IDX PT, R70, R70, R3, 0x1c1f ;  /* 0x001c1f0346467589 */ /* 0x000fe800000e0000 */
[----:B------:R-:W1:Y:S04]  /*9da0*/  SHFL.IDX PT, R31, R72, R5, 0x1c1f ;  /* 0x001c1f05481f7589 */ /* 0x000e6800000e0000 */
[----:B------:R-:W-:Y:S04]  /*9db0*/  SHFL.IDX PT, R54, R54, R3, 0x1c1f ;  /* 0x001c1f0336367589 */ /* 0x000fe800000e0000 */
[----:B------:R-:W-:Y:S04]  /*9dc0*/  SHFL.IDX PT, R21, R44, R5, 0x1c1f ;  /* 0x001c1f052c157589 */ /* 0x000fe800000e0000 */
[----:B------:R-:W-:Y:S04]  /*9dd0*/  SHFL.IDX PT, R38, R38, R3, 0x1c1f ;  /* 0x001c1f0326267589 */ /* 0x000fe800000e0000 */
[----:B------:R-:W-:Y:S04]  /*9de0*/  SHFL.IDX PT, R76, R76, R3, 0x1c1f ;  /* 0x001c1f034c4c7589 */ /* 0x000fe800000e0000 */
[----:B------:R-:W-:Y:S04]  /*9df0*/  SHFL.IDX PT, R11, R40, R5, 0x1c1f ;  /* 0x001c1f05280b7589 */ /* 0x000fe800000e0000 */
[----:B------:R-:W2:Y:S01]  /*9e00*/  SHFL.IDX PT, R39, R78, R5, 0x1c1f ;  /* 0x001c1f054e277589 */ /* 0x000ea200000e0000 */
[----:B-1----:R-:W-:-:S02]  /*9e10*/  SEL R29, R70, R31, P0 ;  /* 0x0000001f461d7207 */ /* 0x002fc40000000000 */
[----:B------:R-:W-:Y:S01]  /*9e20*/  SEL R31, R31, R70, P0 ;  /* 0x000000461f1f7207 */ /* 0x000fe20000000000 */
[----:B------:R-:W-:Y:S04]  /*9e30*/  SHFL.IDX PT, R46, R46, R3, 0x1c1f ;  /* 0x001c1f032e2e7589 */ /* 0x000fe800000e0000 */
[----:B------:R-:W-:Y:S04]  /*9e40*/  SHFL.IDX PT, R80, R80, R3, 0x1c1f ;  /* 0x001c1f0350507589 */ /* 0x000fe800000e0000 */
[----:B------:R1:W3:Y:S04]  /*9e50*/  SHFL.IDX PT, R13, R28, R5, 0x1c1f ;  /* 0x001c1f051c0d7589 */ /* 0x0002e800000e0000 */
[----:B------:R-:W4:Y:S04]  /*9e60*/  SHFL.IDX PT, R47, R34, R5, 0x1c1f ;  /* 0x001c1f05222f7589 */ /* 0x000f2800000e0000 */
[----:B------:R-:W-:Y:S01]  /*9e70*/  SHFL.IDX PT, R48, R48, R3, 0x1c1f ;  /* 0x001c1f0330307589 */ /* 0x000fe200000e0000 */
[----:B-1----:R-:W-:-:S03]  /*9e80*/  SEL R28, R30, R7, P0 ;  /* 0x000000071e1c7207 */ /* 0x002fc60000000000 */
[----:B------:R-:W-:Y:S01]  /*9e90*/  SHFL.IDX PT, R82, R82, R3, 0x1c1f ;  /* 0x001c1f0352527589 */ /* 0x000fe200000e0000 */
[----:B------:R-:W-:Y:S01]  /*9ea0*/  SEL R30, R7, R30, P0 ;  /* 0x0000001e071e7207 */ /* 0x000fe20000000000 */
[----:B------:R-:W-:Y:S01]  /*9eb0*/  IMAD.WIDE.U32 R6, R92, UR44, R8 ;  /* 0x0000002c5c067c25 */ /* 0x000fe2000f8e0008 */
[----:B--2---:R-:W-:Y:S01]  /*9ec0*/  SEL R37, R76, R39, P0 ;  /* 0x000000274c257207 */ /* 0x004fe20000000000 */
[----:B------:R-:W-:Y:S01]  /*9ed0*/  SHFL.IDX PT, R84, R84, R3, 0x1c1f ;  /* 0x001c1f0354547589 */ /* 0x000fe200000e0000 */
[----:B------:R-:W-:-:S03]  /*9ee0*/  SEL R39, R39, R76, P0 ;  /* 0x0000004c27277207 */ /* 0x000fc60000000000 */
[----:B------:R1:W2:Y:S04]  /*9ef0*/  SHFL.IDX PT, R15, R36, R5, 0x1c1f ;  /* 0x001c1f05240f7589 */ /* 0x0002a800000e0000 */
[----:B------:R-:W5:Y:S01]  /*9f00*/  SHFL.IDX PT, R35, R42, R5, 0x1c1f ;  /* 0x001c1f052a237589 */ /* 0x000f6200000e0000 */
[----:B---3--:R-:W-:Y:S02]  /*9f10*/  SEL R44, R46, R13, P0 ;  /* 0x0000000d2e2c7207 */ /* 0x008fe40000000000 */
[----:B------:R-:W-:Y:S01]  /*9f20*/  SEL R46, R13, R46, P0 ;  /* 0x0000002e0d2e7207 */ /* 0x000fe20000000000 */
[----:B------:R-:W3:Y:S01]  /*9f30*/  SHFL.IDX PT, R55, R50, R5, 0x1c1f ;  /* 0x001c1f0532377589 */ /* 0x000ee200000e0000 */
[----:B----4-:R-:W-:Y:S02]  /*9f40*/  SEL R45, R80, R47, P0 ;  /* 0x0000002f502d7207 */ /* 0x010fe40000000000 */
[----:B-1----:R-:W-:Y:S01]  /*9f50*/  SEL R36, R38, R11, P0 ;  /* 0x0000000b26247207 */ /* 0x002fe20000000000 */
[----:B------:R-:W-:Y:S01]  /*9f60*/  BAR.SYNC.DEFER_BLOCKING 0x1, 0x100 ;  /* 0x0044000000007b1d */ /* 0x000fe20000010000 */
[----:B------:R-:W-:-:S02]  /*9f70*/  SEL R38, R11, R38, P0 ;  /* 0x000000260b267207 */ /* 0x000fc40000000000 */
[----:B------:R-:W-:-:S03]  /*9f80*/  SEL R47, R47, R80, P0 ;  /* 0x000000502f2f7207 */ /* 0x000fc60000000000 */
[----:B------:R-:W-:Y:S04]  /*9f90*/  SHFL.IDX PT, R56, R56, R3, 0x1c1f ;  /* 0x001c1f0338387589 */ /* 0x000fe800000e0000 */
[----:B------:R-:W-:Y:S01]  /*9fa0*/  SHFL.IDX PT, R62, R62, R3, 0x1c1f ;  /* 0x001c1f033e3e7589 */ /* 0x000fe200000e0000 */
[----:B--2---:R-:W-:Y:S02]  /*9fb0*/  SEL R8, R48, R15, P0 ;  /* 0x0000000f30087207 */ /* 0x004fe40000000000 */
[----:B------:R-:W-:Y:S01]  /*9fc0*/  SEL R10, R15, R48, P0 ;  /* 0x000000300f0a7207 */ /* 0x000fe20000000000 */
[----:B------:R-:W-:Y:S01]  /*9fd0*/  SHFL.IDX PT, R64, R64, R3, 0x1c1f ;  /* 0x001c1f0340407589 */ /* 0x000fe200000e0000 */
[----:B-----5:R-:W-:Y:S02]  /*9fe0*/  SEL R9, R82, R35, P0 ;  /* 0x0000002352097207 */ /* 0x020fe40000000000 */
[----:B------:R-:W-:Y:S01]  /*9ff0*/  SEL R11, R35, R82, P0 ;  /* 0x00000052230b7207 */ /* 0x000fe20000000000 */
[----:B------:R-:W-:Y:S01]  /*a000*/  SHFL.IDX PT, R86, R86, R3, 0x1c1f ;  /* 0x001c1f0356567589 */ /* 0x000fe200000e0000 */
[----:B---3--:R-:W-:-:S02]  /*a010*/  SEL R53, R84, R55, P0 ;  /* 0x0000003754357207 */ /* 0x008fc40000000000 */
[----:B------:R-:W-:Y:S01]  /*a020*/  SEL R55, R55, R84, P0 ;  /* 0x0000005437377207 */ /* 0x000fe20000000000 */
[----:B------:R-:W-:Y:S04]  /*a030*/  SHFL.IDX PT, R88, R88, R3, 0x1c1f ;  /* 0x001c1f0358587589 */ /* 0x000fe800000e0000 */
[----:B------:R-:W-:Y:S04]  /*a040*/  SHFL.IDX PT, R90, R90, R3, 0x1c1f ;  /* 0x001c1f035a5a7589 */ /* 0x000fe800000e0000 */
[----:B------:R1:W2:Y:S04]  /*a050*/  SHFL.IDX PT, R25, R52, R5, 0x1c1f ;  /* 0x001c1f0534197589 */ /* 0x0002a800000e0000 */
[----:B------:R-:W3:Y:S04]  /*a060*/  SHFL.IDX PT, R27, R60, R5, 0x1c1f ;  /* 0x001c1f053c1b7589 */ /* 0x000ee800000e0000 */
[----:B------:R-:W4:Y:S01]  /*a070*/  SHFL.IDX PT, R3, R58, R5, 0x1c1f ;  /* 0x001c1f053a037589 */ /* 0x000f2200000e0000 */
[----:B-1----:R-:W-:-:S03]  /*a080*/  SEL R52, R54, R21, P0 ;  /* 0x0000001536347207 */ /* 0x002fc60000000000 */
[----:B------:R-:W1:Y:S01]  /*a090*/  SHFL.IDX PT, R63, R66, R5, 0x1c1f ;  /* 0x001c1f05423f7589 */ /* 0x000e6200000e0000 */
[----:B------:R-:W-:Y:S02]  /*a0a0*/  SEL R54, R21, R54, P0 ;  /* 0x0000003615367207 */ /* 0x000fe40000000000 */
[----:B------:R-:W-:Y:S01]  /*a0b0*/  IADD3 R21, P3, R61, R6, RZ ;  /* 0x000000063d157210 */ /* 0x000fe20007f7e0ff */
[----:B------:R-:W5:Y:S04]  /*a0c0*/  SHFL.IDX PT, R33, R68, R5, 0x1c1f ;  /* 0x001c1f0544217589 */ /* 0x000f6800000e0000 */
[----:B------:R4:W5:Y:S04]  /*a0d0*/  SHFL.IDX PT, R41, R74, R5, 0x1c1f ;  /* 0x001c1f054a297589 */ /* 0x00096800000e0000 */
[----:B------:R1:W-:Y:S01]  /*a0e0*/  STSM.16.M88.4 [R26], R28 ;  /* 0x0000001c1a007844 */ /* 0x0003e20000000200 */
[----:B--2---:R-:W-:-:S02]  /*a0f0*/  SEL R14, R25, R56, P0 ;  /* 0x00000038190e7207 */ /* 0x004fc40000000000 */
[----:B---3--:R-:W-:Y:S01]  /*a100*/  SEL R60, R62, R27, P0 ;  /* 0x0000001b3e3c7207 */ /* 0x008fe20000000000 */
[----:B------:R5:W-:Y:S01]  /*a110*/  STSM.16.M88.4 [R24], R36 ;  /* 0x0000002418007844 */ /* 0x000be20000000200 */
[----:B----4-:R-:W-:Y:S02]  /*a120*/  SHF.R.S32.HI R5, RZ, 0x1f, R61 ;  /* 0x0000001fff057819 */ /* 0x010fe4000001143d */
[----:B------:R-:W-:Y:S01]  /*a130*/  SEL R13, R86, R3, P0 ;  /* 0x00000003560d7207 */ /* 0x000fe20000000000 */
[----:B------:R-:W-:Y:S01]  /*a140*/  STSM.16.M88.4 [R59], R44 ;  /* 0x0000002c3b007844 */ /* 0x000fe20000000200 */
[----:B------:R-:W-:Y:S02]  /*a150*/  SEL R15, R3, R86, P0 ;  /* 0x00000056030f7207 */ /* 0x000fe40000000000 */
[----:B-1----:R-:W-:Y:S01]  /*a160*/  SEL R61, R88, R63, P0 ;  /* 0x0000003f583d7207 */ /* 0x002fe20000000000 */
[----:B------:R-:W-:Y:S01]  /*a170*/  STSM.16.M88.4 [R57], R8 ;  /* 0x0000000839007844 */ /* 0x000fe20000000200 */
[----:B------:R-:W-:-:S02]  /*a180*/  SEL R62, R27, R62, P0 ;  /* 0x0000003e1b3e7207 */ /* 0x000fc40000000000 */
[----:B------:R-:W-:Y:S01]  /*a190*/  IADD3.X R28, R5, R7, R12, P3, !PT ;  /* 0x00000007051c7210 */ /* 0x000fe20001ffe40c */
[----:B------:R-:W-:Y:S01]  /*a1a0*/  STSM.16.M88.4 [R51], R52 ;  /* 0x0000003433007844 */ /* 0x000fe20000000200 */
[----:B------:R-:W-:Y:S02]  /*a1b0*/  SEL R12, R56, R25, P0 ;  /* 0x00000019380c7207 */ /* 0x000fe40000000000 */
[----:B------:R-:W-:Y:S01]  /*a1c0*/  SEL R63, R63, R88, P0 ;  /* 0x000000583f3f7207 */ /* 0x000fe20000000000 */
[----:B------:R-:W1:Y:S01]  /*a1d0*/  SHFL.IDX PT, R3, R22, RZ, 0x1f ;  /* 0x00001fff16037589 */ /* 0x000e6200000e0000 */
[----:B-----5:R-:W-:Y:S02]  /*a1e0*/  SEL R24, R64, R33, P0 ;  /* 0x0000002140187207 */ /* 0x020fe40000000000 */
[----:B------:R-:W-:Y:S01]  /*a1f0*/  SEL R26, R33, R64, P0 ;  /* 0x00000040211a7207 */ /* 0x000fe20000000000 */
[----:B------:R2:W-:Y:S01]  /*a200*/  STSM.16.M88.4 [R49], R12 ;  /* 0x0000000c31007844 */ /* 0x0005e20000000200 */
[----:B------:R-:W-:-:S02]  /*a210*/  SEL R25, R90, R41, P0 ;  /* 0x000000295a197207 */ /* 0x000fc40000000000 */
[----:B------:R-:W-:Y:S01]  /*a220*/  SEL R27, R41, R90, P0 ;  /* 0x0000005a291b7207 */ /* 0x000fe20000000000 */
[----:B------:R2:W-:Y:S01]  /*a230*/  STSM.16.M88.4 [R43], R60 ;  /* 0x0000003c2b007844 */ /* 0x0005e20000000200 */
[C---:B------:R-:W-:Y:S01]  /*a240*/  LEA R6, P3, R21.reuse, UR4, 0x2 ;  /* 0x0000000415067c11 */ /* 0x040fe2000f8610ff */
[----:B------:R-:W-:Y:S02]  /*a250*/  ULDC UR4, c[0x0][0xc] ;  /* 0x0000030000047ab9 */ /* 0x000fe40000000800 */
[----:B------:R2:W-:Y:S01]  /*a260*/  STSM.16.M88.4 [R20], R24 ;  /* 0x0000001814007844 */ /* 0x0005e20000000200 */
[----:B------:R-:W-:Y:S01]  /*a270*/  LEA.HI.X R7, R21, UR5, R28, 0x2, P3 ;  /* 0x0000000515077c11 */ /* 0x000fe200098f141c */
[----:B------:R-:W-:Y:S01]  /*a280*/  UIADD3 UR48, UR4, UR48, URZ ;  /* 0x0000003004307290 */ /* 0x000fe2000fffe03f */
[----:B------:R3:W-:Y:S06]  /*a290*/  MEMBAR.ALL.CTA ;  /* 0x0000000000007992 */ /* 0x0007ec0000008000 */
[----:B---3--:R-:W3:Y:S02]  /*a2a0*/  FENCE.VIEW.ASYNC.S ;  /* 0x00000000000073c6 */ /* 0x008ee40000000000 */
[----:B---3--:R-:W-:Y:S06]  /*a2b0*/  BAR.ARV 0x1, 0x120 ;  /* 0x0044800000007b1d */ /* 0x008fec0000002000 */
[----:B-1----:R-:W-:Y:S01]  /*a2c0*/  ISETP.NE.AND P0, PT, R3, 0x7, PT ;  /* 0x000000070300780c */ /* 0x002fe20003f05270 */
[----:B------:R2:W-:Y:S04]  /*a2d0*/  @!P1 STG.E desc[UR50][R6.64], R4 ;  /* 0x0000000406009986 */ /* 0x0005e8000c101932 */
[----:B------:R2:W-:Y:S08]  /*a2e0*/  @!P2 STG.E desc[UR50][R6.64+0x20], R0 ;  /* 0x000020000600a986 */ /* 0x0005f0000c101932 */
[----:B------:R-:W-:Y:S05]  /*a2f0*/  @P0 BRA `(.L_x_31) ;  /* 0x0000000000540947 */ /* 0x000fea0003800000 */
[----:B------:R-:W-:Y:S01]  /*a300*/  BAR.SYNC.DEFER_BLOCKING 0x1, 0x120 ;  /* 0x0044800000007b1d */ /* 0x000fe20000010000 */
[----:B------:R-:W-:-:S05]  /*a310*/  ELECT P0, URZ, PT ;  /* 0x00000000003f782f */ /* 0x000fca0003800000 */
[----:B------:R-:W-:Y:S08]  /*a320*/  BSSY B0, `(.L_x_31) ;  /* 0x0000012000007945 */ /* 0x000ff00003800000 */
[----:B------:R-:W-:Y:S05]  /*a330*/  @!P0 BRA `(.L_x_32) ;  /* 0x0000000000408947 */ /* 0x000fea0003800000 */
[----:B------:R-:W-:Y:S02]  /*a340*/  UIADD3 UR4, UP0, UR52, 0x9f0, URZ ;  /* 0x000009f034047890 */ /* 0x000fe4000ff1e03f */
[----:B------:R-:W-:Y:S02]  /*a350*/  UIADD3 UR6, UR38, 0x4000, URZ ;  /* 0x0000400026067890 */ /* 0x000fe4000fffe03f */
[----:B------:R-:W-:Y:S01]  /*a360*/  UIADD3.X UR5, URZ, UR53, URZ, UP0, !UPT ;  /* 0x000000353f057290 */ /* 0x000fe200087fe43f */
[----:B------:R-:W-:Y:S01]  /*a370*/  UMOV UR41, URZ ;  /* 0x0000003f00297c82 */ /* 0x000fe20008000000 */
[----:B------:R-:W-:Y:S01]  /*a380*/  UMOV UR45, URZ ;  /* 0x0000003f002d7c82 */ /* 0x000fe20008000000 */
[----:B------:R-:W-:Y:S01]  /*a390*/  UMOV UR40, UR38 ;  /* 0x0000002600287c82 */ /* 0x000fe20008000000 */
[----:B------:R-:W-:-:S05]  /*a3a0*/  UMOV UR7, 0x40 ;  /* 0x0000004000077882 */ /* 0x000fca0000000000 */
[----:B------:R1:W-:Y:S02]  /*a3b0*/  UTMASTG.5D [UR40], [UR4] ;  /* 0x00000028040073b5 */ /* 0x0003e40008020000 */
[----:B-1----:R-:W-:Y:S01]  /*a3c0*/  UMOV UR40, UR6 ;  /* 0x0000000600287c82 */ /* 0x002fe20008000000 */
[----:B------:R-:W-:Y:S01]  /*a3d0*/  UMOV UR41, UR7 ;  /* 0x0000000700297c82 */ /* 0x000fe20008000000 */
[----:B------:R-:W-:Y:S01]  /*a3e0*/  UIADD3 UR6, UR38, 0x2e820, URZ ;  /* 0x0002e82026067890 */ /* 0x000fe2000fffe03f */
[----:B------:R1:W-:Y:S03]  /*a3f0*/  UTMASTG.5D [UR40], [UR4] ;  /* 0x00000028040073b5 */ /* 0x0003e60008020000 */
[----:B------:R-:W-:Y:S01]  /*a400*/  UPRMT UR6, URZ, 0x654, UR6 ;  /* 0x000006543f067896 */ /* 0x000fe20008000006 */
[----:B------:R0:W-:Y:S01]  /*a410*/  UTMACMDFLUSH ;  /* 0x00000000000079b7 */ /* 0x0001e20000000000 */
[----:B------:R-:W-:-:S07]  /*a420*/  DEPBAR.LE SB0, 0x0 ;  /* 0x000080000000791a */ /* 0x000fce0000000000 */
[----:B-1----:R-:W-:Y:S03]  /*a430*/  SYNCS.ARRIVE.TRANS64.RED.A1T0 RZ, [UR6], RZ ;  /* 0x000000ffffff79a7 */ /* 0x002fe60008100406 */
.L_x_32:
[----:B------:R-:W-:Y:S05]  /*a440*/  BSYNC B0 ;  /* 0x0000000000007941 */ /* 0x000fea0003800000 */
.L_x_31:
[----:B--2---:R-:W1:Y:S01]  /*a450*/  LDC R0, c[0x0][0xda4] ;  /* 0x00036900ff007b82 */ /* 0x004e620000000800 */
[----:B------:R-:W-:Y:S02]  /*a460*/  UIADD3 UR49, UR49, 0x1, URZ ;  /* 0x0000000131317890 */ /* 0x000fe4000fffe03f */
[----:B------:R-:W-:Y:S02]  /*a470*/  UIADD3 UR39, UR39, 0x1, URZ ;  /* 0x0000000127277890 */ /* 0x000fe4000fffe03f */
[----:B------:R-:W-:-:S04]  /*a480*/  UISETP.NE.AND UP0, UPT, UR49, 0x2, UPT ;  /* 0x000000023100788c */ /* 0x000fc8000bf05270 */
[----:B------:R-:W-:Y:S02]  /*a490*/  USEL UR4, URZ, 0x1, UP0 ;  /* 0x000000013f047887 */ /* 0x000fe40008000000 */
[----:B------:R-:W-:Y:S02]  /*a4a0*/  USEL UR49, UR49, URZ, UP0 ;  /* 0x0000003f31317287 */ /* 0x000fe40008000000 */
[----:B------:R-:W-:Y:S01]  /*a4b0*/  ULOP3.LUT UR36, UR36, UR4, URZ, 0x3c, !UPT ;  /* 0x0000000424247292 */ /* 0x000fe2000f8e3c3f */
[----:B-1----:R-:W-:-:S13]  /*a4c0*/  ISETP.LE.AND P0, PT, R0, UR48, PT ;  /* 0x0000003000007c0c */ /* 0x002fda000bf03270 */
[----:B------:R-:W-:Y:S05]  /*a4d0*/  @!P0 BRA `(.L_x_33) ;  /* 0xffffff6800288947 */ /* 0x000fea000383ffff */
[----:B------:R-:W-:Y:S05]  /*a4e0*/  EXIT ;  /* 0x000000000000794d */ /* 0x000fea0003800000 */
.L_x_7:
[----:B------:R-:W-:-:S08]  /*a4f0*/  NOP ;  /* 0x0000000000007918 */ /* 0x000fd00000000000 */
[----:B------:R-:W1:-:S00]  /*a500*/  USETMAXREG.DEALLOC.CTAPOOL 0x18 ;  /* 0x00000018000079c8 */ /* 0x000e4000080e0500 */
[----:B------:R-:W2:Y:S01]  /*a510*/  S2UR UR49, SR_CTAID.X ;  /* 0x00000000003179c3 */ /* 0x000ea20000002500 */
[----:B-1----:R-:W-:Y:S01]  /*a520*/  IMAD.MOV.U32 R0, RZ, RZ, 0x1 ;  /* 0x00000001ff007424 */ /* 0x002fe200078e00ff */
[----:B------:R1:W-:Y:S01]  /*a530*/  STL [R1+0x4], RZ ;  /* 0x000004ff01007387 */ /* 0x0003e20000100800 */
[----:B------:R-:W-:-:S03]  /*a540*/  UMOV UR47, 0x1 ;  /* 0x00000001002f7882 */ /* 0x000fc60000000000 */
[----:B------:R1:W-:Y:S02]  /*a550*/  STL [R1+0x8], R0 ;  /* 0x0000080001007387 */ /* 0x0003e40000100800 */
[----:B------:R-:W2:Y:S02]  /*a560*/  LDC R2, c[0x0][0xda4] ;  /* 0x00036900ff027b82 */ /* 0x000ea40000000800 */
[----:B--2---:R-:W-:-:S13]  /*a570*/  ISETP.LE.AND P0, PT, R2, UR49, PT ;  /* 0x0000003102007c0c */ /* 0x004fda000bf03270 */
[----:B-1----:R-:W-:Y:S05]  /*a580*/  @P0 BRA `(.L_x_34) ;  /* 0x0000002800a80947 */ /* 0x002fea0003800000 */
[----:B------:R-:W1:Y:S01]  /*a590*/  S2R R7, SR_TID.X ;  /* 0x0000000000077919 */ /* 0x000e620000002100 */
[----:B------:R-:W-:Y:S01]  /*a5a0*/  ULDC.64 UR52, c[0x0][0x198] ;  /* 0x0000660000347ab9 */ /* 0x000fe20000000a00 */
[----:B------:R-:W-:Y:S01]  /*a5b0*/  ULOP3.LUT UR43, UR46, 0x1, URZ, 0xfc, !UPT ;  /* 0x000000012e2b7892 */ /* 0x000fe2000f8efc3f */
[----:B------:R-:W2:Y:S01]  /*a5c0*/  S2R R3, SR_TID.X ;  /* 0x0000000000037919 */ /* 0x000ea20000002100 */
[----:B------:R-:W-:Y:S01]  /*a5d0*/  ULOP3.LUT UR48, UR46, 0x2, URZ, 0xfc, !UPT ;  /* 0x000000022e307892 */ /* 0x000fe2000f8efc3f */
[----:B------:R-:W-:Y:S01]  /*a5e0*/  ULDC UR44, c[0x0][0xc] ;  /* 0x00000300002c7ab9 */ /* 0x000fe20000000800 */
[----:B------:R-:W-:Y:S01]  /*a5f0*/  UMOV UR47, URZ ;  /* 0x0000003f002f7c82 */ /* 0x000fe20008000000 */
[C---:B-1----:R-:W-:Y:S01]  /*a600*/  IMAD.SHL.U32 R0, R7.reuse, 0x80, RZ ;  /* 0x0000008007007824 */ /* 0x042fe200078e00ff */
[C---:B------:R-:W-:Y:S01]  /*a610*/  LOP3.LUT P0, RZ, R7.reuse, 0x4, RZ, 0xc0, !PT ;  /* 0x0000000407ff7812 */ /* 0x040fe2000780c0ff */
[----:B------:R-:W-:Y:S01]  /*a620*/  IMAD.SHL.U32 R4, R7, 0x20, RZ ;  /* 0x0000002007047824 */ /* 0x000fe200078e00ff */
[----:B--2---:R-:W-:Y:S01]  /*a630*/  LOP3.LUT R3, R3, 0x7f, RZ, 0xc0, !PT ;  /* 0x0000007f03037812 */ /* 0x004fe200078ec0ff */
[----:B------:R-:W-:Y:S01]  /*a640*/  IMAD.SHL.U32 R5, R7, 0x4, RZ ;  /* 0x0000000407057824 */ /* 0x000fe200078e00ff */
[----:B------:R-:W-:-:S02]  /*a650*/  LOP3.LUT R2, R0, 0x380, RZ, 0xc0, !PT ;  /* 0x0000038000027812 */ /* 0x000fc400078ec0ff */
[----:B------:R-:W-:Y:S02]  /*a660*/  SHF.R.U32.HI R3, RZ, 0x5, R3 ;  /* 0x00000005ff037819 */ /* 0x000fe40000011603 */
[----:B------:R-:W-:-:S03]  /*a670*/  LOP3.LUT R6, R4, 0x60, RZ, 0xc0, !PT ;  /* 0x0000006004067812 */ /* 0x000fc600078ec0ff */
[C---:B------:R-:W-:Y:S02]  /*a680*/  IMAD R2, R3.reuse, 0x10, R2 ;  /* 0x0000001003027824 */ /* 0x040fe400078e0202 */
[----:B------:R-:W-:Y:S02]  /*a690*/  IMAD R6, R3, 0x200, R6 ;  /* 0x0000020003067824 */ /* 0x000fe400078e0206 */
[----:B------:R-:W-:-:S05]  /*a6a0*/  IMAD.SHL.U32 R3, R7, 0x10, RZ ;  /* 0x0000001007037824 */ /* 0x000fca00078e00ff */
[----:B------:R-:W-:Y:S02]  /*a6b0*/  LOP3.LUT R3, R2, 0x70, R3, 0x78, !PT ;  /* 0x0000007002037812 */ /* 0x000fe400078e7803 */
[C---:B------:R-:W-:Y:S02]  /*a6c0*/  LOP3.LUT R2, R4.reuse, 0x80, RZ, 0xc0, !PT ;  /* 0x0000008004027812 */ /* 0x040fe400078ec0ff */
[----:B------:R-:W-:Y:S02]  /*a6d0*/  LOP3.LUT R4, R4, 0x100, RZ, 0xc0, !PT ;  /* 0x0000010004047812 */ /* 0x000fe400078ec0ff */
[----:B------:R-:W-:Y:S02]  /*a6e0*/  LOP3.LUT R2, R2, 0x10, R7, 0xf8, !PT ;  /* 0x0000001002027812 */ /* 0x000fe400078ef807 */
[----:B------:R-:W-:Y:S02]  /*a6f0*/  LOP3.LUT R0, R3, 0xc00, R0, 0xf8, !PT ;  /* 0x00000c0003007812 */ /* 0x000fe400078ef800 */
[----:B------:R-:W-:-:S04]  /*a700*/  LOP3.LUT R5, R2, 0x10, R5, 0x78, !PT ;  /* 0x0000001002057812 */ /* 0x000fc800078e7805 */
[----:B------:R-:W-:-:S05]  /*a710*/  IADD3 R2, R5, R6, R4 ;  /* 0x0000000605027210 */ /* 0x000fca0007ffe004 */
[----:B------:R-:W-:Y:S04]  /*a720*/  STL [R1+0x18], R2 ;  /* 0x0000180201007387 */ /* 0x000fe80000100800 */
[----:B------:R1:W-:Y:S04]  /*a730*/  STL [R1+0x1c], R0 ;  /* 0x00001c0001007387 */ /* 0x0003e80000100800 */
[----:B------:R-:W-:Y:S01]  /*a740*/  STL [R1+0x4], RZ ;  /* 0x000004ff01007387 */ /* 0x000fe20000100800 */
[----:B-1----:R-:W-:-:S05]  /*a750*/  IMAD.MOV.U32 R0, RZ, RZ, 0x40 ;  /* 0x00000040ff007424 */ /* 0x002fca00078e00ff */
[----:B------:R-:W-:-:S05]  /*a760*/  SEL R0, R0, 0xffffffc0, !P0 ;  /* 0xffffffc000007807 */ /* 0x000fca0004000000 */
[----:B------:R1:W-:Y:S02]  /*a770*/  STL [R1+0x20], R0 ;  /* 0x0000200001007387 */ /* 0x0003e40000100800 */
[----:B-1----:R-:W-:-:S05]  /*a780*/  IMAD.MOV.U32 R0, RZ, RZ, 0x1 ;  /* 0x00000001ff007424 */ /* 0x002fca00078e00ff */
[----:B------:R1:W-:Y:S02]  /*a790*/  STL [R1+0x8], R0 ;  /* 0x0000080001007387 */ /* 0x0003e40000100800 */
.L_x_76:
[----:B--2---:R-:W2:Y:S01]  /*a7a0*/  S2UR UR7, SR_CgaCtaId ;  /* 0x00000000000779c3 */ /* 0x004ea20000008800 */
[----:B------:R-:W-:Y:S01]  /*a7b0*/  ULDC UR4, c[0x0][0xda8] ;  /* 0x00036a0000047ab9 */ /* 0x000fe20000000800 */
[----:B------:R-:W-:Y:S01]  /*a7c0*/  ULDC.64 UR8, c[0x0][0x3f8] ;  /* 0x0000fe0000087ab9 */ /* 0x000fe20000000a00 */
[----:B------:R-:W-:Y:S02]  /*a7d0*/  UISETP.NE.AND UP1, UPT, UR4, 0x1, UPT ;  /* 0x000000010400788c */ /* 0x000fe4000bf25270 */
[----:B------:R-:W-:Y:S01]  /*a7e0*/  UISETP.NE.U32.AND UP0, UPT, UR8, URZ, UPT ;  /* 0x0000003f0800728c */ /* 0x000fe2000bf05070 */
[----:B------:R-:W-:Y:S02]  /*a7f0*/  UMOV UR40, 0x400 ;  /* 0x0000040000287882 */ /* 0x000fe40000000000 */
[----:B------:R-:W-:Y:S01]  /*a800*/  ULDC UR8, c[0x0][0xdb4] ;  /* 0x00036d0000087ab9 */ /* 0x000fe20000000800 */
[----:B------:R-:W-:Y:S01]  /*a810*/  UISETP.NE.AND.EX UP0, UPT, UR9, URZ, UPT, UP0 ;  /* 0x0000003f0900728c */ /* 0x000fe2000bf05300 */
[----:B------:R-:W-:Y:S01]  /*a820*/  ULDC UR6, c[0x0][0x404] ;  /* 0x0001010000067ab9 */ /* 0x000fe20000000800 */
[----:B------:R-:W-:-:S02]  /*a830*/  UISETP.NE.AND UP2, UPT, UR8, 0x1, UPT ;  /* 0x000000010800788c */ /* 0x000fc4000bf45270 */
[----:B------:R-:W-:Y:S01]  /*a840*/  USEL UR6, UR6, 0x1, UP0 ;  /* 0x0000000106067887 */ /* 0x000fe20008000000 */
[----:B------:R-:W-:Y:S01]  /*a850*/  @UP1 ULDC UR4, c[0x0][0xdac] ;  /* 0x00036b0000041ab9 */ /* 0x000fe20000000800 */
[----:B------:R-:W-:Y:S01]  /*a860*/  ULDC UR42, c[0x0][0x2e0] ;  /* 0x0000b800002a7ab9 */ /* 0x000fe20000000800 */
[----:B------:R-:W-:Y:S02]  /*a870*/  UIMAD.WIDE.U32 UR4, UR49, UR4, URZ ;  /* 0x00000004310472a5 */ /* 0x000fe4000f8e003f */
[----:B------:R-:W-:Y:S01]  /*a880*/  UIMAD UR42, UR6, UR42, URZ ;  /* 0x0000002a062a72a4 */ /* 0x000fe2000f8e023f */
[----:B------:R-:W-:Y:S02]  /*a890*/  UMOV UR45, UR49 ;  /* 0x00000031002d7c82 */ /* 0x000fe40008000000 */
[----:B------:R-:W-:Y:S01]  /*a8a0*/  @UP1 ULDC UR6, c[0x0][0xdb0] ;  /* 0x00036c0000061ab9 */ /* 0x000fe20000000800 */
[----:B--2---:R-:W-:Y:S02]  /*a8b0*/  ULEA UR40, UR7, UR40, 0x18 ;  /* 0x0000002807287291 */ /* 0x004fe4000f8ec03f */
[----:B------:R-:W-:-:S02]  /*a8c0*/  @UP1 USHF.R.U32.HI UR45, URZ, UR6, UR5 ;  /* 0x000000063f2d1299 */ /* 0x000fc40008011605 */
[----:B------:R-:W-:Y:S01]  /*a8d0*/  UIADD3 UR9, UR40, 0x20400, URZ ;  /* 0x0002040028097890 */ /* 0x000fe2000fffe03f */
[----:B------:R-:W-:Y:S01]  /*a8e0*/  @UP2 ULDC.64 UR10, c[0x0][0xdb8] ;  /* 0x00036e00000a2ab9 */ /* 0x000fe20000000a00 */
[----:B------:R-:W-:Y:S02]  /*a8f0*/  UIADD3 UR5, UR42, 0xdf, URZ ;  /* 0x000000df2a057890 */ /* 0x000fe4000fffe03f */
[----:B------:R-:W-:Y:S02]  /*a900*/  ULOP3.LUT UP0, URZ, UR9, 0x3ff, URZ, 0xc0, !UPT ;  /* 0x000003ff093f7892 */ /* 0x000fe4000f80c03f */
[----:B------:R-:W-:Y:S01]  /*a910*/  UIMAD.WIDE.U32 UR6, UR45, UR10, URZ ;  /* 0x0000000a2d0672a5 */ /* 0x000fe2000f8e003f */
[----:B------:R-:W-:Y:S01]  /*a920*/  UMOV UR4, URZ ;  /* 0x0000003f00047c82 */ /* 0x000fe20008000000 */
[----:B------:R-:W-:Y:S02]  /*a930*/  UMOV UR39, UR45 ;  /* 0x0000002d00277c82 */ /* 0x000fe40008000000 */
[----:B------:R-:W-:Y:S01]  /*a940*/  PLOP3.LUT P0, PT, PT, PT, UP0, 0x80, 0x0 ;  /* 0x000000000000781c */ /* 0x000fe20003f0f008 */
[----:B------:R-:W-:-:S02]  /*a950*/  UIMAD.WIDE UR4, UR5, -0x6db6db6d, UR4 ;  /* 0x92492493050478a5 */ /* 0x000fc4000f8e0204 */
[----:B------:R-:W-:Y:S02]  /*a960*/  @UP2 USHF.R.U32.HI UR39, URZ, UR11, UR7 ;  /* 0x0000000b3f272299 */ /* 0x000fe40008011607 */
[----:B------:R-:W-:Y:S02]  /*a970*/  USHF.R.U32.HI UR41, URZ, 0x1f, UR5 ;  /* 0x0000001f3f297899 */ /* 0x000fe40008011605 */
[----:B------:R-:W-:Y:S02]  /*a980*/  UIADD3 UR38, -UR39, URZ, URZ ;  /* 0x0000003f27267290 */ /* 0x000fe4000fffe13f */
[----:B------:R-:W-:Y:S02]  /*a990*/  ULEA.HI.SX32 UR41, UR5, UR41, 0x19 ;  /* 0x0000002905297291 */ /* 0x000fe4000f8fca3f */
[----:B------:R-:W-:Y:S02]  /*a9a0*/  UIMAD UR38, UR8, UR38, UR45 ;  /* 0x00000026082672a4 */ /* 0x000fe4000f8e022d */
[----:B------:R-:W-:Y:S10]  /*a9b0*/  @!P0 BRA `(.L_x_35) ;  /* 0x0000000000408947 */ /* 0x000ff40003800000 */
[----:B------:R-:W-:Y:S01]  /*a9c0*/  MOV R2, 0x0 ;  /* 0x0000000000027802 */ /* 0x000fe20000000f00 */
[----:B------:R-:W-:Y:S01]  /*a9d0*/  ULDC.64 UR6, c[0x4][0x98] ;  /* 0x0100260000067ab9 */ /* 0x000fe20000000a00 */
[----:B------:R-:W-:Y:S01]  /*a9e0*/  ULDC.64 UR8, c[0x4][0xa0] ;  /* 0x0100280000087ab9 */ /* 0x000fe20000000a00 */
[----:B------:R-:W-:Y:S01]  /*a9f0*/  ULDC.64 UR4, c[0x4][0x8] ;  /* 0x0100020000047ab9 */ /* 0x000fe20000000a00 */
[----:B------:R-:W-:Y:S02]  /*aa00*/  IMAD.U32 R4, RZ, RZ, UR6 ;  /* 0x00000006ff047e24 */ /* 0x000fe4000f8e00ff */
[----:B------:R-:W2:Y:S01]  /*aa10*/  LDC.64 R2, c[0x4][R2] ;  /* 0x0100000002027b82 */ /* 0x000ea20000000a00 */
[----:B------:R-:W-:Y:S02]  /*aa20*/  IMAD.U32 R5, RZ, RZ, UR7 ;  /* 0x00000007ff057e24 */ /* 0x000fe4000f8e00ff */
[----:B------:R-:W-:Y:S02]  /*aa30*/  IMAD.U32 R6, RZ, RZ, UR8 ;  /* 0x00000008ff067e24 */ /* 0x000fe4000f8e00ff */
[----:B------:R-:W-:-:S02]  /*aa40*/  IMAD.U32 R7, RZ, RZ, UR9 ;  /* 0x00000009ff077e24 */ /* 0x000fc4000f8e00ff */
[----:B------:R-:W-:Y:S02]  /*aa50*/  IMAD.U32 R10, RZ, RZ, UR4 ;  /* 0x00000004ff0a7e24 */ /* 0x000fe4000f8e00ff */
[----:B------:R-:W-:Y:S02]  /*aa60*/  IMAD.U32 R11, RZ, RZ, UR5 ;  /* 0x00000005ff0b7e24 */ /* 0x000fe4000f8e00ff */
[----:B------:R-:W-:Y:S02]  /*aa70*/  IMAD.MOV.U32 R8, RZ, RZ, 0x70 ;  /* 0x00000070ff087424 */ /* 0x000fe400078e00ff */
[----:B------:R-:W-:Y:S02]  /*aa80*/  IMAD.MOV.U32 R12, RZ, RZ, 0x1 ;  /* 0x00000001ff0c7424 */ /* 0x000fe400078e00ff */
[----:B------:R-:W-:-:S07]  /*aa90*/  IMAD.MOV.U32 R13, RZ, RZ, RZ ;  /* 0x000000ffff0d7224 */ /* 0x000fce00078e00ff */
[----:B------:R-:W-:-:S07]  /*aaa0*/  LEPC R20, `(.L_x_35) ;  /* 0x000000001014794e */ /* 0x000fce0000000000 */
[----:B-12---:R-:W-:Y:S05]  /*aab0*/  CALL.ABS.NOINC R2 ;  /* 0x0000000002007343 */ /* 0x006fea0003c00000 */
.L_x_35:
[----:B------:R-:W-:-:S06]  /*aac0*/  UIADD3 UR4, UR40, 0xe400, URZ ;  /* 0x0000e40028047890 */ /* 0x000fcc000fffe03f */
[----:B------:R-:W-:-:S05]  /*aad0*/  IMAD.U32 R16, RZ, RZ, UR4 ;  /* 0x00000004ff107e24 */ /* 0x000fca000f8e00ff */
[----:B------:R-:W-:-:S13]  /*aae0*/  LOP3.LUT P0, RZ, R16, 0x3ff, RZ, 0xc0, !PT ;  /* 0x000003ff10ff7812 */ /* 0x000fda000780c0ff */
[----:B------:R-:W-:Y:S05]  /*aaf0*/  @!P0 BRA `(.L_x_36) ;  /* 0x0000000000408947 */ /* 0x000fea0003800000 */
        /* <DEDUP_REMOVED lines=16> */
.L_x_36:
[----:B------:R-:W-:-:S04]  /*ac00*/  UIADD3 UR4, UR40, 0x400, URZ ;  /* 0x0000040028047890 */ /* 0x000fc8000fffe03f */
[----:B------:R-:W-:-:S06]  /*ac10*/  ULOP3.LUT UP0, URZ, UR4, 0x9f, URZ, 0xc0, !UPT ;  /* 0x0000009f043f7892 */ /* 0x000fcc000f80c03f */
[----:B------:R-:W-:-:S13]  /*ac20*/  PLOP3.LUT P0, PT, PT, PT, UP0, 0x80, 0x0 ;  /* 0x000000000000781c */ /* 0x000fda0003f0f008 */
        /* <DEDUP_REMOVED lines=17> */
.L_x_37:
        /* <DEDUP_REMOVED lines=18> */
.L_x_38:
[----:B------:R-:W-:Y:S01]  /*ae60*/  ULDC.64 UR4, c[0x0][0x9f8] ;  /* 0x00027e0000047ab9 */ /* 0x000fe20000000a00 */
[----:B------:R-:W-:Y:S01]  /*ae70*/  IMAD.U32 R5, RZ, RZ, UR39 ;  /* 0x00000027ff057e24 */ /* 0x000fe2000f8e00ff */
[----:B------:R-:W-:Y:S01]  /*ae80*/  ISETP.NE.U32.AND P0, PT, RZ, UR4, PT ;  /* 0x00000004ff007c0c */ /* 0x000fe2000bf05070 */
[----:B------:R-:W-:Y:S01]  /*ae90*/  IMAD.U32 R8, RZ, RZ, UR39 ;  /* 0x00000027ff087e24 */ /* 0x000fe2000f8e00ff */
[----:B-1----:R-:W1:Y:S01]  /*aea0*/  LDC R0, c[0x0][0x428] ;  /* 0x00010a00ff007b82 */ /* 0x002e620000000800 */
[----:B------:R-:W2:Y:S01]  /*aeb0*/  S2R R17, SR_TID.X ;  /* 0x0000000000117919 */ /* 0x000ea20000002100 */
[----:B------:R-:W-:-:S06]  /*aec0*/  ISETP.NE.AND.EX P0, PT, RZ, UR5, PT, P0 ;  /* 0x00000005ff007c0c */ /* 0x000fcc000bf05300 */
[----:B------:R-:W3:Y:S08]  /*aed0*/  LDC R4, c[0x0][0xda8] ;  /* 0x00036a00ff047b82 */ /* 0x000ef00000000800 */
[----:B------:R-:W4:Y:S02]  /*aee0*/  @P0 LDC.64 R2, c[0x0][0x9f8] ;  /* 0x00027e00ff020b82 */ /* 0x000f240000000a00 */
[----:B----4-:R-:W-:-:S05]  /*aef0*/  @P0 IMAD.WIDE R2, R5, 0x4, R2 ;  /* 0x0000000405020825 */ /* 0x010fca00078e0202 */
[----:B------:R4:W5:Y:S01]  /*af00*/  @P0 LDG.E R8, desc[UR50][R2.64] ;  /* 0x0000003202080981 */ /* 0x000962000c1e1900 */
[----:B-1----:R-:W-:Y:S01]  /*af10*/  ISETP.NE.AND P0, PT, R0, 0x1, PT ;  /* 0x000000010000780c */ /* 0x002fe20003f05270 */
[----:B------:R-:W-:Y:S01]  /*af20*/  IMAD R7, RZ, RZ, -UR45 ;  /* 0x8000002dff077e24 */ /* 0x000fe2000f8e02ff */
[----:B--2---:R-:W-:Y:S01]  /*af30*/  LOP3.LUT R16, R17, 0x7f, RZ, 0xc0, !PT ;  /* 0x0000007f11107812 */ /* 0x004fe200078ec0ff */
[----:B------:R-:W-:Y:S01]  /*af40*/  IMAD.U32 R6, RZ, RZ, UR38 ;  /* 0x00000026ff067e24 */ /* 0x000fe2000f8e00ff */
[----:B------:R-:W-:Y:S01]  /*af50*/  UMOV UR36, URZ ;  /* 0x0000003f00247c82 */ /* 0x000fe20008000000 */
[----:B---3--:R-:W-:Y:S01]  /*af60*/  IMAD R7, R4, R7, UR49 ;  /* 0x0000003104077e24 */ /* 0x008fe2000f8e0207 */
[----:B------:R-:W-:Y:S01]  /*af70*/  ISETP.NE.AND P2, PT, R16, RZ, PT ;  /* 0x000000ff1000720c */ /* 0x000fe20003f45270 */
[----:B------:R-:W-:Y:S01]  /*af80*/  UMOV UR6, 0xffffffff ;  /* 0xffffffff00067882 */ /* 0x000fe20000000000 */
[----:B------:R-:W-:Y:S01]  /*af90*/  SHF.R.U32.HI R17, RZ, 0x5, R17 ;  /* 0x00000005ff117819 */ /* 0x000fe20000011611 */
[----:B----4-:R-:W1:Y:S01]  /*afa0*/  LDC.64 R2, c[0x0][0x3f8] ;  /* 0x0000fe00ff027b82 */ /* 0x010e620000000a00 */
[----:B------:R-:W-:-:S02]  /*afb0*/  IMAD.SHL.U32 R7, R7, 0x80, RZ ;  /* 0x0000008007077824 */ /* 0x000fc400078e00ff */
[----:B------:R-:W-:-:S03]  /*afc0*/  LOP3.LUT R17, R17, 0x3, RZ, 0xc0, !PT ;  /* 0x0000000311117812 */ /* 0x000fc600078ec0ff */
[----:B------:R-:W-:Y:S02]  /*afd0*/  R2UR UR37, R7 ;  /* 0x00000000072572ca */ /* 0x000fe400000e0000 */
[----:B------:R-:W2:Y:S02]  /*afe0*/  @P0 LDC R0, c[0x0][0x42c] ;  /* 0x00010b00ff000b82 */ /* 0x000ea40000000800 */
[----:B------:R-:W-:-:S05]  /*aff0*/  VOTEU.ALL UP1, P2 ;  /* 0x00000000003f7886 */ /* 0x000fca0001020000 */
[----:B------:R-:W-:Y:S01]  /*b000*/  @!UP1 UIADD3 UR4, UP0, UR52, 0x270, URZ ;  /* 0x0000027034049890 */ /* 0x000fe2000ff1e03f */
[----:B------:R-:W3:Y:S03]  /*b010*/  @P0 LDC R5, c[0x0][0x430] ;  /* 0x00010c00ff050b82 */ /* 0x000ee60000000800 */
[----:B------:R-:W-:Y:S01]  /*b020*/  @!UP1 UIADD3.X UR5, URZ, UR53, URZ, UP0, !UPT ;  /* 0x000000353f059290 */ /* 0x000fe200087fe43f */
[----:B-1----:R-:W-:-:S04]  /*b030*/  ISETP.NE.U32.AND P1, PT, R2, RZ, PT ;  /* 0x000000ff0200720c */ /* 0x002fc80003f25070 */
[----:B------:R-:W-:-:S04]  /*b040*/  ISETP.NE.AND.EX P1, PT, R3, RZ, PT, P1 ;  /* 0x000000ff0300720c */ /* 0x000fc80003f25310 */
[----:B------:R1:W-:Y:S01]  /*b050*/  @!UP1 UTMAPF.L2.4D [UR36], [UR4] ;  /* 0x00000024040095b8 */ /* 0x0003e20008018000 */
[----:B--2---:R-:W-:-:S05]  /*b060*/  @P0 IMAD.HI.U32 R0, R0, UR38, RZ ;  /* 0x0000002600000c27 */ /* 0x004fca000f8e00ff */
[----:B---3--:R-:W-:-:S05]  /*b070*/  @P0 SHF.R.U32.HI R6, RZ, R5, R0 ;  /* 0x00000005ff060219 */ /* 0x008fca0000011600 */
[----:B------:R1:W-:Y:S01]  /*b080*/  STL [R1+0x10], R6 ;  /* 0x0000100601007387 */ /* 0x0003e20000100800 */
[----:B-----5:R-:W-:-:S03]  /*b090*/  SHF.R.S32.HI R10, RZ, 0x1f, R8 ;  /* 0x0000001fff0a7819 */ /* 0x020fc60000011408 */
[----:B------:R1:W-:Y:S01]  /*b0a0*/  STL [R1+0xc], R8 ;  /* 0x00000c0801007387 */ /* 0x0003e20000100800 */
[----:B------:R-:W-:-:S03]  /*b0b0*/  SEL R0, R8, RZ, !P1 ;  /* 0x000000ff08007207 */ /* 0x000fc60004800000 */
[----:B------:R1:W-:Y:S01]  /*b0c0*/  STL [R1+0x14], R10 ;  /* 0x0000140a01007387 */ /* 0x0003e20000100800 */
[----:B------:R-:W-:Y:S05]  /*b0d0*/  BRA.DIV UR6, `(.L_x_39) ;  /* 0x0000002606307947 */ /* 0x000fea000b800000 */
[----:B------:R2:W3:Y:S02]  /*b0e0*/  SHFL.IDX PT, R14, R17, RZ, 0x1f ;  /* 0x00001fff110e7589 */ /* 0x0004e400000e0000 */
.L_x_92:
[----:B---3--:R-:W-:Y:S02]  /*b0f0*/  ISETP.NE.AND P0, PT, R14, RZ, PT ;  /* 0x000000ff0e00720c */ /* 0x008fe40003f05270 */
[----:B------:R-:W-:-:S11]  /*b100*/  PLOP3.LUT P6, PT, PT, PT, PT, 0x8, 0x0 ;  /* 0x000000000000781c */ /* 0x000fd60003fce170 */
[----:B------:R-:W-:Y:S05]  /*b110*/  @P0 BRA `(.L_x_40) ;  /* 0x0000000400900947 */ /* 0x000fea0003800000 */
[----:B-1----:R-:W-:-:S06]  /*b120*/  UIADD3 UR4, UR41, -0x1, URZ ;  /* 0xffffffff29047890 */ /* 0x002fcc000fffe03f */
[----:B------:R-:W-:Y:S01]  /*b130*/  IMAD.U32 R6, RZ, RZ, UR4 ;  /* 0x00000004ff067e24 */ /* 0x000fe2000f8e00ff */
[----:B------:R-:W-:-:S03]  /*b140*/  UMOV UR4, 0xffffffff ;  /* 0xffffffff00047882 */ /* 0x000fc60000000000 */
[----:B------:R-:W-:Y:S05]  /*b150*/  BRA.DIV UR4, `(.L_x_41) ;  /* 0x0000002604307947 */ /* 0x000fea000b800000 */
[----:B------:R-:W-:-:S13]  /*b160*/  ELECT P6, URZ, PT ;  /* 0x00000000003f782f */ /* 0x000fda00038c0000 */
.L_x_95:
[----:B------:R-:W-:Y:S05]  /*b170*/  @!P6 BRA `(.L_x_42) ;  /* 0x000000040034e947 */ /* 0x000fea0003800000 */
[----:B------:R-:W-:Y:S01]  /*b180*/  IMAD.MOV.U32 R0, RZ, RZ, R8 ;  /* 0x000000ffff007224 */ /* 0x000fe200078e0008 */
[----:B------:R-:W-:Y:S06]  /*b190*/  @!P1 BRA `(.L_x_43) ;  /* 0x0000000000449947 */ /* 0x000fec0003800000 */
[----:B------:R-:W1:Y:S01]  /*b1a0*/  LDC R9, c[0x0][0x41c] ;  /* 0x00010700ff097b82 */ /* 0x000e620000000800 */
[----:B------:R-:W-:Y:S01]  /*b1b0*/  ULDC.64 UR4, c[0x0][0x408] ;  /* 0x0001020000047ab9 */ /* 0x000fe20000000a00 */
[----:B-1----:R-:W-:-:S13]  /*b1c0*/  ISETP.NE.AND P0, PT, R9, 0x1, PT ;  /* 0x000000010900780c */ /* 0x002fda0003f05270 */
[----:B------:R-:W1:Y:S02]  /*b1d0*/  @P0 LDC.64 R4, c[0x0][0x420] ;  /* 0x00010800ff040b82 */ /* 0x000e640000000a00 */
[----:B-1----:R-:W-:-:S04]  /*b1e0*/  @P0 IMAD.HI.U32 R0, R6, R4, RZ ;  /* 0x0000000406000227 */ /* 0x002fc800078e00ff */
[----:B------:R-:W-:Y:S01]  /*b1f0*/  IMAD.MOV.U32 R4, RZ, RZ, R6 ;  /* 0x000000ffff047224 */ /* 0x000fe200078e0006 */
[----:B------:R-:W-:-:S04]  /*b200*/  @P0 SHF.R.U32.HI R4, RZ, R5, R0 ;  /* 0x00000005ff040219 */ /* 0x000fc80000011600 */
[--C-:B------:R-:W-:Y:S01]  /*b210*/  SHF.R.S32.HI R5, RZ, 0x1f, R4.reuse ;  /* 0x0000001fff057819 */ /* 0x100fe20000011404 */
[----:B------:R-:W-:-:S04]  /*b220*/  IMAD.MOV R0, RZ, RZ, -R4 ;  /* 0x000000ffff007224 */ /* 0x000fc800078e0a04 */
[----:B------:R-:W-:Y:S02]  /*b230*/  IMAD R6, R9, R0, R6 ;  /* 0x0000000009067224 */ /* 0x000fe400078e0206 */
[----:B------:R-:W-:Y:S02]  /*b240*/  IMAD R0, R10, UR4, RZ ;  /* 0x000000040a007c24 */ /* 0x000fe4000f8e02ff */
[----:B------:R-:W-:-:S04]  /*b250*/  IMAD.WIDE.U32 R4, R8, UR4, R4 ;  /* 0x0000000408047c25 */ /* 0x000fc8000f8e0004 */
[----:B------:R-:W-:Y:S01]  /*b260*/  IMAD R9, R8, UR5, R0 ;  /* 0x0000000508097c24 */ /* 0x000fe2000f8e0200 */
[----:B------:R-:W-:-:S03]  /*b270*/  LEA R2, P0, R4, R2, 0x2 ;  /* 0x0000000204027211 */ /* 0x000fc600078010ff */
[----:B------:R-:W-:-:S05]  /*b280*/  IMAD.IADD R0, R5, 0x1, R9 ;  /* 0x0000000105007824 */ /* 0x000fca00078e0209 */
[----:B------:R-:W-:-:S05]  /*b290*/  LEA.HI.X R3, R4, R3, R0, 0x2, P0 ;  /* 0x0000000304037211 */ /* 0x000fca00000f1400 */
[----:B------:R1:W5:Y:S02]  /*b2a0*/  LDG.E R0, desc[UR50][R2.64] ;  /* 0x0000003202007981 */ /* 0x000364000c1e1900 */
.L_x_43:
[----:B-1----:R-:W3:Y:S04]  /*b2b0*/  LDL R3, [R1+0x4] ;  /* 0x0000040001037983 */ /* 0x002ee80000100800 */
[----:B------:R-:W4:Y:S01]  /*b2c0*/  LDL R2, [R1+0x8] ;  /* 0x0000080001027983 */ /* 0x000f220000100800 */
[----:B------:R-:W-:Y:S02]  /*b2d0*/  ISETP.NE.AND P0, PT, R16, RZ, PT ;  /* 0x000000ff1000720c */ /* 0x000fe40003f05270 */
[----:B---3--:R-:W-:Y:S02]  /*b2e0*/  LEA R5, R3, UR40, 0x3 ;  /* 0x0000002803057c11 */ /* 0x008fe4000f8e18ff */
[----:B----4-:R-:W-:-:S04]  /*b2f0*/  SHF.L.U32 R2, R2, 0x1f, RZ ;  /* 0x0000001f02027819 */ /* 0x010fc800000006ff */
[----:B------:R-:W1:Y:S02]  /*b300*/  SYNCS.PHASECHK.TRANS64.TRYWAIT P3, [R5+URZ+0x2e880], R2 ;  /* 0x02e88002050075a7 */ /* 0x000e64000806017f */
[----:B-1----:R-:W-:Y:S05]  /*b310*/  @!P3 BRA `(.L_x_44) ;  /* 0x0000002000e0b947 */ /* 0x002fea0003800000 */
.L_x_96:
[----:B------:R-:W-:Y:S05]  /*b320*/  @P0 BRA `(.L_x_45) ;  /* 0x00000000001c0947 */ /* 0x000fea0003800000 */
[----:B------:R-:W3:Y:S02]  /*b330*/  S2R R3, SR_TID.X ;  /* 0x0000000000037919 */ /* 0x000ee40000002100 */
[----:B---3--:R-:W-:Y:S01]  /*b340*/  LOP3.LUT R4, R3, 0x1f, RZ, 0xc0, !PT ;  /* 0x0000001f03047812 */ /* 0x008fe200078ec0ff */
[----:B------:R-:W-:-:S03]  /*b350*/  IMAD.MOV.U32 R3, RZ, RZ, 0x7000 ;  /* 0x00007000ff037424 */ /* 0x000fc600078e00ff */
[----:B------:R-:W-:Y:S01]  /*b360*/  ISETP.NE.AND P3, PT, R4, RZ, PT ;  /* 0x000000ff0400720c */ /* 0x000fe20003f65270 */
[----:B------:R3:W-:-:S12]  /*b370*/  SYNCS.ARRIVE.TRANS64 RZ, [R5+URZ+0x2e870], R3 ;  /* 0x02e8700305ff79a7 */ /* 0x0007d8000800003f */
[----:B---3--:R-:W-:Y:S05]  /*b380*/  @!P3 BRA `(.L_x_45) ;  /* 0x000000000004b947 */ /* 0x008fea0003800000 */
[----:B------:R-:W-:Y:S01]  /*b390*/  BPT.TRAP 0x1 ;  /* 0x000000040000795c */ /* 0x000fe20000300000 */
.L_x_45:
[----:B------:R-:W3:Y:S04]  /*b3a0*/  LDL R8, [R1+0x4] ;  /* 0x0000040001087983 */ /* 0x000ee80000100800 */
[----:B------:R-:W4:Y:S01]  /*b3b0*/  LDL R4, [R1+0x10] ;  /* 0x0000100001047983 */ /* 0x000f220000100800 */
[----:B------:R-:W-:Y:S01]  /*b3c0*/  IMAD.U32 R3, RZ, RZ, UR40 ;  /* 0x00000028ff037e24 */ /* 0x000fe2000f8e00ff */
[----:B------:R-:W-:Y:S01]  /*b3d0*/  R2UR UR9, R5 ;  /* 0x00000000050972ca */ /* 0x000fe200000e0000 */
[----:B------:R-:W-:Y:S01]  /*b3e0*/  IMAD R6, R6, 0xe0, RZ ;  /* 0x000000e006067824 */ /* 0x000fe200078e02ff */
[----:B-----5:R-:W-:Y:S01]  /*b3f0*/  R2UR UR13, R0 ;  /* 0x00000000000d72ca */ /* 0x020fe200000e0000 */
[----:B------:R-:W-:Y:S01]  /*b400*/  UIADD3 UR4, UP0, UR52, 0x470, URZ ;  /* 0x0000047034047890 */ /* 0x000fe2000ff1e03f */
[----:B------:R-:W-:-:S02]  /*b410*/  UMOV UR6, 0x0 ;  /* 0x0000000000067882 */ /* 0x000fc40000000000 */
[----:B------:R-:W-:Y:S01]  /*b420*/  R2UR UR11, R6 ;  /* 0x00000000060b72ca */ /* 0x000fe200000e0000 */
[----:B------:R-:W-:Y:S01]  /*b430*/  UIADD3.X UR5, URZ, UR53, URZ, UP0, !UPT ;  /* 0x000000353f057290 */ /* 0x000fe200087fe43f */
[----:B------:R-:W-:Y:S01]  /*b440*/  UMOV UR7, 0x14f00000 ;  /* 0x14f0000000077882 */ /* 0x000fe20000000000 */
[----:B------:R-:W-:-:S04]  /*b450*/  UMOV UR10, URZ ;  /* 0x0000003f000a7c82 */ /* 0x000fc80008000000 */
[----:B------:R-:W-:Y:S01]  /*b460*/  UIADD3 UR9, UR9, 0x2e870, URZ ;  /* 0x0002e87009097890 */ /* 0x000fe2000fffe03f */
[----:B---3--:R-:W-:Y:S01]  /*b470*/  IMAD R3, R8, 0x7000, R3 ;  /* 0x0000700008037824 */ /* 0x008fe200078e0203 */
[----:B----4-:R-:W-:-:S04]  /*b480*/  R2UR UR12, R4 ;  /* 0x00000000040c72ca */ /* 0x010fc800000e0000 */
[----:B------:R-:W-:-:S13]  /*b490*/  R2UR UR8, R3 ;  /* 0x00000000030872ca */ /* 0x000fda00000e0000 */
[----:B------:R-:W-:-:S09]  /*b4a0*/  UIADD3 UR8, UR8, 0xe400, URZ ;  /* 0x0000e40008087890 */ /* 0x000fd2000fffe03f */
[----:B------:R3:W-:Y:S01]  /*b4b0*/  UTMALDG.4D [UR8], [UR4], desc[UR6] ;  /* 0x00000608040075b4 */ /* 0x0007e20008019000 */
[----:B------:R-:W4:Y:S02]  /*b4c0*/  SYNCS.PHASECHK.TRANS64.TRYWAIT P3, [R5+URZ+0x2e840], R2 ;  /* 0x02e84002050075a7 */ /* 0x000f24000806017f */
[----:B---34-:R-:W-:Y:S05]  /*b4d0*/  @!P3 BRA `(.L_x_46) ;  /* 0x000000200084b947 */ /* 0x018fea0003800000 */
.L_x_97:
[----:B------:R-:W-:Y:S05]  /*b4e0*/  @P0 BRA `(.L_x_47) ;  /* 0x00000000001c0947 */ /* 0x000fea0003800000 */
[----:B------:R-:W4:Y:S01]  /*b4f0*/  S2R R4, SR_TID.X ;  /* 0x0000000000047919 */ /* 0x000f220000002100 */
[----:B-1-3--:R-:W-:-:S04]  /*b500*/  IMAD.MOV.U32 R2, RZ, RZ, 0x7000 ;  /* 0x00007000ff027424 */ /* 0x00afc800078e00ff */
[----:B------:R1:W-:Y:S01]  /*b510*/  SYNCS.ARRIVE.TRANS64 RZ, [R5+URZ+0x2e830], R2 ;  /* 0x02e8300205ff79a7 */ /* 0x0003e2000800003f */
[----:B----4-:R-:W-:-:S04]  /*b520*/  LOP3.LUT R4, R4, 0x1f, RZ, 0xc0, !PT ;  /* 0x0000001f04047812 */ /* 0x010fc800078ec0ff */
[----:B------:R-:W-:-:S13]  /*b530*/  ISETP.NE.AND P0, PT, R4, RZ, PT ;  /* 0x000000ff0400720c */ /* 0x000fda0003f05270 */
[----:B-1----:R-:W-:Y:S05]  /*b540*/  @!P0 BRA `(.L_x_47) ;  /* 0x0000000000048947 */ /* 0x002fea0003800000 */
[----:B------:R-:W-:Y:S01]  /*b550*/  BPT.TRAP 0x1 ;  /* 0x000000040000795c */ /* 0x000fe20000300000 */
.L_x_47:
[----:B-1-3--:R-:W3:Y:S01]  /*b560*/  LDL R2, [R1+0x10] ;  /* 0x0000100001027983 */ /* 0x00aee20000100800 */
[----:B------:R-:W-:Y:S01]  /*b570*/  R2UR UR8, R3 ;  /* 0x00000000030872ca */ /* 0x000fe200000e0000 */
[----:B------:R-:W-:Y:S01]  /*b580*/  UIADD3 UR4, UP0, UR52, 0x370, URZ ;  /* 0x0000037034047890 */ /* 0x000fe2000ff1e03f */
[----:B------:R-:W-:Y:S01]  /*b590*/  R2UR UR9, R5 ;  /* 0x00000000050972ca */ /* 0x000fe200000e0000 */
[----:B------:R-:W-:Y:S01]  /*b5a0*/  UMOV UR6, 0x0 ;  /* 0x0000000000067882 */ /* 0x000fe20000000000 */
[----:B------:R-:W-:Y:S01]  /*b5b0*/  R2UR UR11, R6 ;  /* 0x00000000060b72ca */ /* 0x000fe200000e0000 */
[----:B------:R-:W-:Y:S01]  /*b5c0*/  UIADD3.X UR5, URZ, UR53, URZ, UP0, !UPT ;  /* 0x000000353f057290 */ /* 0x000fe200087fe43f */
[----:B------:R-:W-:Y:S01]  /*b5d0*/  R2UR UR13, R0 ;  /* 0x00000000000d72ca */ /* 0x000fe200000e0000 */
[----:B------:R-:W-:Y:S01]  /*b5e0*/  UMOV UR7, 0x14f00000 ;  /* 0x14f0000000077882 */ /* 0x000fe20000000000 */
[----:B------:R-:W-:-:S05]  /*b5f0*/  UMOV UR10, URZ ;  /* 0x0000003f000a7c82 */ /* 0x000fca0008000000 */
[----:B------:R-:W-:Y:S02]  /*b600*/  UIADD3 UR8, UR8, 0x20400, URZ ;  /* 0x0002040008087890 */ /* 0x000fe4000fffe03f */
[----:B------:R-:W-:Y:S01]  /*b610*/  UIADD3 UR9, UR9, 0x2e830, URZ ;  /* 0x0002e83009097890 */ /* 0x000fe2000fffe03f */
[----:B---3--:R-:W-:-:S13]  /*b620*/  R2UR UR12, R2 ;  /* 0x00000000020c72ca */ /* 0x008fda00000e0000 */
[----:B------:R1:W-:Y:S02]  /*b630*/  UTMALDG.4D [UR8], [UR4], desc[UR6] ;  /* 0x00000608040075b4 */ /* 0x0003e40008019000 */
[----:B-1----:R-:W-:Y:S01]  /*b640*/  NOP ;  /* 0x0000000000007918 */ /* 0x002fe20000000000 */
.L_x_42:
[----:B------:R-:W-:Y:S05]  /*b650*/  WARPSYNC.ALL ;  /* 0x0000000000007948 */ /* 0x000fea0003800000 */
[----:B------:R-:W-:Y:S01]  /*b660*/  ELECT P0, URZ, PT ;  /* 0x00000000003f782f */ /* 0x000fe20003800000 */
[----:B------:R-:W-:Y:S01]  /*b670*/  BAR.SYNC.DEFER_BLOCKING 0x8, 0x120 ;  /* 0x0204800000007b1d */ /* 0x000fe20000010000 */
[----:B------:R-:W-:Y:S02]  /*b680*/  UIADD3 UR4, UP0, UR52, 0x270, URZ ;  /* 0x0000027034047890 */ /* 0x000fe4000ff1e03f */
[----:B------:R-:W-:Y:S02]  /*b690*/  UIADD3 UR8, UR40, 0x1c400, URZ ;  /* 0x0001c40028087890 */ /* 0x000fe4000fffe03f */
[----:B------:R-:W-:-:S02]  /*b6a0*/  UIADD3 UR9, UR40, 0x2e800, URZ ;  /* 0x0002e80028097890 */ /* 0x000fc4000fffe03f */
[----:B------:R-:W-:Y:S01]  /*b6b0*/  UIADD3.X UR5, URZ, UR53, URZ, UP0, !UPT ;  /* 0x000000353f057290 */ /* 0x000fe200087fe43f */
[----:B------:R-:W-:Y:S01]  /*b6c0*/  UMOV UR6, 0x0 ;  /* 0x0000000000067882 */ /* 0x000fe20000000000 */
[----:B------:R-:W-:Y:S01]  /*b6d0*/  UMOV UR7, 0x12f00000 ;  /* 0x12f0000000077882 */ /* 0x000fe20000000000 */
[----:B------:R-:W-:Y:S02]  /*b6e0*/  UMOV UR10, URZ ;  /* 0x0000003f000a7c82 */ /* 0x000fe40008000000 */
[----:B------:R-:W-:Y:S01]  /*b6f0*/  @P0 R2UR UR11, R7 ;  /* 0x00000000070b02ca */ /* 0x000fe200000e0000 */
[----:B------:R-:W-:Y:S01]  /*b700*/  @P0 IMAD.MOV.U32 R2, RZ, RZ, 0x4000 ;  /* 0x00004000ff020424 */ /* 0x000fe200078e00ff */
[----:B------:R-:W-:Y:S01]  /*b710*/  UMOV UR12, UR38 ;  /* 0x00000026000c7c82 */ /* 0x000fe20008000000 */
[----:B------:R-:W-:Y:S02]  /*b720*/  UMOV UR13, UR39 ;  /* 0x00000027000d7c82 */ /* 0x000fe40008000000 */
[----:B------:R3:W-:Y:S08]  /*b730*/  @P0 SYNCS.ARRIVE.TRANS64 RZ, [UR40+0x2e800], R2 ;  /* 0x02e80002ffff09a7 */ /* 0x0007f00008000028 */
[----:B------:R3:W-:Y:S02]  /*b740*/  UTMALDG.4D [UR8], [UR4], desc[UR6] ;  /* 0x00000608040075b4 */ /* 0x0007e40008019000 */
[----:B---3--:R-:W-:Y:S01]  /*b750*/  NOP ;  /* 0x0000000000007918 */ /* 0x008fe20000000000 */
.L_x_40:
[----:B-1----:R-:W-:-:S06]  /*b760*/  ULOP3.LUT UR4, UR47, 0x1, URZ, 0xc, !UPT ;  /* 0x000000012f047892 */ /* 0x002fcc000f8e0c3f */
[----:B------:R-:W-:-:S05]  /*b770*/  IMAD.U32 R2, RZ, RZ, UR4 ;  /* 0x00000004ff027e24 */ /* 0x000fca000f8e00ff */
[----:B------:R-:W-:-:S04]  /*b780*/  SHF.L.U32 R2, R2, 0x1f, RZ ;  /* 0x0000001f02027819 */ /* 0x000fc800000006ff */
[----:B------:R-:W1:Y:S02]  /*b790*/  SYNCS.PHASECHK.TRANS64.TRYWAIT P0, [UR40+0x2e820], R2 ;  /* 0x02e82002ff0075a7 */ /* 0x000e640008000168 */
[----:B-1----:R-:W-:Y:S05]  /*b7a0*/  @!P0 BRA `(.L_x_48) ;  /* 0x0000001c00e48947 */ /* 0x002fea0003800000 */
.L_x_98:
[----:B------:R-:W-:-:S06]  /*b7b0*/  UISETP.GE.AND UP0, UPT, UR42, 0xe1, UPT ;  /* 0x000000e12a00788c */ /* 0x000fcc000bf06270 */
[----:B------:R-:W-:-:S13]  /*b7c0*/  PLOP3.LUT P0, PT, PT, PT, UP0, 0x80, 0x0 ;  /* 0x000000000000781c */ /* 0x000fda0003f0f008 */
[----:B------:R-:W-:Y:S05]  /*b7d0*/  @!P0 BRA `(.L_x_49) ;  /* 0x0000000c00d88947 */ /* 0x000fea0003800000 */
[----:B------:R3:W5:Y:S01]  /*b7e0*/  LDL.LU R6, [R1+0x8] ;  /* 0x0000080001067983 */ /* 0x0007620000300800 */
[----:B------:R-:W-:-:S03]  /*b7f0*/  UIADD3 UR4, UR41, -0x2, URZ ;  /* 0xfffffffe29047890 */ /* 0x000fc6000fffe03f */
[----:B------:R3:W5:Y:S03]  /*b800*/  LDL.LU R7, [R1+0x4] ;  /* 0x0000040001077983 */ /* 0x0007660000300800 */
[----:B------:R-:W-:-:S07]  /*b810*/  IMAD.U32 R21, RZ, RZ, UR4 ;  /* 0x00000004ff157e24 */ /* 0x000fce000f8e00ff */
.L_x_69:
[----:B-1--45:R-:W-:Y:S01]  /*b820*/  VIADD R2, R7, 0x1 ;  /* 0x0000000107027836 */ /* 0x032fe20000000000 */
[----:B------:R-:W-:Y:S04]  /*b830*/  BSSY B0, `(.L_x_50) ;  /* 0x000006c000007945 */ /* 0x000fe80003800000 */
[----:B------:R-:W-:-:S04]  /*b840*/  ISETP.NE.AND P0, PT, R2, 0x2, PT ;  /* 0x000000020200780c */ /* 0x000fc80003f05270 */
[----:B------:R-:W-:Y:S02]  /*b850*/  SEL R3, RZ, 0x1, P0 ;  /* 0x00000001ff037807 */ /* 0x000fe40000000000 */
[----:B------:R-:W-:Y:S02]  /*b860*/  SEL R10, R2, RZ, P0 ;  /* 0x000000ff020a7207 */ /* 0x000fe40000000000 */
[----:B------:R-:W-:-:S05]  /*b870*/  LOP3.LUT R9, R6, R3, RZ, 0x3c, !PT ;  /* 0x0000000306097212 */ /* 0x000fca00078e3cff */
[----:B------:R1:W-:Y:S04]  /*b880*/  STL [R1+0x8], R9 ;  /* 0x0000080901007387 */ /* 0x0003e80000100800 */
[----:B------:R1:W-:Y:S01]  /*b890*/  STL [R1+0x4], R10 ;  /* 0x0000040a01007387 */ /* 0x0003e20000100800 */
[----:B------:R-:W-:Y:S05]  /*b8a0*/  @!P6 BRA `(.L_x_51) ;  /* 0x000000040090e947 */ /* 0x000fea0003800000 */
[----:B------:R-:W-:Y:S01]  /*b8b0*/  IMAD.MOV.U32 R8, RZ, RZ, R21 ;  /* 0x000000ffff087224 */ /* 0x000fe200078e0015 */
[----:B------:R-:W-:Y:S06]  /*b8c0*/  @!P1 BRA `(.L_x_52) ;  /* 0x0000000000509947 */ /* 0x000fec0003800000 */
[----:B------:R-:W4:Y:S01]  /*b8d0*/  LDL R5, [R1+0x14] ;  /* 0x0000140001057983 */ /* 0x000f220000100800 */
[----:B------:R-:W1:Y:S01]  /*b8e0*/  LDC R4, c[0x0][0x41c] ;  /* 0x00010700ff047b82 */ /* 0x000e620000000800 */
[----:B------:R-:W-:Y:S02]  /*b8f0*/  ULDC.64 UR4, c[0x0][0x408] ;  /* 0x0001020000047ab9 */ /* 0x000fe40000000a00 */
[----:B------:R-:W2:Y:S01]  /*b900*/  LDL R11, [R1+0xc] ;  /* 0x00000c00010b7983 */ /* 0x000ea20000100800 */
        /* <DEDUP_REMOVED lines=8> */
[----:B----4-:R-:W-:-:S04]  /*b990*/  IMAD R0, R5, UR4, RZ ;  /* 0x0000000405007c24 */ /* 0x010fc8000f8e02ff */
[C---:B--2---:R-:W-:Y:S02]  /*b9a0*/  IMAD R5, R11.reuse, UR5, R0 ;  /* 0x000000050b057c24 */ /* 0x044fe4000f8e0200 */
[----:B------:R-:W-:Y:S01]  /*b9b0*/  IMAD.WIDE.U32 R2, R11, UR4, R2 ;  /* 0x000000040b027c25 */ /* 0x000fe2000f8e0002 */
[----:B------:R-:W-:-:S03]  /*b9c0*/  ULDC.64 UR4, c[0x0][0x3f8] ;  /* 0x0000fe0000047ab9 */ /* 0x000fc60000000a00 */
[----:B------:R-:W-:Y:S01]  /*b9d0*/  IMAD.IADD R3, R5, 0x1, R3 ;  /* 0x0000000105037824 */ /* 0x000fe200078e0203 */
[----:B------:R-:W-:-:S04]  /*b9e0*/  LEA R4, P0, R2, UR4, 0x2 ;  /* 0x0000000402047c11 */ /* 0x000fc8000f8010ff */
[----:B------:R-:W-:-:S05]  /*b9f0*/  LEA.HI.X R5, R2, UR5, R3, 0x2, P0 ;  /* 0x0000000502057c11 */ /* 0x000fca00080f1403 */
[----:B------:R4:W5:Y:S04]  /*ba00*/  LDG.E R0, desc[UR50][R4.64] ;  /* 0x0000003204007981 */ /* 0x000968000c1e1900 */
.L_x_52:
[----:B------:R-:W2:Y:S01]  /*ba10*/  S2R R2, SR_TID.X ;  /* 0x0000000000027919 */ /* 0x000ea20000002100 */
[----:B-1----:R-:W-:Y:S01]  /*ba20*/  LEA R10, R10, UR40, 0x3 ;  /* 0x000000280a0a7c11 */ /* 0x002fe2000f8e18ff */
[----:B------:R-:W-:Y:S01]  /*ba30*/  BSSY B1, `(.L_x_53) ;  /* 0x0000006000017945 */ /* 0x000fe20003800000 */
[----:B--2---:R-:W-:Y:S02]  /*ba40*/  LOP3.LUT R3, R2, 0x7f, RZ, 0xc0, !PT ;  /* 0x0000007f02037812 */ /* 0x004fe400078ec0ff */
[----:B------:R-:W-:Y:S02]  /*ba50*/  SHF.L.U32 R2, R9, 0x1f, RZ ;  /* 0x0000001f09027819 */ /* 0x000fe400000006ff */
[----:B------:R-:W-:Y:S02]  /*ba60*/  ISETP.NE.AND P3, PT, R3, RZ, PT ;  /* 0x000000ff0300720c */ /* 0x000fe40003f65270 */
[----:B------:R-:W1:Y:S02]  /*ba70*/  SYNCS.PHASECHK.TRANS64.TRYWAIT P0, [R10+URZ+0x2e880], R2 ;  /* 0x02e880020a0075a7 */ /* 0x000e64000800017f */
[----:B-1----:R-:W-:Y:S09]  /*ba80*/  @!P0 BRA `(.L_x_54) ;  /* 0x0000001c00448947 */ /* 0x002ff20003800000 */
.L_x_99:
[----:B------:R-:W-:Y:S05]  /*ba90*/  BSYNC B1 ;  /* 0x0000000000017941 */ /* 0x000fea0003800000 */
.L_x_53:
[----:B------:R-:W-:Y:S04]  /*baa0*/  BSSY B1, `(.L_x_55) ;  /* 0x0000009000017945 */ /* 0x000fe80003800000 */
[----:B------:R-:W-:Y:S05]  /*bab0*/  @P3 BRA `(.L_x_56) ;  /* 0x00000000001c3947 */ /* 0x000fea0003800000 */
[----:B------:R-:W4:Y:S02]  /*bac0*/  S2R R3, SR_TID.X ;  /* 0x0000000000037919 */ /* 0x000f240000002100 */
[----:B----4-:R-:W-:Y:S01]  /*bad0*/  LOP3.LUT R4, R3, 0x1f, RZ, 0xc0, !PT ;  /* 0x0000001f03047812 */ /* 0x010fe200078ec0ff */
[----:B------:R-:W-:-:S03]  /*bae0*/  IMAD.MOV.U32 R3, RZ, RZ, 0x7000 ;  /* 0x00007000ff037424 */ /* 0x000fc600078e00ff */
[----:B------:R-:W-:Y:S01]  /*baf0*/  ISETP.NE.AND P0, PT, R4, RZ, PT ;  /* 0x000000ff0400720c */ /* 0x000fe20003f05270 */
[----:B------:R2:W-:-:S12]  /*bb00*/  SYNCS.ARRIVE.TRANS64 RZ, [R10+URZ+0x2e870], R3 ;  /* 0x02e870030aff79a7 */ /* 0x0005d8000800003f */
[----:B--2---:R-:W-:Y:S05]  /*bb10*/  @!P0 BRA `(.L_x_56) ;  /* 0x0000000000048947 */ /* 0x004fea0003800000 */
[----:B------:R-:W-:Y:S01]  /*bb20*/  BPT.TRAP 0x1 ;  /* 0x000000040000795c */ /* 0x000fe20000300000 */
.L_x_56:
[----:B------:R-:W-:Y:S05]  /*bb30*/  BSYNC B1 ;  /* 0x0000000000017941 */ /* 0x000fea0003800000 */
.L_x_55:
[----:B------:R-:W2:Y:S04]  /*bb40*/  LDL R3, [R1+0x4] ;  /* 0x0000040001037983 */ /* 0x000ea80000100800 */
[----:B----4-:R-:W4:Y:S01]  /*bb50*/  LDL R4, [R1+0x10] ;  /* 0x0000100001047983 */ /* 0x010f220000100800 */
[----:B------:R-:W-:Y:S02]  /*bb60*/  IMAD.MOV.U32 R9, RZ, RZ, RZ ;  /* 0x000000ffff097224 */ /* 0x000fe400078e00ff */
[----:B------:R-:W-:-:S03]  /*bb70*/  IMAD.U32 R5, RZ, RZ, UR40 ;  /* 0x00000028ff057e24 */ /* 0x000fc6000f8e00ff */
[----:B------:R-:W-:Y:S01]  /*bb80*/  R2UR UR10, R9 ;  /* 0x00000000090a72ca */ /* 0x000fe200000e0000 */
[----:B------:R-:W-:Y:S01]  /*bb90*/  UIADD3 UR4, UP0, UR52, 0x470, URZ ;  /* 0x0000047034047890 */ /* 0x000fe2000ff1e03f */
[----:B------:R-:W-:Y:S01]  /*bba0*/  PLOP3.LUT P0, PT, PT, PT, PT, 0x80, 0x0 ;  /* 0x000000000000781c */ /* 0x000fe20003f0f070 */
[----:B------:R-:W-:Y:S01]  /*bbb0*/  IMAD R8, R8, 0xe0, RZ ;  /* 0x000000e008087824 */ /* 0x000fe200078e02ff */
[----:B------:R-:W-:Y:S01]  /*bbc0*/  UMOV UR6, 0x0 ;  /* 0x0000000000067882 */ /* 0x000fe20000000000 */
[----:B------:R-:W-:Y:S01]  /*bbd0*/  UIADD3.X UR5, URZ, UR53, URZ, UP0, !UPT ;  /* 0x000000353f057290 */ /* 0x000fe200087fe43f */
[----:B------:R-:W-:Y:S01]  /*bbe0*/  UMOV UR7, 0x14f00000 ;  /* 0x14f0000000077882 */ /* 0x000fe20000000000 */
[----:B--2---:R-:W-:Y:S02]  /*bbf0*/  IMAD R5, R3, 0x7000, R5 ;  /* 0x0000700003057824 */ /* 0x004fe400078e0205 */
[----:B------:R-:W-:Y:S01]  /*bc00*/  VIADD R3, R10, 0x2e870 ;  /* 0x0002e8700a037836 */ /* 0x000fe20000000000 */
[----:B----4-:R-:W-:Y:S01]  /*bc10*/  R2UR UR12, R4 ;  /* 0x00000000040c72ca */ /* 0x010fe200000e0000 */
[----:B------:R-:W-:-:S14]  /*bc20*/  VIADD R4, R5, 0xe400 ;  /* 0x0000e40005047836 */ /* 0x000fdc0000000000 */
.L_x_57:
[----:B------:R-:W-:-:S13]  /*bc30*/  @P0 ELECT P4, URZ, PT ;  /* 0x00000000003f082f */ /* 0x000fda0003880000 */
[----:B-----5:R-:W-:Y:S02]  /*bc40*/  @P4 R2UR UR13, R0 ;  /* 0x00000000000d42ca */ /* 0x020fe400000e0000 */
[----:B------:R-:W-:Y:S02]  /*bc50*/  @P4 R2UR UR11, R8 ;  /* 0x00000000080b42ca */ /* 0x000fe400000e0000 */
[----:B------:R-:W-:Y:S02]  /*bc60*/  @P4 R2UR UR9, R3 ;  /* 0x00000000030942ca */ /* 0x000fe400000e0000 */
[----:B------:R-:W-:Y:S02]  /*bc70*/  @P4 R2UR UR8, R4 ;  /* 0x00000000040842ca */ /* 0x000fe400000e0000 */
[----:B------:R-:W-:Y:S02]  /*bc80*/  @P4 PLOP3.LUT P0, PT, P4, PT, PT, 0x8, 0x0 ;  /* 0x000000000000481c */ /* 0x000fe4000270e170 */
[----:B------:R-:W-:-:S09]  /*bc90*/  PLOP3.LUT P4, PT, PT, PT, PT, 0x8, 0x0 ;  /* 0x000000000000781c */ /* 0x000fd20003f8e170 */
[----:B------:R2:W-:Y:S02]  /*bca0*/  UTMALDG.4D [UR8], [UR4], desc[UR6] ;  /* 0x00000608040075b4 */ /* 0x0005e40008019000 */
[----:B--2---:R-:W-:Y:S05]  /*bcb0*/  @P0 BRA.U.ANY `(.L_x_57) ;  /* 0xfffffffd00dc0947 */ /* 0x004fea000393ffff */
[----:B------:R-:W2:Y:S01]  /*bcc0*/  SYNCS.PHASECHK.TRANS64.TRYWAIT P0, [R10+URZ+0x2e840], R2 ;  /* 0x02e840020a0075a7 */ /* 0x000ea2000800017f */
[----:B------:R-:W-:Y:S04]  /*bcd0*/  BSSY B1, `(.L_x_58) ;  /* 0x0000002000017945 */ /* 0x000fe80003800000 */
[----:B--2---:R-:W-:Y:S05]  /*bce0*/  @!P0 BRA `(.L_x_59) ;  /* 0x0000001800c08947 */ /* 0x004fea0003800000 */
.L_x_100:
[----:B------:R-:W-:Y:S05]  /*bcf0*/  BSYNC B1 ;  /* 0x0000000000017941 */ /* 0x000fea0003800000 */
.L_x_58:
[----:B------:R-:W-:Y:S01]  /*bd00*/  BSSY B1, `(.L_x_60) ;  /* 0x000000b000017945 */ /* 0x000fe20003800000 */
[----:B-12---:R-:W-:Y:S02]  /*bd10*/  IMAD.MOV.U32 R2, RZ, RZ, 0x0 ;  /* 0x00000000ff027424 */ /* 0x006fe400078e00ff */
[----:B------:R-:W-:Y:S01]  /*bd20*/  IMAD.MOV.U32 R3, RZ, RZ, 0x14f00000 ;  /* 0x14f00000ff037424 */ /* 0x000fe200078e00ff */
[----:B------:R-:W-:Y:S06]  /*bd30*/  @P3 BRA `(.L_x_61) ;  /* 0x00000000001c3947 */ /* 0x000fec0003800000 */
[----:B------:R-:W1:Y:S02]  /*bd40*/  S2R R4, SR_TID.X ;  /* 0x0000000000047919 */ /* 0x000e640000002100 */
[----:B-1----:R-:W-:Y:S01]  /*bd50*/  LOP3.LUT R11, R4, 0x1f, RZ, 0xc0, !PT ;  /* 0x0000001f040b7812 */ /* 0x002fe200078ec0ff */
[----:B------:R-:W-:-:S03]  /*bd60*/  IMAD.MOV.U32 R4, RZ, RZ, 0x7000 ;  /* 0x00007000ff047424 */ /* 0x000fc600078e00ff */
[----:B------:R-:W-:Y:S01]  /*bd70*/  ISETP.NE.AND P0, PT, R11, RZ, PT ;  /* 0x000000ff0b00720c */ /* 0x000fe20003f05270 */
[----:B------:R1:W-:-:S12]  /*bd80*/  SYNCS.ARRIVE.TRANS64 RZ, [R10+URZ+0x2e830], R4 ;  /* 0x02e830040aff79a7 */ /* 0x0003d8000800003f */
[----:B-1----:R-:W-:Y:S05]  /*bd90*/  @!P0 BRA `(.L_x_61) ;  /* 0x0000000000048947 */ /* 0x002fea0003800000 */
[----:B------:R-:W-:Y:S01]  /*bda0*/  BPT.TRAP 0x1 ;  /* 0x000000040000795c */ /* 0x000fe20000300000 */
.L_x_61:
[----:B------:R-:W-:Y:S05]  /*bdb0*/  BSYNC B1 ;  /* 0x0000000000017941 */ /* 0x000fea0003800000 */
.L_x_60:
[----:B------:R-:W2:Y:S01]  /*bdc0*/  LDL R4, [R1+0x10] ;  /* 0x0000100001047983 */ /* 0x000ea20000100800 */
[----:B------:R-:W-:Y:S01]  /*bdd0*/  R2UR UR10, R9 ;  /* 0x00000000090a72ca */ /* 0x000fe200000e0000 */
[----:B------:R-:W-:Y:S01]  /*bde0*/  UIADD3 UR4, UP0, UR52, 0x370, URZ ;  /* 0x0000037034047890 */ /* 0x000fe2000ff1e03f */
[----:B------:R-:W-:Y:S01]  /*bdf0*/  R2UR UR6, R2 ;  /* 0x00000000020672ca */ /* 0x000fe200000e0000 */
[----:B------:R-:W-:Y:S01]  /*be00*/  VIADD R5, R5, 0x20400 ;  /* 0x0002040005057836 */ /* 0x000fe20000000000 */
[----:B------:R-:W-:Y:S01]  /*be10*/  R2UR UR7, R3 ;  /* 0x00000000030772ca */ /* 0x000fe200000e0000 */
[----:B------:R-:W-:Y:S01]  /*be20*/  VIADD R10, R10, 0x2e830 ;  /* 0x0002e8300a0a7836 */ /* 0x000fe20000000000 */
[----:B------:R-:W-:Y:S01]  /*be30*/  PLOP3.LUT P0, PT, PT, PT, PT, 0x80, 0x0 ;  /* 0x000000000000781c */ /* 0x000fe20003f0f070 */
[----:B------:R-:W-:Y:S01]  /*be40*/  UIADD3.X UR5, URZ, UR53, URZ, UP0, !UPT ;  /* 0x000000353f057290 */ /* 0x000fe200087fe43f */
[----:B--2---:R-:W-:-:S15]  /*be50*/  R2UR UR12, R4 ;  /* 0x00000000040c72ca */ /* 0x004fde00000e0000 */
.L_x_62:
[----:B------:R-:W-:-:S13]  /*be60*/  @P0 ELECT P3, URZ, PT ;  /* 0x00000000003f082f */ /* 0x000fda0003860000 */
[----:B------:R-:W-:Y:S02]  /*be70*/  @P3 R2UR UR13, R0 ;  /* 0x00000000000d32ca */ /* 0x000fe400000e0000 */
[----:B------:R-:W-:Y:S02]  /*be80*/  @P3 R2UR UR11, R8 ;  /* 0x00000000080b32ca */ /* 0x000fe400000e0000 */
[----:B------:R-:W-:Y:S02]  /*be90*/  @P3 R2UR UR9, R10 ;  /* 0x000000000a0932ca */ /* 0x000fe400000e0000 */
[----:B------:R-:W-:Y:S02]  /*bea0*/  @P3 R2UR UR8, R5 ;  /* 0x00000000050832ca */ /* 0x000fe400000e0000 */
[----:B------:R-:W-:Y:S02]  /*beb0*/  @P3 PLOP3.LUT P0, PT, P3, PT, PT, 0x8, 0x0 ;  /* 0x000000000000381c */ /* 0x000fe40001f0e170 */
[----:B------:R-:W-:-:S09]  /*bec0*/  PLOP3.LUT P3, PT, PT, PT, PT, 0x8, 0x0 ;  /* 0x000000000000781c */ /* 0x000fd20003f6e170 */
[----:B------:R4:W-:Y:S02]  /*bed0*/  UTMALDG.4D [UR8], [UR4], desc[UR6] ;  /* 0x00000608040075b4 */ /* 0x0009e40008019000 */
[----:B----4-:R-:W-:Y:S05]  /*bee0*/  @P0 BRA.U.ANY `(.L_x_62) ;  /* 0xfffffffd00dc0947 */ /* 0x010fea000393ffff */
.L_x_51:
[----:B------:R-:W-:Y:S05]  /*bef0*/  BSYNC B0 ;  /* 0x0000000000007941 */ /* 0x000fea0003800000 */
.L_x_50:
[----:B------:R-:W-:-:S06]  /*bf00*/  UISETP.NE.AND UP0, UPT, UR43, 0x3, UPT ;  /* 0x000000032b00788c */ /* 0x000fcc000bf05270 */
[----:B------:R-:W-:-:S13]  /*bf10*/  PLOP3.LUT P0, PT, PT, PT, UP0, 0x80, 0x0 ;  /* 0x000000000000781c */ /* 0x000fda0003f0f008 */
[----:B------:R-:W-:Y:S05]  /*bf20*/  @!P0 BRA `(.L_x_63) ;  /* 0x0000000000048947 */ /* 0x000fea0003800000 */
[----:B------:R-:W-:Y:S01]  /*bf30*/  BPT.TRAP 0x1 ;  /* 0x000000040000795c */ /* 0x000fe20000300000 */
.L_x_63:
[----:B------:R-:W-:Y:S01]  /*bf40*/  LOP3.LUT R2, R6, 0x1, RZ, 0x3c, !PT ;  /* 0x0000000106027812 */ /* 0x000fe200078e3cff */
[----:B------:R-:W-:Y:S01]  /*bf50*/  BSSY B0, `(.L_x_64) ;  /* 0x0000008000007945 */ /* 0x000fe20003800000 */
[----:B------:R-:W-:Y:S02]  /*bf60*/  LEA R3, R7, UR40, 0x3 ;  /* 0x0000002807037c11 */ /* 0x000fe4000f8e18ff */
[----:B------:R-:W-:-:S03]  /*bf70*/  SHF.L.U32 R2, R2, 0x1f, RZ ;  /* 0x0000001f02027819 */ /* 0x000fc600000006ff */
[----:B------:R4:W-:Y:S01]  /*bf80*/  STL [R1], R3 ;  /* 0x0000000301007387 */ /* 0x0009e20000100800 */
[----:B------:R4:W5:Y:S02]  /*bf90*/  SYNCS.PHASECHK.TRANS64.TRYWAIT P3, [R3+URZ+0x2e870], R2 ;  /* 0x02e87002030075a7 */ /* 0x000964000806017f */
[----:B----4-:R-:W-:-:S05]  /*bfa0*/  IMAD.U32 R3, RZ, RZ, UR48 ;  /* 0x00000030ff037e24 */ /* 0x010fca000f8e00ff */
[----:B------:R-:W-:Y:S01]  /*bfb0*/  ISETP.NE.AND P0, PT, R3, 0x3, PT ;  /* 0x000000030300780c */ /* 0x000fe20003f05270 */
[----:B-----5:R-:W-:-:S12]  /*bfc0*/  @!P3 BRA `(.L_x_65) ;  /* 0x00000018001cb947 */ /* 0x020fd80003800000 */
.L_x_101:
[----:B------:R-:W-:Y:S05]  /*bfd0*/  BSYNC B0 ;  /* 0x0000000000007941 */ /* 0x000fea0003800000 */
.L_x_64:
[----:B------:R-:W-:Y:S05]  /*bfe0*/  @!P0 BRA `(.L_x_66) ;  /* 0x0000000000048947 */ /* 0x000fea0003800000 */
[----:B------:R-:W-:Y:S01]  /*bff0*/  BPT.TRAP 0x1 ;  /* 0x000000040000795c */ /* 0x000fe20000300000 */
.L_x_66:
[----:B----4-:R-:W4:Y:S01]  /*c000*/  LDL R2, [R1] ;  /* 0x0000000001027983 */ /* 0x010f220000100800 */
[----:B------:R-:W-:-:S04]  /*c010*/  SHF.L.U32 R3, R6, 0x1f, RZ ;  /* 0x0000001f06037819 */ /* 0x000fc800000006ff */
[----:B----4-:R4:W5:Y:S02]  /*c020*/  SYNCS.PHASECHK.TRANS64.TRYWAIT P3, [R2+URZ+0x2e860], R3 ;  /* 0x02e86003020075a7 */ /* 0x010964000806017f */
[----:B----4-:R-:W-:Y:S01]  /*c030*/  IMAD R2, R7, 0x7000, RZ ;  /* 0x0000700007027824 */ /* 0x010fe200078e02ff */
[----:B-----5:R-:W-:Y:S06]  /*c040*/  @!P3 BRA `(.L_x_67) ;  /* 0x000000180014b947 */ /* 0x020fec0003800000 */
.L_x_102:
[----:B----4-:R-:W4:Y:S04]  /*c050*/  LDL R4, [R1+0x1c] ;  /* 0x00001c0001047983 */ /* 0x010f280000100800 */
[----:B-1----:R-:W5:Y:S04]  /*c060*/  LDL R10, [R1+0x20] ;  /* 0x00002000010a7983 */ /* 0x002f680000100800 */
[----:B------:R-:W2:Y:S01]  /*c070*/  LDL R12, [R1+0x18] ;  /* 0x00001800010c7983 */ /* 0x000ea20000100800 */
[----:B------:R-:W-:Y:S05]  /*c080*/  WARPSYNC.ALL ;  /* 0x0000000000007948 */ /* 0x000fea0003800000 */
[----:B----4-:R-:W-:-:S05]  /*c090*/  LOP3.LUT R3, R2, R4, RZ, 0xfc, !PT ;  /* 0x0000000402037212 */ /* 0x010fca00078efcff */
[----:B------:R-:W1:Y:S01]  /*c0a0*/  LDSM.16.MT88.4 R4, [R3+UR40+0xe400] ;  /* 0x00e400280304783b */ /* 0x000e620008004200 */
[----:B------:R-:W-:Y:S01]  /*c0b0*/  VIADD R20, R3, UR40 ;  /* 0x0000002803147c36 */ /* 0x000fe20008000000 */
[----:B--2---:R-:W-:-:S03]  /*c0c0*/  IADD3 R2, R2, UR40, R12 ;  /* 0x0000002802027c10 */ /* 0x004fc6000fffe00c */
[----:B-----5:R-:W-:Y:S01]  /*c0d0*/  IMAD.IADD R20, R10, 0x1, R20 ;  /* 0x000000010a147824 */ /* 0x020fe200078e0214 */
[C-C-:B-1----:R-:W-:Y:S02]  /*c0e0*/  PRMT R8, R4.reuse, 0x6420, R5.reuse ;  /* 0x0000642004087816 */ /* 0x142fe40000000005 */
[----:B------:R-:W-:Y:S02]  /*c0f0*/  PRMT R9, R4, 0x7531, R5 ;  /* 0x0000753104097816 */ /* 0x000fe40000000005 */
[C-C-:B------:R-:W-:Y:S02]  /*c100*/  PRMT R10, R6.reuse, 0x6420, R7.reuse ;  /* 0x00006420060a7816 */ /* 0x140fe40000000007 */
[----:B------:R-:W-:Y:S02]  /*c110*/  PRMT R11, R6, 0x7531, R7 ;  /* 0x00007531060b7816 */ /* 0x000fe40000000007 */
[----:B------:R-:W1:Y:S04]  /*c120*/  LDSM.16.MT88.4 R4, [R20+0xe400] ;  /* 0x00e400001404783b */ /* 0x000e680000004200 */
[----:B------:R1:W-:Y:S02]  /*c130*/  STSM.16.M88.4 [R2+0x400], R8 ;  /* 0x0004000802007844 */ /* 0x0003e40000000200 */
[----:B-1----:R-:W-:-:S02]  /*c140*/  PRMT R8, R4, 0x6420, R5 ;  /* 0x0000642004087816 */ /* 0x002fc40000000005 */
[----:B------:R-:W-:Y:S02]  /*c150*/  PRMT R9, R4, 0x7531, R5 ;  /* 0x0000753104097816 */ /* 0x000fe40000000005 */
[C-C-:B------:R-:W-:Y:S02]  /*c160*/  PRMT R10, R6.reuse, 0x6420, R7.reuse ;  /* 0x00006420060a7816 */ /* 0x140fe40000000007 */
[----:B------:R-:W-:-:S05]  /*c170*/  PRMT R11, R6, 0x7531, R7 ;  /* 0x00007531060b7816 */ /* 0x000fca0000000007 */
[----:B------:R-:W-:Y:S04]  /*c180*/  STSM.16.M88.4 [R2+0xc00], R8 ;  /* 0x000c000802007844 */ /* 0x000fe80000000200 */
[----:B------:R-:W1:Y:S02]  /*c190*/  LDSM.16.MT88.4 R4, [R3+UR40+0xf400] ;  /* 0x00f400280304783b */ /* 0x000e640008004200 */
[C-C-:B-1----:R-:W-:Y:S02]  /*c1a0*/  PRMT R16, R4.reuse, 0x6420, R5.reuse ;  /* 0x0000642004107816 */ /* 0x142fe40000000005 */
[----:B------:R-:W-:Y:S02]  /*c1b0*/  PRMT R17, R4, 0x7531, R5 ;  /* 0x0000753104117816 */ /* 0x000fe40000000005 */
[----:B------:R-:W-:-:S02]  /*c1c0*/  PRMT R18, R6, 0x6420, R7 ;  /* 0x0000642006127816 */ /* 0x000fc40000000007 */
[----:B------:R-:W-:Y:S02]  /*c1d0*/  PRMT R19, R6, 0x7531, R7 ;  /* 0x0000753106137816 */ /* 0x000fe40000000007 */
[----:B------:R-:W1:Y:S04]  /*c1e0*/  LDSM.16.MT88.4 R4, [R20+0xf400] ;  /* 0x00f400001404783b */ /* 0x000e680000004200 */
[----:B------:R-:W-:Y:S01]  /*c1f0*/  STSM.16.M88.4 [R2+0x1400], R16 ;  /* 0x0014001002007844 */ /* 0x000fe20000000200 */
[C-C-:B-1----:R-:W-:Y:S02]  /*c200*/  PRMT R8, R4.reuse, 0x6420, R5.reuse ;  /* 0x0000642004087816 */ /* 0x142fe40000000005 */
[----:B------:R-:W-:Y:S02]  /*c210*/  PRMT R9, R4, 0x7531, R5 ;  /* 0x0000753104097816 */ /* 0x000fe40000000005 */
[----:B------:R-:W-:-:S02]  /*c220*/  PRMT R10, R6, 0x6420, R7 ;  /* 0x00006420060a7816 */ /* 0x000fc40000000007 */
        /* <DEDUP_REMOVED lines=56> */
[----:B------:R2:W-:Y:S01]  /*c5b0*/  STSM.16.M88.4 [R2+0x6400], R12 ;  /* 0x0064000c02007844 */ /* 0x0005e20000000200 */
[C-C-:B-1----:R-:W-:Y:S02]  /*c5c0*/  PRMT R8, R4.reuse, 0x6420, R5.reuse ;  /* 0x0000642004087816 */ /* 0x142fe40000000005 */
[----:B------:R-:W-:Y:S02]  /*c5d0*/  PRMT R9, R4, 0x7531, R5 ;  /* 0x0000753104097816 */ /* 0x000fe40000000005 */
[----:B------:R-:W-:-:S02]  /*c5e0*/  PRMT R10, R6, 0x6420, R7 ;  /* 0x00006420060a7816 */ /* 0x000fc40000000007 */
[----:B------:R-:W-:-:S05]  /*c5f0*/  PRMT R11, R6, 0x7531, R7 ;  /* 0x00007531060b7816 */ /* 0x000fca0000000007 */
[----:B------:R2:W-:Y:S01]  /*c600*/  STSM.16.M88.4 [R2+0x6c00], R8 ;  /* 0x006c000802007844 */ /* 0x0005e20000000200 */
[----:B------:R-:W-:Y:S01]  /*c610*/  @!PT LDS RZ, [RZ] ;  /* 0x00000000fffff984 */ /* 0x000fe20000000800 */
[----:B------:R-:W-:Y:S01]  /*c620*/  @!PT LDS RZ, [RZ] ;  /* 0x00000000fffff984 */ /* 0x000fe20000000800 */
[----:B------:R-:W-:Y:S01]  /*c630*/  @!PT LDS RZ, [RZ] ;  /* 0x00000000fffff984 */ /* 0x000fe20000000800 */
[----:B------:R-:W-:Y:S01]  /*c640*/  @!PT LDS RZ, [RZ] ;  /* 0x00000000fffff984 */ /* 0x000fe20000000800 */
[----:B------:R1:W-:Y:S06]  /*c650*/  MEMBAR.ALL.CTA ;  /* 0x0000000000007992 */ /* 0x0003ec0000008000 */
[----:B-1----:R-:W1:Y:S01]  /*c660*/  FENCE.VIEW.ASYNC.S ;  /* 0x00000000000073c6 */ /* 0x002e620000000000 */
[----:B------:R-:W-:Y:S05]  /*c670*/  @!P0 BRA `(.L_x_68) ;  /* 0x0000000000048947 */ /* 0x000fea0003800000 */
[----:B------:R-:W-:Y:S01]  /*c680*/  BPT.TRAP 0x1 ;  /* 0x000000040000795c */ /* 0x000fe20000300000 */
.L_x_68:
[----:B------:R-:W1:Y:S01]  /*c690*/  LDL.LU R3, [R1] ;  /* 0x0000000001037983 */ /* 0x000e620000300800 */
[C---:B------:R-:W-:Y:S01]  /*c6a0*/  ISETP.GT.AND P0, PT, R21.reuse, RZ, PT ;  /* 0x000000ff1500720c */ /* 0x040fe20003f04270 */
[----:B------:R-:W-:Y:S02]  /*c6b0*/  VIADD R21, R21, 0xffffffff ;  /* 0xffffffff15157836 */ /* 0x000fe40000000000 */
[----:B------:R4:W5:Y:S04]  /*c6c0*/  LDL R6, [R1+0x8] ;  /* 0x0000080001067983 */ /* 0x0009680000100800 */
[----:B------:R4:W5:Y:S01]  /*c6d0*/  LDL R7, [R1+0x4] ;  /* 0x0000040001077983 */ /* 0x0009620000100800 */
[----:B-1----:R4:W-:Y:S01]  /*c6e0*/  SYNCS.ARRIVE.TRANS64.A1T0 RZ, [R3+URZ+0x2e850], RZ ;  /* 0x02e850ff03ff79a7 */ /* 0x0029e2000810003f */
[----:B--2---:R-:W-:-:S05]  /*c6f0*/  @!P2 VIADD R2, R3, 0x2e880 ;  /* 0x0002e8800302a836 */ /* 0x004fca0000000000 */
[----:B------:R-:W-:Y:S01]  /*c700*/  @!P2 PRMT R2, RZ, 0x654, R2 ;  /* 0x00000654ff02a816 */ /* 0x000fe20000000002 */
[----:B------:R-:W-:Y:S06]  /*c710*/  BAR.SYNC.DEFER_BLOCKING 0x2, 0x80 ;  /* 0x0082000000007b1d */ /* 0x000fec0000010000 */
[----:B------:R4:W-:Y:S01]  /*c720*/  @!P2 SYNCS.ARRIVE.TRANS64.RED.A1T0 RZ, [R2+URZ], RZ ;  /* 0x000000ff02ffa9a7 */ /* 0x0009e2000810043f */
[----:B------:R-:W-:Y:S05]  /*c730*/  @P0 BRA `(.L_x_69) ;  /* 0xfffffff000380947 */ /* 0x000fea000383ffff */
.L_x_49:
[----:B------:R-:W-:-:S06]  /*c740*/  UISETP.NE.AND UP0, UPT, UR43, 0x3, UPT ;  /* 0x000000032b00788c */ /* 0x000fcc000bf05270 */
[----:B------:R-:W-:-:S13]  /*c750*/  PLOP3.LUT P0, PT, PT, PT, UP0, 0x80, 0x0 ;  /* 0x000000000000781c */ /* 0x000fda0003f0f008 */
[----:B------:R-:W-:Y:S05]  /*c760*/  @!P0 BRA `(.L_x_70) ;  /* 0x0000000000048947 */ /* 0x000fea0003800000 */
[----:B------:R-:W-:Y:S01]  /*c770*/  BPT.TRAP 0x1 ;  /* 0x000000040000795c */ /* 0x000fe20000300000 */
.L_x_70:
[----:B-1--4-:R-:W4:Y:S04]  /*c780*/  LDL R2, [R1+0x8] ;  /* 0x0000080001027983 */ /* 0x012f280000100800 */
[----:B------:R-:W2:Y:S01]  /*c790*/  LDL R0, [R1+0x4] ;  /* 0x0000040001007983 */ /* 0x000ea20000100800 */
[----:B------:R-:W-:Y:S01]  /*c7a0*/  BSSY B0, `(.L_x_71) ;  /* 0x0000008000007945 */ /* 0x000fe20003800000 */
[----:B----4-:R-:W-:-:S04]  /*c7b0*/  LOP3.LUT R3, R2, 0x1, RZ, 0x3c, !PT ;  /* 0x0000000102037812 */ /* 0x010fc800078e3cff */
[----:B------:R-:W-:Y:S02]  /*c7c0*/  SHF.L.U32 R3, R3, 0x1f, RZ ;  /* 0x0000001f03037819 */ /* 0x000fe400000006ff */
[----:B--2---:R-:W-:-:S04]  /*c7d0*/  LEA R20, R0, UR40, 0x3 ;  /* 0x0000002800147c11 */ /* 0x004fc8000f8e18ff */
[----:B------:R-:W1:Y:S01]  /*c7e0*/  SYNCS.PHASECHK.TRANS64.TRYWAIT P0, [R20+URZ+0x2e870], R3 ;  /* 0x02e87003140075a7 */ /* 0x000e62000800017f */
[----:B------:R-:W-:-:S05]  /*c7f0*/  IMAD.U32 R0, RZ, RZ, UR48 ;  /* 0x00000030ff007e24 */ /* 0x000fca000f8e00ff */
[----:B------:R-:W-:Y:S01]  /*c800*/  ISETP.NE.AND P1, PT, R0, 0x3, PT ;  /* 0x000000030000780c */ /* 0x000fe20003f25270 */
[----:B-1----:R-:W-:-:S12]  /*c810*/  @!P0 BRA `(.L_x_72) ;  /* 0x0000001000388947 */ /* 0x002fd80003800000 */
.L_x_103:
[----:B------:R-:W-:Y:S05]  /*c820*/  BSYNC B0 ;  /* 0x0000000000007941 */ /* 0x000fea0003800000 */
.L_x_71:
[----:B------:R-:W-:Y:S05]  /*c830*/  @!P1 BRA `(.L_x_73) ;  /* 0x0000000000049947 */ /* 0x000fea0003800000 */
[----:B------:R-:W-:Y:S01]  /*c840*/  BPT.TRAP 0x1 ;  /* 0x000000040000795c */ /* 0x000fe20000300000 */
.L_x_73:
[----:B------:R-:W1:Y:S02]  /*c850*/  LDL R0, [R1+0x8] ;  /* 0x0000080001007983 */ /* 0x000e640000100800 */
[----:B-1----:R-:W-:-:S04]  /*c860*/  SHF.L.U32 R3, R0, 0x1f, RZ ;  /* 0x0000001f00037819 */ /* 0x002fc800000006ff */
[----:B------:R-:W1:Y:S02]  /*c870*/  SYNCS.PHASECHK.TRANS64.TRYWAIT P0, [R20+URZ+0x2e860], R3 ;  /* 0x02e86003140075a7 */ /* 0x000e64000800017f */
[----:B-1----:R-:W-:Y:S05]  /*c880*/  @!P0 BRA `(.L_x_74) ;  /* 0x0000001000308947 */ /* 0x002fea0003800000 */
.L_x_104:
[----:B------:R-:W2:Y:S04]  /*c890*/  LDL R0, [R1+0x4] ;  /* 0x0000040001007983 */ /* 0x000ea80000100800 */
[----:B------:R-:W4:Y:S04]  /*c8a0*/  LDL R2, [R1+0x1c] ;  /* 0x00001c0001027983 */ /* 0x000f280000100800 */
[----:B------:R-:W3:Y:S04]  /*c8b0*/  LDL R10, [R1+0x20] ;  /* 0x00002000010a7983 */ /* 0x000ee80000100800 */
[----:B------:R-:W3:Y:S01]  /*c8c0*/  LDL R12, [R1+0x18] ;  /* 0x00001800010c7983 */ /* 0x000ee20000100800 */
[----:B------:R-:W-:Y:S05]  /*c8d0*/  WARPSYNC.ALL ;  /* 0x0000000000007948 */ /* 0x000fea0003800000 */
[----:B--2---:R-:W-:-:S05]  /*c8e0*/  IMAD R0, R0, 0x7000, RZ ;  /* 0x0000700000007824 */ /* 0x004fca00078e02ff */
[----:B----4-:R-:W-:-:S05]  /*c8f0*/  LOP3.LUT R2, R0, R2, RZ, 0xfc, !PT ;  /* 0x0000000200027212 */ /* 0x010fca00078efcff */
[----:B-----5:R-:W2:Y:S01]  /*c900*/  LDSM.16.MT88.4 R4, [R2+UR40+0xe400] ;  /* 0x00e400280204783b */ /* 0x020ea20008004200 */
[----:B-1----:R-:W-:Y:S01]  /*c910*/  VIADD R3, R2, UR40 ;  /* 0x0000002802037c36 */ /* 0x002fe20008000000 */
[----:B---3--:R-:W-:-:S03]  /*c920*/  IADD3 R0, R0, UR40, R12 ;  /* 0x0000002800007c10 */ /* 0x008fc6000fffe00c */
[----:B------:R-:W-:Y:S01]  /*c930*/  IMAD.IADD R3, R10, 0x1, R3 ;  /* 0x000000010a037824 */ /* 0x000fe200078e0203 */
[C-C-:B--2---:R-:W-:Y:S02]  /*c940*/  PRMT R8, R4.reuse, 0x6420, R5.reuse ;  /* 0x0000642004087816 */ /* 0x144fe40000000005 */
        /* <DEDUP_REMOVED lines=90> */
.L_x_75:
[----:B------:R-:W3:Y:S01]  /*cef0*/  LDL.LU R4, [R1+0x4] ;  /* 0x0000040001047983 */ /* 0x000ee20000300800 */
[----:B-1----:R-:W-:Y:S03]  /*cf00*/  SYNCS.ARRIVE.TRANS64.A1T0 RZ, [R20+URZ+0x2e850], RZ ;  /* 0x02e850ff14ff79a7 */ /* 0x002fe6000810003f */
[----:B------:R-:W4:Y:S01]  /*cf10*/  LDL.LU R3, [R1+0x8] ;  /* 0x0000080001037983 */ /* 0x000f220000300800 */
[----:B--2---:R-:W-:Y:S01]  /*cf20*/  @!P2 VIADD R0, R20, 0x2e880 ;  /* 0x0002e8801400a836 */ /* 0x004fe20000000000 */
[----:B------:R-:W-:Y:S02]  /*cf30*/  UIADD3 UR49, UR44, UR49, URZ ;  /* 0x000000312c317290 */ /* 0x000fe4000fffe03f */
[----:B------:R-:W-:Y:S01]  /*cf40*/  UIADD3 UR47, UR47, 0x1, URZ ;  /* 0x000000012f2f7890 */ /* 0x000fe2000fffe03f */
[----:B------:R-:W1:Y:S01]  /*cf50*/  LDC R2, c[0x0][0xda4] ;  /* 0x00036900ff027b82 */ /* 0x000e620000000800 */
[----:B------:R-:W-:-:S07]  /*cf60*/  @!P2 PRMT R0, RZ, 0x654, R0 ;  /* 0x00000654ff00a816 */ /* 0x000fce0000000000 */
[----:B------:R-:W-:Y:S01]  /*cf70*/  BAR.SYNC.DEFER_BLOCKING 0x2, 0x80 ;  /* 0x0082000000007b1d */ /* 0x000fe20000010000 */
[----:B-1----:R-:W-:-:S05]  /*cf80*/  ISETP.LE.AND P1, PT, R2, UR49, PT ;  /* 0x0000003102007c0c */ /* 0x002fca000bf23270 */
[----:B------:R3:W-:Y:S02]  /*cf90*/  @!P2 SYNCS.ARRIVE.TRANS64.RED.A1T0 RZ, [R0+URZ], RZ ;  /* 0x000000ff00ffa9a7 */ /* 0x0007e4000810043f */
[----:B---3--:R-:W-:-:S05]  /*cfa0*/  VIADD R0, R4, 0x1 ;  /* 0x0000000104007836 */ /* 0x008fca0000000000 */
[----:B------:R-:W-:-:S04]  /*cfb0*/  ISETP.NE.AND P0, PT, R0, 0x2, PT ;  /* 0x000000020000780c */ /* 0x000fc80003f05270 */
[----:B------:R-:W-:Y:S02]  /*cfc0*/  SEL R2, RZ, 0x1, P0 ;  /* 0x00000001ff027807 */ /* 0x000fe40000000000 */
[----:B------:R-:W-:Y:S02]  /*cfd0*/  SEL R0, R0, RZ, P0 ;  /* 0x000000ff00007207 */ /* 0x000fe40000000000 */
[----:B----4-:R-:W-:-:S03]  /*cfe0*/  LOP3.LUT R3, R3, R2, RZ, 0x3c, !PT ;  /* 0x0000000203037212 */ /* 0x010fc600078e3cff */
[----:B------:R2:W-:Y:S04]  /*cff0*/  STL [R1+0x4], R0 ;  /* 0x0000040001007387 */ /* 0x0005e80000100800 */
[----:B------:R2:W-:Y:S01]  /*d000*/  STL [R1+0x8], R3 ;  /* 0x0000080301007387 */ /* 0x0005e20000100800 */
[----:B------:R-:W-:Y:S05]  /*d010*/  @!P1 BRA `(.L_x_76) ;  /* 0xffffffd400e09947 */ /* 0x000fea000383ffff */
[----:B------:R-:W-:-:S12]  /*d020*/  ULOP3.LUT UR47, UR47, 0x1, URZ, 0xc, !UPT ;  /* 0x000000012f2f7892 */ /* 0x000fd8000f8e0c3f */
.L_x_34:
[----:B--2---:R-:W1:Y:S01]  /*d030*/  S2R R3, SR_CgaCtaId ;  /* 0x0000000000037919 */ /* 0x004e620000008800 */
[----:B------:R-:W-:-:S04]  /*d040*/  MOV R0, 0x400 ;  /* 0x0000040000007802 */ /* 0x000fc80000000f00 */
[----:B-1----:R-:W-:Y:S01]  /*d050*/  LEA R9, R3, R0, 0x18 ;  /* 0x0000000003097211 */ /* 0x002fe200078ec0ff */
[----:B------:R-:W-:-:S05]  /*d060*/  IMAD.U32 R0, RZ, RZ, UR47 ;  /* 0x0000002fff007e24 */ /* 0x000fca000f8e00ff */
[----:B------:R-:W-:-:S04]  /*d070*/  SHF.L.U32 R0, R0, 0x1f, RZ ;  /* 0x0000001f00007819 */ /* 0x000fc800000006ff */
[----:B------:R-:W1:Y:S02]  /*d080*/  SYNCS.PHASECHK.TRANS64.TRYWAIT P0, [R9+URZ+0x2e820], R0 ;  /* 0x02e82000090075a7 */ /* 0x000e64000800017f */
[----:B-1----:R-:W-:Y:S05]  /*d090*/  @!P0 BRA `(.L_x_77) ;  /* 0x0000000800408947 */ /* 0x002fea0003800000 */
.L_x_105:
[----:B------:R-:W2:Y:S02]  /*d0a0*/  S2R R2, SR_TID.X ;  /* 0x0000000000027919 */ /* 0x000ea40000002100 */
[----:B--2---:R-:W-:-:S04]  /*d0b0*/  SHF.R.U32.HI R2, RZ, 0x5, R2 ;  /* 0x00000005ff027819 */ /* 0x004fc80000011602 */
[----:B------:R-:W-:-:S05]  /*d0c0*/  LOP3.LUT R2, R2, 0x3, RZ, 0xc0, !PT ;  /* 0x0000000302027812 */ /* 0x000fca00078ec0ff */
[----:B-1----:R-:W1:Y:S02]  /*d0d0*/  SHFL.IDX PT, R0, R2, RZ, 0x1f ;  /* 0x00001fff02007589 */ /* 0x002e6400000e0000 */
[----:B-1----:R-:W-:-:S13]  /*d0e0*/  ISETP.NE.AND P0, PT, R0, RZ, PT ;  /* 0x000000ff0000720c */ /* 0x002fda0003f05270 */
[----:B------:R-:W-:Y:S05]  /*d0f0*/  @P0 EXIT ;  /* 0x000000000000094d */ /* 0x000fea0003800000 */
[----:B------:R-:W-:Y:S01]  /*d100*/  ELECT P0, URZ, PT ;  /* 0x00000000003f782f */ /* 0x000fe20003800000 */
[----:B------:R-:W-:-:S12]  /*d110*/  BSSY B0, `(.L_x_78) ;  /* 0x000002a000007945 */ /* 0x000fd80003800000 */
[----:B------:R-:W-:Y:S05]  /*d120*/  @!P0 BRA `(.L_x_79) ;  /* 0x0000000000a08947 */ /* 0x000fea0003800000 */
[----:B------:R-:W-:-:S06]  /*d130*/  ULOP3.LUT UR4, UR46, 0x2, URZ, 0xfc, !UPT ;  /* 0x000000022e047892 */ /* 0x000fcc000f8efc3f */
[----:B------:R-:W-:-:S05]  /*d140*/  IMAD.U32 R0, RZ, RZ, UR4 ;  /* 0x00000004ff007e24 */ /* 0x000fca000f8e00ff */
[----:B------:R-:W-:-:S13]  /*d150*/  ISETP.NE.AND P0, PT, R0, 0x3, PT ;  /* 0x000000030000780c */ /* 0x000fda0003f05270 */
[----:B------:R-:W-:Y:S05]  /*d160*/  @!P0 BRA `(.L_x_80) ;  /* 0x0000000000048947 */ /* 0x000fea0003800000 */
[----:B------:R-:W-:Y:S01]  /*d170*/  BPT.TRAP 0x1 ;  /* 0x000000040000795c */ /* 0x000fe20000300000 */
.L_x_80:
[----:B------:R-:W2:Y:S04]  /*d180*/  LDL R2, [R1+0x4] ;  /* 0x0000040001027983 */ /* 0x000ea80000100800 */
[----:B------:R-:W3:Y:S01]  /*d190*/  LDL.LU R6, [R1+0x8] ;  /* 0x0000080001067983 */ /* 0x000ee20000300800 */
[----:B------:R-:W-:-:S04]  /*d1a0*/  VIADD R0, R9, 0x2e840 ;  /* 0x0002e84009007836 */ /* 0x000fc80000000000 */
[C---:B--2---:R-:W-:Y:S02]  /*d1b0*/  IMAD R5, R2.reuse, 0x8, R0 ;  /* 0x0000000802057824 */ /* 0x044fe400078e0200 */
[----:B------:R-:W-:Y:S01]  /*d1c0*/  VIADD R2, R2, 0x1 ;  /* 0x0000000102027836 */ /* 0x000fe20000000000 */
[----:B---3--:R-:W-:-:S04]  /*d1d0*/  SHF.L.U32 R4, R6, 0x1f, RZ ;  /* 0x0000001f06047819 */ /* 0x008fc800000006ff */
[----:B------:R-:W-:Y:S01]  /*d1e0*/  ISETP.NE.AND P2, PT, R2, 0x2, PT ;  /* 0x000000020200780c */ /* 0x000fe20003f45270 */
[----:B------:R-:W1:Y:S03]  /*d1f0*/  SYNCS.PHASECHK.TRANS64.TRYWAIT P1, [R5+URZ], R4 ;  /* 0x00000004050075a7 */ /* 0x000e66000802017f */
[----:B------:R-:W-:-:S04]  /*d200*/  SEL R3, RZ, 0x1, P2 ;  /* 0x00000001ff037807 */ /* 0x000fc80001000000 */
[----:B------:R-:W-:Y:S02]  /*d210*/  LOP3.LUT R6, R6, R3, RZ, 0x3c, !PT ;  /* 0x0000000306067212 */ /* 0x000fe400078e3cff */
[----:B------:R-:W-:-:S05]  /*d220*/  SEL R3, R2, RZ, P2 ;  /* 0x000000ff02037207 */ /* 0x000fca0001000000 */
[----:B------:R-:W-:Y:S01]  /*d230*/  IMAD R7, R3, 0x8, R0 ;  /* 0x0000000803077824 */ /* 0x000fe200078e0200 */
[----:B------:R-:W-:Y:S01]  /*d240*/  SHF.L.U32 R0, R6, 0x1f, RZ ;  /* 0x0000001f06007819 */ /* 0x000fe200000006ff */
[----:B-1----:R-:W-:Y:S06]  /*d250*/  @!P1 BRA `(.L_x_81) ;  /* 0x0000000400e49947 */ /* 0x002fec0003800000 */
.L_x_106:
[----:B------:R-:W2:Y:S02]  /*d260*/  SYNCS.PHASECHK.TRANS64.TRYWAIT P1, [R7+URZ], R0 ;  /* 0x00000000070075a7 */ /* 0x000ea4000802017f */
[----:B--2---:R-:W-:Y:S05]  /*d270*/  @!P1 BRA `(.L_x_82) ;  /* 0x0000000400f09947 */ /* 0x004fea0003800000 */
.L_x_107:
[----:B------:R-:W-:Y:S05]  /*d280*/  @!P0 BRA `(.L_x_83) ;  /* 0x0000000000048947 */ /* 0x000fea0003800000 */
[----:B------:R-:W-:Y:S01]  /*d290*/  BPT.TRAP 0x1 ;  /* 0x000000040000795c */ /* 0x000fe20000300000 */
.L_x_83:
[----:B------:R-:W1:Y:S02]  /*d2a0*/  LDL.LU R2, [R1+0x4] ;  /* 0x0000040001027983 */ /* 0x000e640000300800 */
[----:B-1----:R-:W-:-:S04]  /*d2b0*/  IMAD R5, R2, 0x8, R9 ;  /* 0x0000000802057824 */ /* 0x002fc800078e0209 */
[----:B------:R-:W1:Y:S02]  /*d2c0*/  SYNCS.PHASECHK.TRANS64.TRYWAIT P1, [R5+URZ+0x2e860], R4 ;  /* 0x02e86004050075a7 */ /* 0x000e64000802017f */
[----:B-1----:R-:W-:Y:S05]  /*d2d0*/  @!P1 BRA `(.L_x_84) ;  /* 0x0000000400ec9947 */ /* 0x002fea0003800000 */
.L_x_108:
[----:B------:R-:W-:Y:S05]  /*d2e0*/  @!P0 BRA `(.L_x_85) ;  /* 0x0000000000048947 */ /* 0x000fea0003800000 */
[----:B------:R-:W-:Y:S01]  /*d2f0*/  BPT.TRAP 0x1 ;  /* 0x000000040000795c */ /* 0x000fe20000300000 */
.L_x_85:
[----:B------:R-:W-:-:S04]  /*d300*/  IMAD R3, R3, 0x8, R9 ;  /* 0x0000000803037824 */ /* 0x000fc800078e0209 */
[----:B------:R-:W3:Y:S02]  /*d310*/  SYNCS.PHASECHK.TRANS64.TRYWAIT P1, [R3+URZ+0x2e860], R0 ;  /* 0x02e86000030075a7 */ /* 0x000ee4000802017f */
[----:B---3--:R-:W-:Y:S05]  /*d320*/  @!P1 BRA `(.L_x_86) ;  /* 0x0000000400ec9947 */ /* 0x008fea0003800000 */
.L_x_109:
[----:B------:R-:W-:Y:S05]  /*d330*/  @!P0 BRA `(.L_x_87) ;  /* 0x0000000000048947 */ /* 0x000fea0003800000 */
[----:B------:R-:W-:Y:S01]  /*d340*/  BPT.TRAP 0x1 ;  /* 0x000000040000795c */ /* 0x000fe20000300000 */
.L_x_87:
[----:B------:R-:W4:Y:S02]  /*d350*/  SYNCS.PHASECHK.TRANS64.TRYWAIT P0, [R5+URZ+0x2e880], R4 ;  /* 0x02e88004050075a7 */ /* 0x000f24000800017f */
[----:B----4-:R-:W-:Y:S05]  /*d360*/  @!P0 BRA `(.L_x_88) ;  /* 0x0000000400f08947 */ /* 0x010fea0003800000 */
.L_x_89:
[----:B------:R1:W1:Y:S02]  /*d370*/  SYNCS.PHASECHK.TRANS64.TRYWAIT P0, [R3+URZ+0x2e880], R0 ;  /* 0x02e88000030075a7 */ /* 0x000264000800017f */
[----:B-1----:R-:W-:Y:S05]  /*d380*/  @!P0 NANOSLEEP.SYNCS 0x989680 ;  /* 0x009896800000895d */ /* 0x002fea0003900000 */
[----:B------:R-:W1:Y:S02]  /*d390*/  @!P0 SYNCS.PHASECHK.TRANS64 P0, [R3+URZ+0x2e880], R0 ;  /* 0x02e88000030085a7 */ /* 0x000e64000800007f */
[----:B-1----:R-:W-:Y:S05]  /*d3a0*/  @!P0 BRA `(.L_x_89) ;  /* 0xfffffffc00f08947 */ /* 0x002fea000383ffff */
.L_x_79:
[----:B------:R-:W-:Y:S05]  /*d3b0*/  BSYNC B0 ;  /* 0x0000000000007941 */ /* 0x000fea0003800000 */
.L_x_78:
[----:B------:R-:W-:Y:S05]  /*d3c0*/  EXIT ;  /* 0x000000000000794d */ /* 0x000fea0003800000 */
.L_x_10:
[----:B-1----:R-:W-:-:S04]  /*d3d0*/  IMAD.U32 R3, RZ, RZ, UR38 ;  /* 0x00000026ff037e24 */ /* 0x002fc8000f8e00ff */
[----:B------:R1:W2:Y:S03]  /*d3e0*/  SYNCS.PHASECHK.TRANS64.TRYWAIT P1, [R3+URZ+0x2e800], R0 ;  /* 0x02e80000030075a7 */ /* 0x0002a6000802017f */
[----:B--2---:R-:W-:Y:S05]  /*d3f0*/  @!P1 NANOSLEEP.SYNCS 0x989680 ;  /* 0x009896800000995d */ /* 0x004fea0003900000 */
[----:B------:R-:W2:Y:S02]  /*d400*/  @!P1 SYNCS.PHASECHK.TRANS64 P1, [R3+URZ+0x2e800], R0 ;  /* 0x02e80000030095a7 */ /* 0x000ea4000802007f */
[----:B--2---:R-:W-:Y:S05]  /*d410*/  @!P1 BRA `(.L_x_10) ;  /* 0xfffffffc00ec9947 */ /* 0x004fea000383ffff */
[----:B------:R-:W-:Y:S05]  /*d420*/  BRA `(.L_x_90) ;  /* 0xffffff4000407947 */ /* 0x000fea000383ffff */
.L_x_14:
[----:B--2---:R2:W3:Y:S02]  /*d430*/  SYNCS.PHASECHK.TRANS64.TRYWAIT P1, [R4+URZ+0x2e830], R3 ;  /* 0x02e83003040075a7 */ /* 0x0044e4000802017f */
[----:B---3--:R-:W-:Y:S05]  /*d440*/  @!P1 NANOSLEEP.SYNCS 0x989680 ;  /* 0x009896800000995d */ /* 0x008fea0003900000 */
[----:B------:R-:W3:Y:S02]  /*d450*/  @!P1 SYNCS.PHASECHK.TRANS64 P1, [R4+URZ+0x2e830], R3 ;  /* 0x02e83003040095a7 */ /* 0x000ee4000802007f */
[----:B---3--:R-:W-:Y:S05]  /*d460*/  @!P1 BRA `(.L_x_14) ;  /* 0xfffffffc00f09947 */ /* 0x008fea000383ffff */
[----:B------:R-:W-:Y:S05]  /*d470*/  BRA `(.L_x_13) ;  /* 0xffffff40005c7947 */ /* 0x000fea000383ffff */
.L_x_19:
[----:B--2---:R-:W-:-:S04]  /*d480*/  IMAD.U32 R6, RZ, RZ, UR6 ;  /* 0x00000006ff067e24 */ /* 0x004fc8000f8e00ff */
[----:B------:R2:W3:Y:S03]  /*d490*/  SYNCS.PHASECHK.TRANS64.TRYWAIT P1, [R6+URZ+0x2e830], R3 ;  /* 0x02e83003060075a7 */ /* 0x0004e6000802017f */
[----:B---3--:R-:W-:Y:S05]  /*d4a0*/  @!P1 NANOSLEEP.SYNCS 0x989680 ;  /* 0x009896800000995d */ /* 0x008fea0003900000 */
[----:B------:R-:W3:Y:S02]  /*d4b0*/  @!P1 SYNCS.PHASECHK.TRANS64 P1, [R6+URZ+0x2e830], R3 ;  /* 0x02e83003060095a7 */ /* 0x000ee4000802007f */
[----:B---3--:R-:W-:Y:S05]  /*d4c0*/  @!P1 BRA `(.L_x_19) ;  /* 0xfffffffc00ec9947 */ /* 0x008fea000383ffff */
[----:B------:R-:W-:Y:S05]  /*d4d0*/  BRA `(.L_x_16) ;  /* 0xffffff7c00f47947 */ /* 0x000fea000383ffff */
.L_x_23:
[----:B--2---:R-:W-:-:S04]  /*d4e0*/  IMAD.U32 R6, RZ, RZ, UR6 ;  /* 0x00000006ff067e24 */ /* 0x004fc8000f8e00ff */
[----:B------:R2:W3:Y:S03]  /*d4f0*/  SYNCS.PHASECHK.TRANS64.TRYWAIT P1, [R6+URZ+0x2e850], R3 ;  /* 0x02e85003060075a7 */ /* 0x0004e6000802017f */
[----:B---3--:R-:W-:Y:S05]  /*d500*/  @!P1 NANOSLEEP.SYNCS 0x989680 ;  /* 0x009896800000995d */ /* 0x008fea0003900000 */
[----:B------:R-:W3:Y:S02]  /*d510*/  @!P1 SYNCS.PHASECHK.TRANS64 P1, [R6+URZ+0x2e850], R3 ;  /* 0x02e85003060095a7 */ /* 0x000ee4000802007f */
[----:B---3--:R-:W-:Y:S05]  /*d520*/  @!P1 BRA `(.L_x_23) ;  /* 0xfffffffc00ec9947 */ /* 0x008fea000383ffff */
[----:B------:R-:W-:Y:S05]  /*d530*/  BRA `(.L_x_20) ;  /* 0xffffff8800e87947 */ /* 0x000fea000383ffff */
.L_x_29:
[----:B--2---:R-:W-:-:S04]  /*d540*/  IMAD.U32 R7, RZ, RZ, UR4 ;  /* 0x00000004ff077e24 */ /* 0x004fc8000f8e00ff */
[----:B------:R2:W3:Y:S03]  /*d550*/  SYNCS.PHASECHK.TRANS64.TRYWAIT P1, [R7+URZ+0x2e850], R0 ;  /* 0x02e85000070075a7 */ /* 0x0004e6000802017f */
[----:B---3--:R-:W-:Y:S05]  /*d560*/  @!P1 NANOSLEEP.SYNCS 0x989680 ;  /* 0x009896800000995d */ /* 0x008fea0003900000 */
[----:B------:R-:W3:Y:S02]  /*d570*/  @!P1 SYNCS.PHASECHK.TRANS64 P1, [R7+URZ+0x2e850], R0 ;  /* 0x02e85000070095a7 */ /* 0x000ee4000802007f */
[----:B---3--:R-:W-:Y:S05]  /*d580*/  @!P1 BRA `(.L_x_29) ;  /* 0xfffffffc00ec9947 */ /* 0x008fea000383ffff */
[----:B------:R-:W-:Y:S05]  /*d590*/  BRA `(.L_x_28) ;  /* 0xffffffb400247947 */ /* 0x000fea000383ffff */
.L_x_39:
[----:B------:R-:W-:Y:S02]  /*d5a0*/  IMAD.MOV.U32 R13, RZ, RZ, R17 ;  /* 0x000000ffff0d7224 */ /* 0x000fe400078e0011 */
[----:B------:R-:W-:Y:S02]  /*d5b0*/  IMAD.MOV.U32 R12, RZ, RZ, RZ ;  /* 0x000000ffff0c7224 */ /* 0x000fe400078e00ff */
[----:B------:R-:W-:Y:S02]  /*d5c0*/  IMAD.MOV.U32 R11, RZ, RZ, 0x1f ;  /* 0x0000001fff0b7424 */ /* 0x000fe400078e00ff */
[----:B------:R-:W-:-:S07]  /*d5d0*/  IMAD.MOV.U32 R15, RZ, RZ, -0x1 ;  /* 0xffffffffff0f7424 */ /* 0x000fce00078e00ff */
[----:B-1----:R-:W-:Y:S05]  /*d5e0*/  WARPSYNC.COLLECTIVE R15, `(.L_x_91) ;  /* 0x000000000f087348 */ /* 0x002fea0003c00000 */
[----:B------:R2:W3:Y:S02]  /*d5f0*/  SHFL.IDX P6, R14, R13, R12, R11 ;  /* 0x0000000c0d0e7389 */ /* 0x0004e400000c000b */
[----:B-123--:R-:W-:Y:S01]  /*d600*/  ENDCOLLECTIVE ;  /* 0x000000000000791b */ /* 0x00efe20003800000 */
.L_x_91:
[----:B------:R-:W-:Y:S05]  /*d610*/  BRA `(.L_x_92) ;  /* 0xffffffd800b47947 */ /* 0x000fea000383ffff */
.L_x_41:
[----:B------:R-:W-:Y:S01]  /*d620*/  BSSY B0, `(.L_x_93) ;  /* 0x0000006000007945 */ /* 0x000fe20003800000 */
[----:B------:R-:W-:-:S07]  /*d630*/  IMAD.MOV.U32 R15, RZ, RZ, -0x1 ;  /* 0xffffffffff0f7424 */ /* 0x000fce00078e00ff */
[----:B--2---:R-:W-:Y:S05]  /*d640*/  WARPSYNC.COLLECTIVE R15, `(.L_x_94) ;  /* 0x000000000f0c7348 */ /* 0x004fea0003c00000 */
[----:B------:R-:W-:Y:S02]  /*d650*/  ELECT P6, UR62, PT ;  /* 0x00000000003e782f */ /* 0x000fe400038c0000 */
[----:B------:R-:W-:Y:S01]  /*d660*/  MOV R14, UR62 ;  /* 0x0000003e000e7c02 */ /* 0x000fe20008000f00 */
[----:B--2---:R-:W-:Y:S10]  /*d670*/  ENDCOLLECTIVE ;  /* 0x000000000000791b */ /* 0x004ff40003800000 */
.L_x_94:
[----:B------:R-:W-:Y:S05]  /*d680*/  BSYNC B0 ;  /* 0x0000000000007941 */ /* 0x000fea0003800000 */
.L_x_93:
[----:B------:R-:W-:Y:S05]  /*d690*/  BRA `(.L_x_95) ;  /* 0xffffffd800b47947 */ /* 0x000fea000383ffff */
.L_x_44:
[----:B-1----:R1:W3:Y:S02]  /*d6a0*/  SYNCS.PHASECHK.TRANS64.TRYWAIT P3, [R5+URZ+0x2e880], R2 ;  /* 0x02e88002050075a7 */ /* 0x0022e4000806017f */
[----:B---3--:R-:W-:Y:S05]  /*d6b0*/  @!P3 NANOSLEEP.SYNCS 0x989680 ;  /* 0x009896800000b95d */ /* 0x008fea0003900000 */
[----:B------:R-:W3:Y:S02]  /*d6c0*/  @!P3 SYNCS.PHASECHK.TRANS64 P3, [R5+URZ+0x2e880], R2 ;  /* 0x02e880020500b5a7 */ /* 0x000ee4000806007f */
[----:B---3--:R-:W-:Y:S05]  /*d6d0*/  @!P3 BRA `(.L_x_44) ;  /* 0xfffffffc00f0b947 */ /* 0x008fea000383ffff */
[----:B------:R-:W-:Y:S05]  /*d6e0*/  BRA `(.L_x_96) ;  /* 0xffffffdc000c7947 */ /* 0x000fea000383ffff */
.L_x_46:
[----:B---3--:R3:W4:Y:S02]  /*d6f0*/  SYNCS.PHASECHK.TRANS64.TRYWAIT P3, [R5+URZ+0x2e840], R2 ;  /* 0x02e84002050075a7 */ /* 0x008724000806017f */
[----:B----4-:R-:W-:Y:S05]  /*d700*/  @!P3 NANOSLEEP.SYNCS 0x989680 ;  /* 0x009896800000b95d */ /* 0x010fea0003900000 */
[----:B------:R-:W4:Y:S02]  /*d710*/  @!P3 SYNCS.PHASECHK.TRANS64 P3, [R5+URZ+0x2e840], R2 ;  /* 0x02e840020500b5a7 */ /* 0x000f24000806007f */
[----:B----4-:R-:W-:Y:S05]  /*d720*/  @!P3 BRA `(.L_x_46) ;  /* 0xfffffffc00f0b947 */ /* 0x010fea000383ffff */
[----:B------:R-:W-:Y:S05]  /*d730*/  BRA `(.L_x_97) ;  /* 0xffffffdc00687947 */ /* 0x000fea000383ffff */
.L_x_48:
[----:B-1----:R-:W-:-:S04]  /*d740*/  IMAD.U32 R3, RZ, RZ, UR40 ;  /* 0x00000028ff037e24 */ /* 0x002fc8000f8e00ff */
[----:B------:R1:W3:Y:S03]  /*d750*/  SYNCS.PHASECHK.TRANS64.TRYWAIT P0, [R3+URZ+0x2e820], R2 ;  /* 0x02e82002030075a7 */ /* 0x0002e6000800017f */
[----:B---3--:R-:W-:Y:S05]  /*d760*/  @!P0 NANOSLEEP.SYNCS 0x989680 ;  /* 0x009896800000895d */ /* 0x008fea0003900000 */
[----:B------:R-:W3:Y:S02]  /*d770*/  @!P0 SYNCS.PHASECHK.TRANS64 P0, [R3+URZ+0x2e820], R2 ;  /* 0x02e82002030085a7 */ /* 0x000ee4000800007f */
[----:B---3--:R-:W-:Y:S05]  /*d780*/  @!P0 BRA `(.L_x_48) ;  /* 0xfffffffc00ec8947 */ /* 0x008fea000383ffff */
[----:B------:R-:W-:Y:S05]  /*d790*/  BRA `(.L_x_98) ;  /* 0xffffffe000047947 */ /* 0x000fea000383ffff */
.L_x_54:
[----:B-1----:R1:W2:Y:S02]  /*d7a0*/  SYNCS.PHASECHK.TRANS64.TRYWAIT P0, [R10+URZ+0x2e880], R2 ;  /* 0x02e880020a0075a7 */ /* 0x0022a4000800017f */
[----:B--2---:R-:W-:Y:S05]  /*d7b0*/  @!P0 NANOSLEEP.SYNCS 0x989680 ;  /* 0x009896800000895d */ /* 0x004fea0003900000 */
[----:B------:R-:W2:Y:S02]  /*d7c0*/  @!P0 SYNCS.PHASECHK.TRANS64 P0, [R10+URZ+0x2e880], R2 ;  /* 0x02e880020a0085a7 */ /* 0x000ea4000800007f */
[----:B--2---:R-:W-:Y:S05]  /*d7d0*/  @!P0 BRA `(.L_x_54) ;  /* 0xfffffffc00f08947 */ /* 0x004fea000383ffff */
[----:B------:R-:W-:Y:S05]  /*d7e0*/  BRA `(.L_x_99) ;  /* 0xffffffe000a87947 */ /* 0x000fea000383ffff */
.L_x_59:
[----:B--2---:R2:W4:Y:S02]  /*d7f0*/  SYNCS.PHASECHK.TRANS64.TRYWAIT P0, [R10+URZ+0x2e840], R2 ;  /* 0x02e840020a0075a7 */ /* 0x004524000800017f */
[----:B----4-:R-:W-:Y:S05]  /*d800*/  @!P0 NANOSLEEP.SYNCS 0x989680 ;  /* 0x009896800000895d */ /* 0x010fea0003900000 */
[----:B------:R-:W4:Y:S02]  /*d810*/  @!P0 SYNCS.PHASECHK.TRANS64 P0, [R10+URZ+0x2e840], R2 ;  /* 0x02e840020a0085a7 */ /* 0x000f24000800007f */
[----:B----4-:R-:W-:Y:S05]  /*d820*/  @!P0 BRA `(.L_x_59) ;  /* 0xfffffffc00f08947 */ /* 0x010fea000383ffff */
[----:B------:R-:W-:Y:S05]  /*d830*/  BRA `(.L_x_100) ;  /* 0xffffffe4002c7947 */ /* 0x000fea000383ffff */
.L_x_65:
[----:B----4-:R-:W4:Y:S02]  /*d840*/  LDL R3, [R1] ;  /* 0x0000000001037983 */ /* 0x010f240000100800 */
[----:B----4-:R4:W1:Y:S02]  /*d850*/  SYNCS.PHASECHK.TRANS64.TRYWAIT P3, [R3+URZ+0x2e870], R2 ;  /* 0x02e87002030075a7 */ /* 0x010864000806017f */
[----:B-1----:R-:W-:Y:S05]  /*d860*/  @!P3 NANOSLEEP.SYNCS 0x989680 ;  /* 0x009896800000b95d */ /* 0x002fea0003900000 */
[----:B------:R-:W1:Y:S02]  /*d870*/  @!P3 SYNCS.PHASECHK.TRANS64 P3, [R3+URZ+0x2e870], R2 ;  /* 0x02e870020300b5a7 */ /* 0x000e64000806007f */
[----:B-1----:R-:W-:Y:S05]  /*d880*/  @!P3 BRA `(.L_x_65) ;  /* 0xfffffffc00ecb947 */ /* 0x002fea000383ffff */
[----:B------:R-:W-:Y:S05]  /*d890*/  BRA `(.L_x_101) ;  /* 0xffffffe400cc7947 */ /* 0x000fea000383ffff */
.L_x_67:
[----:B----4-:R-:W4:Y:S02]  /*d8a0*/  LDL R4, [R1] ;  /* 0x0000000001047983 */ /* 0x010f240000100800 */
[----:B----4-:R4:W1:Y:S02]  /*d8b0*/  SYNCS.PHASECHK.TRANS64.TRYWAIT P3, [R4+URZ+0x2e860], R3 ;  /* 0x02e86003040075a7 */ /* 0x010864000806017f */
[----:B-1----:R-:W-:Y:S05]  /*d8c0*/  @!P3 NANOSLEEP.SYNCS 0x989680 ;  /* 0x009896800000b95d */ /* 0x002fea0003900000 */
[----:B------:R-:W1:Y:S02]  /*d8d0*/  @!P3 SYNCS.PHASECHK.TRANS64 P3, [R4+URZ+0x2e860], R3 ;  /* 0x02e860030400b5a7 */ /* 0x000e64000806007f */
[----:B-1----:R-:W-:Y:S05]  /*d8e0*/  @!P3 BRA `(.L_x_67) ;  /* 0xfffffffc00ecb947 */ /* 0x002fea000383ffff */
[----:B------:R-:W-:Y:S05]  /*d8f0*/  BRA `(.L_x_102) ;  /* 0xffffffe400d47947 */ /* 0x000fea000383ffff */
.L_x_72:
[----:B-1----:R1:W2:Y:S02]  /*d900*/  SYNCS.PHASECHK.TRANS64.TRYWAIT P0, [R20+URZ+0x2e870], R3 ;  /* 0x02e87003140075a7 */ /* 0x0022a4000800017f */
[----:B--2---:R-:W-:Y:S05]  /*d910*/  @!P0 NANOSLEEP.SYNCS 0x989680 ;  /* 0x009896800000895d */ /* 0x004fea0003900000 */
[----:B------:R-:W2:Y:S02]  /*d920*/  @!P0 SYNCS.PHASECHK.TRANS64 P0, [R20+URZ+0x2e870], R3 ;  /* 0x02e87003140085a7 */ /* 0x000ea4000800007f */
[----:B--2---:R-:W-:Y:S05]  /*d930*/  @!P0 BRA `(.L_x_72) ;  /* 0xfffffffc00f08947 */ /* 0x004fea000383ffff */
[----:B------:R-:W-:Y:S05]  /*d940*/  BRA `(.L_x_103) ;  /* 0xffffffec00b47947 */ /* 0x000fea000383ffff */
.L_x_74:
[----:B-1----:R1:W2:Y:S02]  /*d950*/  SYNCS.PHASECHK.TRANS64.TRYWAIT P0, [R20+URZ+0x2e860], R3 ;  /* 0x02e86003140075a7 */ /* 0x0022a4000800017f */
[----:B--2---:R-:W-:Y:S05]  /*d960*/  @!P0 NANOSLEEP.SYNCS 0x989680 ;  /* 0x009896800000895d */ /* 0x004fea0003900000 */
[----:B------:R-:W2:Y:S02]  /*d970*/  @!P0 SYNCS.PHASECHK.TRANS64 P0, [R20+URZ+0x2e860], R3 ;  /* 0x02e86003140085a7 */ /* 0x000ea4000800007f */
[----:B--2---:R-:W-:Y:S05]  /*d980*/  @!P0 BRA `(.L_x_74) ;  /* 0xfffffffc00f08947 */ /* 0x004fea000383ffff */
[----:B------:R-:W-:Y:S05]  /*d990*/  BRA `(.L_x_104) ;  /* 0xffffffec00bc7947 */ /* 0x000fea000383ffff */
.L_x_77:
[----:B-1----:R1:W2:Y:S02]  /*d9a0*/  SYNCS.PHASECHK.TRANS64.TRYWAIT P0, [R9+URZ+0x2e820], R0 ;  /* 0x02e82000090075a7 */ /* 0x0022a4000800017f */
[----:B--2---:R-:W-:Y:S05]  /*d9b0*/  @!P0 NANOSLEEP.SYNCS 0x989680 ;  /* 0x009896800000895d */ /* 0x004fea0003900000 */
[----:B------:R-:W2:Y:S02]  /*d9c0*/  @!P0 SYNCS.PHASECHK.TRANS64 P0, [R9+URZ+0x2e820], R0 ;  /* 0x02e82000090085a7 */ /* 0x000ea4000800007f */
[----:B--2---:R-:W-:Y:S05]  /*d9d0*/  @!P0 BRA `(.L_x_77) ;  /* 0xfffffffc00f08947 */ /* 0x004fea000383ffff */
[----:B------:R-:W-:Y:S05]  /*d9e0*/  BRA `(.L_x_105) ;  /* 0xfffffff400ac7947 */ /* 0x000fea000383ffff */
.L_x_81:
[----:B-1----:R1:W2:Y:S02]  /*d9f0*/  SYNCS.PHASECHK.TRANS64.TRYWAIT P1, [R5+URZ], R4 ;  /* 0x00000004050075a7 */ /* 0x0022a4000802017f */
[----:B--2---:R-:W-:Y:S05]  /*da00*/  @!P1 NANOSLEEP.SYNCS 0x989680 ;  /* 0x009896800000995d */ /* 0x004fea0003900000 */
[----:B------:R-:W2:Y:S02]  /*da10*/  @!P1 SYNCS.PHASECHK.TRANS64 P1, [R5+URZ], R4 ;  /* 0x00000004050095a7 */ /* 0x000ea4000802007f */
[----:B--2---:R-:W-:Y:S05]  /*da20*/  @!P1 BRA `(.L_x_81) ;  /* 0xfffffffc00f09947 */ /* 0x004fea000383ffff */
[----:B------:R-:W-:Y:S05]  /*da30*/  BRA `(.L_x_106) ;  /* 0xfffffff800087947 */ /* 0x000fea000383ffff */
.L_x_82:
[----:B--2---:R2:W3:Y:S02]  /*da40*/  SYNCS.PHASECHK.TRANS64.TRYWAIT P1, [R7+URZ], R0 ;  /* 0x00000000070075a7 */ /* 0x0044e4000802017f */
[----:B---3--:R-:W-:Y:S05]  /*da50*/  @!P1 NANOSLEEP.SYNCS 0x989680 ;  /* 0x009896800000995d */ /* 0x008fea0003900000 */
[----:B------:R-:W3:Y:S02]  /*da60*/  @!P1 SYNCS.PHASECHK.TRANS64 P1, [R7+URZ], R0 ;  /* 0x00000000070095a7 */ /* 0x000ee4000802007f */
[----:B---3--:R-:W-:Y:S05]  /*da70*/  @!P1 BRA `(.L_x_82) ;  /* 0xfffffffc00f09947 */ /* 0x008fea000383ffff */
[----:B------:R-:W-:Y:S05]  /*da80*/  BRA `(.L_x_107) ;  /* 0xfffffff400fc7947 */ /* 0x000fea000383ffff */
.L_x_84:
[----:B-1----:R1:W3:Y:S02]  /*da90*/  SYNCS.PHASECHK.TRANS64.TRYWAIT P1, [R5+URZ+0x2e860], R4 ;  /* 0x02e86004050075a7 */ /* 0x0022e4000802017f */
[----:B---3--:R-:W-:Y:S05]  /*daa0*/  @!P1 NANOSLEEP.SYNCS 0x989680 ;  /* 0x009896800000995d */ /* 0x008fea0003900000 */
[----:B------:R-:W3:Y:S02]  /*dab0*/  @!P1 SYNCS.PHASECHK.TRANS64 P1, [R5+URZ+0x2e860], R4 ;  /* 0x02e86004050095a7 */ /* 0x000ee4000802007f */
[----:B---3--:R-:W-:Y:S05]  /*dac0*/  @!P1 BRA `(.L_x_84) ;  /* 0xfffffffc00f09947 */ /* 0x008fea000383ffff */
[----:B------:R-:W-:Y:S05]  /*dad0*/  BRA `(.L_x_108) ;  /* 0xfffffff800007947 */ /* 0x000fea000383ffff */
.L_x_86:
[----:B---3--:R3:W4:Y:S02]  /*dae0*/  SYNCS.PHASECHK.TRANS64.TRYWAIT P1, [R3+URZ+0x2e860], R0 ;  /* 0x02e86000030075a7 */ /* 0x008724000802017f */
[----:B----4-:R-:W-:Y:S05]  /*daf0*/  @!P1 NANOSLEEP.SYNCS 0x989680 ;  /* 0x009896800000995d */ /* 0x010fea0003900000 */
[----:B------:R-:W4:Y:S02]  /*db00*/  @!P1 SYNCS.PHASECHK.TRANS64 P1, [R3+URZ+0x2e860], R0 ;  /* 0x02e86000030095a7 */ /* 0x000f24000802007f */
[----:B----4-:R-:W-:Y:S05]  /*db10*/  @!P1 BRA `(.L_x_86) ;  /* 0xfffffffc00f09947 */ /* 0x010fea000383ffff */
[----:B------:R-:W-:Y:S05]  /*db20*/  BRA `(.L_x_109) ;  /* 0xfffffff800007947 */ /* 0x000fea000383ffff */
.L_x_88:
[----:B----4-:R4:W1:Y:S02]  /*db30*/  SYNCS.PHASECHK.TRANS64.TRYWAIT P0, [R5+URZ+0x2e880], R4 ;  /* 0x02e88004050075a7 */ /* 0x010864000800017f */
[----:B-1----:R-:W-:Y:S05]  /*db40*/  @!P0 NANOSLEEP.SYNCS 0x989680 ;  /* 0x009896800000895d */ /* 0x002fea0003900000 */
[----:B------:R-:W1:Y:S02]  /*db50*/  @!P0 SYNCS.PHASECHK.TRANS64 P0, [R5+URZ+0x2e880], R4 ;  /* 0x02e88004050085a7 */ /* 0x000e64000800007f */
[----:B-1----:R-:W-:Y:S05]  /*db60*/  @!P0 BRA `(.L_x_88) ;  /* 0xfffffffc00f08947 */ /* 0x002fea000383ffff */
[----:B------:R-:W-:Y:S05]  /*db70*/  BRA `(.L_x_89) ;  /* 0xfffffff400fc7947 */ /* 0x000fea000383ffff */
.L_x_110:
[----:B------:R-:W-:-:S00]  /*db80*/  BRA `(.L_x_110) ;  /* 0xfffffffc00fc7947 */ /* 0x000fc0000383ffff */
[----:B------:R-:W-:-:S00]  /*db90*/  NOP ;  /* 0x0000000000007918 */ /* 0x000fc00000000000 */
        /* <DEDUP_REMOVED lines=14> */
.L_x_2505:


//--------------------- .text._ZN7cutlass13device_kernelIN5flash11enable_sm90INS1_16FlashAttnFwdSm90INS1_25CollectiveMainloopFwdSm90ILi2EN4cute5tupleIJNS5_1CILi1EEES8_S8_EEENS6_IJNS7_ILi128EEENS7_ILi224EEESA_EEELi128ENS_12float_e4m3_tEfNS_4arch4Sm90ELb0ELb0ELb0ELb1ELb0ELb0ELb0ELb1ELb1ELb0ELb0ELb0EEENS1_21CollectiveEpilogueFwdINS6_IJSA_SA_SB_EEES9_NS_10bfloat16_tESF_Li256ELb1ELb0ELb0ELb1EEENS1_36VarlenDynamicPersistentTileSchedulerILi128ELi224ELi256ELi128ELb0ELb0ELb1ELb0ELb1ELb1EEEEEEEEEvNT_6ParamsE --------------------------
	.section	.text._ZN7cutlass13device_kernelIN5flash11enable_sm90INS1_16FlashAttnFwdSm90INS1_25CollectiveMainloopFwdSm90ILi2EN4cute5tupleIJNS5_1CILi1EEES8_S8_EEENS6_IJNS7_ILi128EEENS7_ILi224EEESA_EEELi128ENS_12float_e4m3_tEfNS_4arch4Sm90ELb0ELb0ELb0ELb1ELb0ELb0ELb0ELb1ELb1ELb0ELb0ELb0EEENS1_21CollectiveEpilogueFwdINS6_IJSA_SA_SB_EEES9_NS_10bfloat16_tESF_Li256ELb1ELb0ELb0ELb1EEENS1_36VarlenDynamicPersistentTileSchedulerILi128ELi224ELi256ELi128ELb0ELb0ELb1ELb0ELb1ELb1EEEEEEEEEvNT_6ParamsE,"ax",@progbits
	.align	128
.text._ZN7cutlass13device_kernelIN5flash11enable_sm90INS1_16FlashAttnFwdSm90INS1_25CollectiveMainloopFwdSm90ILi2EN4cute5tupleIJNS5_1CILi1EEES8_S8_EEENS6_IJNS7_ILi128EEENS7_ILi224EEESA_EEELi128ENS_12float_e4m3_tEfNS_4arch4Sm90ELb0ELb0ELb0ELb1ELb0ELb0ELb0ELb1ELb1ELb0ELb0ELb0EEENS1_21CollectiveEpilogueFwdINS6_IJSA_SA_SB_EEES9_NS_10bfloat16_tESF_Li256ELb1ELb0ELb0ELb1EEENS1_36VarlenDynamicPersistentTileSchedulerILi128ELi224ELi256ELi128ELb0ELb0ELb1ELb0ELb1ELb1EEEEEEEEEvNT_6ParamsE:
        .type           _ZN7cutlass13device_kernelIN5flash11enable_sm90INS1_16FlashAttnFwdSm90INS1_25CollectiveMainloopFwdSm90ILi2EN4cute5tupleIJNS5_1CILi1EEES8_S8_EEENS6_IJNS7_ILi128EEENS7_ILi224EEESA_EEELi128ENS_12float_e4m3_tEfNS_4arch4Sm90ELb0ELb0ELb0ELb1ELb0ELb0ELb0ELb1ELb1ELb0ELb0ELb0EEENS1_21CollectiveEpilogueFwdINS6_IJSA_SA_SB_EEES9_NS_10bfloat16_tESF_Li256ELb1ELb0ELb0ELb1EEENS1_36VarlenDynamicPersistentTileSchedulerILi128ELi224ELi256ELi128ELb0ELb0ELb1ELb0ELb1ELb1EEEEEEEEEvNT_6ParamsE,@function
        .size           _ZN7cutlass13device_kernelIN5flash11enable_sm90INS1_16FlashAttnFwdSm90INS1_25CollectiveMainloopFwdSm90ILi2EN4cute5tupleIJNS5_1CILi1EEES8_S8_EEENS6_IJNS7_ILi128EEENS7_ILi224EEESA_EEELi128ENS_12float_e4m3_tEfNS_4arch4Sm90ELb0ELb0ELb0ELb1ELb0ELb0ELb0ELb1ELb1ELb0ELb0ELb0EEENS1_21CollectiveEpilogueFwdINS6_IJSA_SA_SB_EEES9_NS_10bfloat16_tESF_Li256ELb1ELb0ELb0ELb1EEENS1_36VarlenDynamicPersistentTileSchedulerILi128ELi224ELi256ELi128ELb0ELb0ELb1ELb0ELb1ELb1EEEEEEEEEvNT_6ParamsE,(.L_x_2506 - _ZN7cutlass13device_kernelIN5flash11enable_sm90INS1_16FlashAttnFwdSm90INS1_25CollectiveMainloopFwdSm90ILi2EN4cute5tupleIJNS5_1CILi1EEES8_S8_EEENS6_IJNS7_ILi128EEENS7_ILi224EEESA_EEELi128ENS_12float_e4m3_tEfNS_4arch4Sm90ELb0ELb0ELb0ELb1ELb0ELb0ELb0ELb1ELb1ELb0ELb0ELb0EEENS1_21CollectiveEpilogueFwdINS6_IJSA_SA_SB_EEES9_NS_10bfloat16_tESF_Li256ELb1ELb0ELb0ELb1EEENS1_36VarlenDynamicPersistentTileSchedulerILi128ELi224ELi256ELi128ELb0ELb0ELb1ELb0ELb1ELb1EEEEEEEEEvNT_6ParamsE)
        .other          _ZN7cutlass13device_kernelIN5flash11enable_sm90INS1_16FlashAttnFwdSm90INS1_25CollectiveMainloopFwdSm90ILi2EN4cute5tupleIJNS5_1CILi1EEES8_S8_EEENS6_IJNS7_ILi128EEENS7_ILi224EEESA_EEELi128ENS_12float_e4m3_tEfNS_4arch4Sm90ELb0ELb0ELb0ELb1ELb0ELb0ELb0ELb1ELb1ELb0ELb0ELb0EEENS1_21CollectiveEpilogueFwdINS6_IJSA_SA_SB_EEES9_NS_10bfloat16_tESF_Li256ELb1ELb0ELb0ELb1EEENS1_36VarlenDynamicPersistentTileSchedulerILi128ELi224ELi256ELi128ELb0ELb0ELb1ELb0ELb1ELb1EEEEEEEEEvNT_6ParamsE,@"STO_CUDA_ENTRY STV_DEFAULT"
_ZN7cutlass13device_kernelIN5flash11enable_sm90INS1_16FlashAttnFwdSm90INS1_25CollectiveMainloopFwdSm90ILi2EN4cute5tupleIJNS5_1CILi1EEES8_S8_EEENS6_IJNS7_ILi128EEENS7_ILi224EEESA_EEELi128ENS_12float_e4m3_tEfNS_4arch4Sm90ELb0ELb0ELb0ELb1ELb0ELb0ELb0ELb1ELb1ELb0ELb0ELb0EEENS1_21CollectiveEpilogueFwdINS6_IJSA_SA_SB_EEES9_NS_10bfloat16_tESF_Li256ELb1ELb0ELb0ELb1EEENS1_36VarlenDynamicPersistentTileSchedulerILi128ELi224ELi256ELi128ELb0ELb0ELb1ELb0ELb1ELb1EEEEEEEEEvNT_6ParamsE:
[----:B------:R-:W0:Y:S02]  /*0000*/  LDC R1, c[0x0][0x28] ;  /* 0x00000a00ff017b82 */ /* 0x000e240000000800 */
[----:B0-----:R-:W-:Y:S01]  /*0010*/  VIADD R1, R1, 0xffffffc8 ;  /* 0xffffffc801017836 */ /* 0x001fe20000000000 */
[----:B------:R-:W0:Y:S01]  /*0020*/  S2R R3, SR_TID.X ;  /* 0x0000000000037919 */ /* 0x000e220000002100 */
[----:B------:R-:W-:Y:S01]  /*0030*/  ELECT P0, URZ, PT ;  /* 0x00000000003f782f */ /* 0x000fe20003800000 */
[----:B------:R-:W-:Y:S01]  /*0040*/  BSSY B0, `(.L_x_111) ;  /* 0x0000011000007945 */ /* 0x000fe20003800000 */
[--C-:B0-----:R-:W-:Y:S02]  /*0050*/  SHF.R.U32.HI R0, RZ, 0x5, R3.reuse ;  /* 0x00000005ff007819 */ /* 0x101fe40000011603 */
[----:B------:R-:W-:-:S03]  /*0060*/  SHF.R.U32.HI R23, RZ, 0x7, R3 ;  /* 0x00000007ff177819 */ /* 0x000fc60000011603 */
[----:B------:R-:W0:Y:S02]  /*0070*/  SHFL.IDX PT, R2, R0, RZ, 0x1f ;  /* 0x00001fff00027589 */ /* 0x000e2400000e0000 */
[----:B0-----:R-:W-:-:S13]  /*0080*/  ISETP.EQ.AND P0, PT, R2, RZ, P0 ;  /* 0x000000ff0200720c */ /* 0x001fda0000702270 */
[----:B------:R-:W-:Y:S05]  /*0090*/  @!P0 BRA `(.L_x_112) ;  /* 0x00000000002c8947 */ /* 0x000fea0003800000 */
[----:B------:R-:W-:Y:S02]  /*00a0*/  ULDC.64 UR4, c[0x0][0x198] ;  /* 0x0000660000047ab9 */ /* 0x000fe40000000a00 */
[----:B------:R-:W-:Y:S02]  /*00b0*/  UIADD3 UR6, UP0, UR4, 0x270, URZ ;  /* 0x0000027004067890 */ /* 0x000fe4000ff1e03f */
[----:B------:R-:W-:Y:S02]  /*00c0*/  UIADD3 UR8, UP1, UR4, 0x370, URZ ;  /* 0x0000037004087890 */ /* 0x000fe4000ff3e03f */
[----:B------:R-:W-:Y:S02]  /*00d0*/  UIADD3 UR4, UP2, UR4, 0x470, URZ ;  /* 0x0000047004047890 */ /* 0x000fe4000ff5e03f */
[----:B------:R-:W-:Y:S02]  /*00e0*/  UIADD3.X UR7, URZ, UR5, URZ, UP0, !UPT ;  /* 0x000000053f077290 */ /* 0x000fe400087fe43f */
[----:B------:R-:W-:-:S02]  /*00f0*/  UIADD3.X UR9, URZ, UR5, URZ, UP1, !UPT ;  /* 0x000000053f097290 */ /* 0x000fc40008ffe43f */
[----:B------:R-:W-:-:S05]  /*0100*/  UIADD3.X UR5, URZ, UR5, URZ, UP2, !UPT ;  /* 0x000000053f057290 */ /* 0x000fca00097fe43f */
[----:B------:R0:W-:Y:S02]  /*0110*/  UTMACCTL.PF [UR6] ;  /* 0x00000000060079b9 */ /* 0x0001e40008040000 */
[----:B------:R0:W-:Y:S02]  /*0120*/  UTMACCTL.PF [UR8] ;  /* 0x00000000080079b9 */ /* 0x0001e40008040000 */
[----:B------:R0:W-:Y:S02]  /*0130*/  UTMACCTL.PF [UR4] ;  /* 0x00000000040079b9 */ /* 0x0001e40008040000 */
[----:B0-----:R-:W-:Y:S01]  /*0140*/  NOP ;  /* 0x0000000000007918 */ /* 0x001fe20000000000 */
.L_x_112:
[----:B------:R-:W-:Y:S05]  /*0150*/  BSYNC B0 ;  /* 0x0000000000007941 */ /* 0x000fea0003800000 */
.L_x_111:
[----:B------:R-:W-:Y:S01]  /*0160*/  VOTEU.ANY UP0, P0 ;  /* 0x00000000003f7886 */ /* 0x000fe20000000100 */
[----:B------:R-:W0:Y:S01]  /*0170*/  SHFL.IDX PT, R3, R23, RZ, 0x1f ;  /* 0x00001fff17037589 */ /* 0x000e2200000e0000 */
[----:B------:R-:W-:Y:S01]  /*0180*/  UMOV UR4, 0x1 ;  /* 0x0000000100047882 */ /* 0x000fe20000000000 */
[----:B------:R-:W-:Y:S01]  /*0190*/  UMOV UR7, 0x100 ;  /* 0x0000010000077882 */ /* 0x000fe20000000000 */
[----:B------:R-:W-:Y:S01]  /*01a0*/  VOTEU.ANY UP1, P0 ;  /* 0x00000000003f7886 */ /* 0x000fe20000020100 */
[----:B------:R-:W1:Y:S01]  /*01b0*/  @UP0 S2UR UR8, SR_CgaCtaId ;  /* 0x00000000000809c3 */ /* 0x000e620000008800 */
[----:B------:R-:W2:Y:S01]  /*01c0*/  SHFL.IDX PT, R2, R0, RZ, 0x1f ;  /* 0x00001fff00027589 */ /* 0x000ea200000e0000 */
[----:B------:R-:W-:Y:S01]  /*01d0*/  @UP0 UMOV UR6, 0x400 ;  /* 0x0000040000060882 */ /* 0x000fe20000000000 */
[----:B------:R-:W-:-:S04]  /*01e0*/  @UP0 UIADD3 UR4, -UR4, 0x100000, URZ ;  /* 0x0010000004040890 */ /* 0x000fc8000fffe13f */
[----:B------:R-:W-:Y:S02]  /*01f0*/  @UP0 USHF.L.U32 UR5, UR4, 0xb, URZ ;  /* 0x0000000b04050899 */ /* 0x000fe4000800063f */
[----:B------:R-:W-:Y:S01]  /*0200*/  @UP0 USHF.L.U32 UR4, UR4, 0x1, URZ ;  /* 0x0000000104040899 */ /* 0x000fe2000800063f */
[----:B------:R-:W-:Y:S01]  /*0210*/  VOTEU.ANY UP2, P0 ;  /* 0x00000000003f7886 */ /* 0x000fe20000040100 */
[----:B0-----:R-:W-:Y:S01]  /*0220*/  R2UR UR9, R3 ;  /* 0x00000000030972ca */ /* 0x001fe200000e0000 */
[----:B-1----:R-:W-:Y:S01]  /*0230*/  @UP0 ULEA UR8, UR8, UR6, 0x18 ;  /* 0x0000000608080291 */ /* 0x002fe2000f8ec03f */
[----:B--2---:R-:W-:Y:S01]  /*0240*/  ISETP.NE.AND P1, PT, R2, RZ, PT ;  /* 0x000000ff0200720c */ /* 0x004fe20003f25270 */
[----:B------:R-:W-:-:S04]  /*0250*/  @UP0 UIADD3 UR6, -UR7, 0x100000, URZ ;  /* 0x0010000007060890 */ /* 0x000fc8000fffe13f */
[----:B------:R-:W-:Y:S02]  /*0260*/  @UP0 USHF.L.U32 UR7, UR6, 0xb, URZ ;  /* 0x0000000b06070899 */ /* 0x000fe4000800063f */
[----:B------:R-:W-:-:S04]  /*0270*/  @UP0 USHF.L.U32 UR6, UR6, 0x1, URZ ;  /* 0x0000000106060899 */ /* 0x000fc8000800063f */
[----:B------:R-:W-:Y:S01]  /*0280*/  UISETP.NE.AND UP0, UPT, UR9, URZ, UPT ;  /* 0x0000003f0900728c */ /* 0x000fe2000bf05270 */
[----:B------:R-:W0:Y:S02]  /*0290*/  FENCE.VIEW.ASYNC.S ;  /* 0x00000000000073c6 */ /* 0x000e240000000000 */
[----:B0-----:R0:W1:Y:S05]  /*02a0*/  @UP1 SYNCS.EXCH.64 URZ, [UR8+0x2e800], UR4 ;  /* 0x02e80004083f15b2 */ /* 0x00106a0008000100 */
[----:B------:R0:W2:Y:S01]  /*02b0*/  @UP2 SYNCS.EXCH.64 URZ, [UR8+0x2e820], UR6 ;  /* 0x02e82006083f25b2 */ /* 0x0000a20008000100 */
[----:B------:R-:W-:Y:S05]  /*02c0*/  @P1 BRA `(.L_x_113) ;  /* 0x0000000000481947 */ /* 0x000fea0003800000 */
[----:B0-----:R-:W0:Y:S01]  /*02d0*/  S2UR UR5, SR_CgaCtaId ;  /* 0x00000000000579c3 */ /* 0x001e220000008800 */
[----:B------:R-:W-:Y:S01]  /*02e0*/  UMOV UR4, 0x400 ;  /* 0x0000040000047882 */ /* 0x000fe20000000000 */
[----:B------:R-:W-:Y:S01]  /*02f0*/  UMOV UR6, 0x1 ;  /* 0x0000000100067882 */ /* 0x000fe20000000000 */
[----:B------:R-:W-:Y:S01]  /*0300*/  UMOV UR9, 0x2 ;  /* 0x0000000200097882 */ /* 0x000fe20000000000 */
[----:B------:R-:W-:-:S04]  /*0310*/  UIADD3 UR6, -UR6, 0x100000, URZ ;  /* 0x0010000006067890 */ /* 0x000fc8000fffe13f */
[----:B------:R-:W-:Y:S02]  /*0320*/  USHF.L.U32 UR7, UR6, 0xb, URZ ;  /* 0x0000000b06077899 */ /* 0x000fe4000800063f */
[----:B------:R-:W-:Y:S01]  /*0330*/  USHF.L.U32 UR6, UR6, 0x1, URZ ;  /* 0x0000000106067899 */ /* 0x000fe2000800063f */
[----:B------:R-:W-:Y:S01]  /*0340*/  ELECT P0, URZ, PT ;  /* 0x00000000003f782f */ /* 0x000fe20003800000 */
[----:B0-----:R-:W-:Y:S02]  /*0350*/  ULEA UR8, UR5, UR4, 0x18 ;  /* 0x0000000405087291 */ /* 0x001fe4000f8ec03f */
[----:B------:R-:W-:-:S04]  /*0360*/  UIADD3 UR4, -UR9, 0x100000, URZ ;  /* 0x0010000009047890 */ /* 0x000fc8000fffe13f */
[----:B------:R-:W-:Y:S02]  /*0370*/  USHF.L.U32 UR5, UR4, 0xb, URZ ;  /* 0x0000000b04057899 */ /* 0x000fe4000800063f */
[----:B------:R-:W-:Y:S01]  /*0380*/  USHF.L.U32 UR4, UR4, 0x1, URZ ;  /* 0x0000000104047899 */ /* 0x000fe2000800063f */
[----:B------:R-:W0:Y:S03]  /*0390*/  FENCE.VIEW.ASYNC.S ;  /* 0x00000000000073c6 */ /* 0x000e260000000000 */
[----:B0-----:R3:W4:Y:S08]  /*03a0*/  SYNCS.EXCH.64 URZ, [UR8+0x2e830], UR6 ;  /* 0x02e83006083f75b2 */ /* 0x0017300008000100 */
[----:B------:R3:W0:Y:S01]  /*03b0*/  SYNCS.EXCH.64 URZ, [UR8+0x2e840], UR4 ;  /* 0x02e84004083f75b2 */ /* 0x0006220008000100 */
[----:B------:R3:W0:Y:S01]  /*03c0*/  SYNCS.EXCH.64 URZ, [UR8+0x2e838], UR6 ;  /* 0x02e83806083f75b2 */ /* 0x0006220008000100 */
[----:B------:R3:W0:Y:S02]  /*03d0*/  SYNCS.EXCH.64 URZ, [UR8+0x2e848], UR4 ;  /* 0x02e84804083f75b2 */ /* 0x0006240008000100 */
[----:B---3--:R-:W-:Y:S01]  /*03e0*/  NOP ;  /* 0x0000000000007918 */ /* 0x008fe20000000000 */
.L_x_113:
[----:B------:R-:W3:Y:S01]  /*03f0*/  SHFL.IDX PT, R2, R0, RZ, 0x1f ;  /* 0x00001fff00027589 */ /* 0x000ee200000e0000 */
[----:B------:R-:W-:Y:S01]  /*0400*/  NOP ;  /* 0x0000000000007918 */ /* 0x000fe20000000000 */
[----:B---3--:R-:W-:-:S13]  /*0410*/  ISETP.NE.AND P0, PT, R2, RZ, PT ;  /* 0x000000ff0200720c */ /* 0x008fda0003f05270 */
[----:B------:R-:W-:Y:S05]  /*0420*/  @P0 BRA `(.L_x_114) ;  /* 0x0000000000480947 */ /* 0x000fea0003800000 */
[----:B0-----:R-:W0:Y:S01]  /*0430*/  S2UR UR5, SR_CgaCtaId ;  /* 0x00000000000579c3 */ /* 0x001e220000008800 */
[----:B------:R-:W-:Y:S01]  /*0440*/  UMOV UR4, 0x400 ;  /* 0x0000040000047882 */ /* 0x000fe20000000000 */
[----:B------:R-:W-:Y:S01]  /*0450*/  UMOV UR6, 0x80 ;  /* 0x0000008000067882 */ /* 0x000fe20000000000 */
[----:B------:R-:W-:Y:S01]  /*0460*/  UMOV UR7, 0x100 ;  /* 0x0000010000077882 */ /* 0x000fe20000000000 */
[----:B------:R-:W-:Y:S01]  /*0470*/  ELECT P0, URZ, PT ;  /* 0x00000000003f782f */ /* 0x000fe20003800000 */
[----:B0-----:R-:W-:Y:S02]  /*0480*/  ULEA UR8, UR5, UR4, 0x18 ;  /* 0x0000000405087291 */ /* 0x001fe4000f8ec03f */
[----:B------:R-:W-:-:S04]  /*0490*/  UIADD3 UR4, -UR6, 0x100000, URZ ;  /* 0x0010000006047890 */ /* 0x000fc8000fffe13f */
[----:B------:R-:W-:Y:S02]  /*04a0*/  USHF.L.U32 UR5, UR4, 0xb, URZ ;  /* 0x0000000b04057899 */ /* 0x000fe4000800063f */
[----:B------:R-:W-:Y:S02]  /*04b0*/  USHF.L.U32 UR4, UR4, 0x1, URZ ;  /* 0x0000000104047899 */ /* 0x000fe4000800063f */
[----:B------:R-:W-:-:S04]  /*04c0*/  UIADD3 UR6, -UR7, 0x100000, URZ ;  /* 0x0010000007067890 */ /* 0x000fc8000fffe13f */
[----:B------:R-:W-:Y:S02]  /*04d0*/  USHF.L.U32 UR7, UR6, 0xb, URZ ;  /* 0x0000000b06077899 */ /* 0x000fe4000800063f */
[----:B------:R-:W-:Y:S01]  /*04e0*/  USHF.L.U32 UR6, UR6, 0x1, URZ ;  /* 0x0000000106067899 */ /* 0x000fe2000800063f */
[----:B------:R-:W0:Y:S03]  /*04f0*/  FENCE.VIEW.ASYNC.S ;  /* 0x00000000000073c6 */ /* 0x000e260000000000 */
[----:B0-----:R3:W0:Y:S08]  /*0500*/  SYNCS.EXCH.64 URZ, [UR8+0x2e850], UR4 ;  /* 0x02e85004083f75b2 */ /* 0x0016300008000100 */
[----:B------:R3:W0:Y:S01]  /*0510*/  SYNCS.EXCH.64 URZ, [UR8+0x2e860], UR6 ;  /* 0x02e86006083f75b2 */ /* 0x0006220008000100 */
[----:B------:R3:W0:Y:S01]  /*0520*/  SYNCS.EXCH.64 URZ, [UR8+0x2e858], UR4 ;  /* 0x02e85804083f75b2 */ /* 0x0006220008000100 */
[----:B------:R3:W0:Y:S02]  /*0530*/  SYNCS.EXCH.64 URZ, [UR8+0x2e868], UR6 ;  /* 0x02e86806083f75b2 */ /* 0x0006240008000100 */
[----:B---3--:R-:W-:Y:S01]  /*0540*/  NOP ;  /* 0x0000000000007918 */ /* 0x008fe20000000000 */
.L_x_114:
[----:B------:R-:W3:Y:S01]  /*0550*/  SHFL.IDX PT, R2, R0, RZ, 0x1f ;  /* 0x00001fff00027589 */ /* 0x000ee200000e0000 */
[----:B------:R-:W-:Y:S01]  /*0560*/  NOP ;  /* 0x0000000000007918 */ /* 0x000fe20000000000 */
[----:B---3--:R-:W-:-:S13]  /*0570*/  ISETP.NE.AND P0, PT, R2, RZ, PT ;  /* 0x000000ff0200720c */ /* 0x008fda0003f05270 */
[----:B------:R-:W-:Y:S05]  /*0580*/  @P0 BRA `(.L_x_115) ;  /* 0x0000000000380947 */ /* 0x000fea0003800000 */
[----:B0-----:R-:W0:Y:S01]  /*0590*/  S2UR UR5, SR_CgaCtaId ;  /* 0x00000000000579c3 */ /* 0x001e220000008800 */
[----:B------:R-:W-:Y:S01]  /*05a0*/  UMOV UR4, 0x400 ;  /* 0x0000040000047882 */ /* 0x000fe20000000000 */
[----:B------:R-:W-:Y:S01]  /*05b0*/  UMOV UR7, 0x1 ;  /* 0x0000000100077882 */ /* 0x000fe20000000000 */
[----:B------:R-:W-:Y:S01]  /*05c0*/  ELECT P0, URZ, PT ;  /* 0x00000000003f782f */ /* 0x000fe20003800000 */
[----:B0-----:R-:W-:Y:S02]  /*05d0*/  ULEA UR6, UR5, UR4, 0x18 ;  /* 0x0000000405067291 */ /* 0x001fe4000f8ec03f */
[----:B------:R-:W-:-:S04]  /*05e0*/  UIADD3 UR4, -UR7, 0x100000, URZ ;  /* 0x0010000007047890 */ /* 0x000fc8000fffe13f */
[----:B------:R-:W-:Y:S02]  /*05f0*/  USHF.L.U32 UR5, UR4, 0xb, URZ ;  /* 0x0000000b04057899 */ /* 0x000fe4000800063f */
[----:B------:R-:W-:Y:S01]  /*0600*/  USHF.L.U32 UR4, UR4, 0x1, URZ ;  /* 0x0000000104047899 */ /* 0x000fe2000800063f */
[----:B------:R-:W0:Y:S11]  /*0610*/  FENCE.VIEW.ASYNC.S ;  /* 0x00000000000073c6 */ /* 0x000e360000000000 */
[----:B0-----:R3:W0:Y:S01]  /*0620*/  SYNCS.EXCH.64 URZ, [UR6+0x2e870], UR4 ;  /* 0x02e87004063f75b2 */ /* 0x0016220008000100 */
[----:B------:R3:W0:Y:S01]  /*0630*/  SYNCS.EXCH.64 URZ, [UR6+0x2e880], UR4 ;  /* 0x02e88004063f75b2 */ /* 0x0006220008000100 */
[----:B------:R3:W0:Y:S01]  /*0640*/  SYNCS.EXCH.64 URZ, [UR6+0x2e878], UR4 ;  /* 0x02e87804063f75b2 */ /* 0x0006220008000100 */
[----:B------:R3:W0:Y:S02]  /*0650*/  SYNCS.EXCH.64 URZ, [UR6+0x2e888], UR4 ;  /* 0x02e88804063f75b2 */ /* 0x0006240008000100 */
[----:B---3--:R-:W-:Y:S01]  /*0660*/  NOP ;  /* 0x0000000000007918 */ /* 0x008fe20000000000 */
.L_x_115:
        /* <DEDUP_REMOVED lines=22> */
.L_x_116:
        /* <DEDUP_REMOVED lines=22> */
.L_x_117:
[----:B------:R-:W-:Y:S01]  /*0930*/  PLOP3.LUT P0, PT, PT, PT, UP0, 0x80, 0x0 ;  /* 0x000000000000781c */ /* 0x000fe20003f0f008 */
[----:B------:R-:W-:Y:S01]  /*0940*/  UMOV UR40, 0x1 ;  /* 0x0000000100287882 */ /* 0x000fe20000000000 */
[----:B------:R-:W-:Y:S01]  /*0950*/  NOP ;  /* 0x0000000000007918 */ /* 0x000fe20000000000 */
[----:B------:R-:W-:Y:S01]  /*0960*/  USEL UR40, UR40, 0x2, !UP0 ;  /* 0x0000000228287887 */ /* 0x000fe2000c000000 */
[----:B------:R-:W-:Y:S01]  /*0970*/  ULDC.64 UR46, c[0x0][0x208] ;  /* 0x00008200002e7ab9 */ /* 0x000fe20000000a00 */
[----:B012-4-:R-:W-:Y:S08]  /*0980*/  BAR.SYNC.DEFER_BLOCKING 0x0 ;  /* 0x0000000000007b1d */ /* 0x017ff00000010000 */
[----:B------:R-:W-:Y:S05]  /*0990*/  @!P0 BRA `(.L_x_118) ;  /* 0x000000b400dc8947 */ /* 0x000fea0003800000 */
.L_x_119:
[----:B------:R-:W-:-:S08]  /*09a0*/  NOP ;  /* 0x0000000000007918 */ /* 0x000fd00000000000 */
[----:B------:R-:W0:Y:S02]  /*09b0*/  USETMAXREG.TRY_ALLOC.CTAPOOL UP0, 0xf0 ;  /* 0x000000f0000079c8 */ /* 0x000e240008000600 */
[----:B0-----:R-:W-:-:S13]  /*09c0*/  PLOP3.LUT P0, PT, PT, PT, UP0, 0x80, 0x0 ;  /* 0x000000000000781c */ /* 0x001fda0003f0f008 */
[----:B------:R-:W-:Y:S05]  /*09d0*/  @!P0 BRA `(.L_x_119) ;  /* 0xfffffffc00f08947 */ /* 0x000fea000383ffff */
[----:B------:R-:W0:Y:S01]  /*09e0*/  S2R R2, SR_TID.X ;  /* 0x0000000000027919 */ /* 0x000e220000002100 */
[----:B------:R-:W1:Y:S01]  /*09f0*/  S2UR UR5, SR_CgaCtaId ;  /* 0x00000000000579c3 */ /* 0x000e620000008800 */
[----:B------:R-:W-:-:S07]  /*0a00*/  UMOV UR4, 0x400 ;  /* 0x0000040000047882 */ /* 0x000fce0000000000 */
[----:B------:R-:W-:Y:S06]  /*0a10*/  BAR.ARV 0x8, 0x120 ;  /* 0x0204800000007b1d */ /* 0x000fec0000002000 */
[----:B-1----:R-:W-:Y:S01]  /*0a20*/  ULEA UR4, UR5, UR4, 0x18 ;  /* 0x0000000405047291 */ /* 0x002fe2000f8ec03f */
[----:B0-----:R-:W-:-:S04]  /*0a30*/  LOP3.LUT R0, R2, 0xffffff80, RZ, 0xc0, !PT ;  /* 0xffffff8002007812 */ /* 0x001fc800078ec0ff */
[----:B------:R-:W-:-:S13]  /*0a40*/  ISETP.NE.AND P0, PT, R0, 0x80, PT ;  /* 0x000000800000780c */ /* 0x000fda0003f05270 */
[----:B------:R-:W-:Y:S08]  /*0a50*/  @!P0 BAR.ARV 0x9, 0x100 ;  /* 0x0244000000008b1d */ /* 0x000ff00000002000 */
[----:B------:R-:W-:Y:S06]  /*0a60*/  BAR.SYNC.DEFER_BLOCKING 0x5, 0x180 ;  /* 0x0146000000007b1d */ /* 0x000fec0000010000 */
[----:B------:R-:W0:Y:S01]  /*0a70*/  LDS.128 R44, [UR4+0x2e8d0] ;  /* 0x02e8d004ff2c7984 */ /* 0x000e220008000c00 */
[----:B------:R-:W-:Y:S01]  /*0a80*/  ULDC UR4, c[0x0][0xc14] ;  /* 0x0003050000047ab9 */ /* 0x000fe20000000800 */
[----:B------:R-:W-:Y:S06]  /*0a90*/  BAR.ARV 0x4, 0x180 ;  /* 0x0106000000007b1d */ /* 0x000fec0000002000 */
[----:B0-----:R-:W-:-:S13]  /*0aa0*/  ISETP.GE.AND P0, PT, R47, UR4, PT ;  /* 0x000000042f007c0c */ /* 0x001fda000bf06270 */
[----:B------:R-:W-:Y:S05]  /*0ab0*/  @P0 EXIT ;  /* 0x000000000000094d */ /* 0x000fea0003800000 */
[----:B------:R-:W-:Y:S01]  /*0ac0*/  VIADD R232, R2, 0xffffff80 ;  /* 0xffffff8002e87836 */ /* 0x000fe20000000000 */
[----:B------:R-:W-:Y:S01]  /*0ad0*/  R2UR UR6, R46 ;  /* 0x000000002e0672ca */ /* 0x000fe200000e0000 */
[----:B------:R-:W-:Y:S01]  /*0ae0*/  ULOP3.LUT UR45, UR40, 0x1, URZ, 0xfc, !UPT ;  /* 0x00000001282d7892 */ /* 0x000fe2000f8efc3f */
[----:B------:R-:W-:Y:S02]  /*0af0*/  UMOV UR44, URZ ;  /* 0x0000003f002c7c82 */ /* 0x000fe40008000000 */
[----:B------:R-:W-:Y:S01]  /*0b00*/  SHF.R.S32.HI R3, RZ, 0x1f, R232 ;  /* 0x0000001fff037819 */ /* 0x000fe200000114e8 */
[----:B------:R-:W-:Y:S01]  /*0b10*/  UMOV UR43, URZ ;  /* 0x0000003f002b7c82 */ /* 0x000fe20008000000 */
[----:B------:R-:W-:Y:S02]  /*0b20*/  UMOV UR50, URZ ;  /* 0x0000003f00327c82 */ /* 0x000fe40008000000 */
[CC--:B------:R-:W-:Y:S02]  /*0b30*/  LEA.HI R5, R3.reuse, R232.reuse, RZ, 0x7 ;  /* 0x000000e803057211 */ /* 0x0c0fe400078f38ff */
[----:B------:R-:W-:-:S02]  /*0b40*/  LEA.HI R0, R3, R232, RZ, 0x4 ;  /* 0x000000e803007211 */ /* 0x000fc400078f20ff */
[----:B------:R-:W-:Y:S02]  /*0b50*/  LOP3.LUT R7, R5, 0xffffff80, RZ, 0xc0, !PT ;  /* 0xffffff8005077812 */ /* 0x000fe400078ec0ff */
[----:B------:R-:W-:Y:S02]  /*0b60*/  SHF.R.S32.HI R9, RZ, 0x4, R0 ;  /* 0x00000004ff097819 */ /* 0x000fe40000011400 */
[----:B------:R-:W-:Y:S01]  /*0b70*/  SHF.R.S32.HI R228, RZ, 0x7, R5 ;  /* 0x00000007ffe47819 */ /* 0x000fe20000011405 */
[----:B------:R-:W-:Y:S01]  /*0b80*/  IMAD.IADD R22, R232, 0x1, -R7 ;  /* 0x00000001e8167824 */ /* 0x000fe200078e0a07 */
[----:B------:R-:W-:Y:S02]  /*0b90*/  LEA.HI R2, R3, R232, RZ, 0x5 ;  /* 0x000000e803027211 */ /* 0x000fe400078f28ff */
[----:B------:R-:W-:Y:S02]  /*0ba0*/  LOP3.LUT R7, R0, 0x3fffff0, RZ, 0xc0, !PT ;  /* 0x03fffff000077812 */ /* 0x000fe400078ec0ff */
[----:B------:R-:W-:Y:S01]  /*0bb0*/  SHF.R.S32.HI R11, RZ, 0x1f, R22 ;  /* 0x0000001fff0b7819 */ /* 0x000fe20000011416 */
[----:B------:R-:W-:Y:S01]  /*0bc0*/  IMAD.SHL.U32 R2, R2, 0x20, RZ ;  /* 0x0000002002027824 */ /* 0x000fe200078e00ff */
[----:B------:R-:W-:Y:S01]  /*0bd0*/  LEA.HI R0, R0, R9, RZ, 0x1 ;  /* 0x0000000900007211 */ /* 0x000fe200078f08ff */
[----:B------:R-:W-:Y:S01]  /*0be0*/  IMAD.IADD R7, R232, 0x1, -R7 ;  /* 0x00000001e8077824 */ /* 0x000fe200078e0a07 */
[----:B------:R-:W-:-:S02]  /*0bf0*/  LEA.HI R4, R11, R22, RZ, 0x2 ;  /* 0x000000160b047211 */ /* 0x000fc400078f10ff */
[----:B------:R-:W-:Y:S02]  /*0c00*/  LEA.HI R5, R5, R228, RZ, 0x1 ;  /* 0x000000e405057211 */ /* 0x000fe400078f08ff */
[--C-:B------:R-:W-:Y:S02]  /*0c10*/  SHF.R.S32.HI R6, RZ, 0x2, R4.reuse ;  /* 0x00000002ff067819 */ /* 0x100fe40000011404 */
[----:B------:R-:W-:Y:S02]  /*0c20*/  SHF.R.S32.HI R13, RZ, 0x1f, R4 ;  /* 0x0000001fff0d7819 */ /* 0x000fe40000011404 */
[----:B------:R-:W-:Y:S02]  /*0c30*/  LOP3.LUT R0, R0, 0x1ffffffe, RZ, 0xc0, !PT ;  /* 0x1ffffffe00007812 */ /* 0x000fe400078ec0ff */
[----:B------:R-:W-:Y:S02]  /*0c40*/  LEA.HI R13, R13, R6, RZ, 0x3 ;  /* 0x000000060d0d7211 */ /* 0x000fe400078f18ff */
[----:B------:R-:W-:Y:S01]  /*0c50*/  LOP3.LUT R5, R5, 0x3fffffe, RZ, 0xc0, !PT ;  /* 0x03fffffe05057812 */ /* 0x000fe200078ec0ff */
[----:B------:R-:W-:Y:S01]  /*0c60*/  IMAD.IADD R0, R9, 0x1, -R0 ;  /* 0x0000000109007824 */ /* 0x000fe200078e0a00 */
[----:B------:R-:W-:-:S02]  /*0c70*/  LOP3.LUT R13, R13, 0xfffffff8, RZ, 0xc0, !PT ;  /* 0xfffffff80d0d7812 */ /* 0x000fc400078ec0ff */
[----:B------:R-:W-:Y:S01]  /*0c80*/  LEA.HI R11, R11, R22, RZ, 0x5 ;  /* 0x000000160b0b7211 */ /* 0x000fe200078f28ff */
[----:B------:R-:W-:Y:S01]  /*0c90*/  IMAD.IADD R230, R228, 0x1, -R5 ;  /* 0x00000001e4e67824 */ /* 0x000fe200078e0a05 */
[----:B------:R-:W-:Y:S01]  /*0ca0*/  LEA.HI R3, R3, R232, RZ, 0x3 ;  /* 0x000000e803037211 */ /* 0x000fe200078f18ff */
[----:B------:R-:W-:Y:S01]  /*0cb0*/  IMAD.IADD R6, R6, 0x1, -R13 ;  /* 0x0000000106067824 */ /* 0x000fe200078e0a0d */
[----:B------:R-:W-:Y:S02]  /*0cc0*/  LOP3.LUT R2, R2, 0xfffffc00, RZ, 0xc0, !PT ;  /* 0xfffffc0002027812 */ /* 0x000fe400078ec0ff */
[----:B------:R-:W-:Y:S02]  /*0cd0*/  LOP3.LUT R9, R4, 0x7ffffffc, RZ, 0xc0, !PT ;  /* 0x7ffffffc04097812 */ /* 0x000fe400078ec0ff */
[----:B------:R-:W-:Y:S01]  /*0ce0*/  SHF.R.S32.HI R11, RZ, 0x5, R11 ;  /* 0x00000005ff0b7819 */ /* 0x000fe2000001140b */
[----:B------:R-:W-:Y:S01]  /*0cf0*/  IMAD R7, R7, 0x40, R2 ;  /* 0x0000004007077824 */ /* 0x000fe200078e0202 */
[----:B------:R-:W-:Y:S01]  /*0d00*/  LOP3.LUT R5, R3, 0x1ffffff8, RZ, 0xc0, !PT ;  /* 0x1ffffff803057812 */ /* 0x000fe200078ec0ff */
[----:B------:R-:W-:Y:S01]  /*0d10*/  IMAD.MOV.U32 R2, RZ, RZ, -0x2 ;  /* 0xfffffffeff027424 */ /* 0x000fe200078e00ff */
[----:B------:R-:W-:Y:S01]  /*0d20*/  SHF.R.S32.HI R18, RZ, 0x3, R3 ;  /* 0x00000003ff127819 */ /* 0x000fe20000011403 */
[----:B------:R-:W-:-:S02]  /*0d30*/  IMAD.IADD R9, R22, 0x1, -R9 ;  /* 0x0000000116097824 */ /* 0x000fc400078e0a09 */
[----:B------:R-:W-:Y:S02]  /*0d40*/  IMAD R11, R11, 0x10, R6 ;  /* 0x000000100b0b7824 */ /* 0x000fe400078e0206 */
[----:B------:R-:W-:Y:S02]  /*0d50*/  IMAD.IADD R5, R232, 0x1, -R5 ;  /* 0x00000001e8057824 */ /* 0x000fe400078e0a05 */
[----:B------:R-:W-:Y:S02]  /*0d60*/  IMAD R231, R0, 0x8, R7 ;  /* 0x0000000800e77824 */ /* 0x000fe400078e0207 */
[----:B------:R-:W-:Y:S02]  /*0d70*/  IMAD R229, R9, R2, 0xe0 ;  /* 0x000000e009e57424 */ /* 0x000fe400078e0202 */
[----:B------:R-:W-:Y:S02]  /*0d80*/  IMAD R230, R230, 0x40, R11 ;  /* 0x00000040e6e67824 */ /* 0x000fe400078e020b */
[----:B------:R-:W-:-:S07]  /*0d90*/  IMAD.SHL.U32 R16, R5, 0x8, RZ ;  /* 0x0000000805107824 */ /* 0x000fce00078e00ff */
.L_x_163:
[----:B0-----:R-:W0:Y:S01]  /*0da0*/  LDC.64 R2, c[0x0][0xc60] ;  /* 0x00031800ff027b82 */ /* 0x001e220000000a00 */
[----:B------:R-:W-:Y:S01]  /*0db0*/  ULDC.64 UR8, c[0x0][0x990] ;  /* 0x0002640000087ab9 */ /* 0x000fe20000000a00 */
[----:B------:R-:W-:Y:S01]  /*0dc0*/  ULDC UR4, c[0x0][0x428] ;  /* 0x00010a0000047ab9 */ /* 0x000fe20000000800 */
[----:B0-----:R-:W-:-:S06]  /*0dd0*/  IMAD.WIDE R2, R47, 0x4, R2 ;  /* 0x000000042f027825 */ /* 0x001fcc00078e0202 */
[----:B--2---:R-:W2:Y:S01]  /*0de0*/  LDG.E R2, desc[UR46][R2.64] ;  /* 0x0000002e02027981 */ /* 0x004ea2000c1e1900 */
[----:B------:R-:W-:Y:S01]  /*0df0*/  UISETP.NE.U32.AND UP2, UPT, UR8, URZ, UPT ;  /* 0x0000003f0800728c */ /* 0x000fe2000bf45070 */
[----:B-1---5:R-:W-:Y:S01]  /*0e00*/  IMAD.MOV.U32 R9, RZ, RZ, 0x3f800000 ;  /* 0x3f800000ff097424 */ /* 0x022fe200078e00ff */
[----:B------:R-:W-:Y:S02]  /*0e10*/  UISETP.NE.AND UP3, UPT, UR4, 0x1, UPT ;  /* 0x000000010400788c */ /* 0x000fe4000bf65270 */
[----:B------:R-:W-:Y:S01]  /*0e20*/  UISETP.NE.AND.EX UP2, UPT, UR9, URZ, UPT, UP2 ;  /* 0x0000003f0900728c */ /* 0x000fe2000bf45320 */
[----:B------:R-:W-:Y:S02]  /*0e30*/  ULDC.64 UR4, c[0x0][0x998] ;  /* 0x0002660000047ab9 */ /* 0x000fe40000000a00 */
[----:B------:R-:W-:-:S03]  /*0e40*/  UISETP.NE.U32.AND UP0, UPT, UR4, URZ, UPT ;  /* 0x0000003f0400728c */ /* 0x000fc6000bf05070 */
[----:B------:R-:W-:Y:S01]  /*0e50*/  PLOP3.LUT P0, PT, PT, PT, UP2, 0x80, 0x0 ;  /* 0x000000000000781c */ /* 0x000fe20003f0f028 */
[----:B------:R-:W-:Y:S02]  /*0e60*/  UISETP.NE.AND.EX UP0, UPT, UR5, URZ, UPT, UP0 ;  /* 0x0000003f0500728c */ /* 0x000fe4000bf05300 */
[----:B------:R-:W-:Y:S02]  /*0e70*/  @UP3 ULDC UR10, c[0x0][0x42c] ;  /* 0x00010b00000a3ab9 */ /* 0x000fe40000000800 */
[----:B------:R-:W-:Y:S01]  /*0e80*/  @UP2 ULDC.64 UR14, c[0x0][0x9a8] ;  /* 0x00026a00000e2ab9 */ /* 0x000fe20000000a00 */
[----:B------:R-:W-:Y:S01]  /*0e90*/  UIMAD.WIDE.U32 UR10, UR6, UR10, URZ ;  /* 0x0000000a060a72a5 */ /* 0x000fe2000f8e003f */
[----:B------:R-:W-:Y:S01]  /*0ea0*/  @UP2 ULDC.64 UR18, c[0x0][0x9b0] ;  /* 0x00026c0000122ab9 */ /* 0x000fe20000000a00 */
[----:B------:R-:W-:-:S04]  /*0eb0*/  PLOP3.LUT P2, PT, PT, PT, UP0, 0x80, 0x0 ;  /* 0x000000000000781c */ /* 0x000fc80003f4f008 */
[----:B------:R-:W-:Y:S01]  /*0ec0*/  @UP0 ULDC.64 UR16, c[0x0][0x9b8] ;  /* 0x00026e0000100ab9 */ /* 0x000fe20000000a00 */
[----:B------:R-:W-:Y:S01]  /*0ed0*/  IMAD.MOV.U32 R0, RZ, RZ, 0x3f800000 ;  /* 0x3f800000ff007424 */ /* 0x000fe200078e00ff */
[----:B--2---:R-:W-:-:S13]  /*0ee0*/  R2UR UR36, R2 ;  /* 0x00000000022472ca */ /* 0x004fda00000e0000 */
[----:B------:R-:W-:Y:S02]  /*0ef0*/  USHF.R.S32.HI UR37, URZ, 0x1f, UR36 ;  /* 0x0000001f3f257899 */ /* 0x000fe40008011424 */
[----:B------:R-:W-:Y:S02]  /*0f00*/  @UP2 UIMAD.WIDE.U32 UR12, UR36, UR14, URZ ;  /* 0x0000000e240c22a5 */ /* 0x000fe4000f8e003f */
[----:B------:R-:W-:-:S03]  /*0f10*/  @UP2 UIMAD UR7, UR37, UR14, URZ ;  /* 0x0000000e250722a4 */ /* 0x000fc6000f8e023f */
[----:B------:R-:W-:Y:S01]  /*0f20*/  @UP3 ULDC UR14, c[0x0][0x430] ;  /* 0x00010c00000e3ab9 */ /* 0x000fe20000000800 */
[----:B------:R-:W-:-:S03]  /*0f30*/  @UP2 UIMAD UR15, UR36, UR15, UR7 ;  /* 0x0000000f240f22a4 */ /* 0x000fc6000f8e0207 */
[----:B------:R-:W-:Y:S01]  /*0f40*/  UMOV UR7, UR6 ;  /* 0x0000000600077c82 */ /* 0x000fe20008000000 */
[----:B------:R-:W-:Y:S02]  /*0f50*/  @UP3 USHF.R.U32.HI UR7, URZ, UR14, UR11 ;  /* 0x0000000e3f073299 */ /* 0x000fe4000801160b */
[----:B------:R-:W-:Y:S02]  /*0f60*/  @UP0 UIMAD.WIDE.U32 UR10, UR36, UR16, URZ ;  /* 0x00000010240a02a5 */ /* 0x000fe4000f8e003f */
[----:B------:R-:W-:Y:S02]  /*0f70*/  @UP2 USHF.R.S32.HI UR14, URZ, 0x1f, UR7 ;  /* 0x0000001f3f0e2899 */ /* 0x000fe40008011407 */
[----:B------:R-:W-:Y:S02]  /*0f80*/  @UP0 UIMAD UR16, UR37, UR16, URZ ;  /* 0x00000010251002a4 */ /* 0x000fe4000f8e023f */
[----:B------:R-:W-:Y:S02]  /*0f90*/  @UP2 UIADD3 UR13, UR13, UR15, URZ ;  /* 0x0000000f0d0d2290 */ /* 0x000fe4000fffe03f */
[----:B------:R-:W-:-:S02]  /*0fa0*/  @UP2 UIMAD UR14, UR14, UR18, URZ ;  /* 0x000000120e0e22a4 */ /* 0x000fc4000f8e023f */
[----:B------:R-:W-:Y:S02]  /*0fb0*/  @UP0 UIMAD UR16, UR36, UR17, UR16 ;  /* 0x00000011241002a4 */ /* 0x000fe4000f8e0210 */
[----:B------:R-:W-:Y:S02]  /*0fc0*/  @UP0 USHF.R.S32.HI UR15, URZ, 0x1f, UR7 ;  /* 0x0000001f3f0f0899 */ /* 0x000fe40008011407 */
[----:B------:R-:W-:Y:S02]  /*0fd0*/  @UP2 UIMAD UR14, UR7, UR19, UR14 ;  /* 0x00000013070e22a4 */ /* 0x000fe4000f8e020e */
[----:B------:R-:W-:Y:S02]  /*0fe0*/  @UP2 UIMAD.WIDE.U32 UR12, UR7, UR18, UR12 ;  /* 0x00000012070c22a5 */ /* 0x000fe4000f8e000c */
[----:B------:R-:W-:Y:S01]  /*0ff0*/  @UP0 UIADD3 UR11, UR11, UR16, URZ ;  /* 0x000000100b0b0290 */ /* 0x000fe2000fffe03f */
[----:B------:R-:W-:Y:S01]  /*1000*/  @UP0 ULDC.64 UR18, c[0x0][0x9c0] ;  /* 0x0002700000120ab9 */ /* 0x000fe20000000a00 */
[----:B------:R-:W-:-:S02]  /*1010*/  @UP2 UIADD3 UR13, UR13, UR14, URZ ;  /* 0x0000000e0d0d2290 */ /* 0x000fc4000fffe03f */
[----:B------:R-:W-:Y:S02]  /*1020*/  @UP0 UIMAD UR15, UR15, UR18, URZ ;  /* 0x000000120f0f02a4 */ /* 0x000fe4000f8e023f */
[----:B------:R-:W-:Y:S02]  /*1030*/  @UP2 ULEA UR8, UP1, UR12, UR8, 0x2 ;  /* 0x000000080c082291 */ /* 0x000fe4000f82103f */
[----:B------:R-:W-:Y:S02]  /*1040*/  @UP0 UIMAD UR15, UR7, UR19, UR15 ;  /* 0x00000013070f02a4 */ /* 0x000fe4000f8e020f */
[----:B------:R-:W-:Y:S01]  /*1050*/  @UP0 UIMAD.WIDE.U32 UR10, UR7, UR18, UR10 ;  /* 0x00000012070a02a5 */ /* 0x000fe2000f8e000a */
[----:B------:R-:W-:Y:S02]  /*1060*/  ULDC.64 UR16, c[0x0][0xa28] ;  /* 0x00028a0000107ab9 */ /* 0x000fe40000000a00 */
[----:B------:R-:W-:Y:S01]  /*1070*/  ULDC.64 UR18, c[0x0][0xa20] ;  /* 0x0002880000127ab9 */ /* 0x000fe20000000a00 */
[----:B------:R-:W-:Y:S01]  /*1080*/  @UP2 ULEA.HI.X UR9, UR12, UR9, UR13, 0x2, UP1 ;  /* 0x000000090c092291 */ /* 0x000fe200088f140d */
[----:B---34-:R-:W-:Y:S01]  /*1090*/  IMAD.U32 R4, RZ, RZ, UR8 ;  /* 0x00000008ff047e24 */ /* 0x018fe2000f8e00ff */
[----:B------:R-:W-:-:S02]  /*10a0*/  UISETP.NE.U32.AND UP4, UPT, UR16, URZ, UPT ;  /* 0x0000003f1000728c */ /* 0x000fc4000bf85070 */
[----:B------:R-:W-:Y:S02]  /*10b0*/  UISETP.NE.U32.AND UP1, UPT, UR18, URZ, UPT ;  /* 0x0000003f1200728c */ /* 0x000fe4000bf25070 */
[----:B------:R-:W-:Y:S01]  /*10c0*/  UISETP.NE.AND.EX UP2, UPT, UR17, URZ, UPT, UP4 ;  /* 0x0000003f1100728c */ /* 0x000fe2000bf45340 */
[----:B------:R-:W-:Y:S01]  /*10d0*/  IMAD.U32 R5, RZ, RZ, UR9 ;  /* 0x00000009ff057e24 */ /* 0x000fe2000f8e00ff */
[----:B------:R-:W-:Y:S02]  /*10e0*/  UISETP.NE.AND.EX UP1, UPT, UR19, URZ, UPT, UP1 ;  /* 0x0000003f1300728c */ /* 0x000fe4000bf25310 */
[----:B------:R-:W-:Y:S02]  /*10f0*/  @UP0 UIADD3 UR7, UR11, UR15, URZ ;  /* 0x0000000f0b070290 */ /* 0x000fe4000fffe03f */
[----:B------:R-:W-:Y:S01]  /*1100*/  @UP0 ULEA UR12, UP4, UR10, UR4, 0x2 ;  /* 0x000000040a0c0291 */ /* 0x000fe2000f88103f */
[----:B------:R0:W2:Y:S03]  /*1110*/  @P0 LDG.E R9, desc[UR46][R4.64] ;  /* 0x0000002e04090981 */ /* 0x0000a6000c1e1900 */
[----:B------:R-:W-:-:S02]  /*1120*/  @UP0 ULEA.HI.X UR13, UR10, UR5, UR7, 0x2, UP4 ;  /* 0x000000050a0d0291 */ /* 0x000fc4000a0f1407 */
[----:B------:R-:W-:Y:S01]  /*1130*/  @UP2 ULEA UR4, UP0, UR36, UR16, 0x2 ;  /* 0x0000001024042291 */ /* 0x000fe2000f80103f */
[----:B------:R-:W-:Y:S01]  /*1140*/  IMAD.U32 R6, RZ, RZ, UR12 ;  /* 0x0000000cff067e24 */ /* 0x000fe2000f8e00ff */
[----:B------:R-:W-:Y:S01]  /*1150*/  @UP1 ULEA UR8, UP4, UR36, UR18, 0x2 ;  /* 0x0000001224081291 */ /* 0x000fe2000f88103f */
[----:B------:R-:W-:Y:S01]  /*1160*/  PLOP3.LUT P0, PT, PT, PT, UP2, 0x80, 0x0 ;  /* 0x000000000000781c */ /* 0x000fe20003f0f028 */
[----:B------:R-:W-:Y:S01]  /*1170*/  IMAD.U32 R7, RZ, RZ, UR13 ;  /* 0x0000000dff077e24 */ /* 0x000fe2000f8e00ff */
[----:B------:R-:W-:Y:S01]  /*1180*/  PLOP3.LUT P1, PT, PT, PT, UP1, 0x80, 0x0 ;  /* 0x000000000000781c */ /* 0x000fe20003f2f018 */
[----:B------:R-:W-:Y:S02]  /*1190*/  @UP2 ULEA.HI.X UR5, UR36, UR17, UR37, 0x2, UP0 ;  /* 0x0000001124052291 */ /* 0x000fe400080f1425 */
[----:B------:R-:W-:Y:S01]  /*11a0*/  @UP1 ULEA.HI.X UR9, UR36, UR19, UR37, 0x2, UP4 ;  /* 0x0000001324091291 */ /* 0x000fe2000a0f1425 */
[----:B------:R1:W2:Y:S01]  /*11b0*/  @P2 LDG.E R0, desc[UR46][R6.64] ;  /* 0x0000002e06002981 */ /* 0x0002a2000c1e1900 */
[----:B------:R-:W-:Y:S01]  /*11c0*/  IMAD.U32 R2, RZ, RZ, UR4 ;  /* 0x00000004ff027e24 */ /* 0x000fe2000f8e00ff */
[----:B------:R-:W-:Y:S01]  /*11d0*/  ULDC UR7, c[0x0][0x988] ;  /* 0x0002620000077ab9 */ /* 0x000fe20000000800 */
[----:B0-----:R-:W-:-:S02]  /*11e0*/  IMAD.U32 R4, RZ, RZ, UR8 ;  /* 0x00000008ff047e24 */ /* 0x001fc4000f8e00ff */
[----:B------:R-:W-:Y:S01]  /*11f0*/  IMAD.U32 R3, RZ, RZ, UR5 ;  /* 0x00000005ff037e24 */ /* 0x000fe2000f8e00ff */
[----:B------:R-:W-:Y:S01]  /*1200*/  ULDC.64 UR4, c[0x0][0x3f8] ;  /* 0x0000fe0000047ab9 */ /* 0x000fe20000000a00 */
[----:B------:R-:W-:-:S03]  /*1210*/  IMAD.U32 R5, RZ, RZ, UR9 ;  /* 0x00000009ff057e24 */ /* 0x000fc6000f8e00ff */
[----:B------:R0:W3:Y:S04]  /*1220*/  @P0 LDG.E R2, desc[UR46][R2.64] ;  /* 0x0000002e02020981 */ /* 0x0000e8000c1e1900 */
[----:B------:R-:W4:Y:S01]  /*1230*/  @P1 LDG.E R4, desc[UR46][R4.64] ;  /* 0x0000002e04041981 */ /* 0x000f22000c1e1900 */
[----:B------:R-:W-:-:S03]  /*1240*/  UISETP.NE.U32.AND UP0, UPT, UR4, URZ, UPT ;  /* 0x0000003f0400728c */ /* 0x000fc6000bf05070 */
[----:B------:R-:W-:Y:S01]  /*1250*/  ULDC UR4, c[0x0][0x404] ;  /* 0x0001010000047ab9 */ /* 0x000fe20000000800 */
[----:B------:R-:W-:-:S03]  /*1260*/  UISETP.NE.AND.EX UP0, UPT, UR5, URZ, UPT, UP0 ;  /* 0x0000003f0500728c */ /* 0x000fc6000bf05300 */
[----:B------:R-:W-:Y:S01]  /*1270*/  ULDC UR5, c[0x0][0x2e0] ;  /* 0x0000b80000057ab9 */ /* 0x000fe20000000800 */
[----:B------:R-:W-:-:S04]  /*1280*/  USEL UR4, UR4, 0x1, UP0 ;  /* 0x0000000104047887 */ /* 0x000fc80008000000 */
[----:B------:R-:W-:Y:S01]  /*1290*/  UIMAD UR4, UR4, UR5, URZ ;  /* 0x00000005040472a4 */ /* 0x000fe2000f8e023f */
[----:B------:R-:W-:Y:S01]  /*12a0*/  UMOV UR49, URZ ;  /* 0x0000003f00317c82 */ /* 0x000fe20008000000 */
[----:B------:R-:W-:Y:S01]  /*12b0*/  UMOV UR42, UR6 ;  /* 0x00000006002a7c82 */ /* 0x000fe20008000000 */
[----:B------:R-:W-:Y:S01]  /*12c0*/  IMAD.MOV.U32 R17, RZ, RZ, R45 ;  /* 0x000000ffff117224 */ /* 0x000fe200078e002d */
[----:B-1----:R-:W-:Y:S01]  /*12d0*/  CS2R R6, SRZ ;  /* 0x0000000000067805 */ /* 0x002fe2000001ff00 */
[----:B0-----:R-:W-:Y:S01]  /*12e0*/  IMAD.MOV.U32 R3, RZ, RZ, RZ ;  /* 0x000000ffff037224 */ /* 0x001fe200078e00ff */
[----:B------:R-:W-:Y:S01]  /*12f0*/  CS2R R10, SRZ ;  /* 0x00000000000a7805 */ /* 0x000fe2000001ff00 */
[----:B------:R-:W-:Y:S01]  /*1300*/  IMAD.MOV.U32 R87, RZ, RZ, RZ ;  /* 0x000000ffff577224 */ /* 0x000fe200078e00ff */
        /* <DEDUP_REMOVED lines=14> */
[----:B------:R-:W-:Y:S01]  /*13f0*/  CS2R R88, SRZ ;  /* 0x0000000000587805 */ /* 0x000fe2000001ff00 */
[----:B------:R-:W-:Y:S01]  /*1400*/  IMAD.MOV.U32 R50, RZ, RZ, RZ ;  /* 0x000000ffff327224 */ /* 0x000fe200078e00ff */
[----:B------:R-:W-:Y:S02]  /*1410*/  CS2R R52, SRZ ;  /* 0x0000000000347805 */ /* 0x000fe4000001ff00 */
[----:B------:R-:W-:Y:S02]  /*1420*/  CS2R R56, SRZ ;  /* 0x0000000000387805 */ /* 0x000fe4000001ff00 */
[----:B------:R-:W-:Y:S02]  /*1430*/  CS2R R90, SRZ ;  /* 0x00000000005a7805 */ /* 0x000fe4000001ff00 */
[----:B------:R-:W-:Y:S02]  /*1440*/  CS2R R60, SRZ ;  /* 0x00000000003c7805 */ /* 0x000fe4000001ff00 */
[----:B------:R-:W-:-:S02]  /*1450*/  CS2R R92, SRZ ;  /* 0x00000000005c7805 */ /* 0x000fc4000001ff00 */
[----:B------:R-:W-:Y:S01]  /*1460*/  CS2R R64, SRZ ;  /* 0x0000000000407805 */ /* 0x000fe2000001ff00 */
[----:B--2---:R-:W-:-:S04]  /*1470*/  FMUL.FTZ R0, R9, R0 ;  /* 0x0000000009007220 */ /* 0x004fc80000410000 */
[----:B------:R-:W-:Y:S01]  /*1480*/  FMUL.FTZ R0, R0, UR7 ;  /* 0x0000000700007c20 */ /* 0x000fe20008410000 */
[----:B------:R-:W-:-:S04]  /*1490*/  CS2R R8, SRZ ;  /* 0x0000000000087805 */ /* 0x000fc8000001ff00 */
[----:B------:R-:W-:Y:S02]  /*14a0*/  R2UR UR38, R0 ;  /* 0x00000000002672ca */ /* 0x000fe400000e0000 */
[----:B---3--:R-:W-:Y:S02]  /*14b0*/  @P0 R2UR UR49, R2 ;  /* 0x00000000023102ca */ /* 0x008fe400000e0000 */
[----:B----4-:R-:W-:Y:S01]  /*14c0*/  @P1 R2UR UR4, R4 ;  /* 0x00000000040412ca */ /* 0x010fe200000e0000 */
[----:B------:R-:W-:Y:S01]  /*14d0*/  IMAD.MOV.U32 R0, RZ, RZ, RZ ;  /* 0x000000ffff007224 */ /* 0x000fe200078e00ff */
[----:B------:R-:W-:Y:S01]  /*14e0*/  PLOP3.LUT P0, PT, PT, PT, PT, 0x80, 0x0 ;  /* 0x000000000000781c */ /* 0x000fe20003f0f070 */
[----:B------:R-:W-:-:S12]  /*14f0*/  @P1 BRA `(.L_x_120) ;  /* 0x0000000000341947 */ /* 0x000fd80003800000 */
[----:B------:R-:W-:Y:S02]  /*1500*/  ULDC.64 UR8, c[0x0][0xa08] ;  /* 0x0002820000087ab9 */ /* 0x000fe40000000a00 */
[----:B------:R-:W-:-:S04]  /*1510*/  ISETP.NE.U32.AND P1, PT, RZ, UR8, PT ;  /* 0x00000008ff007c0c */ /* 0x000fc8000bf25070 */
[----:B------:R-:W-:-:S13]  /*1520*/  ISETP.NE.AND.EX P1, PT, RZ, UR9, PT, P1 ;  /* 0x00000009ff007c0c */ /* 0x000fda000bf25310 */
[----:B------:R-:W-:Y:S05]  /*1530*/  @!P1 BRA `(.L_x_120) ;  /* 0x0000000000249947 */ /* 0x000fea0003800000 */
[----:B------:R-:W-:Y:S02]  /*1540*/  ULDC.64 UR4, c[0x0][0xa08] ;  /* 0x0002820000047ab9 */ /* 0x000fe40000000a00 */
[----:B------:R-:W-:-:S06]  /*1550*/  UIMAD.WIDE UR4, UR36, 0x4, UR4 ;  /* 0x00000004240478a5 */ /* 0x000fcc000f8e0204 */
[----:B------:R-:W-:Y:S02]  /*1560*/  IMAD.U32 R4, RZ, RZ, UR4 ;  /* 0x00000004ff047e24 */ /* 0x000fe4000f8e00ff */
[----:B------:R-:W-:-:S05]  /*1570*/  IMAD.U32 R5, RZ, RZ, UR5 ;  /* 0x00000005ff057e24 */ /* 0x000fca000f8e00ff */
[----:B------:R-:W2:Y:S04]  /*1580*/  LDG.E R44, desc[UR46][R4.64] ;  /* 0x0000002e042c7981 */ /* 0x000ea8000c1e1900 */
[----:B------:R-:W3:Y:S01]  /*1590*/  LDG.E R2, desc[UR46][R4.64+0x4] ;  /* 0x0000042e04027981 */ /* 0x000ee2000c1e1900 */
[----:B--2---:R-:W-:Y:S02]  /*15a0*/  R2UR UR4, R44 ;  /* 0x000000002c0472ca */ /* 0x004fe400000e0000 */
[----:B---3--:R-:W-:-:S13]  /*15b0*/  R2UR UR5, R2 ;  /* 0x00000000020572ca */ /* 0x008fda00000e0000 */
[----:B------:R-:W-:-:S12]  /*15c0*/  UIADD3 UR4, -UR4, UR5, URZ ;  /* 0x0000000504047290 */ /* 0x000fd8000fffe13f */
.L_x_120:
[----:B------:R-:W-:Y:S01]  /*15d0*/  UIADD3 UR49, -UR49, UR4, URZ ;  /* 0x0000000431317290 */ /* 0x000fe2000fffe13f */
[----:B------:R-:W-:Y:S01]  /*15e0*/  CS2R R94, SRZ ;  /* 0x00000000005e7805 */ /* 0x000fe2000001ff00 */
[----:B------:R-:W-:Y:S01]  /*15f0*/  @UP3 ULDC UR7, c[0x0][0x42c] ;  /* 0x00010b0000073ab9 */ /* 0x000fe20000000800 */
[----:B------:R-:W-:Y:S01]  /*1600*/  UMOV UR4, URZ ;  /* 0x0000003f00047c82 */ /* 0x000fe20008000000 */
[----:B------:R-:W-:Y:S01]  /*1610*/  UISETP.GE.AND UP0, UPT, UR49, 0x1, UPT ;  /* 0x000000013100788c */ /* 0x000fe2000bf06270 */
[----:B------:R-:W-:Y:S01]  /*1620*/  CS2R R68, SRZ ;  /* 0x0000000000447805 */ /* 0x000fe2000001ff00 */
[----:B------:R-:W-:Y:S01]  /*1630*/  UIADD3 UR5, UR49, 0xdf, URZ ;  /* 0x000000df31057890 */ /* 0x000fe2000fffe03f */
[----:B------:R-:W-:Y:S01]  /*1640*/  CS2R R96, SRZ ;  /* 0x0000000000607805 */ /* 0x000fe2000001ff00 */
[----:B------:R-:W-:Y:S01]  /*1650*/  UMOV UR39, UR6 ;  /* 0x0000000600277c82 */ /* 0x000fe20008000000 */
[----:B------:R-:W-:Y:S02]  /*1660*/  CS2R R72, SRZ ;  /* 0x0000000000487805 */ /* 0x000fe4000001ff00 */
[----:B------:R-:W-:Y:S01]  /*1670*/  PLOP3.LUT P1, PT, PT, PT, UP0, 0x80, 0x0 ;  /* 0x000000000000781c */ /* 0x000fe20003f2f008 */
[----:B------:R-:W-:Y:S01]  /*1680*/  UIMAD.WIDE UR8, UR5, -0x6db6db6d, UR4 ;  /* 0x92492493050878a5 */ /* 0x000fe2000f8e0204 */
[----:B------:R-:W-:Y:S01]  /*1690*/  CS2R R98, SRZ ;  /* 0x0000000000627805 */ /* 0x000fe2000001ff00 */
[----:B------:R-:W-:Y:S01]  /*16a0*/  UIMAD.WIDE.U32 UR4, UR6, UR7, URZ ;  /* 0x00000007060472a5 */ /* 0x000fe2000f8e003f */
[----:B------:R-:W-:Y:S01]  /*16b0*/  CS2R R76, SRZ ;  /* 0x00000000004c7805 */ /* 0x000fe2000001ff00 */
[----:B------:R-:W-:Y:S01]  /*16c0*/  USHF.R.U32.HI UR48, URZ, 0x1f, UR9 ;  /* 0x0000001f3f307899 */ /* 0x000fe20008011609 */
[----:B------:R-:W-:Y:S01]  /*16d0*/  CS2R R100, SRZ ;  /* 0x0000000000647805 */ /* 0x000fe2000001ff00 */
[----:B------:R-:W-:-:S02]  /*16e0*/  @UP3 ULDC UR7, c[0x0][0x430] ;  /* 0x00010c0000073ab9 */ /* 0x000fc40000000800 */
[----:B------:R-:W-:Y:S02]  /*16f0*/  @UP3 USHF.R.U32.HI UR42, URZ, UR7, UR5 ;  /* 0x000000073f2a3299 */ /* 0x000fe40008011605 */
[----:B------:R-:W-:Y:S02]  /*1700*/  ULEA.HI.SX32 UR48, UR9, UR48, 0x19 ;  /* 0x0000003009307291 */ /* 0x000fe4000f8fca3f */
[----:B------:R-:W-:Y:S10]  /*1710*/  @!P1 BRA `(.L_x_121) ;  /* 0x0000008400089947 */ /* 0x000ff40003800000 */
[----:B------:R-:W0:Y:S01]  /*1720*/  SHFL.IDX PT, R0, R228, RZ, 0x1f ;  /* 0x00001fffe4007589 */ /* 0x000e2200000e0000 */
[----:B------:R-:W1:Y:S01]  /*1730*/  S2UR UR6, SR_CgaCtaId ;  /* 0x00000000000679c3 */ /* 0x000e620000008800 */
[----:B------:R-:W-:Y:S01]  /*1740*/  UMOV UR5, 0x400 ;  /* 0x0000040000057882 */ /* 0x000fe20000000000 */
[----:B0-----:R-:W-:Y:S01]  /*1750*/  R2UR UR41, R0 ;  /* 0x00000000002972ca */ /* 0x001fe200000e0000 */
[----:B-1----:R-:W-:-:S04]  /*1760*/  ULEA UR5, UR6, UR5, 0x18 ;  /* 0x0000000506057291 */ /* 0x002fc8000f8ec03f */
[----:B------:R-:W-:-:S04]  /*1770*/  UIADD3 UR5, UR5, 0x1c400, URZ ;  /* 0x0001c40005057890 */ /* 0x000fc8000fffe03f */
[----:B------:R-:W-:-:S04]  /*1780*/  ULOP3.LUT UP0, URZ, UR5, 0x9f, URZ, 0xc0, !UPT ;  /* 0x0000009f053f7892 */ /* 0x000fc8000f80c03f */
[----:B------:R-:W-:Y:S02]  /*1790*/  ULEA.HI UR4, UR41, UR41, URZ, 0x1 ;  /* 0x0000002929047291 */ /* 0x000fe4000f8f083f */
[----:B------:R-:W-:Y:S02]  /*17a0*/  PLOP3.LUT P0, PT, PT, PT, UP0, 0x80, 0x0 ;  /* 0x000000000000781c */ /* 0x000fe40003f0f008 */
[----:B------:R-:W-:-:S04]  /*17b0*/  ULOP3.LUT UR4, UR4, 0x1e, URZ, 0xc0, !UPT ;  /* 0x0000001e04047892 */ /* 0x000fc8000f8ec03f */
[----:B------:R-:W-:-:S04]  /*17c0*/  UIADD3 UR4, UR41, -UR4, URZ ;  /* 0x8000000429047290 */ /* 0x000fc8000fffe03f */
[----:B------:R-:W-:-:S04]  /*17d0*/  ULEA UR4, UR4, UR5, 0xd ;  /* 0x0000000504047291 */ /* 0x000fc8000f8e683f */
[----:B------:R-:W-:-:S04]  /*17e0*/  USHF.R.U32.HI UR4, URZ, 0x4, UR4 ;  /* 0x000000043f047899 */ /* 0x000fc80008011604 */
[----:B------:R-:W-:Y:S01]  /*17f0*/  ULOP3.LUT UR51, UR4, 0x3fff, URZ, 0xc0, !UPT ;  /* 0x00003fff04337892 */ /* 0x000fe2000f8ec03f */
[----:B------:R-:W-:Y:S11]  /*1800*/  @!P0 BRA `(.L_x_122) ;  /* 0x0000000000408947 */ /* 0x000ff60003800000 */
[----:B------:R-:W-:Y:S01]  /*1810*/  MOV R0, 0x0 ;  /* 0x0000000000007802 */ /* 0x000fe20000000f00 */
[----:B------:R-:W-:Y:S01]  /*1820*/  ULDC.64 UR4, c[0x4][0x98] ;  /* 0x0100260000047ab9 */ /* 0x000fe20000000a00 */
[----:B------:R-:W-:Y:S01]  /*1830*/  ULDC.64 UR6, c[0x4][0x28] ;  /* 0x01000a0000067ab9 */ /* 0x000fe20000000a00 */
[----:B------:R-:W-:Y:S01]  /*1840*/  IMAD.U32 R4, RZ, RZ, UR4 ;  /* 0x00000004ff047e24 */ /* 0x000fe2000f8e00ff */
[----:B------:R0:W1:Y:S01]  /*1850*/  LDC.64 R2, c[0x4][R0] ;  /* 0x0100000000027b82 */ /* 0x0000620000000a00 */
        /* <DEDUP_REMOVED lines=8> */
[----:B0-----:R-:W-:-:S07]  /*18e0*/  IMAD.MOV.U32 R13, RZ, RZ, RZ ;  /* 0x000000ffff0d7224 */ /* 0x001fce00078e00ff */
[----:B------:R-:W-:-:S07]  /*18f0*/  LEPC R20, `(.L_x_122) ;  /* 0x000000001014794e */ /* 0x000fce0000000000 */
[----:B-1----:R-:W-:Y:S05]  /*1900*/  CALL.ABS.NOINC R2 ;  /* 0x0000000002007343 */ /* 0x002fea0003c00000 */
.L_x_122:
[----:B------:R-:W0:Y:S01]  /*1910*/  S2UR UR5, SR_CgaCtaId ;  /* 0x00000000000579c3 */ /* 0x000e220000008800 */
[----:B------:R-:W-:Y:S01]  /*1920*/  ULEA.HI UR4, UR44, UR44, URZ, 0x1 ;  /* 0x0000002c2c047291 */ /* 0x000fe2000f8f083f */
[----:B------:R-:W-:-:S03]  /*1930*/  MOV R3, 0x400 ;  /* 0x0000040000037802 */ /* 0x000fc60000000f00 */
[----:B------:R-:W-:-:S04]  /*1940*/  ULOP3.LUT UR4, UR4, 0xfffffffe, URZ, 0xc0, !UPT ;  /* 0xfffffffe04047892 */ /* 0x000fc8000f8ec03f */
[----:B------:R-:W-:-:S06]  /*1950*/  UIADD3 UR4, UR44, -UR4, URZ ;  /* 0x800000042c047290 */ /* 0x000fcc000fffe03f */
[----:B------:R-:W-:Y:S02]  /*1960*/  IMAD.U32 R4, RZ, RZ, UR4 ;  /* 0x00000004ff047e24 */ /* 0x000fe4000f8e00ff */
[----:B0-----:R-:W-:-:S05]  /*1970*/  IMAD.U32 R2, RZ, RZ, UR5 ;  /* 0x00000005ff027e24 */ /* 0x001fca000f8e00ff */
[----:B------:R-:W-:Y:S02]  /*1980*/  LEA R0, R2, R3, 0x18 ;  /* 0x0000000302007211 */ /* 0x000fe400078ec0ff */
[----:B------:R-:W-:Y:S01]  /*1990*/  SHF.L.U32 R3, R4, 0x1f, RZ ;  /* 0x0000001f04037819 */ /* 0x000fe200000006ff */
[----:B------:R-:W-:-:S03]  /*19a0*/  IMAD.U32 R4, RZ, RZ, UR45 ;  /* 0x0000002dff047e24 */ /* 0x000fc6000f8e00ff */
[----:B------:R-:W0:Y:S02]  /*19b0*/  SYNCS.PHASECHK.TRANS64.TRYWAIT P1, [R0+URZ+0x2e800], R3 ;  /* 0x02e80003000075a7 */ /* 0x000e24000802017f */
[----:B------:R-:W-:Y:S01]  /*19c0*/  ISETP.NE.AND P0, PT, R4, 0x3, PT ;  /* 0x000000030400780c */ /* 0x000fe20003f05270 */
[----:B0-----:R-:W-:-:S12]  /*19d0*/  @!P1 BRA `(.L_x_123) ;  /* 0x000000f000309947 */ /* 0x001fd80003800000 */
.L_x_248:
[----:B------:R-:W-:Y:S05]  /*19e0*/  @!P0 BRA `(.L_x_124) ;  /* 0x0000000000048947 */ /* 0x000fea0003800000 */
[----:B------:R-:W-:Y:S01]  /*19f0*/  BPT.TRAP 0x1 ;  /* 0x000000040000795c */ /* 0x000fe20000300000 */
.L_x_124:
[----:B------:R-:W-:Y:S02]  /*1a00*/  IMAD.U32 R4, RZ, RZ, UR43 ;  /* 0x0000002bff047e24 */ /* 0x000fe4000f8e00ff */
[----:B------:R-:W-:-:S03]  /*1a10*/  IMAD.U32 R5, RZ, RZ, UR50 ;  /* 0x00000032ff057e24 */ /* 0x000fc6000f8e00ff */
[----:B------:R-:W-:Y:S01]  /*1a20*/  SHF.L.U32 R4, R4, 0x1f, RZ ;  /* 0x0000001f04047819 */ /* 0x000fe200000006ff */
[----:B------:R-:W-:-:S04]  /*1a30*/  IMAD R5, R5, 0x8, R0 ;  /* 0x0000000805057824 */ /* 0x000fc800078e0200 */
[----:B------:R1:W2:Y:S01]  /*1a40*/  SYNCS.PHASECHK.TRANS64.TRYWAIT P1, [R5+URZ+0x2e830], R4 ;  /* 0x02e83004050075a7 */ /* 0x0002a2000802017f */
[----:B------:R-:W-:Y:S05]  /*1a50*/  @!P0 BRA `(.L_x_125) ;  /* 0x0000000000048947 */ /* 0x000fea0003800000 */
[----:B------:R-:W-:Y:S01]  /*1a60*/  BPT.TRAP 0x1 ;  /* 0x000000040000795c */ /* 0x000fe20000300000 */
.L_x_125:
[----:B------:R-:W3:Y:S01]  /*1a70*/  S2R R6, SR_TID.X ;  /* 0x0000000000067919 */ /* 0x000ee20000002100 */
[----:B0-----:R-:W-:-:S05]  /*1a80*/  VIADD R3, R0, 0x20400 ;  /* 0x0002040000037836 */ /* 0x001fca0000000000 */
[----:B------:R-:W-:-:S04]  /*1a90*/  SHF.R.U32.HI R3, RZ, 0x4, R3 ;  /* 0x00000004ff037819 */ /* 0x000fc80000011603 */
[----:B------:R-:W-:Y:S02]  /*1aa0*/  LOP3.LUT R3, R3, 0x3fff, RZ, 0xc0, !PT ;  /* 0x00003fff03037812 */ /* 0x000fe400078ec0ff */
[----:B---3--:R-:W-:Y:S01]  /*1ab0*/  LOP3.LUT P2, RZ, R6, 0x7f, RZ, 0xc0, !PT ;  /* 0x0000007f06ff7812 */ /* 0x008fe2000784c0ff */
[----:B--2---:R-:W-:-:S12]  /*1ac0*/  @P1 BRA `(.L_x_126) ;  /* 0x0000000000081947 */ /* 0x004fd80003800000 */
[----:B------:R-:W0:Y:S02]  /*1ad0*/  SYNCS.PHASECHK.TRANS64.TRYWAIT P1, [R5+URZ+0x2e830], R4 ;  /* 0x02e83004050075a7 */ /* 0x000e24000802017f */
[----:B0-----:R-:W-:Y:S05]  /*1ae0*/  @!P1 BRA `(.L_x_127) ;  /* 0x000000f000009947 */ /* 0x001fea0003800000 */
.L_x_126:
[----:B------:R-:W-:Y:S05]  /*1af0*/  WARPSYNC.ALL ;  /* 0x0000000000007948 */ /* 0x000fea0003800000 */
[----:B------:R-:W-:Y:S01]  /*1b00*/  IMAD.MOV.U32 R87, RZ, RZ, RZ ;  /* 0x000000ffff577224 */ /* 0x000fe200078e00ff */
[----:B------:R-:W-:-:S04]  /*1b10*/  LOP3.LUT R3, R3, 0x10000, RZ, 0xfc, !PT ;  /* 0x0001000003037812 */ /* 0x000fc800078efcff */
        /* <DEDUP_REMOVED lines=15> */
[----:B------:R-:W2:Y:S01]  /*1c10*/  S2R R152, SR_TID.X ;  /* 0x0000000000987919 */ /* 0x000ea20000002100 */
[----:B------:R-:W-:-:S02]  /*1c20*/  UISETP.GE.AND UP0, UPT, UR49, 0xe1, UPT ;  /* 0x000000e13100788c */ /* 0x000fc4000bf06270 */
        /* <DEDUP_REMOVED lines=18> */
[----:B------:R-:W-:Y:S01]  /*1d50*/  UIADD3 UR12, UR20, 0x504, URZ ;  /* 0x00000504140c7890 */ /* 0x000fe2000fffe03f */
        /* <DEDUP_REMOVED lines=126> */
[----:B------:R-:W-:Y:S01]  /*2540*/  FMNMX.FTZ R7, R136, R137, !PT ;  /* 0x0000008988077209 */ /* 0x000fe20007810000 */
[----:B------:R-:W-:Y:S01]  /*2550*/  UMOV UR15, 0x40000040 ;  /* 0x40000040000f7882 */ /* 0x000fe20000000000 */
[----:B------:R-:W-:-:S02]  /*2560*/  FSEL R141, R141, -INF , P1 ;  /* 0xff8000008d8d7808 */ /* 0x000fc40000800000 */
[----:B01----:R-:W-:Y:S02]  /*2570*/  FMNMX.FTZ R4, R140, R7, !PT ;  /* 0x000000078c047209 */ /* 0x003fe40007810000 */
        /* <DEDUP_REMOVED lines=17> */
[C---:B------:R-:W-:Y:S02]  /*2690*/  ISETP.GT.AND P5, PT, R6.reuse, 0x21, PT ;  /* 0x000000210600780c */ /* 0x040fe40003fa4270 */
        /* <DEDUP_REMOVED lines=74> */
[C---:B------:R-:W-:Y:S02]  /*2b40*/  ISETP.GT.AND P1, PT, R6.reuse, 0x61, PT ;  /* 0x000000610600780c */ /* 0x040fe40003f24270 */
[----:B------:R-:W-:Y:S02]  /*2b50*/  FMNMX.FTZ R7, R117, R4, !PT ;  /* 0x0000000475077209 */ /* 0x000fe40007810000 */
[----:B------:R-:W-:Y:S02]  /*2b60*/  FSEL R115, R115, -INF , P2 ;  /* 0xff80000073737808 */ /* 0x000fe40001000000 */
[----:B------:R-:W-:-:S02]  /*2b70*/  ISETP.GT.AND P2, PT, R6, 0x68, PT ;  /* 0x000000680600780c */ /* 0x000fc40003f44270 */
[----:B------:R-:W-:Y:S02]  /*2b80*/  FSEL R118, R118, -INF , P5 ;  /* 0xff80000076767808 */ /* 0x000fe40002800000 */
[C---:B------:R-:W-:Y:S02]  /*2b90*/  ISETP.GT.AND P5, PT, R6.reuse, 0x69, PT ;  /* 0x000000690600780c */ /* 0x040fe40003fa4270 */
        /* <DEDUP_REMOVED lines=31> */
[C---:B------:R-:W-:Y:S02]  /*2d90*/  ISETP.GT.AND P4, PT, R6.reuse, 0x81, PT ;  /* 0x000000810600780c */ /* 0x040fe40003f84270 */
        /* <DEDUP_REMOVED lines=69> */
[----:B------:R-:W-:Y:S02]  /*31f0*/  ISETP.GT.AND P1, PT, R6, 0xc8, PT ;  /* 0x000000c80600780c */ /* 0x000fe40003f24270 */
[----:B------:R-:W-:Y:S02]  /*3200*/  FSEL R54, R54, -INF , P2 ;  /* 0xff80000036367808 */ /* 0x000fe40001000000 */
[----:B------:R-:W-:-:S02]  /*3210*/  ISETP.GT.AND P2, PT, R6, 0xc9, PT ;  /* 0x000000c90600780c */ /* 0x000fc40003f44270 */
[----:B------:R-:W-:Y:S02]  /*3220*/  FSEL R50, R50, -INF , P3 ;  /* 0xff80000032327808 */ /* 0x000fe40001800000 */
[C---:B------:R-:W-:Y:S02]  /*3230*/  ISETP.GT.AND P3, PT, R6.reuse, 0xd0, PT ;  /* 0x000000d00600780c */ /* 0x040fe40003f64270 */
[----:B------:R-:W-:Y:S02]  /*3240*/  FSEL R47, R47, -INF , P4 ;  /* 0xff8000002f2f7808 */ /* 0x000fe40002000000 */
[----:B------:R-:W-:Y:S02]  /*3250*/  ISETP.GT.AND P4, PT, R6, 0xd1, PT ;  /* 0x000000d10600780c */ /* 0x000fe40003f84270 */
        /* <DEDUP_REMOVED lines=17> */
[----:B------:R-:W-:Y:S02]  /*3370*/  FMNMX.FTZ R28, R142, R33, !PT ;  /* 0x000000218e1c7209 */ /* 0x000fe40007810000 */
[----:B------:R-:W-:Y:S02]  /*3380*/  FSEL R79, R36, -INF , P5 ;  /* 0xff800000244f7808 */ /* 0x000fe40002800000 */
[----:B------:R-:W-:Y:S02]  /*3390*/  FMNMX.FTZ R4, R78, R9, !PT ;  /* 0x000000094e047209 */ /* 0x000fe40007810000 */
[----:B------:R-:W-:-:S02]  /*33a0*/  ISETP.GT.AND P6, PT, R6, 0xd9, PT ;  /* 0x000000d90600780c */ /* 0x000fc40003fc4270 */
[----:B------:R-:W-:Y:S02]  /*33b0*/  FMNMX.FTZ R33, R143, R28, !PT ;  /* 0x0000001c8f217209 */ /* 0x000fe40007810000 */
[----:B------:R-:W-:Y:S02]  /*33c0*/  FSEL R81, R37, -INF , P6 ;  /* 0xff80000025517808 */ /* 0x000fe40003000000 */
[----:B------:R-:W-:Y:S02]  /*33d0*/  FMNMX.FTZ R4, R79, R4, !PT ;  /* 0x000000044f047209 */ /* 0x000fe40007810000 */
[----:B------:R-:W-:Y:S02]  /*33e0*/  FMNMX.FTZ R36, R146, R33, !PT ;  /* 0x0000002192247209 */ /* 0x000fe40007810000 */
[----:B------:R-:W-:Y:S02]  /*33f0*/  FMNMX.FTZ R9, R81, R4, !PT ;  /* 0x0000000451097209 */ /* 0x000fe40007810000 */
[----:B------:R-:W-:-:S02]  /*3400*/  FMNMX.FTZ R33, R147, R36, !PT ;  /* 0x0000002493217209 */ /* 0x000fc40007810000 */
[----:B------:R-:W-:Y:S01]  /*3410*/  ISETP.GT.AND P1, PT, R6, 0xb9, PT ;  /* 0x000000b90600780c */ /* 0x000fe20003f24270 */
[----:B------:R-:W0:Y:S01]  /*3420*/  SHFL.BFLY PT, R4, R9, 0x2, 0x1f ;  /* 0x0c401f0009047f89 */ /* 0x000e2200000e0000 */
[----:B------:R-:W-:Y:S02]  /*3430*/  FMNMX.FTZ R36, R150, R33, !PT ;  /* 0x0000002196247209 */ /* 0x000fe40007810000 */
[----:B------:R-:W-:Y:S02]  /*3440*/  P2R R14, PR, RZ, 0x1 ;  /* 0x00000001ff0e7803 */ /* 0x000fe40000000000 */
[----:B------:R-:W-:Y:S02]  /*3450*/  FMNMX.FTZ R41, R151, R36, !PT ;  /* 0x0000002497297209 */ /* 0x000fe40007810000 */
[----:B------:R-:W-:Y:S02]  /*3460*/  ISETP.GT.AND P0, PT, R6, 0xc0, PT ;  /* 0x000000c00600780c */ /* 0x000fe40003f04270 */
[----:B------:R-:W-:-:S02]  /*3470*/  FMNMX.FTZ R36, R122, R41, !PT ;  /* 0x000000297a247209 */ /* 0x000fc40007810000 */
[----:B------:R-:W-:Y:S02]  /*3480*/  FSEL R55, R55, -INF , P1 ;  /* 0xff80000037377808 */ /* 0x000fe40000800000 */
[----:B------:R-:W-:Y:S02]  /*3490*/  FMNMX.FTZ R41, R123, R36, !PT ;  /* 0x000000247b297209 */ /* 0x000fe40007810000 */
[----:B------:R-:W-:Y:S02]  /*34a0*/  FSEL R26, R26, -INF , P0 ;  /* 0xff8000001a1a7808 */ /* 0x000fe40000000000 */
[----:B------:R-:W-:Y:S02]  /*34b0*/  FMNMX.FTZ R36, R126, R41, !PT ;  /* 0x000000297e247209 */ /* 0x000fe40007810000 */
[----:B------:R-:W-:Y:S02]  /*34c0*/  ISETP.NE.AND P0, PT, R14, RZ, PT ;  /* 0x000000ff0e00720c */ /* 0x000fe40003f05270 */
[----:B------:R-:W-:-:S02]  /*34d0*/  FMNMX.FTZ R41, R127, R36, !PT ;  /* 0x000000247f297209 */ /* 0x000fc40007810000 */
[----:B------:R-:W-:Y:S02]  /*34e0*/  ISETP.NE.AND P1, PT, R13, RZ, PT ;  /* 0x000000ff0d00720c */ /* 0x000fe40003f25270 */
[----:B0-----:R-:W-:Y:S02]  /*34f0*/  FMNMX.FTZ R10, R9, R4, !PT ;  /* 0x00000004090a7209 */ /* 0x001fe40007810000 */
[----:B------:R-:W-:Y:S02]  /*3500*/  FMNMX.FTZ R48, R130, R41, !PT ;  /* 0x0000002982307209 */ /* 0x000fe40007810000 */
[----:B------:R-:W-:Y:S01]  /*3510*/  FSEL R27, R27, -INF , P0 ;  /* 0xff8000001b1b7808 */ /* 0x000fe20000000000 */
[----:B------:R-:W0:Y:S01]  /*3520*/  SHFL.BFLY PT, R11, R10, 0x1, 0x1f ;  /* 0x0c201f000a0b7f89 */ /* 0x000e2200000e0000 */
[----:B------:R-:W-:Y:S02]  /*3530*/  FMNMX.FTZ R41, R131, R48, !PT ;  /* 0x0000003083297209 */ /* 0x000fe40007810000 */
[----:B------:R-:W-:-:S02]  /*3540*/  FSEL R30, R30, -INF , P1 ;  /* 0xff8000001e1e7808 */ /* 0x000fc40000800000 */
[----:B------:R-:W-:Y:S02]  /*3550*/  FMNMX.FTZ R48, R134, R41, !PT ;  /* 0x0000002986307209 */ /* 0x000fe40007810000 */
[----:B------:R-:W-:Y:S02]  /*3560*/  ISETP.NE.AND P0, PT, R8, RZ, PT ;  /* 0x000000ff0800720c */ /* 0x000fe40003f05270 */
[----:B------:R-:W-:-:S04]  /*3570*/  FMNMX.FTZ R53, R135, R48, !PT ;  /* 0x0000003087357209 */ /* 0x000fc80007810000 */
[----:B------:R-:W-:-:S04]  /*3580*/  FMNMX.FTZ R48, R106, R53, !PT ;  /* 0x000000356a307209 */ /* 0x000fc80007810000 */
[----:B------:R-:W-:-:S04]  /*3590*/  FMNMX.FTZ R53, R107, R48, !PT ;  /* 0x000000306b357209 */ /* 0x000fc80007810000 */
[----:B------:R-:W-:Y:S02]  /*35a0*/  FMNMX.FTZ R48, R110, R53, !PT ;  /* 0x000000356e307209 */ /* 0x000fe40007810000 */
[----:B0-----:R-:W-:Y:S01]  /*35b0*/  FMNMX.FTZ R4, R10, R11, !PT ;  /* 0x0000000b0a047209 */ /* 0x001fe20007810000 */
        /* <DEDUP_REMOVED lines=18> */
[----:B------:R-:W-:Y:S01]  /*36e0*/  FSEL R65, R38, -INF , P5 ;  /* 0xff80000026417808 */ /* 0x000fe20002800000 */
[----:B------:R-:W-:-:S01]  /*36f0*/  FFMA.FTZ R45, R109, UR38, -R82 ;  /* 0x000000266d2d7c23 */ /* 0x000fc20008010852 */
[----:B------:R-:W-:Y:S01]  /*3700*/  FMNMX.FTZ R89, R91, R84, !PT ;  /* 0x000000545b597209 */ /* 0x000fe20007810000 */
[----:B------:R-:W-:-:S01]  /*3710*/  FFMA.FTZ R6, R136, UR38, -R82 ;  /* 0x0000002688067c23 */ /* 0x000fc20008010852 */
[----:B------:R-:W-:Y:S01]  /*3720*/  MUFU.EX2 R33, R105 ;  /* 0x0000006900217308 */ /* 0x000fe20000000800 */
        /* <DEDUP_REMOVED lines=9> */
[----:B0-----:R-:W-:Y:S01]  /*37c0*/  FMNMX.FTZ R88, R98, R89, !PT ;  /* 0x0000005962587209 */ /* 0x001fe20007810000 */
        /* <DEDUP_REMOVED lines=9> */
[----:B------:R0:W-:Y:S01]  /*3860*/  MUFU.EX2 R89, R96 ;  /* 0x0000006000597308 */ /* 0x0001e20000000800 */
        /* <DEDUP_REMOVED lines=8> */
[----:B0-----:R-:W-:Y:S01]  /*38f0*/  FSEL R96, R39, -INF , P6 ;  /* 0xff80000027607808 */ /* 0x001fe20003000000 */
[--C-:B------:R-:W-:Y:S01]  /*3900*/  FFMA.FTZ R39, R73, UR38, -R82.reuse ;  /* 0x0000002649277c23 */ /* 0x100fe20008010852 */
[----:B------:R-:W-:Y:S01]  /*3910*/  FMNMX.FTZ R97, R59, R92, !PT ;  /* 0x0000005c3b617209 */ /* 0x000fe20007810000 */
[--C-:B------:R-:W-:Y:S01]  /*3920*/  FFMA.FTZ R73, R75, UR38, -R82.reuse ;  /* 0x000000264b497c23 */ /* 0x100fe20008010852 */
[----:B------:R-:W-:-:S01]  /*3930*/  FFMA.FTZ R75, R77, UR38, -R82 ;  /* 0x000000264d4b7c23 */ /* 0x000fc20008010852 */
[--C-:B------:R-:W-:Y:S01]  /*3940*/  FFMA.FTZ R36, R112, UR38, -R82.reuse ;  /* 0x0000002670247c23 */ /* 0x100fe20008010852 */
[----:B------:R-:W-:Y:S01]  /*3950*/  FMNMX.FTZ R92, R62, R97, !PT ;  /* 0x000000613e5c7209 */ /* 0x000fe20007810000 */
[--C-:B------:R-:W-:Y:S01]  /*3960*/  FFMA.FTZ R113, R113, UR38, -R82.reuse ;  /* 0x0000002671717c23 */ /* 0x100fe20008010852 */
        /* <DEDUP_REMOVED lines=19> */
[----:B------:R-:W-:Y:S03]  /*3aa0*/  MUFU.EX2 R6, R6 ;  /* 0x0000000600067308 */ /* 0x000fe60000000800 */
[----:B------:R-:W-:-:S04]  /*3ab0*/  FMNMX.FTZ R92, R42, R101, !PT ;  /* 0x000000652a5c7209 */ /* 0x000fc80007810000 */
[----:B------:R-:W-:Y:S01]  /*3ac0*/  FMNMX.FTZ R101, R43, R92, !PT ;  /* 0x0000005c2b657209 */ /* 0x000fe20007810000 */
[----:B------:R-:W-:Y:S03]  /*3ad0*/  MUFU.EX2 R9, R9 ;  /* 0x0000000900097308 */ /* 0x000fe60000000800 */
[----:B------:R-:W-:-:S04]  /*3ae0*/  FMNMX.FTZ R92, R46, R101, !PT ;  /* 0x000000652e5c7209 */ /* 0x000fc80007810000 */
[----:B------:R-:W-:Y:S01]  /*3af0*/  FMNMX.FTZ R101, R47, R92, !PT ;  /* 0x0000005c2f657209 */ /* 0x000fe20007810000 */
[----:B------:R-:W-:Y:S03]  /*3b00*/  MUFU.EX2 R8, R8 ;  /* 0x0000000800087308 */ /* 0x000fe60000000800 */
[----:B------:R-:W-:-:S04]  /*3b10*/  FMNMX.FTZ R92, R50, R101, !PT ;  /* 0x00000065325c7209 */ /* 0x000fc80007810000 */
[----:B------:R-:W-:Y:S01]  /*3b20*/  FMNMX.FTZ R101, R51, R92, !PT ;  /* 0x0000005c33657209 */ /* 0x000fe20007810000 */
[----:B------:R-:W-:-:S01]  /*3b30*/  FFMA.FTZ R92, R72, UR38, -R82 ;  /* 0x00000026485c7c23 */ /* 0x000fc20008010852 */
[----:B------:R-:W0:Y:S02]  /*3b40*/  MUFU.EX2 R13, R13 ;  /* 0x0000000d000d7308 */ /* 0x000e240000000800 */
[----:B------:R-:W-:-:S04]  /*3b50*/  FMNMX.FTZ R72, R54, R101, !PT ;  /* 0x0000006536487209 */ /* 0x000fc80007810000 */
[----:B------:R-:W-:Y:S02]  /*3b60*/  FMNMX.FTZ R105, R55, R72, !PT ;  /* 0x0000004837697209 */ /* 0x000fe40007810000 */
[----:B------:R1:W-:Y:S02]  /*3b70*/  MUFU.EX2 R101, R92 ;  /* 0x0000005c00657308 */ /* 0x0003e40000000800 */
[----:B------:R-:W-:-:S04]  /*3b80*/  FMNMX.FTZ R72, R26, R105, !PT ;  /* 0x000000691a487209 */ /* 0x000fc80007810000 */
[----:B------:R-:W-:Y:S02]  /*3b90*/  FMNMX.FTZ R105, R27, R72, !PT ;  /* 0x000000481b697209 */ /* 0x000fe40007810000 */
[----:B------:R-:W-:Y:S01]  /*3ba0*/  FSEL R72, R31, -INF , P2 ;  /* 0xff8000001f487808 */ /* 0x000fe20001000000 */
[----:B------:R-:W-:Y:S01]  /*3bb0*/  FFMA.FTZ R31, R69, UR38, -R82 ;  /* 0x00000026451f7c23 */ /* 0x000fe20008010852 */
[----:B------:R-:W-:Y:S01]  /*3bc0*/  FMNMX.FTZ R105, R30, R105, !PT ;  /* 0x000000691e697209 */ /* 0x000fe20007810000 */
[----:B------:R-:W-:Y:S01]  /*3bd0*/  MUFU.EX2 R10, R10 ;  /* 0x0000000a000a7308 */ /* 0x000fe20000000800 */
[----:B------:R-:W-:Y:S02]  /*3be0*/  FSEL R69, R34, -INF , P3 ;  /* 0xff80000022457808 */ /* 0x000fe40001800000 */
[----:B------:R-:W-:Y:S02]  /*3bf0*/  FMNMX.FTZ R34, R72, R105, !PT ;  /* 0x0000006948227209 */ /* 0x000fe40007810000 */
[----:B-1----:R-:W-:-:S02]  /*3c00*/  FSEL R92, R35, -INF , P4 ;  /* 0xff800000235c7808 */ /* 0x002fc40002000000 */
[----:B------:R-:W-:Y:S01]  /*3c10*/  FMNMX.FTZ R35, R69, R34, !PT ;  /* 0x0000002245237209 */ /* 0x000fe20007810000 */
[----:B------:R-:W-:Y:S01]  /*3c20*/  MUFU.EX2 R11, R11 ;  /* 0x0000000b000b7308 */ /* 0x000fe20000000800 */
[----:B--2---:R-:W-:Y:S02]  /*3c30*/  LOP3.LUT P2, RZ, R152, 0x7f, RZ, 0xc0, !PT ;  /* 0x0000007f98ff7812 */ /* 0x004fe4000784c0ff */
[----:B------:R-:W-:Y:S01]  /*3c40*/  FMNMX.FTZ R38, R92, R35, !PT ;  /* 0x000000235c267209 */ /* 0x000fe20007810000 */
[----:B------:R-:W-:-:S01]  /*3c50*/  FFMA.FTZ R35, R7, UR38, -R82 ;  /* 0x0000002607237c23 */ /* 0x000fc20008010852 */
[----:B0-----:R-:W-:Y:S02]  /*3c60*/  F2FP.SATFINITE.E4M3.F32.PACK_AB_MERGE_C R200, R13, R8, RZ ;  /* 0x000000080dc8723e */ /* 0x001fe400048070ff */
[----:B------:R-:W-:Y:S01]  /*3c70*/  FMNMX.FTZ R7, R65, R38, !PT ;  /* 0x0000002641077209 */ /* 0x000fe20007810000 */
[--C-:B------:R-:W-:Y:S01]  /*3c80*/  FFMA.FTZ R38, R44, UR38, -R82.reuse ;  /* 0x000000262c267c23 */ /* 0x100fe20008010852 */
[----:B------:R-:W-:-:S01]  /*3c90*/  FFMA.FTZ R44, R74, UR38, -R82 ;  /* 0x000000264a2c7c23 */ /* 0x000fc20008010852 */
[--C-:B------:R-:W-:Y:S01]  /*3ca0*/  FFMA.FTZ R74, R76, UR38, -R82.reuse ;  /* 0x000000264c4a7c23 */ /* 0x100fe20008010852 */
[----:B------:R-:W-:Y:S01]  /*3cb0*/  FMNMX.FTZ R7, R96, R7, !PT ;  /* 0x0000000760077209 */ /* 0x000fe20007810000 */
[--C-:B------:R-:W-:Y:S01]  /*3cc0*/  FFMA.FTZ R76, R80, UR38, -R82.reuse ;  /* 0x00000026504c7c23 */ /* 0x100fe20008010852 */
[----:B------:R-:W-:-:S01]  /*3cd0*/  FFMA.FTZ R80, R85, UR38, -R82 ;  /* 0x0000002655507c23 */ /* 0x000fc20008010852 */
[--C-:B------:R-:W-:Y:S01]  /*3ce0*/  FFMA.FTZ R85, R155, UR38, -R82.reuse ;  /* 0x000000269b557c23 */ /* 0x100fe20008010852 */
[----:B------:R-:W-:-:S01]  /*3cf0*/  FFMA.FTZ R82, R81, UR38, -R82 ;  /* 0x0000002651527c23 */ /* 0x000fc20008010852 */
[----:B------:R-:W0:Y:S01]  /*3d00*/  SHFL.BFLY PT, R100, R7, 0x2, 0x1f ;  /* 0x0c401f0007647f89 */ /* 0x000e2200000e0000 */
[----:B------:R-:W-:Y:S01]  /*3d10*/  MUFU.EX2 R34, R104 ;  /* 0x0000006800227308 */ /* 0x000fe20000000800 */
[----:B------:R-:W-:Y:S01]  /*3d20*/  @!P2 VIADD R5, R5, 0x2e840 ;  /* 0x0002e8400505a836 */ /* 0x000fe20000000000 */
[----:B------:R-:W-:-:S06]  /*3d30*/  F2FP.SATFINITE.E4M3.F32.PACK_AB_MERGE_C R200, R9, R6, R200 ;  /* 0x0000000609c8723e */ /* 0x000fcc00048070c8 */
[----:B------:R-:W-:Y:S08]  /*3d40*/  MUFU.EX2 R14, R14 ;  /* 0x0000000e000e7308 */ /* 0x000ff00000000800 */
[----:B------:R-:W1:Y:S01]  /*3d50*/  MUFU.EX2 R21, R21 ;  /* 0x0000001500157308 */ /* 0x000e620000000800 */
[----:B0-----:R-:W-:-:S07]  /*3d60*/  FMNMX.FTZ R100, R7, R100, !PT ;  /* 0x0000006407647209 */ /* 0x001fce0007810000 */
[----:B------:R0:W-:Y:S01]  /*3d70*/  MUFU.EX2 R41, R113 ;  /* 0x0000007100297308 */ /* 0x0001e20000000800 */
[----:B------:R-:W2:Y:S07]  /*3d80*/  SHFL.BFLY PT, R7, R100, 0x1, 0x1f ;  /* 0x0c201f0064077f89 */ /* 0x000eae00000e0000 */
[----:B------:R-:W-:Y:S01]  /*3d90*/  MUFU.EX2 R12, R12 ;  /* 0x0000000c000c7308 */ /* 0x000fe20000000800 */
[----:B-1----:R-:W-:-:S04]  /*3da0*/  F2FP.SATFINITE.E4M3.F32.PACK_AB_MERGE_C R202, R21, R14, RZ ;  /* 0x0000000e15ca723e */ /* 0x002fc800048070ff */
[----:B------:R-:W-:-:S03]  /*3db0*/  F2FP.SATFINITE.E4M3.F32.PACK_AB_MERGE_C R202, R11, R10, R202 ;  /* 0x0000000a0bca723e */ /* 0x000fc600048070ca */
[----:B------:R-:W-:Y:S08]  /*3dc0*/  MUFU.EX2 R15, R15 ;  /* 0x0000000f000f7308 */ /* 0x000ff00000000800 */
[----:B------:R-:W-:Y:S01]  /*3dd0*/  MUFU.EX2 R24, R24 ;  /* 0x0000001800187308 */ /* 0x000fe20000000800 */
[----:B--2---:R-:W-:Y:S01]  /*3de0*/  FMNMX.FTZ R7, R100, R7, !PT ;  /* 0x0000000764077209 */ /* 0x004fe20007810000 */
[----:B------:R-:W-:-:S03]  /*3df0*/  IMAD.U32 R100, RZ, RZ, UR38 ;  /* 0x00000026ff647e24 */ /* 0x000fc6000f8e00ff */
[C---:B------:R-:W-:Y:S01]  /*3e00*/  FSETP.NEU.FTZ.AND P1, PT, R7.reuse, -INF , PT ;  /* 0xff8000000700780b */ /* 0x040fe20003f3d000 */
[----:B------:R-:W-:-:S02]  /*3e10*/  FFMA.FTZ R109, R7, R100, -8 ;  /* 0xc1000000076d7423 */ /* 0x000fc40000010064 */
[----:B------:R-:W-:Y:S03]  /*3e20*/  MUFU.EX2 R29, R29 ;  /* 0x0000001d001d7308 */ /* 0x000fe60000000800 */
[----:B------:R-:W-:Y:S02]  /*3e30*/  FSEL R109, R109, RZ, P1 ;  /* 0x000000ff6d6d7208 */ /* 0x000fe40000800000 */
[----:B------:R-:W-:-:S03]  /*3e40*/  PLOP3.LUT P1, PT, PT, PT, UP0, 0x80, 0x0 ;  /* 0x000000000000781c */ /* 0x000fc60003f2f008 */
        /* <DEDUP_REMOVED lines=17> */
[----:B------:R-:W-:-:S01]  /*3f60*/  FADD.FTZ R103, R6, R9 ;  /* 0x0000000906677221 */ /* 0x000fc20000010000 */
[--C-:B------:R-:W-:Y:S01]  /*3f70*/  FFMA.FTZ R125, R151, UR38, -R109.reuse ;  /* 0x00000026977d7c23 */ /* 0x100fe2000801086d */
[----:B------:R-:W-:-:S01]  /*3f80*/  FFMA.FTZ R108, R122, UR38, -R109 ;  /* 0x000000267a6c7c23 */ /* 0x000fc2000801086d */
[----:B------:R-:W-:Y:S01]  /*3f90*/  FFMA.FTZ R116, R130, UR38, -R109 ;  /* 0x0000002682747c23 */ /* 0x000fe2000801086d */
[----:B------:R-:W-:-:S01]  /*3fa0*/  FADD.FTZ R128, R8, R103 ;  /* 0x0000006708807221 */ /* 0x000fc20000010000 */
[--C-:B------:R-:W-:Y:S01]  /*3fb0*/  FFMA.FTZ R122, R126, UR38, -R109.reuse ;  /* 0x000000267e7a7c23 */ /* 0x100fe2000801086d */
[----:B------:R-:W-:-:S01]  /*3fc0*/  FFMA.FTZ R126, R110, UR38, -R109 ;  /* 0x000000266e7e7c23 */ /* 0x000fc2000801086d */
[----:B------:R-:W2:Y:S01]  /*3fd0*/  MUFU.EX2 R112, R112 ;  /* 0x0000007000707308 */ /* 0x000ea20000000800 */
[----:B------:R-:W-:-:S01]  /*3fe0*/  FFMA.FTZ R110, R114, UR38, -R109 ;  /* 0x00000026726e7c23 */ /* 0x000fc2000801086d */
[----:B------:R-:W-:Y:S01]  /*3ff0*/  FFMA.FTZ R114, R118, UR38, -R109 ;  /* 0x0000002676727c23 */ /* 0x000fe2000801086d */
[----:B------:R-:W-:-:S01]  /*4000*/  FADD.FTZ R103, R13, R128 ;  /* 0x000000800d677221 */ /* 0x000fc20000010000 */
[--C-:B------:R-:W-:Y:S01]  /*4010*/  FFMA.FTZ R118, R94, UR38, -R109.reuse ;  /* 0x000000265e767c23 */ /* 0x100fe2000801086d */
[----:B0-----:R-:W-:-:S01]  /*4020*/  FFMA.FTZ R113, R123, UR38, -R109 ;  /* 0x000000267b717c23 */ /* 0x001fc2000801086d */
[--C-:B------:R-:W-:Y:S01]  /*4030*/  FFMA.FTZ R94, R98, UR38, -R109.reuse ;  /* 0x00000026625e7c23 */ /* 0x100fe2000801086d */
[----:B------:R-:W-:-:S01]  /*4040*/  FFMA.FTZ R98, R102, UR38, -R109 ;  /* 0x0000002666627c23 */ /* 0x000fc2000801086d */
[----:B------:R-:W0:Y:S01]  /*4050*/  MUFU.EX2 R117, R117 ;  /* 0x0000007500757308 */ /* 0x000e220000000800 */
[----:B-1----:R-:W-:-:S01]  /*4060*/  FADD.FTZ R131, R81, R100 ;  /* 0x0000006451837221 */ /* 0x002fc20000010000 */
[----:B------:R-:W-:Y:S01]  /*4070*/  FFMA.FTZ R102, R58, UR38, -R109 ;  /* 0x000000263a667c23 */ /* 0x000fe2000801086d */
[----:B------:R-:W-:-:S01]  /*4080*/  FADD.FTZ R128, R10, R103 ;  /* 0x000000670a807221 */ /* 0x000fc20000010000 */
[----:B------:R-:W-:Y:S01]  /*4090*/  @!P2 PRMT R58, RZ, 0x654, R5 ;  /* 0x00000654ff3aa816 */ /* 0x000fe20000000005 */
[----:B------:R-:W-:-:S01]  /*40a0*/  FFMA.FTZ R123, R127, UR38, -R109 ;  /* 0x000000267f7b7c23 */ /* 0x000fc2000801086d */
[----:B------:R-:W-:Y:S01]  /*40b0*/  FFMA.FTZ R124, R134, UR38, -R109 ;  /* 0x00000026867c7c23 */ /* 0x000fe2000801086d */
[----:B------:R-:W-:-:S01]  /*40c0*/  FADD.FTZ R103, R11, R128 ;  /* 0x000000800b677221 */ /* 0x000fc20000010000 */
[----:B------:R-:W1:Y:S01]  /*40d0*/  MUFU.EX2 R104, R104 ;  /* 0x0000006800687308 */ /* 0x000e620000000800 */
[----:B--2---:R-:W-:-:S01]  /*40e0*/  FADD.FTZ R130, R112, R131 ;  /* 0x0000008370827221 */ /* 0x004fc20000010000 */
[----:B------:R2:W-:Y:S01]  /*40f0*/  @!P2 SYNCS.ARRIVE.TRANS64.RED.A1T0 RZ, [R58+URZ], RZ ;  /* 0x000000ff3affa9a7 */ /* 0x0005e2000810043f */
[----:B------:R-:W-:-:S01]  /*4100*/  FFMA.FTZ R127, R135, UR38, -R109 ;  /* 0x00000026877f7c23 */ /* 0x000fc2000801086d */
[--C-:B------:R-:W-:Y:S01]  /*4110*/  FFMA.FTZ R106, R106, UR38, -R109.reuse ;  /* 0x000000266a6a7c23 */ /* 0x100fe2000801086d */
[----:B------:R-:W-:-:S01]  /*4120*/  FFMA.FTZ R107, R107, UR38, -R109 ;  /* 0x000000266b6b7c23 */ /* 0x000fc2000801086d */
[--C-:B------:R-:W-:Y:S01]  /*4130*/  FFMA.FTZ R63, R63, UR38, -R109.reuse ;  /* 0x000000263f3f7c23 */ /* 0x100fe2000801086d */
[----:B------:R-:W-:-:S01]  /*4140*/  FFMA.FTZ R66, R66, UR38, -R109 ;  /* 0x0000002642427c23 */ /* 0x000fc2000801086d */
[----:B------:R-:W3:Y:S01]  /*4150*/  MUFU.EX2 R105, R105 ;  /* 0x0000006900697308 */ /* 0x000ee20000000800 */
[----:B0-----:R-:W-:-:S01]  /*4160*/  FADD.FTZ R131, R117, R130 ;  /* 0x0000008275837221 */ /* 0x001fc20000010000 */
[--C-:B--2---:R-:W-:Y:S01]  /*4170*/  FFMA.FTZ R58, R59, UR38, -R109.reuse ;  /* 0x000000263b3a7c23 */ /* 0x104fe2000801086d */
[----:B------:R-:W-:-:S01]  /*4180*/  FFMA.FTZ R59, R62, UR38, -R109 ;  /* 0x000000263e3b7c23 */ /* 0x000fc2000801086d */
[----:B------:R-:W-:Y:S01]  /*4190*/  FADD.FTZ R62, R14, R103 ;  /* 0x000000670e3e7221 */ /* 0x000fe20000010000 */
[----:B------:R-:W-:-:S01]  /*41a0*/  FFMA.FTZ R67, R67, UR38, -R109 ;  /* 0x0000002643437c23 */ /* 0x000fc2000801086d */
[--C-:B------:R-:W-:Y:S01]  /*41b0*/  FFMA.FTZ R90, R90, UR38, -R109.reuse ;  /* 0x000000265a5a7c23 */ /* 0x100fe2000801086d */
[----:B------:R-:W-:-:S01]  /*41c0*/  FFMA.FTZ R91, R91, UR38, -R109 ;  /* 0x000000265b5b7c23 */ /* 0x000fc2000801086d */
[----:B------:R-:W-:Y:S01]  /*41d0*/  MUFU.EX2 R120, R120 ;  /* 0x0000007800787308 */ /* 0x000fe20000000800 */
[----:B-1----:R-:W-:-:S01]  /*41e0*/  FADD.FTZ R130, R104, R131 ;  /* 0x0000008368827221 */ /* 0x002fc20000010000 */
[----:B------:R-:W-:Y:S01]  /*41f0*/  FADD.FTZ R103, R21, R62 ;  /* 0x0000003e15677221 */ /* 0x000fe20000010000 */
[----:B------:R-:W-:-:S01]  /*4200*/  FFMA.FTZ R70, R70, UR38, -R109 ;  /* 0x0000002646467c23 */ /* 0x000fc2000801086d */
[--C-:B------:R-:W-:Y:S01]  /*4210*/  FFMA.FTZ R71, R71, UR38, -R109.reuse ;  /* 0x0000002647477c23 */ /* 0x100fe2000801086d */
[----:B------:R-:W-:-:S01]  /*4220*/  FFMA.FTZ R46, R46, UR38, -R109 ;  /* 0x000000262e2e7c23 */ /* 0x000fc2000801086d */
[----:B------:R-:W-:Y:S01]  /*4230*/  FADD.FTZ R62, R12, R103 ;  /* 0x000000670c3e7221 */ /* 0x000fe20000010000 */
[----:B------:R-:W-:-:S01]  /*4240*/  FFMA.FTZ R47, R47, UR38, -R109 ;  /* 0x000000262f2f7c23 */ /* 0x000fc2000801086d */
[----:B------:R-:W0:Y:S01]  /*4250*/  MUFU.EX2 R125, R125 ;  /* 0x0000007d007d7308 */ /* 0x000e220000000800 */
[----:B---3--:R-:W-:-:S01]  /*4260*/  FADD.FTZ R131, R105, R130 ;  /* 0x0000008269837221 */ /* 0x008fc20000010000 */
[----:B------:R-:W-:Y:S01]  /*4270*/  FADD.FTZ R103, R15, R62 ;  /* 0x0000003e0f677221 */ /* 0x000fe20000010000 */
        /* <DEDUP_REMOVED lines=11> */
[----:B------:R-:W-:Y:S01]  /*4330*/  FFMA.FTZ R96, R96, UR38, -R109 ;  /* 0x0000002660607c23 */ /* 0x000fe2000801086d */
[----:B------:R-:W-:Y:S01]  /*4340*/  F2FP.SATFINITE.E4M3.F32.PACK_AB_MERGE_C R204, R29, R24, RZ ;  /* 0x000000181dcc723e */ /* 0x000fe200048070ff */
[----:B------:R-:W2:Y:S01]  /*4350*/  MUFU.EX2 R113, R113 ;  /* 0x0000007100717308 */ /* 0x000ea20000000800 */
[----:B------:R-:W-:-:S02]  /*4360*/  F2FP.SATFINITE.E4M3.F32.PACK_AB_MERGE_C R201, R117, R112, RZ ;  /* 0x0000007075c9723e */ /* 0x000fc400048070ff */
[----:B------:R-:W-:Y:S02]  /*4370*/  F2FP.SATFINITE.E4M3.F32.PACK_AB_MERGE_C R204, R15, R12, R204 ;  /* 0x0000000c0fcc723e */ /* 0x000fe400048070cc */
[----:B0-----:R-:W-:Y:S02]  /*4380*/  F2FP.SATFINITE.E4M3.F32.PACK_AB_MERGE_C R203, R125, R120, RZ ;  /* 0x000000787dcb723e */ /* 0x001fe400048070ff */
[----:B------:R-:W-:Y:S01]  /*4390*/  F2FP.SATFINITE.E4M3.F32.PACK_AB_MERGE_C R201, R100, R81, R201 ;  /* 0x0000005164c9723e */ /* 0x000fe200048070c9 */
[----:B------:R-:W0:Y:S01]  /*43a0*/  MUFU.EX2 R122, R122 ;  /* 0x0000007a007a7308 */ /* 0x000e220000000800 */
[----:B------:R-:W-:Y:S01]  /*43b0*/  F2FP.SATFINITE.E4M3.F32.PACK_AB_MERGE_C R203, R105, R104, R203 ;  /* 0x0000006869cb723e */ /* 0x000fe200048070cb */
[----:B------:R-:W-:-:S06]  /*43c0*/  IMAD.MOV.U32 R81, RZ, RZ, R87 ;  /* 0x000000ffff517224 */ /* 0x000fcc00078e0057 */
[----:B------:R3:W-:Y:S08]  /*43d0*/  MUFU.EX2 R5, R102 ;  /* 0x0000006600057308 */ /* 0x0007f00000000800 */
[----:B------:R-:W4:Y:S01]  /*43e0*/  MUFU.EX2 R123, R123 ;  /* 0x0000007b007b7308 */ /* 0x000f220000000800 */
[----:B---3--:R-:W-:-:S04]  /*43f0*/  FADD.FTZ R102, R120, R131 ;  /* 0x0000008378667221 */ /* 0x008fc80000010000 */
[----:B------:R-:W-:Y:S01]  /*4400*/  FADD.FTZ R131, R125, R102 ;  /* 0x000000667d837221 */ /* 0x000fe20000010000 */
[----:B------:R-:W-:-:S01]  /*4410*/  FFMA.FTZ R102, R42, UR38, -R109 ;  /* 0x000000262a667c23 */ /* 0x000fc2000801086d */
[----:B------:R-:W-:Y:S01]  /*4420*/  FADD.FTZ R42, R24, R103 ;  /* 0x00000067182a7221 */ /* 0x000fe20000010000 */
[----:B------:R-:W3:Y:S01]  /*4430*/  MUFU.EX2 R116, R116 ;  /* 0x0000007400747308 */ /* 0x000ee20000000800 */
[----:B-1----:R-:W-:-:S01]  /*4440*/  FADD.FTZ R128, R108, R131 ;  /* 0x000000836c807221 */ /* 0x002fc20000010000 */
[----:B------:R-:W-:Y:S01]  /*4450*/  FFMA.FTZ R103, R43, UR38, -R109 ;  /* 0x000000262b677c23 */ /* 0x000fe2000801086d */
[----:B------:R-:W-:-:S01]  /*4460*/  FADD.FTZ R43, R29, R42 ;  /* 0x0000002a1d2b7221 */ /* 0x000fc20000010000 */
[----:B------:R-:W-:Y:S02]  /*4470*/  IMAD.MOV.U32 R24, RZ, RZ, R87 ;  /* 0x000000ffff187224 */ /* 0x000fe400078e0057 */
[----:B--2---:R-:W-:-:S02]  /*4480*/  FADD.FTZ R131, R113, R128 ;  /* 0x0000008071837221 */ /* 0x004fc40000010000 */
[----:B------:R-:W-:Y:S02]  /*4490*/  MUFU.EX2 R25, R25 ;  /* 0x0000001900197308 */ /* 0x000fe40000000800 */
[----:B0-----:R-:W-:-:S01]  /*44a0*/  FADD.FTZ R128, R122, R131 ;  /* 0x000000837a807221 */ /* 0x001fc20000010000 */
[----:B----4-:R-:W-:-:S03]  /*44b0*/  F2FP.SATFINITE.E4M3.F32.PACK_AB_MERGE_C R205, R123, R122, RZ ;  /* 0x0000007a7bcd723e */ /* 0x010fc600048070ff */
[----:B------:R-:W-:Y:S01]  /*44c0*/  FADD.FTZ R131, R123, R128 ;  /* 0x000000807b837221 */ /* 0x000fe20000010000 */
[----:B------:R-:W-:-:S01]  /*44d0*/  FADD.FTZ R128, R20, R43 ;  /* 0x0000002b14807221 */ /* 0x000fc20000010000 */
[----:B------:R-:W-:Y:S01]  /*44e0*/  F2FP.SATFINITE.E4M3.F32.PACK_AB_MERGE_C R205, R113, R108, R205 ;  /* 0x0000006c71cd723e */ /* 0x000fe200048070cd */
[----:B------:R-:W0:Y:S01]  /*44f0*/  MUFU.EX2 R121, R121 ;  /* 0x0000007900797308 */ /* 0x000e220000000800 */
[----:B---3--:R-:W-:-:S07]  /*4500*/  FADD.FTZ R130, R116, R131 ;  /* 0x0000008374827221 */ /* 0x008fce0000010000 */
[----:B------:R-:W-:Y:S08]  /*4510*/  MUFU.EX2 R32, R32 ;  /* 0x0000002000207308 */ /* 0x000ff00000000800 */
[----:B------:R-:W-:Y:S01]  /*4520*/  MUFU.EX2 R124, R124 ;  /* 0x0000007c007c7308 */ /* 0x000fe20000000800 */
[----:B0-----:R-:W-:-:S07]  /*4530*/  FADD.FTZ R131, R121, R130 ;  /* 0x0000008279837221 */ /* 0x001fce0000010000 */
[----:B------:R-:W0:Y:S08]  /*4540*/  MUFU.EX2 R37, R37 ;  /* 0x0000002500257308 */ /* 0x000e300000000800 */
[----:B------:R-:W1:Y:S08]  /*4550*/  MUFU.EX2 R127, R127 ;  /* 0x0000007f007f7308 */ /* 0x000e700000000800 */
[----:B------:R-:W2:Y:S01]  /*4560*/  MUFU.EX2 R28, R28 ;  /* 0x0000001c001c7308 */ /* 0x000ea20000000800 */
[----:B0-----:R-:W-:-:S04]  /*4570*/  F2FP.SATFINITE.E4M3.F32.PACK_AB_MERGE_C R206, R37, R32, RZ ;  /* 0x0000002025ce723e */ /* 0x001fc800048070ff */
[----:B------:R-:W-:-:S03]  /*4580*/  F2FP.SATFINITE.E4M3.F32.PACK_AB_MERGE_C R206, R25, R20, R206 ;  /* 0x0000001419ce723e */ /* 0x000fc600048070ce */
[----:B------:R-:W0:Y:S01]  /*4590*/  MUFU.EX2 R106, R106 ;  /* 0x0000006a006a7308 */ /* 0x000e220000000800 */
[----:B-1----:R-:W-:-:S04]  /*45a0*/  F2FP.SATFINITE.E4M3.F32.PACK_AB_MERGE_C R207, R127, R124, RZ ;  /* 0x0000007c7fcf723e */ /* 0x002fc800048070ff */
[----:B------:R-:W-:-:S03]  /*45b0*/  F2FP.SATFINITE.E4M3.F32.PACK_AB_MERGE_C R207, R121, R116, R207 ;  /* 0x0000007479cf723e */ /* 0x000fc600048070cf */
[----:B------:R1:W-:Y:S08]  /*45c0*/  MUFU.EX2 R62, R63 ;  /* 0x0000003f003e7308 */ /* 0x0003f00000000800 */
[----:B------:R-:W3:Y:S01]  /*45d0*/  MUFU.EX2 R107, R107 ;  /* 0x0000006b006b7308 */ /* 0x000ee20000000800 */
[----:B-1----:R-:W-:-:S01]  /*45e0*/  FADD.FTZ R63, R25, R128 ;  /* 0x00000080193f7221 */ /* 0x002fc20000010000 */
[----:B------:R-:W-:-:S03]  /*45f0*/  IMAD.MOV.U32 R25, RZ, RZ, R87 ;  /* 0x000000ffff197224 */ /* 0x000fc600078e0057 */
[----:B------:R-:W-:Y:S01]  /*4600*/  FADD.FTZ R128, R32, R63 ;  /* 0x0000003f20807221 */ /* 0x000fe20000010000 */
[----:B------:R-:W-:-:S01]  /*4610*/  FFMA.FTZ R63, R26, UR38, -R109 ;  /* 0x000000261a3f7c23 */ /* 0x000fc2000801086d */
[----:B------:R-:W-:Y:S01]  /*4620*/  IMAD.MOV.U32 R32, RZ, RZ, R87 ;  /* 0x000000ffff207224 */ /* 0x000fe200078e0057 */
[----:B------:R-:W-:Y:S08]  /*4630*/  MUFU.EX2 R40, R40 ;  /* 0x0000002800287308 */ /* 0x000ff00000000800 */
[----:B------:R-:W1:Y:S08]  /*4640*/  MUFU.EX2 R126, R126 ;  /* 0x0000007e007e7308 */ /* 0x000e700000000800 */
[----:B------:R4:W-:Y:S08]  /*4650*/  MUFU.EX2 R42, R66 ;  /* 0x00000042002a7308 */ /* 0x0009f00000000800 */
[----:B------:R-:W5:Y:S01]  /*4660*/  MUFU.EX2 R45, R45 ;  /* 0x0000002d002d7308 */ /* 0x000f620000000800 */
[----:B----4-:R-:W-:-:S01]  /*4670*/  FADD.FTZ R66, R124, R131 ;  /* 0x000000837c427221 */ /* 0x010fc20000010000 */
[----:B------:R-:W-:Y:S01]  /*4680*/  FADD.FTZ R131, R37, R128 ;  /* 0x0000008025837221 */ /* 0x000fe20000010000 */
[----:B------:R-:W-:-:S02]  /*4690*/  IMAD.MOV.U32 R37, RZ, RZ, R87 ;  /* 0x000000ffff257224 */ /* 0x000fc400078e0057 */
[----:B------:R-:W-:Y:S01]  /*46a0*/  FADD.FTZ R133, R127, R66 ;  /* 0x000000427f857221 */ /* 0x000fe20000010000 */
[----:B--2---:R-:W-:-:S02]  /*46b0*/  FADD.FTZ R26, R28, R131 ;  /* 0x000000831c1a7221 */ /* 0x004fc40000010000 */
[----:B------:R-:W2:Y:S01]  /*46c0*/  MUFU.EX2 R129, R129 ;  /* 0x0000008100817308 */ /* 0x000ea20000000800 */
[----:B0-----:R-:W-:-:S04]  /*46d0*/  FADD.FTZ R66, R106, R133 ;  /* 0x000000856a427221 */ /* 0x001fc80000010000 */
[----:B---3--:R-:W-:-:S03]  /*46e0*/  FADD.FTZ R131, R107, R66 ;  /* 0x000000426b837221 */ /* 0x008fc60000010000 */
[----:B------:R-:W-:Y:S01]  /*46f0*/  MUFU.EX2 R36, R36 ;  /* 0x0000002400247308 */ /* 0x000fe20000000800 */
[----:B-1----:R-:W-:-:S01]  /*4700*/  FADD.FTZ R66, R126, R131 ;  /* 0x000000837e427221 */ /* 0x002fc20000010000 */
[----:B-----5:R-:W-:-:S04]  /*4710*/  F2FP.SATFINITE.E4M3.F32.PACK_AB_MERGE_C R208, R45, R40, RZ ;  /* 0x000000282dd0723e */ /* 0x020fc800048070ff */
[----:B------:R-:W-:Y:S01]  /*4720*/  F2FP.SATFINITE.E4M3.F32.PACK_AB_MERGE_C R208, R33, R28, R208 ;  /* 0x0000001c21d0723e */ /* 0x000fe200048070d0 */
[----:B------:R-:W-:Y:S01]  /*4730*/  IMAD.MOV.U32 R28, RZ, RZ, R87 ;  /* 0x000000ffff1c7224 */ /* 0x000fe200078e0057 */
[----:B------:R-:W0:Y:S01]  /*4740*/  MUFU.EX2 R110, R110 ;  /* 0x0000006e006e7308 */ /* 0x000e220000000800 */
[----:B--2---:R-:W-:-:S01]  /*4750*/  FADD.FTZ R109, R129, R66 ;  /* 0x00000042816d7221 */ /* 0x004fc20000010000 */
[----:B------:R-:W-:-:S04]  /*4760*/  F2FP.SATFINITE.E4M3.F32.PACK_AB_MERGE_C R126, R129, R126, RZ ;  /* 0x0000007e817e723e */ /* 0x000fc800048070ff */
[----:B------:R-:W-:Y:S02]  /*4770*/  F2FP.SATFINITE.E4M3.F32.PACK_AB_MERGE_C R209, R107, R106, R126 ;  /* 0x0000006a6bd1723e */ /* 0x000fe4000480707e */
[----:B------:R1:W-:Y:S08]  /*4780*/  MUFU.EX2 R43, R67 ;  /* 0x00000043002b7308 */ /* 0x0003f00000000800 */
[----:B------:R-:W2:Y:S01]  /*4790*/  MUFU.EX2 R111, R111 ;  /* 0x0000006f006f7308 */ /* 0x000ea20000000800 */
[----:B-1----:R-:W-:-:S01]  /*47a0*/  FADD.FTZ R67, R33, R26 ;  /* 0x0000001a21437221 */ /* 0x002fc20000010000 */
[----:B0-----:R-:W-:Y:S01]  /*47b0*/  FADD.FTZ R8, R110, R109 ;  /* 0x0000006d6e087221 */ /* 0x001fe20000010000 */
[----:B------:R-:W-:-:S02]  /*47c0*/  IMAD.MOV.U32 R33, RZ, RZ, R87 ;  /* 0x000000ffff217224 */ /* 0x000fc400078e0057 */
[----:B------:R-:W-:Y:S01]  /*47d0*/  FADD.FTZ R26, R40, R67 ;  /* 0x00000043281a7221 */ /* 0x000fe20000010000 */
[----:B------:R-:W-:Y:S02]  /*47e0*/  IMAD.MOV.U32 R40, RZ, RZ, R87 ;  /* 0x000000ffff287224 */ /* 0x000fe400078e0057 */
[----:B------:R-:W0:Y:S01]  /*47f0*/  MUFU.EX2 R52, R52 ;  /* 0x0000003400347308 */ /* 0x000e220000000800 */
[----:B------:R-:W-:-:S01]  /*4800*/  FADD.FTZ R67, R45, R26 ;  /* 0x0000001a2d437221 */ /* 0x000fc20000010000 */
[----:B------:R-:W-:-:S03]  /*4810*/  IMAD.MOV.U32 R45, RZ, RZ, R87 ;  /* 0x000000ffff2d7224 */ /* 0x000fc600078e0057 */
[----:B------:R-:W-:Y:S01]  /*4820*/  FADD.FTZ R66, R36, R67 ;  /* 0x0000004324427221 */ /* 0x000fe20000010000 */
[----:B------:R-:W-:Y:S02]  /*4830*/  IMAD.MOV.U32 R67, RZ, RZ, R87 ;  /* 0x000000ffff437224 */ /* 0x000fe400078e0057 */
[----:B------:R-:W1:Y:S01]  /*4840*/  MUFU.EX2 R114, R114 ;  /* 0x0000007200727308 */ /* 0x000e620000000800 */
[----:B------:R-:W-:-:S01]  /*4850*/  FADD.FTZ R21, R41, R66 ;  /* 0x0000004229157221 */ /* 0x000fc20000010000 */
[----:B--2---:R-:W-:Y:S01]  /*4860*/  FADD.FTZ R29, R111, R8 ;  /* 0x000000086f1d7221 */ /* 0x004fe20000010000 */
[----:B------:R-:W-:-:S05]  /*4870*/  IMAD.MOV.U32 R66, RZ, RZ, R87 ;  /* 0x000000ffff427224 */ /* 0x000fca00078e0057 */
[----:B------:R-:W2:Y:S01]  /*4880*/  MUFU.EX2 R83, R83 ;  /* 0x0000005300537308 */ /* 0x000ea20000000800 */
[----:B0-----:R-:W-:-:S07]  /*4890*/  FADD.FTZ R8, R52, R21 ;  /* 0x0000001534087221 */ /* 0x001fce0000010000 */
[----:B------:R-:W0:Y:S01]  /*48a0*/  MUFU.EX2 R115, R115 ;  /* 0x0000007300737308 */ /* 0x000e220000000800 */
[----:B-1----:R-:W-:-:S07]  /*48b0*/  FADD.FTZ R14, R114, R29 ;  /* 0x0000001d720e7221 */ /* 0x002fce0000010000 */
[----:B------:R-:W1:Y:S01]  /*48c0*/  MUFU.EX2 R48, R48 ;  /* 0x0000003000307308 */ /* 0x000e620000000800 */
[----:B--2---:R-:W-:-:S01]  /*48d0*/  FADD.FTZ R21, R83, R8 ;  /* 0x0000000853157221 */ /* 0x004fc20000010000 */
[----:B------:R-:W-:Y:S01]  /*48e0*/  F2FP.SATFINITE.E4M3.F32.PACK_AB_MERGE_C R52, R83, R52, RZ ;  /* 0x000000345334723e */ /* 0x000fe200048070ff */
[----:B------:R-:W-:-:S03]  /*48f0*/  IMAD.MOV.U32 R83, RZ, RZ, R87 ;  /* 0x000000ffff537224 */ /* 0x000fc600078e0057 */
[----:B------:R-:W-:Y:S01]  /*4900*/  F2FP.SATFINITE.E4M3.F32.PACK_AB_MERGE_C R210, R41, R36, R52 ;  /* 0x0000002429d2723e */ /* 0x000fe20004807034 */
[----:B------:R-:W-:Y:S01]  /*4910*/  IMAD.MOV.U32 R52, RZ, RZ, R87 ;  /* 0x000000ffff347224 */ /* 0x000fe200078e0057 */
[----:B------:R-:W2:Y:S01]  /*4920*/  MUFU.EX2 R90, R90 ;  /* 0x0000005a005a7308 */ /* 0x000ea20000000800 */
[----:B0-----:R-:W-:-:S01]  /*4930*/  FADD.FTZ R29, R115, R14 ;  /* 0x0000000e731d7221 */ /* 0x001fc20000010000 */
[----:B------:R-:W-:Y:S01]  /*4940*/  F2FP.SATFINITE.E4M3.F32.PACK_AB_MERGE_C R114, R115, R114, RZ ;  /* 0x000000727372723e */ /* 0x000fe200048070ff */
[--C-:B------:R-:W-:Y:S02]  /*4950*/  IMAD.MOV.U32 R41, RZ, RZ, R87.reuse ;  /* 0x000000ffff297224 */ /* 0x100fe400078e0057 */
[----:B------:R-:W-:Y:S01]  /*4960*/  IMAD.MOV.U32 R36, RZ, RZ, R87 ;  /* 0x000000ffff247224 */ /* 0x000fe200078e0057 */
[----:B------:R-:W-:Y:S02]  /*4970*/  F2FP.SATFINITE.E4M3.F32.PACK_AB_MERGE_C R211, R111, R110, R114 ;  /* 0x0000006e6fd3723e */ /* 0x000fe40004807072 */
[----:B------:R-:W0:Y:S01]  /*4980*/  MUFU.EX2 R91, R91 ;  /* 0x0000005b005b7308 */ /* 0x000e220000000800 */
[----:B-1----:R-:W-:-:S04]  /*4990*/  FADD.FTZ R8, R48, R21 ;  /* 0x0000001530087221 */ /* 0x002fc80000010000 */
[----:B------:R-:W-:-:S03]  /*49a0*/  FADD.FTZ R21, R53, R8 ;  /* 0x0000000835157221 */ /* 0x000fc60000010000 */
[----:B------:R-:W1:Y:S01]  /*49b0*/  MUFU.EX2 R86, R86 ;  /* 0x0000005600567308 */ /* 0x000e620000000800 */
[----:B--2---:R-:W-:-:S07]  /*49c0*/  FADD.FTZ R14, R90, R29 ;  /* 0x0000001d5a0e7221 */ /* 0x004fce0000010000 */
[----:B------:R-:W2:Y:S01]  /*49d0*/  MUFU.EX2 R118, R118 ;  /* 0x0000007600767308 */ /* 0x000ea20000000800 */
[----:B0-----:R-:W-:-:S07]  /*49e0*/  FADD.FTZ R29, R91, R14 ;  /* 0x0000000e5b1d7221 */ /* 0x001fce0000010000 */
[----:B------:R-:W0:Y:S01]  /*49f0*/  MUFU.EX2 R93, R93 ;  /* 0x0000005d005d7308 */ /* 0x000e220000000800 */
[----:B-1----:R-:W-:-:S07]  /*4a00*/  FADD.FTZ R8, R86, R21 ;  /* 0x0000001556087221 */ /* 0x002fce0000010000 */
[----:B------:R-:W1:Y:S01]  /*4a10*/  MUFU.EX2 R119, R119 ;  /* 0x0000007700777308 */ /* 0x000e620000000800 */
[----:B--2---:R-:W-:-:S07]  /*4a20*/  FADD.FTZ R14, R118, R29 ;  /* 0x0000001d760e7221 */ /* 0x004fce0000010000 */
[----:B------:R-:W2:Y:S01]  /*4a30*/  MUFU.EX2 R84, R84 ;  /* 0x0000005400547308 */ /* 0x000ea20000000800 */
[----:B0-----:R-:W-:-:S01]  /*4a40*/  FADD.FTZ R21, R93, R8 ;  /* 0x000000085d157221 */ /* 0x001fc20000010000 */
[----:B------:R-:W-:-:S04]  /*4a50*/  F2FP.SATFINITE.E4M3.F32.PACK_AB_MERGE_C R86, R93, R86, RZ ;  /* 0x000000565d56723e */ /* 0x000fc800048070ff */
[----:B------:R-:W-:Y:S01]  /*4a60*/  F2FP.SATFINITE.E4M3.F32.PACK_AB_MERGE_C R212, R53, R48, R86 ;  /* 0x0000003035d4723e */ /* 0x000fe20004807056 */
[----:B------:R-:W-:Y:S01]  /*4a70*/  IMAD.MOV.U32 R86, RZ, RZ, R87 ;  /* 0x000000ffff567224 */ /* 0x000fe200078e0057 */
[----:B------:R-:W0:Y:S01]  /*4a80*/  MUFU.EX2 R94, R94 ;  /* 0x0000005e005e7308 */ /* 0x000e220000000800 */
[----:B-1----:R-:W-:-:S01]  /*4a90*/  FADD.FTZ R29, R119, R14 ;  /* 0x0000000e771d7221 */ /* 0x002fc20000010000 */
[----:B------:R-:W-:Y:S01]  /*4aa0*/  F2FP.SATFINITE.E4M3.F32.PACK_AB_MERGE_C R118, R119, R118, RZ ;  /* 0x000000767776723e */ /* 0x000fe200048070ff */
[--C-:B------:R-:W-:Y:S02]  /*4ab0*/  IMAD.MOV.U32 R53, RZ, RZ, R87.reuse ;  /* 0x000000ffff357224 */ /* 0x100fe400078e0057 */
[----:B------:R-:W-:Y:S01]  /*4ac0*/  IMAD.MOV.U32 R48, RZ, RZ, R87 ;  /* 0x000000ffff307224 */ /* 0x000fe200078e0057 */
[----:B------:R-:W-:Y:S02]  /*4ad0*/  F2FP.SATFINITE.E4M3.F32.PACK_AB_MERGE_C R213, R91, R90, R118 ;  /* 0x0000005a5bd5723e */ /* 0x000fe40004807076 */
[----:B------:R-:W1:Y:S01]  /*4ae0*/  MUFU.EX2 R95, R95 ;  /* 0x0000005f005f7308 */ /* 0x000e620000000800 */
[----:B--2---:R-:W-:-:S04]  /*4af0*/  FADD.FTZ R8, R84, R21 ;  /* 0x0000001554087221 */ /* 0x004fc80000010000 */
[----:B------:R-:W-:-:S03]  /*4b00*/  FADD.FTZ R21, R89, R8 ;  /* 0x0000000859157221 */ /* 0x000fc60000010000 */
[----:B------:R-:W2:Y:S01]  /*4b10*/  MUFU.EX2 R88, R88 ;  /* 0x0000005800587308 */ /* 0x000ea20000000800 */
[----:B0-----:R-:W-:-:S01]  /*4b20*/  FADD.FTZ R14, R94, R29 ;  /* 0x0000001d5e0e7221 */ /* 0x001fc20000010000 */
[----:B------:R-:W-:-:S06]  /*4b30*/  IMAD.MOV.U32 R29, RZ, RZ, R87 ;  /* 0x000000ffff1d7224 */ /* 0x000fcc00078e0057 */
[----:B------:R-:W0:Y:S01]  /*4b40*/  MUFU.EX2 R98, R98 ;  /* 0x0000006200627308 */ /* 0x000e220000000800 */
[----:B-1----:R-:W-:-:S07]  /*4b50*/  FADD.FTZ R9, R95, R14 ;  /* 0x0000000e5f097221 */ /* 0x002fce0000010000 */
[----:B------:R-:W1:Y:S01]  /*4b60*/  MUFU.EX2 R99, R99 ;  /* 0x0000006300637308 */ /* 0x000e620000000800 */
[----:B--2---:R-:W-:-:S01]  /*4b70*/  FADD.FTZ R6, R88, R21 ;  /* 0x0000001558067221 */ /* 0x004fc20000010000 */
[----:B------:R-:W-:-:S03]  /*4b80*/  F2FP.SATFINITE.E4M3.F32.PACK_AB_MERGE_C R88, R97, R88, RZ ;  /* 0x000000586158723e */ /* 0x000fc600048070ff */
[----:B------:R-:W-:Y:S01]  /*4b90*/  FADD.FTZ R97, R97, R6 ;  /* 0x0000000661617221 */ /* 0x000fe20000010000 */
[----:B------:R-:W-:Y:S01]  /*4ba0*/  F2FP.SATFINITE.E4M3.F32.PACK_AB_MERGE_C R214, R89, R84, R88 ;  /* 0x0000005459d6723e */ /* 0x000fe20004807058 */
[----:B------:R-:W-:Y:S01]  /*4bb0*/  IMAD.MOV.U32 R84, RZ, RZ, R87 ;  /* 0x000000ffff547224 */ /* 0x000fe200078e0057 */
[----:B------:R-:W2:Y:S01]  /*4bc0*/  MUFU.EX2 R56, R56 ;  /* 0x0000003800387308 */ /* 0x000ea20000000800 */
[----:B0-----:R-:W-:-:S07]  /*4bd0*/  FADD.FTZ R8, R98, R9 ;  /* 0x0000000962087221 */ /* 0x001fce0000010000 */
[----:B------:R-:W0:Y:S01]  /*4be0*/  MUFU.EX2 R57, R57 ;  /* 0x0000003900397308 */ /* 0x000e220000000800 */
[----:B-1----:R-:W-:-:S01]  /*4bf0*/  FADD.FTZ R8, R99, R8 ;  /* 0x0000000863087221 */ /* 0x002fc20000010000 */
[----:B------:R-:W-:-:S03]  /*4c00*/  F2FP.SATFINITE.E4M3.F32.PACK_AB_MERGE_C R98, R99, R98, RZ ;  /* 0x000000626362723e */ /* 0x000fc600048070ff */
[----:B------:R-:W-:Y:S01]  /*4c10*/  FADD.FTZ R9, R5, R8 ;  /* 0x0000000805097221 */ /* 0x000fe20000010000 */
[----:B------:R-:W-:Y:S02]  /*4c20*/  F2FP.SATFINITE.E4M3.F32.PACK_AB_MERGE_C R215, R95, R94, R98 ;  /* 0x0000005e5fd7723e */ /* 0x000fe40004807062 */
        /* <DEDUP_REMOVED lines=10> */
[----:B------:R-:W-:-:S03]  /*4cd0*/  F2FP.SATFINITE.E4M3.F32.PACK_AB_MERGE_C R59, R62, R59, RZ ;  /* 0x0000003b3e3b723e */ /* 0x000fc600048070ff */
[----:B------:R-:W-:Y:S01]  /*4ce0*/  FADD.FTZ R9, R62, R9 ;  /* 0x000000093e097221 */ /* 0x000fe20000010000 */
[----:B------:R-:W-:Y:S01]  /*4cf0*/  F2FP.SATFINITE.E4M3.F32.PACK_AB_MERGE_C R217, R58, R5, R59 ;  /* 0x000000053ad9723e */ /* 0x000fe2000480703b */
[----:B------:R-:W-:Y:S01]  /*4d00*/  IMAD.MOV.U32 R62, RZ, RZ, R87 ;  /* 0x000000ffff3e7224 */ /* 0x000fe200078e0057 */
[----:B------:R-:W0:Y:S01]  /*4d10*/  MUFU.EX2 R68, R68 ;  /* 0x0000004400447308 */ /* 0x000e220000000800 */
[C---:B-1----:R-:W-:Y:S01]  /*4d20*/  F2FP.SATFINITE.E4M3.F32.PACK_AB_MERGE_C R60, R61.reuse, R60, RZ ;  /* 0x0000003c3d3c723e */ /* 0x042fe200048070ff */
[----:B------:R-:W-:Y:S01]  /*4d30*/  FADD.FTZ R61, R61, R8 ;  /* 0x000000083d3d7221 */ /* 0x000fe20000010000 */
[----:B------:R-:W-:-:S01]  /*4d40*/  FADD.FTZ R8, R42, R9 ;  /* 0x000000092a087221 */ /* 0x000fc20000010000 */
[--C-:B------:R-:W-:Y:S01]  /*4d50*/  IMAD.MOV.U32 R59, RZ, RZ, R87.reuse ;  /* 0x000000ffff3b7224 */ /* 0x100fe200078e0057 */
[----:B------:R-:W-:Y:S01]  /*4d60*/  F2FP.SATFINITE.E4M3.F32.PACK_AB_MERGE_C R216, R57, R56, R60 ;  /* 0x0000003839d8723e */ /* 0x000fe2000480703c */
[----:B------:R-:W-:Y:S02]  /*4d70*/  IMAD.MOV.U32 R60, RZ, RZ, R87 ;  /* 0x000000ffff3c7224 */ /* 0x000fe400078e0057 */
[----:B------:R-:W-:-:S01]  /*4d80*/  FADD.FTZ R11, R43, R8 ;  /* 0x000000082b0b7221 */ /* 0x000fc20000010000 */
[----:B------:R-:W1:Y:S01]  /*4d90*/  MUFU.EX2 R70, R70 ;  /* 0x0000004600467308 */ /* 0x000e620000000800 */
[----:B--2---:R-:W-:-:S01]  /*4da0*/  FADD.FTZ R6, R64, R61 ;  /* 0x0000003d40067221 */ /* 0x004fc20000010000 */
[----:B------:R-:W-:-:S02]  /*4db0*/  IMAD.MOV.U32 R61, RZ, RZ, R87 ;  /* 0x000000ffff3d7224 */ /* 0x000fc400078e0057 */
[--C-:B------:R-:W-:Y:S02]  /*4dc0*/  IMAD.MOV.U32 R58, RZ, RZ, R87.reuse ;  /* 0x000000ffff3a7224 */ /* 0x100fe400078e0057 */
[----:B------:R-:W-:Y:S01]  /*4dd0*/  FADD.FTZ R9, R101, R6 ;  /* 0x0000000665097221 */ /* 0x000fe20000010000 */
[----:B------:R-:W-:Y:S01]  /*4de0*/  IMAD.MOV.U32 R57, RZ, RZ, R87 ;  /* 0x000000ffff397224 */ /* 0x000fe200078e0057 */
[----:B------:R-:W2:Y:S02]  /*4df0*/  MUFU.EX2 R31, R31 ;  /* 0x0000001f001f7308 */ /* 0x000ea40000000800 */
[----:B0-----:R-:W-:-:S01]  /*4e00*/  FADD.FTZ R8, R68, R9 ;  /* 0x0000000944087221 */ /* 0x001fc20000010000 */
[----:B------:R-:W-:-:S05]  /*4e10*/  IMAD.MOV.U32 R56, RZ, RZ, R87 ;  /* 0x000000ffff387224 */ /* 0x000fca00078e0057 */
[----:B------:R-:W0:Y:S01]  /*4e20*/  MUFU.EX2 R71, R71 ;  /* 0x0000004700477308 */ /* 0x000e220000000800 */
[----:B-1----:R-:W-:-:S07]  /*4e30*/  FADD.FTZ R10, R70, R11 ;  /* 0x0000000b460a7221 */ /* 0x002fce0000010000 */
[----:B------:R-:W1:Y:S01]  /*4e40*/  MUFU.EX2 R26, R102 ;  /* 0x00000066001a7308 */ /* 0x000e620000000800 */
[C---:B--2---:R-:W-:Y:S01]  /*4e50*/  F2FP.SATFINITE.E4M3.F32.PACK_AB_MERGE_C R68, R31.reuse, R68, RZ ;  /* 0x000000441f44723e */ /* 0x044fe200048070ff */
[----:B------:R-:W-:-:S03]  /*4e60*/  FADD.FTZ R31, R31, R8 ;  /* 0x000000081f1f7221 */ /* 0x000fc60000010000 */
[----:B------:R-:W-:Y:S01]  /*4e70*/  F2FP.SATFINITE.E4M3.F32.PACK_AB_MERGE_C R218, R101, R64, R68 ;  /* 0x0000004065da723e */ /* 0x000fe20004807044 */
[----:B------:R-:W-:-:S01]  /*4e80*/  FADD.FTZ R8, R34, R31 ;  /* 0x0000001f22087221 */ /* 0x000fc20000010000 */
[--C-:B------:R-:W-:Y:S01]  /*4e90*/  IMAD.MOV.U32 R68, RZ, RZ, R87.reuse ;  /* 0x000000ffff447224 */ /* 0x100fe200078e0057 */
[----:B------:R-:W2:Y:S01]  /*4ea0*/  MUFU.EX2 R35, R35 ;  /* 0x0000002300237308 */ /* 0x000ea20000000800 */
[C---:B0-----:R-:W-:Y:S01]  /*4eb0*/  F2FP.SATFINITE.E4M3.F32.PACK_AB_MERGE_C R70, R71.reuse, R70, RZ ;  /* 0x000000464746723e */ /* 0x041fe200048070ff */
[----:B------:R-:W-:Y:S01]  /*4ec0*/  FADD.FTZ R71, R71, R10 ;  /* 0x0000000a47477221 */ /* 0x000fe20000010000 */
[--C-:B------:R-:W-:Y:S02]  /*4ed0*/  IMAD.MOV.U32 R64, RZ, RZ, R87.reuse ;  /* 0x000000ffff407224 */ /* 0x100fe400078e0057 */
[----:B------:R-:W-:Y:S01]  /*4ee0*/  F2FP.SATFINITE.E4M3.F32.PACK_AB_MERGE_C R219, R43, R42, R70 ;  /* 0x0000002a2bdb723e */ /* 0x000fe20004807046 */
[----:B------:R-:W-:Y:S02]  /*4ef0*/  IMAD.MOV.U32 R70, RZ, RZ, R87 ;  /* 0x000000ffff467224 */ /* 0x000fe400078e0057 */
[----:B------:R-:W0:Y:S01]  /*4f00*/  MUFU.EX2 R13, R103 ;  /* 0x00000067000d7308 */ /* 0x000e220000000800 */
[----:B-1----:R-:W-:-:S01]  /*4f10*/  FADD.FTZ R10, R26, R71 ;  /* 0x000000471a0a7221 */ /* 0x002fc20000010000 */
[----:B------:R-:W-:-:S02]  /*4f20*/  IMAD.MOV.U32 R71, RZ, RZ, R87 ;  /* 0x000000ffff477224 */ /* 0x000fc400078e0057 */
[--C-:B------:R-:W-:Y:S02]  /*4f30*/  IMAD.MOV.U32 R43, RZ, RZ, R87.reuse ;  /* 0x000000ffff2b7224 */ /* 0x100fe400078e0057 */
[----:B------:R-:W-:Y:S02]  /*4f40*/  IMAD.MOV.U32 R42, RZ, RZ, R87 ;  /* 0x000000ffff2a7224 */ /* 0x000fe400078e0057 */
[----:B------:R-:W1:Y:S01]  /*4f50*/  MUFU.EX2 R38, R38 ;  /* 0x0000002600267308 */ /* 0x000e620000000800 */
[----:B--2---:R-:W-:-:S01]  /*4f60*/  FADD.FTZ R11, R35, R8 ;  /* 0x00000008230b7221 */ /* 0x004fc20000010000 */
[----:B------:R-:W-:-:S06]  /*4f70*/  IMAD.MOV.U32 R31, RZ, RZ, R87 ;  /* 0x000000ffff1f7224 */ /* 0x000fcc00078e0057 */
[----:B------:R-:W2:Y:S01]  /*4f80*/  MUFU.EX2 R46, R46 ;  /* 0x0000002e002e7308 */ /* 0x000ea20000000800 */
[----:B0-----:R-:W-:-:S07]  /*4f90*/  FADD.FTZ R15, R13, R10 ;  /* 0x0000000a0d0f7221 */ /* 0x001fce0000010000 */
[----:B------:R-:W0:Y:S01]  /*4fa0*/  MUFU.EX2 R39, R39 ;  /* 0x0000002700277308 */ /* 0x000e220000000800 */
[----:B-1----:R-:W-:-:S07]  /*4fb0*/  FADD.FTZ R8, R38, R11 ;  /* 0x0000000b26087221 */ /* 0x002fce0000010000 */
[----:B------:R-:W1:Y:S01]  /*4fc0*/  MUFU.EX2 R47, R47 ;  /* 0x0000002f002f7308 */ /* 0x000e620000000800 */
[----:B--2---:R-:W-:-:S07]  /*4fd0*/  FADD.FTZ R10, R46, R15 ;  /* 0x0000000f2e0a7221 */ /* 0x004fce0000010000 */
[----:B------:R-:W2:Y:S01]  /*4fe0*/  MUFU.EX2 R44, R44 ;  /* 0x0000002c002c7308 */ /* 0x000ea20000000800 */
[C---:B0-----:R-:W-:Y:S01]  /*4ff0*/  F2FP.SATFINITE.E4M3.F32.PACK_AB_MERGE_C R38, R39.reuse, R38, RZ ;  /* 0x000000262726723e */ /* 0x041fe200048070ff */
[----:B------:R-:W-:-:S03]  /*5000*/  FADD.FTZ R39, R39, R8 ;  /* 0x0000000827277221 */ /* 0x000fc60000010000 */
[----:B------:R-:W-:Y:S01]  /*5010*/  F2FP.SATFINITE.E4M3.F32.PACK_AB_MERGE_C R220, R35, R34, R38 ;  /* 0x0000002223dc723e */ /* 0x000fe20004807026 */
[--C-:B------:R-:W-:Y:S02]  /*5020*/  IMAD.MOV.U32 R38, RZ, RZ, R87.reuse ;  /* 0x000000ffff267224 */ /* 0x100fe400078e0057 */
[----:B------:R-:W0:Y:S01]  /*5030*/  MUFU.EX2 R50, R50 ;  /* 0x0000003200327308 */ /* 0x000e220000000800 */
[C---:B-1----:R-:W-:Y:S01]  /*5040*/  F2FP.SATFINITE.E4M3.F32.PACK_AB_MERGE_C R46, R47.reuse, R46, RZ ;  /* 0x0000002e2f2e723e */ /* 0x042fe200048070ff */
[----:B------:R-:W-:Y:S01]  /*5050*/  FADD.FTZ R47, R47, R10 ;  /* 0x0000000a2f2f7221 */ /* 0x000fe20000010000 */
[--C-:B------:R-:W-:Y:S02]  /*5060*/  IMAD.MOV.U32 R35, RZ, RZ, R87.reuse ;  /* 0x000000ffff237224 */ /* 0x100fe400078e0057 */
[----:B------:R-:W-:Y:S01]  /*5070*/  F2FP.SATFINITE.E4M3.F32.PACK_AB_MERGE_C R221, R13, R26, R46 ;  /* 0x0000001a0ddd723e */ /* 0x000fe2000480702e */
[----:B------:R-:W-:Y:S02]  /*5080*/  IMAD.MOV.U32 R46, RZ, RZ, R87 ;  /* 0x000000ffff2e7224 */ /* 0x000fe400078e0057 */
[----:B------:R-:W1:Y:S01]  /*5090*/  MUFU.EX2 R49, R49 ;  /* 0x0000003100317308 */ /* 0x000e620000000800 */
[----:B--2---:R-:W-:-:S01]  /*50a0*/  FADD.FTZ R8, R44, R39 ;  /* 0x000000272c087221 */ /* 0x004fc20000010000 */
[----:B------:R-:W-:-:S02]  /*50b0*/  IMAD.MOV.U32 R39, RZ, RZ, R87 ;  /* 0x000000ffff277224 */ /* 0x000fc400078e0057 */
[--C-:B------:R-:W-:Y:S02]  /*50c0*/  IMAD.MOV.U32 R34, RZ, RZ, R87.reuse ;  /* 0x000000ffff227224 */ /* 0x100fe400078e0057 */
[----:B------:R-:W-:Y:S02]  /*50d0*/  IMAD.MOV.U32 R26, RZ, RZ, R87 ;  /* 0x000000ffff1a7224 */ /* 0x000fe400078e0057 */
[----:B------:R-:W2:Y:S01]  /*50e0*/  MUFU.EX2 R51, R51 ;  /* 0x0000003300337308 */ /* 0x000ea20000000800 */
[----:B0-----:R-:W-:-:S01]  /*50f0*/  FADD.FTZ R10, R50, R47 ;  /* 0x0000002f320a7221 */ /* 0x001fc20000010000 */
[----:B------:R-:W-:-:S06]  /*5100*/  IMAD.MOV.U32 R47, RZ, RZ, R87 ;  /* 0x000000ffff2f7224 */ /* 0x000fcc00078e0057 */
[----:B------:R-:W0:Y:S01]  /*5110*/  MUFU.EX2 R73, R73 ;  /* 0x0000004900497308 */ /* 0x000e220000000800 */
[----:B-1----:R-:W-:-:S07]  /*5120*/  FADD.FTZ R8, R49, R8 ;  /* 0x0000000831087221 */ /* 0x002fce0000010000 */
[----:B------:R-:W1:Y:S01]  /*5130*/  MUFU.EX2 R54, R54 ;  /* 0x0000003600367308 */ /* 0x000e620000000800 */
[----:B--2---:R-:W-:-:S07]  /*5140*/  FADD.FTZ R11, R51, R10 ;  /* 0x0000000a330b7221 */ /* 0x004fce0000010000 */
[----:B------:R-:W2:Y:S01]  /*5150*/  MUFU.EX2 R74, R74 ;  /* 0x0000004a004a7308 */ /* 0x000ea20000000800 */
[----:B0-----:R-:W-:-:S07]  /*5160*/  FADD.FTZ R15, R73, R8 ;  /* 0x00000008490f7221 */ /* 0x001fce0000010000 */
[----:B------:R-:W0:Y:S01]  /*5170*/  MUFU.EX2 R55, R55 ;  /* 0x0000003700377308 */ /* 0x000e220000000800 */
[----:B-1----:R-:W-:-:S07]  /*5180*/  FADD.FTZ R8, R54, R11 ;  /* 0x0000000b36087221 */ /* 0x002fce0000010000 */
[----:B------:R-:W1:Y:S01]  /*5190*/  MUFU.EX2 R75, R75 ;  /* 0x0000004b004b7308 */ /* 0x000e620000000800 */
[C---:B--2---:R-:W-:Y:S01]  /*51a0*/  F2FP.SATFINITE.E4M3.F32.PACK_AB_MERGE_C R73, R74.reuse, R73, RZ ;  /* 0x000000494a49723e */ /* 0x044fe200048070ff */
[----:B------:R-:W-:-:S03]  /*51b0*/  FADD.FTZ R74, R74, R15 ;  /* 0x0000000f4a4a7221 */ /* 0x000fc60000010000 */
[----:B------:R-:W-:Y:S01]  /*51c0*/  F2FP.SATFINITE.E4M3.F32.PACK_AB_MERGE_C R222, R49, R44, R73 ;  /* 0x0000002c31de723e */ /* 0x000fe20004807049 */
[----:B------:R-:W-:Y:S02]  /*51d0*/  IMAD.MOV.U32 R73, RZ, RZ, R87 ;  /* 0x000000ffff497224 */ /* 0x000fe400078e0057 */
[----:B------:R-:W2:Y:S01]  /*51e0*/  MUFU.EX2 R63, R63 ;  /* 0x0000003f003f7308 */ /* 0x000ea20000000800 */
[----:B0-----:R-:W-:-:S01]  /*51f0*/  FADD.FTZ R8, R55, R8 ;  /* 0x0000000837087221 */ /* 0x001fc20000010000 */
[----:B------:R-:W-:Y:S01]  /*5200*/  F2FP.SATFINITE.E4M3.F32.PACK_AB_MERGE_C R54, R55, R54, RZ ;  /* 0x000000363736723e */ /* 0x000fe200048070ff */
[--C-:B------:R-:W-:Y:S02]  /*5210*/  IMAD.MOV.U32 R55, RZ, RZ, R87.reuse ;  /* 0x000000ffff377224 */ /* 0x100fe400078e0057 */
[--C-:B------:R-:W-:Y:S01]  /*5220*/  IMAD.MOV.U32 R49, RZ, RZ, R87.reuse ;  /* 0x000000ffff317224 */ /* 0x100fe200078e0057 */
[----:B------:R-:W-:Y:S01]  /*5230*/  F2FP.SATFINITE.E4M3.F32.PACK_AB_MERGE_C R223, R51, R50, R54 ;  /* 0x0000003233df723e */ /* 0x000fe20004807036 */
[----:B------:R-:W-:Y:S01]  /*5240*/  IMAD.MOV.U32 R54, RZ, RZ, R87 ;  /* 0x000000ffff367224 */ /* 0x000fe200078e0057 */
[----:B------:R-:W0:Y:S01]  /*5250*/  MUFU.EX2 R76, R76 ;  /* 0x0000004c004c7308 */ /* 0x000e220000000800 */
[----:B-1----:R-:W-:-:S01]  /*5260*/  FADD.FTZ R5, R75, R74 ;  /* 0x0000004a4b057221 */ /* 0x002fc20000010000 */
[----:B------:R-:W-:-:S02]  /*5270*/  IMAD.MOV.U32 R74, RZ, RZ, R87 ;  /* 0x000000ffff4a7224 */ /* 0x000fc400078e0057 */
[--C-:B------:R-:W-:Y:S02]  /*5280*/  IMAD.MOV.U32 R51, RZ, RZ, R87.reuse ;  /* 0x000000ffff337224 */ /* 0x100fe400078e0057 */
[----:B------:R-:W-:Y:S02]  /*5290*/  IMAD.MOV.U32 R50, RZ, RZ, R87 ;  /* 0x000000ffff327224 */ /* 0x000fe400078e0057 */
[----:B------:R1:W3:Y:S01]  /*52a0*/  MUFU.EX2 R6, R27 ;  /* 0x0000001b00067308 */ /* 0x0002e20000000800 */
[----:B--2---:R-:W-:-:S01]  /*52b0*/  FADD.FTZ R11, R63, R8 ;  /* 0x000000083f0b7221 */ /* 0x004fc20000010000 */
[----:B------:R-:W-:-:S06]  /*52c0*/  IMAD.MOV.U32 R44, RZ, RZ, R87 ;  /* 0x000000ffff2c7224 */ /* 0x000fcc00078e0057 */
[----:B------:R-:W2:Y:S01]  /*52d0*/  MUFU.EX2 R77, R77 ;  /* 0x0000004d004d7308 */ /* 0x000ea20000000800 */
[----:B0-----:R-:W-:-:S01]  /*52e0*/  FADD.FTZ R8, R76, R5 ;  /* 0x000000054c087221 */ /* 0x001fc20000010000 */
[----:B-1----:R-:W-:-:S06]  /*52f0*/  IMAD.MOV.U32 R27, RZ, RZ, R87 ;  /* 0x000000ffff1b7224 */ /* 0x002fcc00078e0057 */
[----:B------:R-:W0:Y:S01]  /*5300*/  MUFU.EX2 R30, R30 ;  /* 0x0000001e001e7308 */ /* 0x000e220000000800 */
[----:B---3--:R-:W-:-:S07]  /*5310*/  FADD.FTZ R11, R6, R11 ;  /* 0x0000000b060b7221 */ /* 0x008fce0000010000 */
[----:B------:R-:W1:Y:S01]  /*5320*/  MUFU.EX2 R80, R80 ;  /* 0x0000005000507308 */ /* 0x000e620000000800 */
[----:B--2---:R-:W-:-:S07]  /*5330*/  FADD.FTZ R5, R77, R8 ;  /* 0x000000084d057221 */ /* 0x004fce0000010000 */
[----:B------:R2:W3:Y:S01]  /*5340*/  MUFU.EX2 R9, R72 ;  /* 0x0000004800097308 */ /* 0x0004e20000000800 */
[----:B0-----:R-:W-:-:S07]  /*5350*/  FADD.FTZ R8, R30, R11 ;  /* 0x0000000b1e087221 */ /* 0x001fce0000010000 */
[----:B------:R-:W0:Y:S01]  /*5360*/  MUFU.EX2 R85, R85 ;  /* 0x0000005500557308 */ /* 0x000e220000000800 */
[C---:B-1----:R-:W-:Y:S01]  /*5370*/  F2FP.SATFINITE.E4M3.F32.PACK_AB_MERGE_C R77, R80.reuse, R77, RZ ;  /* 0x0000004d504d723e */ /* 0x042fe200048070ff */
[----:B------:R-:W-:Y:S01]  /*5380*/  FADD.FTZ R80, R80, R5 ;  /* 0x0000000550507221 */ /* 0x000fe20000010000 */
[----:B--2---:R-:W-:Y:S02]  /*5390*/  IMAD.MOV.U32 R72, RZ, RZ, R87 ;  /* 0x000000ffff487224 */ /* 0x004fe400078e0057 */
[----:B------:R-:W-:Y:S01]  /*53a0*/  F2FP.SATFINITE.E4M3.F32.PACK_AB_MERGE_C R224, R76, R75, R77 ;  /* 0x0000004b4ce0723e */ /* 0x000fe2000480704d */
[----:B------:R-:W-:Y:S02]  /*53b0*/  IMAD.MOV.U32 R77, RZ, RZ, R87 ;  /* 0x000000ffff4d7224 */ /* 0x000fe400078e0057 */
[----:B------:R-:W1:Y:S01]  /*53c0*/  MUFU.EX2 R69, R69 ;  /* 0x0000004500457308 */ /* 0x000e620000000800 */
[----:B---3--:R-:W-:-:S01]  /*53d0*/  FADD.FTZ R8, R9, R8 ;  /* 0x0000000809087221 */ /* 0x008fc20000010000 */
[----:B------:R-:W-:Y:S01]  /*53e0*/  F2FP.SATFINITE.E4M3.F32.PACK_AB_MERGE_C R30, R9, R30, RZ ;  /* 0x0000001e091e723e */ /* 0x000fe200048070ff */
[----:B------:R-:W-:-:S02]  /*53f0*/  IMAD.MOV.U32 R76, RZ, RZ, R87 ;  /* 0x000000ffff4c7224 */ /* 0x000fc400078e0057 */
[--C-:B------:R-:W-:Y:S01]  /*5400*/  IMAD.MOV.U32 R75, RZ, RZ, R87.reuse ;  /* 0x000000ffff4b7224 */ /* 0x100fe200078e0057 */
[----:B------:R-:W-:Y:S01]  /*5410*/  F2FP.SATFINITE.E4M3.F32.PACK_AB_MERGE_C R225, R6, R63, R30 ;  /* 0x0000003f06e1723e */ /* 0x000fe2000480701e */
[----:B------:R-:W-:Y:S01]  /*5420*/  IMAD.MOV.U32 R63, RZ, RZ, R87 ;  /* 0x000000ffff3f7224 */ /* 0x000fe200078e0057 */
[----:B------:R-:W2:Y:S01]  /*5430*/  MUFU.EX2 R78, R78 ;  /* 0x0000004e004e7308 */ /* 0x000ea20000000800 */
[----:B0-----:R-:W-:-:S01]  /*5440*/  FADD.FTZ R5, R85, R80 ;  /* 0x0000005055057221 */ /* 0x001fc20000010000 */
[--C-:B------:R-:W-:Y:S02]  /*5450*/  IMAD.MOV.U32 R80, RZ, RZ, R87.reuse ;  /* 0x000000ffff507224 */ /* 0x100fe400078e0057 */
[----:B------:R-:W-:-:S04]  /*5460*/  IMAD.MOV.U32 R30, RZ, RZ, R87 ;  /* 0x000000ffff1e7224 */ /* 0x000fc800078e0057 */
[----:B------:R-:W0:Y:S01]  /*5470*/  MUFU.EX2 R92, R92 ;  /* 0x0000005c005c7308 */ /* 0x000e220000000800 */
[----:B-1----:R-:W-:-:S07]  /*5480*/  FADD.FTZ R9, R69, R8 ;  /* 0x0000000845097221 */ /* 0x002fce0000010000 */
[----:B------:R-:W-:Y:S01]  /*5490*/  MUFU.EX2 R79, R79 ;  /* 0x0000004f004f7308 */ /* 0x000fe20000000800 */
[----:B--2---:R-:W-:-:S07]  /*54a0*/  FADD.FTZ R6, R78, R5 ;  /* 0x000000054e067221 */ /* 0x004fce0000010000 */
[----:B------:R-:W1:Y:S01]  /*54b0*/  MUFU.EX2 R82, R82 ;  /* 0x0000005200527308 */ /* 0x000e620000000800 */
[----:B0-----:R-:W-:-:S07]  /*54c0*/  FADD.FTZ R8, R92, R9 ;  /* 0x000000095c087221 */ /* 0x001fce0000010000 */
[----:B------:R-:W0:Y:S08]  /*54d0*/  MUFU.EX2 R65, R65 ;  /* 0x0000004100417308 */ /* 0x000e300000000800 */
[----:B------:R-:W2:Y:S01]  /*54e0*/  MUFU.EX2 R96, R96 ;  /* 0x0000006000607308 */ /* 0x000ea20000000800 */
[----:B-1----:R-:W-:Y:S01]  /*54f0*/  F2FP.SATFINITE.E4M3.F32.PACK_AB_MERGE_C R9, R82, R79, RZ ;  /* 0x0000004f5209723e */ /* 0x002fe200048070ff */
[----:B------:R-:W-:-:S03]  /*5500*/  FADD.FTZ R79, R79, R6 ;  /* 0x000000064f4f7221 */ /* 0x000fc60000010000 */
[----:B------:R-:W-:Y:S01]  /*5510*/  F2FP.SATFINITE.E4M3.F32.PACK_AB_MERGE_C R226, R78, R85, R9 ;  /* 0x000000554ee2723e */ /* 0x000fe20004807009 */
[----:B------:R-:W-:-:S01]  /*5520*/  FADD.FTZ R6, R82, R79 ;  /* 0x0000004f52067221 */ /* 0x000fc20000010000 */
[----:B------:R-:W-:Y:S02]  /*5530*/  IMAD.MOV.U32 R85, RZ, RZ, R87 ;  /* 0x000000ffff557224 */ /* 0x000fe400078e0057 */
[----:B0-----:R-:W-:-:S01]  /*5540*/  FADD.FTZ R5, R65, R8 ;  /* 0x0000000841057221 */ /* 0x001fc20000010000 */
[--C-:B------:R-:W-:Y:S02]  /*5550*/  IMAD.MOV.U32 R82, RZ, RZ, R87.reuse ;  /* 0x000000ffff527224 */ /* 0x100fe400078e0057 */
[--C-:B------:R-:W-:Y:S02]  /*5560*/  IMAD.MOV.U32 R79, RZ, RZ, R87.reuse ;  /* 0x000000ffff4f7224 */ /* 0x100fe400078e0057 */
[----:B------:R-:W-:Y:S01]  /*5570*/  IMAD.MOV.U32 R78, RZ, RZ, R87 ;  /* 0x000000ffff4e7224 */ /* 0x000fe200078e0057 */
[C---:B--2---:R-:W-:Y:S01]  /*5580*/  F2FP.SATFINITE.E4M3.F32.PACK_AB_MERGE_C R10, R96.reuse, R65, RZ ;  /* 0x00000041600a723e */ /* 0x044fe200048070ff */
[----:B------:R-:W-:Y:S01]  /*5590*/  FADD.FTZ R5, R96, R5 ;  /* 0x0000000560057221 */ /* 0x000fe20000010000 */
[----:B------:R-:W-:-:S02]  /*55a0*/  IMAD.MOV.U32 R65, RZ, RZ, R87 ;  /* 0x000000ffff417224 */ /* 0x000fc400078e0057 */
        /* <DEDUP_REMOVED lines=40> */
.L_x_138:
[----:B------:R-:W-:Y:S01]  /*5830*/  ISETP.NE.AND P2, PT, RZ, UR41, PT ;  /* 0x00000029ff007c0c */ /* 0x000fe2000bf45270 */
[----:B------:R-:W-:-:S04]  /*5840*/  UISETP.NE.AND UP0, UPT, UR49, 0x1, UPT ;  /* 0x000000013100788c */ /* 0x000fc8000bf05270 */
[----:B------:R-:W-:-:S04]  /*5850*/  USEL UR43, URZ, 0x1, UP0 ;  /* 0x000000013f2b7887 */ /* 0x000fc80008000000 */
[----:B------:R-:W-:-:S04]  /*5860*/  ULOP3.LUT UR43, UR51, UR43, URZ, 0x3c, !UPT ;  /* 0x0000002b332b7292 */ /* 0x000fc8000f8e3c3f */
[----:B------:R-:W-:Y:S08]  /*5870*/  @P2 BRA `(.L_x_129) ;  /* 0x0000000000442947 */ /* 0x000ff00003800000 */
[----:B------:R-:W-:Y:S05]  /*5880*/  @!P0 BRA `(.L_x_130) ;  /* 0x0000000000048947 */ /* 0x000fea0003800000 */
[----:B------:R-:W-:Y:S01]  /*5890*/  BPT.TRAP 0x1 ;  /* 0x000000040000795c */ /* 0x000fe20000300000 */
.L_x_130:
[----:B------:R-:W0:Y:S01]  /*58a0*/  S2UR UR10, SR_CgaCtaId ;  /* 0x00000000000a79c3 */ /* 0x000e220000008800 */
[----:B------:R-:W-:Y:S01]  /*58b0*/  UIADD3 UR6, UR49, 0x1, URZ ;  /* 0x0000000131067890 */ /* 0x000fe2000fffe03f */
[----:B------:R-:W-:Y:S01]  /*58c0*/  IMAD.U32 R0, RZ, RZ, UR43 ;  /* 0x0000002bff007e24 */ /* 0x000fe2000f8e00ff */
[----:B------:R-:W-:Y:S02]  /*58d0*/  UMOV UR7, 0x400 ;  /* 0x0000040000077882 */ /* 0x000fe40000000000 */
[----:B------:R-:W-:Y:S02]  /*58e0*/  UISETP.NE.AND UP0, UPT, UR6, 0x2, UPT ;  /* 0x000000020600788c */ /* 0x000fe4000bf05270 */
[----:B------:R-:W-:Y:S02]  /*58f0*/  SHF.L.U32 R0, R0, 0x1f, RZ ;  /* 0x0000001f00007819 */ /* 0x000fe400000006ff */
[----:B------:R-:W-:Y:S02]  /*5900*/  USEL UR6, UR6, URZ, UP0 ;  /* 0x0000003f06067287 */ /* 0x000fe40008000000 */
[----:B0-----:R-:W-:-:S04]  /*5910*/  ULEA UR7, UR10, UR7, 0x18 ;  /* 0x000000070a077291 */ /* 0x001fc8000f8ec03f */
[----:B------:R-:W-:-:S09]  /*5920*/  ULEA UR6, UR6, UR7, 0x3 ;  /* 0x0000000706067291 */ /* 0x000fd2000f8e183f */
[----:B------:R0:W1:Y:S01]  /*5930*/  SYNCS.PHASECHK.TRANS64.TRYWAIT P1, [UR6+0x2e830], R0 ;  /* 0x02e83000ff0075a7 */ /* 0x0000620008020146 */
[----:B------:R-:W-:Y:S05]  /*5940*/  @!P0 BRA `(.L_x_131) ;  /* 0x0000000000048947 */ /* 0x000fea0003800000 */
[----:B------:R-:W-:Y:S01]  /*5950*/  BPT.TRAP 0x1 ;  /* 0x000000040000795c */ /* 0x000fe20000300000 */
.L_x_131:
[----:B-1----:R-:W-:Y:S05]  /*5960*/  @P1 BRA `(.L_x_129) ;  /* 0x0000000000081947 */ /* 0x002fea0003800000 */
[----:B------:R-:W1:Y:S02]  /*5970*/  SYNCS.PHASECHK.TRANS64.TRYWAIT P1, [UR6+0x2e830], R0 ;  /* 0x02e83000ff0075a7 */ /* 0x000e640008020146 */
[----:B-1----:R-:W-:Y:S05]  /*5980*/  @!P1 BRA `(.L_x_132) ;  /* 0x000000b0006c9947 */ /* 0x002fea0003800000 */
.L_x_129:
[----:B01----:R-:W-:Y:S01]  /*5990*/  VIADD R0, R23, 0x8 ;  /* 0x0000000817007836 */ /* 0x003fe20000000000 */
        /* <DEDUP_REMOVED lines=182> */
[----:B0-----:R-:W-:Y:S05]  /*6500*/  @P2 BRA `(.L_x_133) ;  /* 0x0000000000382947 */ /* 0x001fea0003800000 */
[----:B------:R-:W-:Y:S05]  /*6510*/  @!P0 BRA `(.L_x_134) ;  /* 0x0000000000048947 */ /* 0x000fea0003800000 */
[----:B------:R-:W-:Y:S01]  /*6520*/  BPT.TRAP 0x1 ;  /* 0x000000040000795c */ /* 0x000fe20000300000 */
.L_x_134:
[----:B------:R-:W0:Y:S01]  /*6530*/  S2UR UR7, SR_CgaCtaId ;  /* 0x00000000000779c3 */ /* 0x000e220000008800 */
[----:B------:R-:W-:Y:S01]  /*6540*/  UMOV UR6, 0x400 ;  /* 0x0000040000067882 */ /* 0x000fe20000000000 */
[----:B------:R-:W-:-:S05]  /*6550*/  IMAD.U32 R0, RZ, RZ, UR51 ;  /* 0x00000033ff007e24 */ /* 0x000fca000f8e00ff */
[----:B------:R-:W-:Y:S01]  /*6560*/  SHF.L.U32 R0, R0, 0x1f, RZ ;  /* 0x0000001f00007819 */ /* 0x000fe200000006ff */
[----:B0-----:R-:W-:-:S04]  /*6570*/  ULEA UR6, UR7, UR6, 0x18 ;  /* 0x0000000607067291 */ /* 0x001fc8000f8ec03f */
[----:B------:R-:W-:-:S09]  /*6580*/  ULEA UR6, UR49, UR6, 0x3 ;  /* 0x0000000631067291 */ /* 0x000fd2000f8e183f */
[----:B------:R0:W1:Y:S01]  /*6590*/  SYNCS.PHASECHK.TRANS64.TRYWAIT P1, [UR6+0x2e850], R0 ;  /* 0x02e85000ff0075a7 */ /* 0x0000620008020146 */
[----:B------:R-:W-:Y:S05]  /*65a0*/  @!P0 BRA `(.L_x_135) ;  /* 0x0000000000048947 */ /* 0x000fea0003800000 */
[----:B------:R-:W-:Y:S01]  /*65b0*/  BPT.TRAP 0x1 ;  /* 0x000000040000795c */ /* 0x000fe20000300000 */
.L_x_135:
[----:B-1----:R-:W-:Y:S05]  /*65c0*/  @P1 BRA `(.L_x_133) ;  /* 0x0000000000081947 */ /* 0x002fea0003800000 */
[----:B------:R-:W1:Y:S02]  /*65d0*/  SYNCS.PHASECHK.TRANS64.TRYWAIT P1, [UR6+0x2e850], R0 ;  /* 0x02e85000ff0075a7 */ /* 0x000e640008020146 */
[----:B-1----:R-:W-:Y:S05]  /*65e0*/  @!P1 BRA `(.L_x_136) ;  /* 0x000000a4006c9947 */ /* 0x002fea0003800000 */
.L_x_133:
[----:B------:R-:W2:Y:S01]  /*65f0*/  S2UR UR6, SR_CgaCtaId ;  /* 0x00000000000679c3 */ /* 0x000ea20000008800 */
[----:B-1----:R-:W-:Y:S01]  /*6600*/  MOV R7, 0x400 ;  /* 0x0000040000077802 */ /* 0x002fe20000000f00 */
[----:B------:R-:W-:Y:S01]  /*6610*/  WARPGROUP.ARRIVE ;  /* 0x00000000000079c5 */ /* 0x000fe20000000000 */
[----:B------:R-:W-:Y:S01]  /*6620*/  UMOV UR7, 0xc0000010 ;  /* 0xc000001000077882 */ /* 0x000fe20000000000 */
[----:B------:R-:W-:-:S04]  /*6630*/  FMNMX.FTZ R4, R184, R9, !PT ;  /* 0x00000009b8047209 */ /* 0x000fc80007810000 */
[----:B------:R-:W1:Y:S01]  /*6640*/  S2R R233, SR_TID.X ;  /* 0x0000000000e97919 */ /* 0x000e620000002100 */
[----:B------:R-:W-:-:S04]  /*6650*/  FMNMX.FTZ R10, R186, R8, !PT ;  /* 0x00000008ba0a7209 */ /* 0x000fc80007810000 */
[----:B------:R-:W-:-:S04]  /*6660*/  FMNMX.FTZ R11, R187, R10, !PT ;  /* 0x0000000abb0b7209 */ /* 0x000fc80007810000 */
[----:B------:R-:W-:-:S04]  /*6670*/  FMNMX.FTZ R10, R190, R11, !PT ;  /* 0x0000000bbe0a7209 */ /* 0x000fc80007810000 */
[----:B------:R-:W-:-:S04]  /*6680*/  FMNMX.FTZ R11, R191, R10, !PT ;  /* 0x0000000abf0b7209 */ /* 0x000fc80007810000 */
[----:B------:R-:W-:Y:S01]  /*6690*/  FMNMX.FTZ R10, R194, R11, !PT ;  /* 0x0000000bc20a7209 */ /* 0x000fe20007810000 */
[----:B--2---:R-:W-:-:S03]  /*66a0*/  IMAD.U32 R2, RZ, RZ, UR6 ;  /* 0x00000006ff027e24 */ /* 0x004fc6000f8e00ff */
[----:B------:R-:W-:Y:S02]  /*66b0*/  FMNMX.FTZ R11, R195, R10, !PT ;  /* 0x0000000ac30b7209 */ /* 0x000fe40007810000 */
[----:B0-----:R-:W-:Y:S02]  /*66c0*/  LEA R0, R2, R7, 0x18 ;  /* 0x0000000702007211 */ /* 0x001fe400078ec0ff */
[----:B------:R-:W-:Y:S02]  /*66d0*/  FMNMX.FTZ R7, R185, R4, !PT ;  /* 0x00000004b9077209 */ /* 0x000fe40007810000 */
[----:B------:R-:W-:Y:S02]  /*66e0*/  R2UR UR6, R0 ;  /* 0x00000000000672ca */ /* 0x000fe400000e0000 */
[----:B------:R-:W-:Y:S02]  /*66f0*/  FMNMX.FTZ R4, R188, R7, !PT ;  /* 0x00000007bc047209 */ /* 0x000fe40007810000 */
[----:B------:R-:W-:-:S02]  /*6700*/  FMNMX.FTZ R10, R198, R11, !PT ;  /* 0x0000000bc60a7209 */ /* 0x000fc40007810000 */
[----:B------:R-:W-:Y:S02]  /*6710*/  FMNMX.FTZ R7, R189, R4, !PT ;  /* 0x00000004bd077209 */ /* 0x000fe40007810000 */
[----:B------:R-:W-:Y:S02]  /*6720*/  FMNMX.FTZ R11, R199, R10, !PT ;  /* 0x0000000ac70b7209 */ /* 0x000fe40007810000 */
[----:B------:R-:W-:Y:S02]  /*6730*/  FMNMX.FTZ R4, R192, R7, !PT ;  /* 0x00000007c0047209 */ /* 0x000fe40007810000 */
[----:B------:R-:W-:Y:S01]  /*6740*/  FMNMX.FTZ R10, R170, R11, !PT ;  /* 0x0000000baa0a7209 */ /* 0x000fe20007810000 */
[----:B------:R-:W-:Y:S01]  /*6750*/  UIADD3 UR6, UR6, 0x400, URZ ;  /* 0x0000040006067890 */ /* 0x000fe2000fffe03f */
[----:B------:R-:W-:Y:S02]  /*6760*/  FMNMX.FTZ R7, R193, R4, !PT ;  /* 0x00000004c1077209 */ /* 0x000fe40007810000 */
[----:B------:R-:W-:Y:S01]  /*6770*/  FMNMX.FTZ R11, R171, R10, !PT ;  /* 0x0000000aab0b7209 */ /* 0x000fe20007810000 */
[----:B------:R-:W-:Y:S01]  /*6780*/  USHF.R.U32.HI UR6, URZ, 0x4, UR6 ;  /* 0x000000043f067899 */ /* 0x000fe20008011606 */
[----:B------:R-:W-:-:S02]  /*6790*/  FMNMX.FTZ R4, R196, R7, !PT ;  /* 0x00000007c4047209 */ /* 0x000fc40007810000 */
[----:B------:R-:W-:Y:S01]  /*67a0*/  FMNMX.FTZ R10, R174, R11, !PT ;  /* 0x0000000bae0a7209 */ /* 0x000fe20007810000 */
[----:B------:R-:W-:Y:S01]  /*67b0*/  ULOP3.LUT UR6, UR6, 0x3fff, URZ, 0xc0, !UPT ;  /* 0x00003fff06067892 */ /* 0x000fe2000f8ec03f */
[----:B------:R-:W-:Y:S02]  /*67c0*/  FMNMX.FTZ R7, R197, R4, !PT ;  /* 0x00000004c5077209 */ /* 0x000fe40007810000 */
[----:B------:R-:W-:Y:S01]  /*67d0*/  FMNMX.FTZ R11, R175, R10, !PT ;  /* 0x0000000aaf0b7209 */ /* 0x000fe20007810000 */
[----:B------:R-:W-:Y:S01]  /*67e0*/  ULOP3.LUT UR6, UR6, 0x10000, URZ, 0xfc, !UPT ;  /* 0x0001000006067892 */ /* 0x000fe2000f8efc3f */
[----:B------:R-:W-:Y:S02]  /*67f0*/  FMNMX.FTZ R4, R168, R7, !PT ;  /* 0x00000007a8047209 */ /* 0x000fe40007810000 */
[----:B------:R-:W-:Y:S01]  /*6800*/  FMNMX.FTZ R10, R178, R11, !PT ;  /* 0x0000000bb20a7209 */ /* 0x000fe20007810000 */
[----:B------:R-:W-:Y:S01]  /*6810*/  UIMAD UR10, UR49, 0x700, UR6 ;  /* 0x00000700310a78a4 */ /* 0x000fe2000f8e0206 */
[----:B------:R-:W-:-:S02]  /*6820*/  FMNMX.FTZ R7, R169, R4, !PT ;  /* 0x00000004a9077209 */ /* 0x000fc40007810000 */
[----:B------:R-:W-:Y:S02]  /*6830*/  FMNMX.FTZ R11, R179, R10, !PT ;  /* 0x0000000ab30b7209 */ /* 0x000fe40007810000 */
[----:B------:R-:W-:Y:S02]  /*6840*/  FMNMX.FTZ R4, R172, R7, !PT ;  /* 0x00000007ac047209 */ /* 0x000fe40007810000 */
[----:B------:R-:W-:Y:S01]  /*6850*/  UMOV UR6, UR10 ;  /* 0x0000000a00067c82 */ /* 0x000fe20008000000 */
        /* <DEDUP_REMOVED lines=73> */
[----:B------:R-:W-:Y:S01]  /*6cf0*/  FMNMX.FTZ R11, R91, R10, !PT ;  /* 0x0000000a5b0b7209 */ /* 0x000fe20007810000 */
[----:B------:R-:W-:Y:S02]  /*6d00*/  WARPGROUP.DEPBAR.LE gsb0, 0x0 ;  /* 0x00008000000079c5 */ /* 0x000fe40000010000 */
        /* <DEDUP_REMOVED lines=17> */
[----:B-1----:R-:W-:Y:S02]  /*6e20*/  LOP3.LUT P1, RZ, R233, 0x7f, RZ, 0xc0, !PT ;  /* 0x0000007fe9ff7812 */ /* 0x002fe4000782c0ff */
[----:B------:R-:W-:-:S04]  /*6e30*/  FMNMX.FTZ R7, R97, R4, !PT ;  /* 0x0000000461077209 */ /* 0x000fc80007810000 */
[----:B------:R-:W-:Y:S02]  /*6e40*/  FMNMX.FTZ R4, R100, R7, !PT ;  /* 0x0000000764047209 */ /* 0x000fe40007810000 */
[----:B------:R-:W0:Y:S02]  /*6e50*/  SHFL.BFLY PT, R7, R10, 0x2, 0x1f ;  /* 0x0c401f000a077f89 */ /* 0x000e2400000e0000 */
[----:B------:R-:W-:-:S05]  /*6e60*/  FMNMX.FTZ R11, R101, R4, !PT ;  /* 0x00000004650b7209 */ /* 0x000fca0007810000 */
[----:B------:R-:W1:Y:S01]  /*6e70*/  SHFL.BFLY PT, R4, R11, 0x2, 0x1f ;  /* 0x0c401f000b047f89 */ /* 0x000e6200000e0000 */
[----:B0-----:R-:W-:-:S05]  /*6e80*/  FMNMX.FTZ R13, R10, R7, !PT ;  /* 0x000000070a0d7209 */ /* 0x001fca0007810000 */
[----:B------:R-:W-:Y:S01]  /*6e90*/  SHFL.BFLY PT, R14, R13, 0x1, 0x1f ;  /* 0x0c201f000d0e7f89 */ /* 0x000fe200000e0000 */
[----:B-1----:R-:W-:Y:S01]  /*6ea0*/  FMNMX.FTZ R12, R11, R4, !PT ;  /* 0x000000040b0c7209 */ /* 0x002fe20007810000 */
[----:B------:R-:W-:-:S04]  /*6eb0*/  IMAD.U32 R11, RZ, RZ, UR38 ;  /* 0x00000026ff0b7e24 */ /* 0x000fc8000f8e00ff */
[----:B------:R-:W0:Y:S02]  /*6ec0*/  SHFL.BFLY PT, R7, R12, 0x1, 0x1f ;  /* 0x0c201f000c077f89 */ /* 0x000e2400000e0000 */
[----:B0-----:R-:W-:Y:S02]  /*6ed0*/  FMNMX.FTZ R4, R12, R7, !PT ;  /* 0x000000070c047209 */ /* 0x001fe40007810000 */
[----:B------:R-:W-:-:S03]  /*6ee0*/  FMNMX.FTZ R7, R13, R14, !PT ;  /* 0x0000000e0d077209 */ /* 0x000fc60007810000 */
[C---:B------:R-:W-:Y:S01]  /*6ef0*/  FFMA.FTZ R10, R4.reuse, R11, -8 ;  /* 0xc1000000040a7423 */ /* 0x040fe2000001000b */
[----:B------:R-:W-:-:S01]  /*6f00*/  FADD.FTZ R9, -R4, R9 ;  /* 0x0000000904097221 */ /* 0x000fc20000010100 */
        /* <DEDUP_REMOVED lines=63> */
[----:B------:R-:W-:Y:S01]  /*7300*/  FFMA.FTZ R10, R7, R188, -8 ;  /* 0xc1000000070a7423 */ /* 0x000fe200000100bc */
[----:B------:R-:W-:Y:S01]  /*7310*/  FMUL.FTZ R9, R9, UR38 ;  /* 0x0000002609097c20 */ /* 0x000fe20008410000 */
[----:B------:R-:W-:Y:S01]  /*7320*/  FMUL.FTZ R8, R8, UR38 ;  /* 0x0000002608087c20 */ /* 0x000fe20008410000 */
        /* <DEDUP_REMOVED lines=8> */
[----:B------:R-:W0:Y:S01]  /*73b0*/  MUFU.EX2 R9, R9 ;  /* 0x0000000900097308 */ /* 0x000e220000000800 */
        /* <DEDUP_REMOVED lines=16> */
[----:B0-----:R-:W-:-:S01]  /*74c0*/  FFMA.FTZ R6, R9, R6, R12 ;  /* 0x0000000609067223 */ /* 0x001fc2000001000c */
        /* <DEDUP_REMOVED lines=23> */
[----:B0-----:R-:W-:-:S01]  /*7640*/  FADD.FTZ R6, R11, R6 ;  /* 0x000000060b067221 */ /* 0x001fc20000010000 */
[--C-:B------:R-:W-:Y:S01]  /*7650*/  FFMA.FTZ R106, R106, UR38, -R10.reuse ;  /* 0x000000266a6a7c23 */ /* 0x100fe2000801080a */
[----:B------:R-:W-:-:S01]  /*7660*/  FFMA.FTZ R107, R107, UR38, -R10 ;  /* 0x000000266b6b7c23 */ /* 0x000fc2000801080a */
[--C-:B------:R-:W-:Y:S01]  /*7670*/  FFMA.FTZ R110, R110, UR38, -R10.reuse ;  /* 0x000000266e6e7c23 */ /* 0x100fe2000801080a */
[----:B------:R-:W-:-:S01]  /*7680*/  FFMA.FTZ R111, R111, UR38, -R10 ;  /* 0x000000266f6f7c23 */ /* 0x000fc2000801080a */
[--C-:B------:R-:W-:Y:S01]  /*7690*/  FFMA.FTZ R114, R114, UR38, -R10.reuse ;  /* 0x0000002672727c23 */ /* 0x100fe2000801080a */
[----:B------:R-:W-:-:S01]  /*76a0*/  FFMA.FTZ R115, R115, UR38, -R10 ;  /* 0x0000002673737c23 */ /* 0x000fc2000801080a */
[----:B------:R-:W0:Y:S01]  /*76b0*/  MUFU.EX2 R187, R187 ;  /* 0x000000bb00bb7308 */ /* 0x000e220000000800 */
        /* <DEDUP_REMOVED lines=9> */
[----:B------:R-:W-:Y:S01]  /*7750*/  FFMA.FTZ R98, R98, UR38, -R10 ;  /* 0x0000002662627c23 */ /* 0x000fe2000801080a */
[----:B------:R-:W-:-:S02]  /*7760*/  IMAD.U32 R197, RZ, RZ, UR50 ;  /* 0x00000032ffc57e24 */ /* 0x000fc4000f8e00ff */
[--C-:B------:R-:W-:Y:S01]  /*7770*/  FFMA.FTZ R99, R99, UR38, -R10.reuse ;  /* 0x0000002663637c23 */ /* 0x100fe2000801080a */
[----:B------:R-:W-:-:S01]  /*7780*/  FFMA.FTZ R102, R102, UR38, -R10 ;  /* 0x0000002666667c23 */ /* 0x000fc2000801080a */
[----:B------:R-:W-:Y:S01]  /*7790*/  FFMA.FTZ R10, R103, UR38, -R10 ;  /* 0x00000026670a7c23 */ /* 0x000fe2000801080a */
[----:B------:R-:W-:Y:S01]  /*77a0*/  @!P1 IMAD R196, R197, 0x8, R0 ;  /* 0x00000008c5c49824 */ /* 0x000fe200078e0200 */
[----:B------:R-:W1:Y:S01]  /*77b0*/  MUFU.EX2 R188, R188 ;  /* 0x000000bc00bc7308 */ /* 0x000e620000000800 */
[----:B0-----:R-:W-:-:S07]  /*77c0*/  FADD.FTZ R193, R187, R194 ;  /* 0x000000c2bbc17221 */ /* 0x001fce0000010000 */
[----:B------:R-:W0:Y:S01]  /*77d0*/  MUFU.EX2 R15, R15 ;  /* 0x0000000f000f7308 */ /* 0x000e220000000800 */
[----:B--2---:R-:W-:-:S07]  /*77e0*/  FADD.FTZ R6, R14, R5 ;  /* 0x000000050e067221 */ /* 0x004fce0000010000 */
[----:B------:R-:W2:Y:S01]  /*77f0*/  MUFU.EX2 R189, R189 ;  /* 0x000000bd00bd7308 */ /* 0x000ea20000000800 */
[----:B-1----:R-:W-:-:S07]  /*7800*/  FADD.FTZ R194, R188, R193 ;  /* 0x000000c1bcc27221 */ /* 0x002fce0000010000 */
[----:B------:R-:W1:Y:S01]  /*7810*/  MUFU.EX2 R20, R20 ;  /* 0x0000001400147308 */ /* 0x000e620000000800 */
[----:B0-----:R-:W-:-:S07]  /*7820*/  FADD.FTZ R5, R15, R6 ;  /* 0x000000060f057221 */ /* 0x001fce0000010000 */
[----:B------:R-:W0:Y:S01]  /*7830*/  MUFU.EX2 R190, R190 ;  /* 0x000000be00be7308 */ /* 0x000e220000000800 */
[----:B--2---:R-:W-:-:S07]  /*7840*/  FADD.FTZ R193, R189, R194 ;  /* 0x000000c2bdc17221 */ /* 0x004fce0000010000 */
[----:B------:R-:W2:Y:S01]  /*7850*/  MUFU.EX2 R21, R21 ;  /* 0x0000001500157308 */ /* 0x000ea20000000800 */
[----:B-1----:R-:W-:-:S07]  /*7860*/  FADD.FTZ R6, R20, R5 ;  /* 0x0000000514067221 */ /* 0x002fce0000010000 */
[----:B------:R-:W1:Y:S01]  /*7870*/  MUFU.EX2 R191, R191 ;  /* 0x000000bf00bf7308 */ /* 0x000e620000000800 */
[----:B0-----:R-:W-:-:S01]  /*7880*/  FADD.FTZ R194, R190, R193 ;  /* 0x000000c1bec27221 */ /* 0x001fc20000010000 */
[----:B------:R-:W-:Y:S02]  /*7890*/  WARPGROUP.DEPBAR.LE gsb0, 0x0 ;  /* 0x00008000000079c5 */ /* 0x000fe40000010000 */
[----:B------:R-:W-:-:S04]  /*78a0*/  WARPGROUP.ARRIVE ;  /* 0x00000000000079c5 */ /* 0x000fc80000000000 */
[----:B------:R-:W0:Y:S01]  /*78b0*/  MUFU.EX2 R184, R184 ;  /* 0x000000b800b87308 */ /* 0x000e220000000800 */
[----:B--2---:R-:W-:-:S01]  /*78c0*/  FADD.FTZ R5, R21, R6 ;  /* 0x0000000615057221 */ /* 0x004fc20000010000 */
[----:B------:R-:W-:Y:S01]  /*78d0*/  QGMMA.64x128x32.F32.E4M3.E4M3 R24, R212, gdesc[UR4], R24, gsb0 ;  /* 0x01e00004d4187df3 */ /* 0x000fe20008000818 */
[----:B------:R-:W-:Y:S01]  /*78e0*/  UIADD3 UR6, UR10, 0x400, URZ ;  /* 0x000004000a067890 */ /* 0x000fe2000fffe03f */
[----:B-1----:R-:W-:Y:S01]  /*78f0*/  FADD.FTZ R193, R191, R194 ;  /* 0x000000c2bfc17221 */ /* 0x002fe20000010000 */
[----:B------:R-:W-:-:S03]  /*7900*/  UMOV UR7, 0xc0000010 ;  /* 0xc000001000077882 */ /* 0x000fc60000000000 */
[----:B------:R-:W1:Y:S08]  /*7910*/  MUFU.EX2 R192, R192 ;  /* 0x000000c000c07308 */ /* 0x000e700000000800 */
[----:B------:R-:W2:Y:S01]  /*7920*/  MUFU.EX2 R168, R168 ;  /* 0x000000a800a87308 */ /* 0x000ea20000000800 */
[----:B0-----:R-:W-:-:S07]  /*7930*/  FADD.FTZ R5, R184, R5 ;  /* 0x00000005b8057221 */ /* 0x001fce0000010000 */
        /* <DEDUP_REMOVED lines=31> */
[----:B-1----:R-:W-:-:S01]  /*7b30*/  FADD.FTZ R5, R181, R6 ;  /* 0x00000006b5057221 */ /* 0x002fc20000010000 */
[----:B------:R-:W-:Y:S02]  /*7b40*/  WARPGROUP.DEPBAR.LE gsb0, 0x0 ;  /* 0x00008000000079c5 */ /* 0x000fe40000010000 */
[----:B------:R-:W-:-:S04]  /*7b50*/  WARPGROUP.ARRIVE ;  /* 0x00000000000079c5 */ /* 0x000fc80000000000 */
[----:B------:R-:W1:Y:S01]  /*7b60*/  MUFU.EX2 R154, R154 ;  /* 0x0000009a009a7308 */ /* 0x000e620000000800 */
[----:B--2---:R-:W-:-:S01]  /*7b70*/  FADD.FTZ R193, R183, R194 ;  /* 0x000000c2b7c17221 */ /* 0x004fc20000010000 */
[----:B------:R-:W-:Y:S01]  /*7b80*/  QGMMA.64x128x32.F32.E4M3.E4M3 R24, R216, gdesc[UR4], R24, gsb0 ;  /* 0x01e00004d8187df3 */ /* 0x000fe20008000818 */
[----:B------:R-:W-:Y:S01]  /*7b90*/  UIADD3 UR6, UR10, 0x500, URZ ;  /* 0x000005000a067890 */ /* 0x000fe2000fffe03f */
[----:B------:R-:W-:-:S04]  /*7ba0*/  UMOV UR7, 0xc0000010 ;  /* 0xc000001000077882 */ /* 0x000fc80000000000 */
        /* <DEDUP_REMOVED lines=40> */
[----:B0-----:R-:W-:-:S04]  /*7e30*/  FADD.FTZ R5, R137, R6 ;  /* 0x0000000689057221 */ /* 0x001fc80000010000 */
[----:B------:R-:W0:Y:S01]  /*7e40*/  MUFU.EX2 R140, R140 ;  /* 0x0000008c008c7308 */ /* 0x000e220000000800 */
[----:B------:R-:W-:-:S07]  /*7e50*/  UMOV UR7, 0xc0000010 ;  /* 0xc000001000077882 */ /* 0x000fce0000000000 */
        /* <DEDUP_REMOVED lines=38> */
[----:B------:R-:W-:Y:S06]  /*80c0*/  QGMMA.64x128x32.F32.E4M3.E4M3 R24, R224, gdesc[UR4], R24, gsb0 ;  /* 0x01e00004e0187df3 */ /* 0x000fec0008000818 */
        /* <DEDUP_REMOVED lines=35> */
[----:B--2---:R-:W-:-:S01]  /*8300*/  FADD.FTZ R5, R109, R6 ;  /* 0x000000066d057221 */ /* 0x004fc20000010000 */
[----:B------:R-:W-:-:S06]  /*8310*/  WARPGROUP.DEPBAR.LE gsb0, 0x0 ;  /* 0x00008000000079c5 */ /* 0x000fcc0000010000 */
[----:B------:R-:W2:Y:S01]  /*8320*/  MUFU.EX2 R114, R114 ;  /* 0x0000007200727308 */ /* 0x000ea20000000800 */
[----:B-1----:R-:W-:-:S07]  /*8330*/  FADD.FTZ R193, R111, R194 ;  /* 0x000000c26fc17221 */ /* 0x002fce0000010000 */
[----:B------:R-:W1:Y:S01]  /*8340*/  MUFU.EX2 R113, R113 ;  /* 0x0000007100717308 */ /* 0x000e620000000800 */
[----:B0-----:R-:W-:-:S01]  /*8350*/  FADD.FTZ R6, R112, R5 ;  /* 0x0000000570067221 */ /* 0x001fc20000010000 */
[----:B------:R-:W-:-:S05]  /*8360*/  IADD3 R5, -R23, 0xb, RZ ;  /* 0x0000000b17057810 */ /* 0x000fca0007ffe1ff */
[----:B------:R0:W-:Y:S06]  /*8370*/  BAR.ARV R5, 0x100 ;  /* 0x000400050000751d */ /* 0x0001ec0000002000 */
[----:B------:R-:W3:Y:S01]  /*8380*/  MUFU.EX2 R115, R115 ;  /* 0x0000007300737308 */ /* 0x000ee20000000800 */
[----:B--2---:R-:W-:-:S01]  /*8390*/  FADD.FTZ R194, R114, R193 ;  /* 0x000000c172c27221 */ /* 0x004fc20000010000 */
[----:B0-----:R-:W-:Y:S02]  /*83a0*/  @!P1 VIADD R5, R196, 0x2e840 ;  /* 0x0002e840c4059836 */ /* 0x001fe40000000000 */
[----:B-1----:R-:W-:-:S03]  /*83b0*/  FADD.FTZ R193, R113, R6 ;  /* 0x0000000671c17221 */ /* 0x002fc60000010000 */
[----:B------:R-:W-:Y:S01]  /*83c0*/  @!P1 PRMT R5, RZ, 0x654, R5 ;  /* 0x00000654ff059816 */ /* 0x000fe20000000005 */
[----:B------:R-:W0:Y:S03]  /*83d0*/  MUFU.EX2 R116, R116 ;  /* 0x0000007400747308 */ /* 0x000e260000000800 */
[----:B------:R1:W-:Y:S05]  /*83e0*/  @!P1 SYNCS.ARRIVE.TRANS64.RED.A1T0 RZ, [R5+URZ], RZ ;  /* 0x000000ff05ff99a7 */ /* 0x0003ea000810043f */
[----:B------:R-:W2:Y:S01]  /*83f0*/  MUFU.EX2 R118, R118 ;  /* 0x0000007600767308 */ /* 0x000ea20000000800 */
[----:B---3--:R-:W-:-:S07]  /*8400*/  FADD.FTZ R195, R115, R194 ;  /* 0x000000c273c37221 */ /* 0x008fce0000010000 */
[----:B------:R-:W3:Y:S01]  /*8410*/  MUFU.EX2 R117, R117 ;  /* 0x0000007500757308 */ /* 0x000ee20000000800 */
[----:B0-----:R-:W-:-:S07]  /*8420*/  FADD.FTZ R6, R116, R193 ;  /* 0x000000c174067221 */ /* 0x001fce0000010000 */
[----:B------:R-:W0:Y:S01]  /*8430*/  MUFU.EX2 R119, R119 ;  /* 0x0000007700777308 */ /* 0x000e220000000800 */
[----:B--2---:R-:W-:-:S07]  /*8440*/  FADD.FTZ R194, R118, R195 ;  /* 0x000000c376c27221 */ /* 0x004fce0000010000 */
        /* <DEDUP_REMOVED lines=12> */
[----:B------:R-:W1:Y:S01]  /*8510*/  MUFU.EX2 R93, R93 ;  /* 0x0000005d005d7308 */ /* 0x000e620000000800 */
[----:B---3--:R-:W-:-:S07]  /*8520*/  FADD.FTZ R6, R92, R193 ;  /* 0x000000c15c067221 */ /* 0x008fce0000010000 */
        /* <DEDUP_REMOVED lines=17> */
[----:B--2---:R-:W-:-:S01]  /*8640*/  FADD.FTZ R103, R102, R103 ;  /* 0x0000006766677221 */ /* 0x004fc20000010000 */
[----:B0-----:R-:W-:-:S03]  /*8650*/  FADD.FTZ R6, R101, R6 ;  /* 0x0000000665067221 */ /* 0x001fc60000010000 */
[----:B-1----:R-:W-:Y:S01]  /*8660*/  FADD.FTZ R5, R10, R103 ;  /* 0x000000670a057221 */ /* 0x002fe20000010000 */
[----:B------:R-:W-:Y:S06]  /*8670*/  @!P0 BRA `(.L_x_137) ;  /* 0x0000000000048947 */ /* 0x000fec0003800000 */
[----:B------:R-:W-:Y:S01]  /*8680*/  BPT.TRAP 0x1 ;  /* 0x000000040000795c */ /* 0x000fe20000300000 */
.L_x_137:
[----:B------:R-:W-:Y:S01]  /*8690*/  F2FP.SATFINITE.E4M3.F32.PACK_AB_MERGE_C R13, R14, R13, RZ ;  /* 0x0000000d0e0d723e */ /* 0x000fe200048070ff */
[----:B------:R-:W-:Y:S02]  /*86a0*/  UIADD3 UR6, UR48, -0x1, URZ ;  /* 0xffffffff30067890 */ /* 0x000fe4000fffe03f */
[----:B------:R-:W-:Y:S01]  /*86b0*/  ISETP.LT.AND P1, PT, RZ, UR48, PT ;  /* 0x00000030ff007c0c */ /* 0x000fe2000bf21270 */
[----:B------:R-:W-:Y:S01]  /*86c0*/  UMOV UR51, UR43 ;  /* 0x0000002b00337c82 */ /* 0x000fe20008000000 */
[----:B------:R-:W-:Y:S01]  /*86d0*/  F2FP.SATFINITE.E4M3.F32.PACK_AB_MERGE_C R200, R11, R12, R13 ;  /* 0x0000000c0bc8723e */ /* 0x000fe2000480700d */
[----:B------:R-:W-:Y:S01]  /*86e0*/  IMAD.U32 R11, RZ, RZ, UR49 ;  /* 0x00000031ff0b7e24 */ /* 0x000fe2000f8e00ff */
[----:B------:R-:W-:Y:S01]  /*86f0*/  F2FP.SATFINITE.E4M3.F32.PACK_AB_MERGE_C R187, R188, R187, RZ ;  /* 0x000000bbbcbb723e */ /* 0x000fe200048070ff */
[----:B------:R-:W-:Y:S01]  /*8700*/  UMOV UR49, UR50 ;  /* 0x0000003200317c82 */ /* 0x000fe20008000000 */
[----:B------:R-:W-:Y:S01]  /*8710*/  F2FP.SATFINITE.E4M3.F32.PACK_AB_MERGE_C R21, R184, R21, RZ ;  /* 0x00000015b815723e */ /* 0x000fe200048070ff */
[----:B------:R-:W-:Y:S01]  /*8720*/  IMAD R11, R11, 0x8, R0 ;  /* 0x000000080b0b7824 */ /* 0x000fe200078e0200 */
[----:B------:R-:W-:Y:S01]  /*8730*/  F2FP.SATFINITE.E4M3.F32.PACK_AB_MERGE_C R191, R192, R191, RZ ;  /* 0x000000bfc0bf723e */ /* 0x000fe200048070ff */
[----:B------:R-:W-:Y:S01]  /*8740*/  UMOV UR48, UR6 ;  /* 0x0000000600307c82 */ /* 0x000fe20008000000 */
[----:B------:R-:W-:Y:S01]  /*8750*/  F2FP.SATFINITE.E4M3.F32.PACK_AB_MERGE_C R172, R173, R172, RZ ;  /* 0x000000acadac723e */ /* 0x000fe200048070ff */
[----:B------:R-:W-:Y:S01]  /*8760*/  VIADD R11, R11, 0x2e860 ;  /* 0x0002e8600b0b7836 */ /* 0x000fe20000000000 */
[----:B------:R-:W-:Y:S01]  /*8770*/  F2FP.SATFINITE.E4M3.F32.PACK_AB_MERGE_C R174, R175, R174, RZ ;  /* 0x000000aeafae723e */ /* 0x000fe200048070ff */
[-C--:B------:R-:W-:Y:S01]  /*8780*/  FMUL.FTZ R24, R24, R9.reuse ;  /* 0x0000000918187220 */ /* 0x080fe20000410000 */
[----:B------:R-:W-:Y:S01]  /*8790*/  F2FP.SATFINITE.E4M3.F32.PACK_AB_MERGE_C R180, R181, R180, RZ ;  /* 0x000000b4b5b4723e */ /* 0x000fe200048070ff */
[-C--:B------:R-:W-:Y:S01]  /*87a0*/  FMUL.FTZ R25, R25, R9.reuse ;  /* 0x0000000919197220 */ /* 0x080fe20000410000 */
[----:B------:R-:W-:Y:S01]  /*87b0*/  PRMT R11, R2, 0x654, R11 ;  /* 0x00000654020b7816 */ /* 0x000fe2000000000b */
[-C--:B------:R-:W-:Y:S01]  /*87c0*/  FMUL.FTZ R28, R28, R9.reuse ;  /* 0x000000091c1c7220 */ /* 0x080fe20000410000 */
[----:B------:R-:W-:Y:S01]  /*87d0*/  F2FP.SATFINITE.E4M3.F32.PACK_AB_MERGE_C R182, R183, R182, RZ ;  /* 0x000000b6b7b6723e */ /* 0x000fe200048070ff */
[-C--:B------:R-:W-:Y:S01]  /*87e0*/  FMUL.FTZ R29, R29, R9.reuse ;  /* 0x000000091d1d7220 */ /* 0x080fe20000410000 */
[----:B------:R-:W-:Y:S01]  /*87f0*/  F2FP.SATFINITE.E4M3.F32.PACK_AB_MERGE_C R156, R157, R156, RZ ;  /* 0x0000009c9d9c723e */ /* 0x000fe200048070ff */
[----:B------:R0:W-:Y:S01]  /*8800*/  SYNCS.ARRIVE.TRANS64.RED.A1T0 RZ, [R11+URZ], RZ ;  /* 0x000000ff0bff79a7 */ /* 0x0001e2000810043f */
        /* <DEDUP_REMOVED lines=107> */
[----:B------:R-:W-:Y:S01]  /*8ec0*/  F2FP.SATFINITE.E4M3.F32.PACK_AB_MERGE_C R227, R99, R98, R102 ;  /* 0x0000006263e3723e */ /* 0x000fe20004807066 */
[----:B0-----:R-:W-:Y:S06]  /*8ed0*/  @P1 BRA `(.L_x_138) ;  /* 0xffffffc800541947 */ /* 0x001fec000383ffff */
.L_x_128:
[----:B------:R-:W-:Y:S06]  /*8ee0*/  BAR.ARV 0x8, 0x120 ;  /* 0x0204800000007b1d */ /* 0x000fec0000002000 */
[----:B------:R-:W-:Y:S05]  /*8ef0*/  @!P0 BRA `(.L_x_139) ;  /* 0x0000000000048947 */ /* 0x000fea0003800000 */
[----:B------:R-:W-:Y:S01]  /*8f00*/  BPT.TRAP 0x1 ;  /* 0x000000040000795c */ /* 0x000fe20000300000 */
.L_x_139:
[----:B------:R-:W-:Y:S02]  /*8f10*/  IMAD.U32 R3, RZ, RZ, UR50 ;  /* 0x00000032ff037e24 */ /* 0x000fe4000f8e00ff */
[----:B------:R-:W-:Y:S02]  /*8f20*/  IMAD.U32 R8, RZ, RZ, UR43 ;  /* 0x0000002bff087e24 */ /* 0x000fe4000f8e00ff */
[----:B------:R-:W-:-:S03]  /*8f30*/  IMAD R20, R3, 0x8, R0 ;  /* 0x0000000803147824 */ /* 0x000fc600078e0200 */
[----:B------:R-:W-:-:S04]  /*8f40*/  SHF.L.U32 R3, R8, 0x1f, RZ ;  /* 0x0000001f08037819 */ /* 0x000fc800000006ff */
[----:B------:R0:W1:Y:S01]  /*8f50*/  SYNCS.PHASECHK.TRANS64.TRYWAIT P1, [R20+URZ+0x2e850], R3 ;  /* 0x02e85003140075a7 */ /* 0x000062000802017f */
[----:B------:R-:W-:Y:S05]  /*8f60*/  @!P0 BRA `(.L_x_140) ;  /* 0x0000000000048947 */ /* 0x000fea0003800000 */
[----:B------:R-:W-:Y:S01]  /*8f70*/  BPT.TRAP 0x1 ;  /* 0x000000040000795c */ /* 0x000fe20000300000 */
.L_x_140:
[----:B------:R-:W-:Y:S02]  /*8f80*/  VIADD R0, R0, 0x400 ;  /* 0x0000040000007836 */ /* 0x000fe40000000000 */
[----:B------:R-:W-:-:S03]  /*8f90*/  IMAD.U32 R9, RZ, RZ, UR50 ;  /* 0x00000032ff097e24 */ /* 0x000fc6000f8e00ff */
[----:B------:R-:W-:-:S04]  /*8fa0*/  SHF.R.U32.HI R0, RZ, 0x4, R0 ;  /* 0x00000004ff007819 */ /* 0x000fc80000011600 */
[----:B------:R-:W-:-:S04]  /*8fb0*/  LOP3.LUT R0, R0, 0x3fff, RZ, 0xc0, !PT ;  /* 0x00003fff00007812 */ /* 0x000fc800078ec0ff */
[----:B------:R-:W-:Y:S01]  /*8fc0*/  LOP3.LUT R0, R0, 0x10000, RZ, 0xfc, !PT ;  /* 0x0001000000007812 */ /* 0x000fe200078efcff */
[----:B-1----:R-:W-:Y:S06]  /*8fd0*/  @P1 BRA `(.L_x_141) ;  /* 0x0000000000081947 */ /* 0x002fec0003800000 */
[----:B------:R-:W1:Y:S02]  /*8fe0*/  SYNCS.PHASECHK.TRANS64.TRYWAIT P1, [R20+URZ+0x2e850], R3 ;  /* 0x02e85003140075a7 */ /* 0x000e64000802017f */
[----:B-1----:R-:W-:Y:S05]  /*8ff0*/  @!P1 BRA `(.L_x_142) ;  /* 0x0000007c00009947 */ /* 0x002fea0003800000 */
.L_x_141:
[----:B------:R-:W-:Y:S01]  /*9000*/  IMAD R8, R9, 0x700, R0 ;  /* 0x0000070009087824 */ /* 0x000fe200078e0200 */
[----:B------:R-:W-:Y:S05]  /*9010*/  WARPSYNC.ALL ;  /* 0x0000000000007948 */ /* 0x000fea0003800000 */
[----:B------:R-:W-:Y:S01]  /*9020*/  IMAD.MOV.U32 R9, RZ, RZ, -0x3ffffff0 ;  /* 0xc0000010ff097424 */ /* 0x000fe200078e00ff */
[C---:B------:R-:W-:Y:S01]  /*9030*/  R2UR UR6, R8.reuse ;  /* 0x00000000080672ca */ /* 0x040fe200000e0000 */
[----:B------:R-:W-:Y:S01]  /*9040*/  WARPGROUP.ARRIVE ;  /* 0x00000000000079c5 */ /* 0x000fe20000000000 */
[----:B------:R-:W-:Y:S01]  /*9050*/  VIADD R10, R8, 0x100 ;  /* 0x00000100080a7836 */ /* 0x000fe20000000000 */
[----:B------:R-:W-:Y:S01]  /*9060*/  ULDC.64 UR8, c[0x0][0x9a0] ;  /* 0x0002680000087ab9 */ /* 0x000fe20000000a00 */
[----:B------:R-:W-:Y:S01]  /*9070*/  R2UR UR7, R9 ;  /* 0x00000000090772ca */ /* 0x000fe200000e0000 */
[----:B------:R-:W-:Y:S01]  /*9080*/  IMAD.MOV.U32 R11, RZ, RZ, -0x3ffffff0 ;  /* 0xc0000010ff0b7424 */ /* 0x000fe200078e00ff */
[----:B------:R-:W-:Y:S01]  /*9090*/  UISETP.NE.U32.AND UP0, UPT, UR8, URZ, UPT ;  /* 0x0000003f0800728c */ /* 0x000fe2000bf05070 */
[----:B------:R-:W-:-:S03]  /*90a0*/  IMAD.MOV.U32 R14, RZ, RZ, 0x3f800000 ;  /* 0x3f800000ff0e7424 */ /* 0x000fc600078e00ff */
[----:B------:R-:W-:-:S06]  /*90b0*/  UISETP.NE.AND.EX UP0, UPT, UR9, URZ, UPT, UP0 ;  /* 0x0000003f0900728c */ /* 0x000fcc000bf05300 */
[----:B------:R-:W-:Y:S01]  /*90c0*/  PLOP3.LUT P1, PT, PT, PT, UP0, 0x80, 0x0 ;  /* 0x000000000000781c */ /* 0x000fe20003f2f008 */
[----:B------:R-:W-:Y:S01]  /*90d0*/  QGMMA.64x128x32.F32.E4M3.E4M3 R24, R200, gdesc[UR4], R24, gsb0 ;  /* 0x01e00004c8187df3 */ /* 0x000fe20008000818 */
[----:B------:R-:W-:Y:S01]  /*90e0*/  R2UR UR6, R10 ;  /* 0x000000000a0672ca */ /* 0x000fe200000e0000 */
[----:B------:R-:W-:Y:S01]  /*90f0*/  VIADD R10, R8, 0x200 ;  /* 0x00000200080a7836 */ /* 0x000fe20000000000 */
[----:B------:R-:W-:Y:S01]  /*9100*/  R2UR UR7, R11 ;  /* 0x000000000b0772ca */ /* 0x000fe200000e0000 */
[----:B------:R-:W-:Y:S01]  /*9110*/  IMAD.MOV.U32 R11, RZ, RZ, -0x3ffffff0 ;  /* 0xc0000010ff0b7424 */ /* 0x000fe200078e00ff */
[----:B------:R-:W-:Y:S02]  /*9120*/  @UP0 ULDC.64 UR10, c[0x0][0x9c8] ;  /* 0x00027200000a0ab9 */ /* 0x000fe40000000a00 */
[----:B------:R-:W-:Y:S01]  /*9130*/  @UP0 UIMAD.WIDE.U32 UR4, UR36, UR10, URZ ;  /* 0x0000000a240402a5 */ /* 0x000fe2000f8e003f */
[----:B------:R-:W-:Y:S02]  /*9140*/  WARPGROUP.DEPBAR.LE gsb0, 0x0 ;  /* 0x00008000000079c5 */ /* 0x000fe40000010000 */
[----:B------:R-:W-:-:S06]  /*9150*/  WARPGROUP.ARRIVE ;  /* 0x00000000000079c5 */ /* 0x000fcc0000000000 */
[----:B------:R-:W-:Y:S01]  /*9160*/  QGMMA.64x128x32.F32.E4M3.E4M3 R24, R204, gdesc[UR4], R24, gsb0 ;  /* 0x01e00004cc187df3 */ /* 0x000fe20008000818 */
[----:B------:R-:W-:Y:S01]  /*9170*/  R2UR UR6, R10 ;  /* 0x000000000a0672ca */ /* 0x000fe200000e0000 */
[----:B------:R-:W-:Y:S01]  /*9180*/  VIADD R10, R8, 0x300 ;  /* 0x00000300080a7836 */ /* 0x000fe20000000000 */
[----:B------:R-:W-:Y:S01]  /*9190*/  R2UR UR7, R11 ;  /* 0x000000000b0772ca */ /* 0x000fe200000e0000 */
[----:B------:R-:W-:Y:S01]  /*91a0*/  IMAD.MOV.U32 R11, RZ, RZ, -0x3ffffff0 ;  /* 0xc0000010ff0b7424 */ /* 0x000fe200078e00ff */
[----:B------:R-:W-:Y:S02]  /*91b0*/  WARPGROUP.DEPBAR.LE gsb0, 0x0 ;  /* 0x00008000000079c5 */ /* 0x000fe40000010000 */
[----:B------:R-:W-:-:S09]  /*91c0*/  WARPGROUP.ARRIVE ;  /* 0x00000000000079c5 */ /* 0x000fd20000000000 */
        /* <DEDUP_REMOVED lines=8> */
[----:B------:R-:W-:-:S04]  /*9250*/  @UP0 UIMAD UR6, UR37, UR10, URZ ;  /* 0x0000000a250602a4 */ /* 0x000fc8000f8e023f */
[----:B------:R-:W-:Y:S02]  /*9260*/  @UP0 UIMAD UR7, UR36, UR11, UR6 ;  /* 0x0000000b240702a4 */ /* 0x000fe4000f8e0206 */
[----:B------:R-:W-:Y:S01]  /*9270*/  @UP0 USHF.R.S32.HI UR6, URZ, 0x1f, UR42 ;  /* 0x0000001f3f060899 */ /* 0x000fe2000801142a */
[----:B------:R-:W-:Y:S01]  /*9280*/  @UP0 ULDC.64 UR10, c[0x0][0x9d0] ;  /* 0x00027400000a0ab9 */ /* 0x000fe20000000a00 */
[----:B------:R-:W-:Y:S02]  /*9290*/  @UP0 UIADD3 UR5, UR5, UR7, URZ ;  /* 0x0000000705050290 */ /* 0x000fe4000fffe03f */
[----:B------:R-:W-:Y:S02]  /*92a0*/  @UP0 UIMAD UR6, UR6, UR10, URZ ;  /* 0x0000000a060602a4 */ /* 0x000fe4000f8e023f */
[----:B------:R-:W-:Y:S02]  /*92b0*/  @UP0 UIMAD.WIDE.U32 UR4, UR42, UR10, UR4 ;  /* 0x0000000a2a0402a5 */ /* 0x000fe4000f8e0004 */
[----:B------:R-:W-:-:S04]  /*92c0*/  @UP0 UIMAD UR6, UR42, UR11, UR6 ;  /* 0x0000000b2a0602a4 */ /* 0x000fc8000f8e0206 */
[----:B------:R-:W-:Y:S02]  /*92d0*/  @UP0 UIADD3 UR5, UR5, UR6, URZ ;  /* 0x0000000605050290 */ /* 0x000fe4000fffe03f */
[----:B------:R-:W-:Y:S01]  /*92e0*/  @UP0 ULEA UR6, UP1, UR4, UR8, 0x2 ;  /* 0x0000000804060291 */ /* 0x000fe2000f82103f */
[----:B------:R-:W-:-:S03]  /*92f0*/  R2UR UR7, R11 ;  /* 0x000000000b0772ca */ /* 0x000fc600000e0000 */
[----:B------:R-:W-:-:S03]  /*9300*/  @UP0 ULEA.HI.X UR5, UR4, UR9, UR5, 0x2, UP1 ;  /* 0x0000000904050291 */ /* 0x000fc600088f1405 */
[----:B------:R-:W-:Y:S01]  /*9310*/  @UP0 UMOV UR4, UR6 ;  /* 0x0000000600040c82 */ /* 0x000fe20008000000 */
[----:B------:R-:W-:Y:S01]  /*9320*/  R2UR UR6, R10 ;  /* 0x000000000a0672ca */ /* 0x000fe200000e0000 */
[----:B------:R-:W-:Y:S02]  /*9330*/  IMAD.U32 R12, RZ, RZ, UR4 ;  /* 0x00000004ff0c7e24 */ /* 0x000fe4000f8e00ff */
[----:B------:R-:W-:-:S05]  /*9340*/  IMAD.U32 R13, RZ, RZ, UR5 ;  /* 0x00000005ff0d7e24 */ /* 0x000fca000f8e00ff */
[----:B------:R2:W3:Y:S01]  /*9350*/  @P1 LDG.E R14, desc[UR46][R12.64] ;  /* 0x0000002e0c0e1981 */ /* 0x0004e2000c1e1900 */
[----:B------:R-:W-:Y:S02]  /*9360*/  VIADD R10, R8, 0x500 ;  /* 0x00000500080a7836 */ /* 0x000fe40000000000 */
[----:B------:R-:W-:Y:S01]  /*9370*/  IMAD.MOV.U32 R11, RZ, RZ, -0x3ffffff0 ;  /* 0xc0000010ff0b7424 */ /* 0x000fe200078e00ff */
[----:B------:R-:W-:Y:S02]  /*9380*/  WARPGROUP.DEPBAR.LE gsb0, 0x0 ;  /* 0x00008000000079c5 */ /* 0x000fe40000010000 */
[----:B------:R-:W-:-:S06]  /*9390*/  WARPGROUP.ARRIVE ;  /* 0x00000000000079c5 */ /* 0x000fcc0000000000 */
[----:B------:R-:W-:Y:S01]  /*93a0*/  QGMMA.64x128x32.F32.E4M3.E4M3 R24, R216, gdesc[UR4], R24, gsb0 ;  /* 0x01e00004d8187df3 */ /* 0x000fe20008000818 */
[----:B------:R-:W-:Y:S02]  /*93b0*/  R2UR UR6, R10 ;  /* 0x000000000a0672ca */ /* 0x000fe400000e0000 */
[----:B------:R-:W-:Y:S01]  /*93c0*/  R2UR UR7, R11 ;  /* 0x000000000b0772ca */ /* 0x000fe200000e0000 */
[----:B------:R-:W-:Y:S02]  /*93d0*/  VIADD R8, R8, 0x600 ;  /* 0x0000060008087836 */ /* 0x000fe40000000000 */
[----:B------:R-:W-:Y:S01]  /*93e0*/  IMAD.MOV.U32 R9, RZ, RZ, -0x3ffffff0 ;  /* 0xc0000010ff097424 */ /* 0x000fe200078e00ff */
[----:B01----:R-:W0:Y:S01]  /*93f0*/  SHFL.BFLY PT, R3, R6, 0x2, 0x1f ;  /* 0x0c401f0006037f89 */ /* 0x003e2200000e0000 */
[----:B------:R-:W-:Y:S02]  /*9400*/  WARPGROUP.DEPBAR.LE gsb0, 0x0 ;  /* 0x00008000000079c5 */ /* 0x000fe40000010000 */
[----:B------:R-:W-:-:S06]  /*9410*/  WARPGROUP.ARRIVE ;  /* 0x00000000000079c5 */ /* 0x000fcc0000000000 */
[----:B------:R-:W-:Y:S01]  /*9420*/  QGMMA.64x128x32.F32.E4M3.E4M3 R24, R220, gdesc[UR4], R24, gsb0 ;  /* 0x01e00004dc187df3 */ /* 0x000fe20008000818 */
[----:B------:R-:W-:Y:S02]  /*9430*/  R2UR UR6, R8 ;  /* 0x00000000080672ca */ /* 0x000fe400000e0000 */
[----:B------:R-:W-:Y:S01]  /*9440*/  R2UR UR7, R9 ;  /* 0x00000000090772ca */ /* 0x000fe200000e0000 */
[----:B------:R-:W1:Y:S01]  /*9450*/  SHFL.BFLY PT, R8, R5, 0x2, 0x1f ;  /* 0x0c401f0005087f89 */ /* 0x000e6200000e0000 */
[----:B0-----:R-:W-:-:S05]  /*9460*/  FADD.FTZ R3, R3, R6 ;  /* 0x0000000603037221 */ /* 0x001fca0000010000 */
[----:B------:R-:W0:Y:S01]  /*9470*/  SHFL.BFLY PT, R0, R3, 0x1, 0x1f ;  /* 0x0c201f0003007f89 */ /* 0x000e2200000e0000 */
[----:B-1----:R-:W-:-:S05]  /*9480*/  FADD.FTZ R8, R8, R5 ;  /* 0x0000000508087221 */ /* 0x002fca0000010000 */
[----:B------:R-:W2:Y:S01]  /*9490*/  SHFL.BFLY PT, R9, R8, 0x1, 0x1f ;  /* 0x0c201f0008097f89 */ /* 0x000ea200000e0000 */
[----:B0-----:R-:W-:-:S05]  /*94a0*/  FADD.FTZ R10, R3, R0 ;  /* 0x00000000030a7221 */ /* 0x001fca0000010000 */
[C---:B------:R-:W-:Y:S01]  /*94b0*/  FSETP.NE.FTZ.AND P1, PT, R10.reuse, RZ, PT ;  /* 0x000000ff0a00720b */ /* 0x040fe20003f35000 */
[----:B------:R-:W-:Y:S01]  /*94c0*/  FMUL.FTZ R6, R10, 0.00390625 ;  /* 0x3b8000000a067820 */ /* 0x000fe20000410000 */
[----:B------:R-:W-:-:S04]  /*94d0*/  IMAD.MOV.U32 R5, RZ, RZ, RZ ;  /* 0x000000ffff057224 */ /* 0x000fc800078e00ff */
[----:B------:R-:W-:Y:S01]  /*94e0*/  FSETP.NE.FTZ.AND P2, PT, R6, RZ, PT ;  /* 0x000000ff0600720b */ /* 0x000fe20003f55000 */
[----:B--2---:R-:W-:-:S04]  /*94f0*/  FADD.FTZ R12, R8, R9 ;  /* 0x00000009080c7221 */ /* 0x004fc80000010000 */
[----:B------:R-:W-:Y:S02]  /*9500*/  FMUL.FTZ R13, R12, 0.00390625 ;  /* 0x3b8000000c0d7820 */ /* 0x000fe40000410000 */
[----:B------:R-:W-:Y:S03]  /*9510*/  @P1 MUFU.RCP R5, R10 ;  /* 0x0000000a00051308 */ /* 0x000fe60000001000 */
[----:B------:R-:W-:Y:S01]  /*9520*/  FSETP.NE.FTZ.AND P3, PT, R13, RZ, PT ;  /* 0x000000ff0d00720b */ /* 0x000fe20003f75000 */
[----:B------:R-:W-:Y:S02]  /*9530*/  WARPGROUP.DEPBAR.LE gsb0, 0x0 ;  /* 0x00008000000079c5 */ /* 0x000fe40000010000 */
[----:B------:R-:W-:-:S06]  /*9540*/  WARPGROUP.ARRIVE ;  /* 0x00000000000079c5 */ /* 0x000fcc0000000000 */
[----:B------:R-:W-:Y:S01]  /*9550*/  QGMMA.64x128x32.F32.E4M3.E4M3 R24, R224, gdesc[UR4], R24, gsb0 ;  /* 0x01e00004e0187df3 */ /* 0x000fe20008000818 */
[----:B------:R-:W-:Y:S01]  /*9560*/  FSETP.NE.FTZ.AND P1, PT, R12, RZ, PT ;  /* 0x000000ff0c00720b */ /* 0x000fe20003f35000 */
[----:B------:R-:W-:Y:S01]  /*9570*/  IMAD.MOV.U32 R11, RZ, RZ, RZ ;  /* 0x000000ffff0b7224 */ /* 0x000fe200078e00ff */
[----:B------:R-:W0:Y:S08]  /*9580*/  @P2 MUFU.LG2 R6, R6 ;  /* 0x0000000600062308 */ /* 0x000e300000000c00 */
[----:B------:R-:W1:Y:S08]  /*9590*/  @P3 MUFU.LG2 R8, R13 ;  /* 0x0000000d00083308 */ /* 0x000e700000000c00 */
[----:B------:R-:W2:Y:S01]  /*95a0*/  @P1 MUFU.RCP R11, R12 ;  /* 0x0000000c000b1308 */ /* 0x000ea20000001000 */
[----:B------:R-:W-:-:S02]  /*95b0*/  IMAD.U32 R9, RZ, RZ, UR38 ;  /* 0x00000026ff097e24 */ /* 0x000fc4000f8e00ff */
[----:B------:R-:W-:Y:S02]  /*95c0*/  IMAD.U32 R15, RZ, RZ, UR38 ;  /* 0x00000026ff0f7e24 */ /* 0x000fe4000f8e00ff */
[----:B0-----:R-:W-:Y:S01]  /*95d0*/  @P2 FMUL.FTZ R6, R6, 0.69314718246459960938 ;  /* 0x3f31721806062820 */ /* 0x001fe20000410000 */
[----:B------:R-:W-:Y:S01]  /*95e0*/  @P2 FMUL.FTZ R9, R9, 0.69314718246459960938 ;  /* 0x3f31721809092820 */ /* 0x000fe20000410000 */
[----:B------:R-:W-:Y:S01]  /*95f0*/  @P3 FMUL.FTZ R15, R15, 0.69314718246459960938 ;  /* 0x3f3172180f0f3820 */ /* 0x000fe20000410000 */
[----:B-1----:R-:W-:Y:S01]  /*9600*/  @P3 FMUL.FTZ R8, R8, 0.69314718246459960938 ;  /* 0x3f31721808083820 */ /* 0x002fe20000410000 */
[----:B------:R-:W-:Y:S02]  /*9610*/  IMAD.MOV.U32 R3, RZ, RZ, -0x800000 ;  /* 0xff800000ff037424 */ /* 0x000fe400078e00ff */
[----:B------:R-:W-:Y:S01]  /*9620*/  @P2 FFMA.FTZ R3, R9, R4, R6 ;  /* 0x0000000409032223 */ /* 0x000fe20000010006 */
[----:B------:R-:W-:Y:S02]  /*9630*/  IMAD.MOV.U32 R0, RZ, RZ, -0x800000 ;  /* 0xff800000ff007424 */ /* 0x000fe400078e00ff */
[----:B------:R-:W-:Y:S01]  /*9640*/  @P3 FFMA.FTZ R0, R15, R7, R8 ;  /* 0x000000070f003223 */ /* 0x000fe20000010008 */
[-C--:B---3--:R-:W-:Y:S01]  /*9650*/  FMUL.FTZ R7, R5, R14.reuse ;  /* 0x0000000e05077220 */ /* 0x088fe20000410000 */
[----:B--2---:R-:W-:Y:S01]  /*9660*/  FMUL.FTZ R4, R11, R14 ;  /* 0x0000000e0b047220 */ /* 0x004fe20000410000 */
[----:B------:R-:W-:-:S02]  /*9670*/  WARPGROUP.DEPBAR.LE gsb0, 0x0 ;  /* 0x00008000000079c5 */ /* 0x000fc40000010000 */
[----:B------:R-:W-:Y:S05]  /*9680*/  @!P0 BRA `(.L_x_143) ;  /* 0x0000000000048947 */ /* 0x000fea0003800000 */
[----:B------:R-:W-:Y:S01]  /*9690*/  BPT.TRAP 0x1 ;  /* 0x000000040000795c */ /* 0x000fe20000300000 */
.L_x_143:
[----:B------:R-:W-:Y:S01]  /*96a0*/  VIADD R5, R20, 0x2e860 ;  /* 0x0002e86014057836 */ /* 0x000fe20000000000 */
[----:B------:R-:W-:Y:S01]  /*96b0*/  UIADD3 UR50, UR50, 0x1, URZ ;  /* 0x0000000132327890 */ /* 0x000fe2000fffe03f */
[-C--:B------:R-:W-:Y:S01]  /*96c0*/  FMUL.FTZ R99, R25, R7.reuse ;  /* 0x0000000719637220 */ /* 0x080fe20000410000 */
[-C--:B------:R-:W-:Y:S01]  /*96d0*/  FMUL.FTZ R100, R28, R7.reuse ;  /* 0x000000071c647220 */ /* 0x080fe20000410000 */
[-C--:B------:R-:W-:Y:S01]  /*96e0*/  FMUL.FTZ R98, R29, R7.reuse ;  /* 0x000000071d627220 */ /* 0x080fe20000410000 */
[----:B------:R-:W-:Y:S01]  /*96f0*/  PRMT R5, R2, 0x654, R5 ;  /* 0x0000065402057816 */ /* 0x000fe20000000005 */
[----:B------:R-:W-:Y:S01]  /*9700*/  UISETP.NE.AND UP0, UPT, UR50, 0x2, UPT ;  /* 0x000000023200788c */ /* 0x000fe2000bf05270 */
[-C--:B------:R-:W-:Y:S01]  /*9710*/  FMUL.FTZ R97, R32, R7.reuse ;  /* 0x0000000720617220 */ /* 0x080fe20000410000 */
[-C--:B------:R-:W-:Y:S01]  /*9720*/  FMUL.FTZ R95, R33, R7.reuse ;  /* 0x00000007215f7220 */ /* 0x080fe20000410000 */
[----:B------:R0:W-:Y:S01]  /*9730*/  SYNCS.ARRIVE.TRANS64.RED.A1T0 RZ, [R5+URZ], RZ ;  /* 0x000000ff05ff79a7 */ /* 0x0001e2000810043f */
        /* <DEDUP_REMOVED lines=37> */
[----:B------:R-:W-:Y:S01]  /*9990*/  USEL UR4, URZ, 0x1, UP0 ;  /* 0x000000013f047887 */ /* 0x000fe20008000000 */
        /* <DEDUP_REMOVED lines=17> */
[----:B------:R-:W-:Y:S01]  /*9ab0*/  PLOP3.LUT P0, PT, PT, PT, PT, 0x8, 0x0 ;  /* 0x000000000000781c */ /* 0x000fe20003f0e170 */
[-C--:B------:R-:W-:Y:S01]  /*9ac0*/  FMUL.FTZ R13, R79, R4.reuse ;  /* 0x000000044f0d7220 */ /* 0x080fe20000410000 */
[-C--:B------:R-:W-:Y:S01]  /*9ad0*/  FMUL.FTZ R10, R82, R4.reuse ;  /* 0x00000004520a7220 */ /* 0x080fe20000410000 */
[-C--:B------:R-:W-:Y:S01]  /*9ae0*/  FMUL.FTZ R6, R83, R4.reuse ;  /* 0x0000000453067220 */ /* 0x080fe20000410000 */
[-C--:B------:R-:W-:Y:S01]  /*9af0*/  FMUL.FTZ R9, R86, R4.reuse ;  /* 0x0000000456097220 */ /* 0x080fe20000410000 */
[----:B------:R-:W-:Y:S01]  /*9b00*/  FMUL.FTZ R87, R87, R4 ;  /* 0x0000000457577220 */ /* 0x000fe20000410000 */
[----:B------:R-:W-:-:S02]  /*9b10*/  UIADD3 UR44, UR44, 0x1, URZ ;  /* 0x000000012c2c7890 */ /* 0x000fc4000fffe03f */
[----:B------:R-:W-:Y:S02]  /*9b20*/  USEL UR50, UR50, URZ, UP0 ;  /* 0x0000003f32327287 */ /* 0x000fe40008000000 */
[----:B0-----:R-:W-:-:S12]  /*9b30*/  ULOP3.LUT UR43, UR43, UR4, URZ, 0x3c, !UPT ;  /* 0x000000042b2b7292 */ /* 0x001fd8000f8e3c3f */
.L_x_121:
[----:B------:R-:W0:Y:S01]  /*9b40*/  S2R R5, SR_CgaCtaId ;  /* 0x0000000000057919 */ /* 0x000e220000008800 */
[----:B------:R-:W-:Y:S01]  /*9b50*/  MOV R2, 0x400 ;  /* 0x0000040000027802 */ /* 0x000fe20000000f00 */
[----:B------:R-:W-:Y:S01]  /*9b60*/  BSSY B0, `(.L_x_144) ;  /* 0x0000256000007945 */ /* 0x000fe20003800000 */
[----:B------:R-:W-:Y:S02]  /*9b70*/  BAR.SYNC.DEFER_BLOCKING 0x5, 0x180 ;  /* 0x0146000000007b1d */ /* 0x000fe40000010000 */
[----:B0-----:R-:W-:-:S05]  /*9b80*/  LEA R2, R5, R2, 0x18 ;  /* 0x0000000205027211 */ /* 0x001fca00078ec0ff */
[----:B------:R-:W0:Y:S02]  /*9b90*/  LDS.128 R44, [R2+0x2e8d0] ;  /* 0x02e8d000022c7984 */ /* 0x000e240000000c00 */
[----:B0-----:R-:W-:Y:S01]  /*9ba0*/  R2UR UR6, R46 ;  /* 0x000000002e0672ca */ /* 0x001fe200000e0000 */
[----:B------:R-:W-:Y:S06]  /*9bb0*/  BAR.ARV 0x4, 0x180 ;  /* 0x0106000000007b1d */ /* 0x000fec0000002000 */
[----:B------:R-:W-:Y:S08]  /*9bc0*/  @P0 BRA `(.L_x_145) ;  /* 0x00000018009c0947 */ /* 0x000ff00003800000 */
[----:B------:R-:W0:Y:S01]  /*9bd0*/  S2R R51, SR_TID.X ;  /* 0x0000000000337919 */ /* 0x000e220000002100 */
[----:B------:R-:W-:Y:S01]  /*9be0*/  ULDC.64 UR4, c[0x4][0x38] ;  /* 0x01000e0000047ab9 */ /* 0x000fe20000000a00 */
[----:B------:R-:W-:Y:S02]  /*9bf0*/  F2FP.BF16.F32.PACK_AB R11, R11, R12 ;  /* 0x0000000c0b0b723e */ /* 0x000fe400000010ff */
[----:B------:R-:W-:Y:S02]  /*9c00*/  F2FP.BF16.F32.PACK_AB R8, R7, R8 ;  /* 0x000000080708723e */ /* 0x000fe400000010ff */
[----:B------:R-:W-:Y:S02]  /*9c10*/  F2FP.BF16.F32.PACK_AB R60, R60, R61 ;  /* 0x0000003d3c3c723e */ /* 0x000fe400000010ff */
[----:B------:R-:W-:Y:S02]  /*9c20*/  F2FP.BF16.F32.PACK_AB R10, R9, R10 ;  /* 0x0000000a090a723e */ /* 0x000fe400000010ff */
[----:B------:R-:W-:-:S02]  /*9c30*/  F2FP.BF16.F32.PACK_AB R92, R92, R93 ;  /* 0x0000005d5c5c723e */ /* 0x000fc400000010ff */
[----:B------:R-:W-:Y:S02]  /*9c40*/  F2FP.BF16.F32.PACK_AB R87, R87, R6 ;  /* 0x000000065757723e */ /* 0x000fe400000010ff */
        /* <DEDUP_REMOVED lines=9> */
[----:B------:R-:W-:Y:S01]  /*9ce0*/  F2FP.BF16.F32.PACK_AB R99, R98, R99 ;  /* 0x000000636263723e */ /* 0x000fe200000010ff */
[----:B0-----:R-:W-:Y:S01]  /*9cf0*/  IMAD.SHL.U32 R4, R51, 0x4, RZ ;  /* 0x0000000433047824 */ /* 0x001fe200078e00ff */
        /* <DEDUP_REMOVED lines=15> */
[----:B------:R-:W-:Y:S01]  /*9df0*/  F2FP.BF16.F32.PACK_AB R33, R33, R36 ;  /* 0x000000242121723e */ /* 0x000fe200000010ff */
[----:B------:R-:W-:Y:S01]  /*9e00*/  USHF.L.U32 UR7, UR36, 0x2, URZ ;  /* 0x0000000224077899 */ /* 0x000fe2000800063f */
[----:B------:R-:W-:Y:S01]  /*9e10*/  LOP3.LUT R4, R4, 0xc, RZ, 0xc0, !PT ;  /* 0x0000000c04047812 */ /* 0x000fe200078ec0ff */
[----:B------:R-:W-:Y:S01]  /*9e20*/  USHF.L.U64.HI UR10, UR36, 0x2, UR37 ;  /* 0x00000002240a7899 */ /* 0x000fe20008010225 */
[----:B------:R-:W-:Y:S01]  /*9e30*/  ULDC.64 UR8, c[0x0][0xbe0] ;  /* 0x0002f80000087ab9 */ /* 0x000fe20000000a00 */
[----:B------:R-:W-:Y:S01]  /*9e40*/  BAR.SYNC.DEFER_BLOCKING 0x1, 0x100 ;  /* 0x0044000000007b1d */ /* 0x000fe20000010000 */
[----:B------:R-:W-:-:S05]  /*9e50*/  IADD3 R4, P0, R4, UR4, RZ ;  /* 0x0000000404047c10 */ /* 0x000fca000ff1e0ff */
[----:B------:R-:W-:Y:S01]  /*9e60*/  IMAD.X R5, RZ, RZ, UR5, P0 ;  /* 0x00000005ff057e24 */ /* 0x000fe200080e06ff */
[----:B------:R-:W-:-:S04]  /*9e70*/  ULDC.64 UR4, c[0x0][0xbd8] ;  /* 0x0002f60000047ab9 */ /* 0x000fc80000000a00 */
[----:B------:R0:W2:Y:S01]  /*9e80*/  LDG.E.CONSTANT R44, desc[UR46][R4.64] ;  /* 0x0000002e042c7981 */ /* 0x0000a2000c1e9900 */
[----:B------:R-:W-:Y:S02]  /*9e90*/  UISETP.NE.U32.AND UP0, UPT, UR4, URZ, UPT ;  /* 0x0000003f0400728c */ /* 0x000fe4000bf05070 */
[----:B------:R-:W-:Y:S02]  /*9ea0*/  UIADD3 UR4, UP1, UR7, UR4, URZ ;  /* 0x0000000407047290 */ /* 0x000fe4000ff3e03f */
[----:B------:R-:W-:Y:S02]  /*9eb0*/  UISETP.NE.AND.EX UP0, UPT, UR5, URZ, UPT, UP0 ;  /* 0x0000003f0500728c */ /* 0x000fe4000bf05300 */
[----:B------:R-:W-:Y:S01]  /*9ec0*/  UIADD3.X UR5, UR10, UR5, URZ, UP1, !UPT ;  /* 0x000000050a057290 */ /* 0x000fe20008ffe43f */
[----:B0-----:R-:W0:Y:S01]  /*9ed0*/  S2R R5, SR_SWINHI ;  /* 0x0000000000057919 */ /* 0x001e220000002f00 */
[----:B------:R-:W-:-:S04]  /*9ee0*/  LOP3.LUT P0, R4, R51, 0x3, RZ, 0xc0, !PT ;  /* 0x0000000333047812 */ /* 0x000fc8000780c0ff */
[----:B------:R-:W-:-:S04]  /*9ef0*/  ISETP.EQ.OR P0, PT, R4, 0x3, !P0 ;  /* 0x000000030400780c */ /* 0x000fc80004702670 */
        /* <DEDUP_REMOVED lines=11> */
[----:B------:R-:W-:-:S02]  /*9fb0*/  SEL R99, R99, R100, P0 ;  /* 0x0000006463637207 */ /* 0x000fc40000000000 */
[----:B------:R-:W-:Y:S02]  /*9fc0*/  MOV R8, R2 ;  /* 0x0000000200087202 */ /* 0x000fe40000000f00 */
[----:B0-----:R-:W-:Y:S02]  /*9fd0*/  MOV R9, R5 ;  /* 0x0000000500097202 */ /* 0x001fe40000000f00 */
[----:B------:R-:W-:Y:S02]  /*9fe0*/  SEL R79, R30, R27, P0 ;  /* 0x0000001b1e4f7207 */ /* 0x000fe40000000000 */
[----:B------:R-:W-:Y:S01]  /*9ff0*/  SEL R81, R27, R30, P0 ;  /* 0x0000001e1b517207 */ /* 0x000fe20000000000 */
[----:B------:R-:W-:Y:S01]  /*a000*/  IMAD.WIDE R4, R231, 0x2, R8 ;  /* 0x00000002e7047825 */ /* 0x000fe200078e0208 */
[----:B------:R-:W-:Y:S02]  /*a010*/  SEL R67, R76, R73, P0 ;  /* 0x000000494c437207 */ /* 0x000fe40000000000 */
[----:B------:R-:W-:-:S02]  /*a020*/  SEL R31, R96, R95, P0 ;  /* 0x0000005f601f7207 */ /* 0x000fc40000000000 */
[C---:B------:R-:W-:Y:S02]  /*a030*/  IADD3 R93, P6, R4.reuse, 0x20, RZ ;  /* 0x00000020045d7810 */ /* 0x040fe40007fde0ff */
[----:B------:R-:W-:Y:S02]  /*a040*/  IADD3 R97, P1, R4, 0x40, RZ ;  /* 0x0000004004617810 */ /* 0x000fe40007f3e0ff */
[----:B------:R-:W-:Y:S01]  /*a050*/  LOP3.LUT R6, R93, 0x380, RZ, 0xc0, !PT ;  /* 0x000003805d067812 */ /* 0x000fe200078ec0ff */
[--C-:B------:R-:W-:Y:S01]  /*a060*/  IMAD.X R27, RZ, RZ, R5.reuse, P6 ;  /* 0x000000ffff1b7224 */ /* 0x100fe200030e0605 */
[----:B------:R-:W-:Y:S01]  /*a070*/  LOP3.LUT R10, R97, 0x380, RZ, 0xc0, !PT ;  /* 0x00000380610a7812 */ /* 0x000fe200078ec0ff */
[----:B------:R-:W-:Y:S01]  /*a080*/  IMAD.X R25, RZ, RZ, R5, P1 ;  /* 0x000000ffff197224 */ /* 0x000fe200008e0605 */
[----:B------:R-:W-:Y:S02]  /*a090*/  SHF.R.U64 R6, R6, 0x3, RZ ;  /* 0x0000000306067819 */ /* 0x000fe400000012ff */
[----:B------:R-:W-:-:S02]  /*a0a0*/  IADD3 R103, P3, R4, 0x4000, RZ ;  /* 0x0000400004677810 */ /* 0x000fc40007f7e0ff */
[----:B------:R-:W-:Y:S02]  /*a0b0*/  IADD3 R101, P2, R4, 0x60, RZ ;  /* 0x0000006004657810 */ /* 0x000fe40007f5e0ff */
[----:B------:R-:W-:Y:S01]  /*a0c0*/  SHF.R.U64 R10, R10, 0x3, RZ ;  /* 0x000000030a0a7819 */ /* 0x000fe200000012ff */
[--C-:B------:R-:W-:Y:S01]  /*a0d0*/  IMAD.X R15, RZ, RZ, R5.reuse, P3 ;  /* 0x000000ffff0f7224 */ /* 0x100fe200018e0605 */
[----:B------:R-:W-:Y:S01]  /*a0e0*/  IADD3 R105, P4, R4, 0x4020, RZ ;  /* 0x0000402004697810 */ /* 0x000fe20007f9e0ff */
[--C-:B------:R-:W-:Y:S01]  /*a0f0*/  IMAD.X R21, RZ, RZ, R5.reuse, P2 ;  /* 0x000000ffff157224 */ /* 0x100fe200010e0605 */
[----:B------:R-:W-:Y:S02]  /*a100*/  LOP3.LUT R26, R6, R93, RZ, 0x3c, !PT ;  /* 0x0000005d061a7212 */ /* 0x000fe400078e3cff */
[----:B------:R-:W-:Y:S01]  /*a110*/  IADD3 R107, P5, R4, 0x4040, RZ ;  /* 0x00004040046b7810 */ /* 0x000fe20007fbe0ff */
[----:B------:R-:W-:Y:S01]  /*a120*/  IMAD.X R13, RZ, RZ, R5, P4 ;  /* 0x000000ffff0d7224 */ /* 0x000fe200020e0605 */
[----:B------:R-:W-:-:S02]  /*a130*/  LOP3.LUT R6, R103, 0x380, RZ, 0xc0, !PT ;  /* 0x0000038067067812 */ /* 0x000fc400078ec0ff */
[----:B------:R-:W-:Y:S01]  /*a140*/  LOP3.LUT R12, R101, 0x380, RZ, 0xc0, !PT ;  /* 0x00000380650c7812 */ /* 0x000fe200078ec0ff */
[----:B------:R-:W-:Y:S01]  /*a150*/  IMAD.X R11, RZ, RZ, R5, P5 ;  /* 0x000000ffff0b7224 */ /* 0x000fe200028e0605 */
[----:B------:R-:W-:Y:S02]  /*a160*/  LOP3.LUT R24, R10, R97, RZ, 0x3c, !PT ;  /* 0x000000610a187212 */ /* 0x000fe400078e3cff */
[----:B------:R-:W-:Y:S02]  /*a170*/  LOP3.LUT R10, R105, 0x380, RZ, 0xc0, !PT ;  /* 0x00000380690a7812 */ /* 0x000fe400078ec0ff */
[----:B------:R-:W-:Y:S02]  /*a180*/  LOP3.LUT R28, R107, 0x380, RZ, 0xc0, !PT ;  /* 0x000003806b1c7812 */ /* 0x000fe400078ec0ff */
[----:B------:R-:W-:Y:S02]  /*a190*/  SHF.R.U64 R6, R6, 0x3, RZ ;  /* 0x0000000306067819 */ /* 0x000fe400000012ff */
[----:B------:R-:W-:-:S02]  /*a1a0*/  SHF.R.U64 R12, R12, 0x3, RZ ;  /* 0x000000030c0c7819 */ /* 0x000fc400000012ff */
[----:B------:R-:W-:Y:S02]  /*a1b0*/  SHF.R.U64 R10, R10, 0x3, RZ ;  /* 0x000000030a0a7819 */ /* 0x000fe400000012ff */
[----:B------:R-:W-:Y:S02]  /*a1c0*/  SHF.R.U64 R28, R28, 0x3, RZ ;  /* 0x000000031c1c7819 */ /* 0x000fe400000012ff */
[----:B------:R-:W-:Y:S02]  /*a1d0*/  LOP3.LUT R14, R6, R103, RZ, 0x3c, !PT ;  /* 0x00000067060e7212 */ /* 0x000fe400078e3cff */
[----:B------:R-:W-:Y:S02]  /*a1e0*/  LOP3.LUT R20, R12, R101, RZ, 0x3c, !PT ;  /* 0x000000650c147212 */ /* 0x000fe400078e3cff */
[----:B------:R-:W-:Y:S02]  /*a1f0*/  LOP3.LUT R12, R10, R105, RZ, 0x3c, !PT ;  /* 0x000000690a0c7212 */ /* 0x000fe400078e3cff */
[----:B------:R-:W-:-:S02]  /*a200*/  LOP3.LUT R10, R28, R107, RZ, 0x3c, !PT ;  /* 0x0000006b1c0a7212 */ /* 0x000fc400078e3cff */
[----:B------:R-:W-:Y:S02]  /*a210*/  MOV R60, R14 ;  /* 0x0000000e003c7202 */ /* 0x000fe40000000f00 */
[----:B------:R-:W-:Y:S02]  /*a220*/  MOV R62, R20 ;  /* 0x00000014003e7202 */ /* 0x000fe40000000f00 */
[----:B------:R-:W-:Y:S02]  /*a230*/  MOV R21, R10 ;  /* 0x0000000a00157202 */ /* 0x000fe40000000f00 */
[C---:B------:R-:W-:Y:S02]  /*a240*/  IADD3 R109, P6, R4.reuse, 0x4060, RZ ;  /* 0x00004060046d7810 */ /* 0x040fe40007fde0ff */
[----:B------:R-:W-:Y:S02]  /*a250*/  LOP3.LUT R7, R4, 0x380, RZ, 0xc0, !PT ;  /* 0x0000038004077812 */ /* 0x000fe400078ec0ff */
[----:B------:R-:W-:-:S02]  /*a260*/  LOP3.LUT R30, R109, 0x380, RZ, 0xc0, !PT ;  /* 0x000003806d1e7812 */ /* 0x000fc400078ec0ff */
[----:B------:R-:W-:Y:S02]  /*a270*/  SHF.R.U64 R7, R7, 0x3, RZ ;  /* 0x0000000307077819 */ /* 0x000fe400000012ff */
[----:B------:R-:W-:Y:S02]  /*a280*/  SHF.R.U64 R30, R30, 0x3, RZ ;  /* 0x000000031e1e7819 */ /* 0x000fe400000012ff */
[----:B------:R-:W-:Y:S02]  /*a290*/  SEL R73, R73, R76, P0 ;  /* 0x0000004c49497207 */ /* 0x000fe40000000000 */
[----:B------:R-:W-:Y:S02]  /*a2a0*/  SEL R69, R68, R65, P0 ;  /* 0x0000004144457207 */ /* 0x000fe40000000000 */
[----:B------:R-:W-:Y:S02]  /*a2b0*/  SEL R95, R95, R96, P0 ;  /* 0x000000605f5f7207 */ /* 0x000fe40000000000 */
[----:B------:R-:W-:-:S02]  /*a2c0*/  SEL R37, R92, R91, P0 ;  /* 0x0000005b5c257207 */ /* 0x000fc40000000000 */
[----:B------:R-:W-:Y:S02]  /*a2d0*/  SEL R39, R52, R49, P0 ;  /* 0x0000003134277207 */ /* 0x000fe40000000000 */
[----:B------:R-:W-:Y:S02]  /*a2e0*/  SEL R65, R65, R68, P0 ;  /* 0x0000004441417207 */ /* 0x000fe40000000000 */
[----:B------:R-:W-:Y:S01]  /*a2f0*/  LOP3.LUT R4, R7, R4, RZ, 0x3c, !PT ;  /* 0x0000000407047212 */ /* 0x000fe200078e3cff */
[----:B------:R-:W-:Y:S01]  /*a300*/  IMAD.X R7, RZ, RZ, R5, P6 ;  /* 0x000000ffff077224 */ /* 0x000fe200030e0605 */
[----:B------:R-:W-:Y:S02]  /*a310*/  SEL R91, R91, R92, P0 ;  /* 0x0000005c5b5b7207 */ /* 0x000fe40000000000 */
[----:B------:R-:W-:Y:S02]  /*a320*/  SEL R49, R49, R52, P0 ;  /* 0x0000003431317207 */ /* 0x000fe40000000000 */
[----:B------:R-:W-:-:S02]  /*a330*/  SEL R51, R41, R40, P0 ;  /* 0x0000002829337207 */ /* 0x000fc40000000000 */
[----:B------:R-:W-:Y:S02]  /*a340*/  SEL R53, R33, R32, P0 ;  /* 0x0000002021357207 */ /* 0x000fe40000000000 */
[----:B------:R-:W-:Y:S02]  /*a350*/  SEL R75, R50, R43, P0 ;  /* 0x0000002b324b7207 */ /* 0x000fe40000000000 */
[----:B------:R-:W-:Y:S02]  /*a360*/  SEL R77, R38, R35, P0 ;  /* 0x00000023264d7207 */ /* 0x000fe40000000000 */
[----:B------:R-:W-:Y:S02]  /*a370*/  SEL R43, R43, R50, P0 ;  /* 0x000000322b2b7207 */ /* 0x000fe40000000000 */
[----:B------:R-:W-:Y:S02]  /*a380*/  LOP3.LUT R6, R30, R109, RZ, 0x3c, !PT ;  /* 0x0000006d1e067212 */ /* 0x000fe400078e3cff */
[----:B------:R-:W-:-:S02]  /*a390*/  SEL R41, R40, R41, P0 ;  /* 0x0000002928297207 */ /* 0x000fc40000000000 */
[----:B------:R-:W-:Y:S02]  /*a3a0*/  SEL R33, R32, R33, P0 ;  /* 0x0000002120217207 */ /* 0x000fe40000000000 */
[----:B------:R-:W-:Y:S02]  /*a3b0*/  SEL R35, R35, R38, P0 ;  /* 0x0000002623237207 */ /* 0x000fe40000000000 */
[----:B------:R-:W-:Y:S02]  /*a3c0*/  MOV R64, R24 ;  /* 0x0000001800407202 */ /* 0x000fe40000000f00 */
[----:B------:R-:W-:Y:S02]  /*a3d0*/  MOV R58, R12 ;  /* 0x0000000c003a7202 */ /* 0x000fe40000000f00 */
[----:B------:R-:W-:Y:S02]  /*a3e0*/  MOV R68, R4 ;  /* 0x0000000400447202 */ /* 0x000fe40000000f00 */
[----:B------:R-:W-:-:S02]  /*a3f0*/  MOV R11, R6 ;  /* 0x00000006000b7202 */ /* 0x000fc40000000f00 */
[----:B------:R-:W-:Y:S02]  /*a400*/  MOV R66, R26 ;  /* 0x0000001a00427202 */ /* 0x000fe40000000f00 */
[----:B------:R-:W-:Y:S02]  /*a410*/  PLOP3.LUT P2, PT, PT, PT, UP0, 0x80, 0x0 ;  /* 0x000000000000781c */ /* 0x000fe40003f4f008 */
[----:B--2---:R-:W-:Y:S01]  /*a420*/  LOP3.LUT R14, R44, 0x2, RZ, 0x3c, !PT ;  /* 0x000000022c0e7812 */ /* 0x004fe200078e3cff */
[----:B------:R-:W-:Y:S04]  /*a430*/  SHFL.IDX PT, R29, R29, R44, 0x1c1f ;  /* 0x001c1f2c1d1d7589 */ /* 0x000fe800000e0000 */
[----:B------:R-:W0:Y:S04]  /*a440*/  SHFL.IDX PT, R10, R99, R14, 0x1c1f ;  /* 0x001c1f0e630a7589 */ /* 0x000e2800000e0000 */
[----:B------:R-:W-:Y:S04]  /*a450*/  SHFL.IDX PT, R67, R67, R44, 0x1c1f ;  /* 0x001c1f2c43437589 */ /* 0x000fe800000e0000 */
[----:B------:R-:W1:Y:S04]  /*a460*/  SHFL.IDX PT, R24, R73, R14, 0x1c1f ;  /* 0x001c1f0e49187589 */ /* 0x000e6800000e0000 */
[----:B------:R-:W-:Y:S04]  /*a470*/  SHFL.IDX PT, R31, R31, R44, 0x1c1f ;  /* 0x001c1f2c1f1f7589 */ /* 0x000fe800000e0000 */
[----:B------:R-:W-:Y:S04]  /*a480*/  SHFL.IDX PT, R69, R69, R44, 0x1c1f ;  /* 0x001c1f2c45457589 */ /* 0x000fe800000e0000 */
[----:B------:R-:W2:Y:S04]  /*a490*/  SHFL.IDX PT, R12, R95, R14, 0x1c1f ;  /* 0x001c1f0e5f0c7589 */ /* 0x000ea800000e0000 */
[----:B------:R-:W3:Y:S01]  /*a4a0*/  SHFL.IDX PT, R46, R65, R14, 0x1c1f ;  /* 0x001c1f0e412e7589 */ /* 0x000ee200000e0000 */
[----:B0-----:R-:W-:-:S02]  /*a4b0*/  SEL R4, R29, R10, P0 ;  /* 0x0000000a1d047207 */ /* 0x001fc40000000000 */
[----:B------:R-:W-:Y:S01]  /*a4c0*/  SEL R6, R10, R29, P0 ;  /* 0x0000001d0a067207 */ /* 0x000fe20000000000 */
[----:B------:R-:W-:Y:S04]  /*a4d0*/  SHFL.IDX PT, R37, R37, R44, 0x1c1f ;  /* 0x001c1f2c25257589 */ /* 0x000fe800000e0000 */
[----:B------:R-:W-:Y:S01]  /*a4e0*/  SHFL.IDX PT, R39, R39, R44, 0x1c1f ;  /* 0x001c1f2c27277589 */ /* 0x000fe200000e0000 */
[----:B-1----:R-:W-:Y:S02]  /*a4f0*/  SEL R5, R67, R24, P0 ;  /* 0x0000001843057207 */ /* 0x002fe40000000000 */
[----:B------:R-:W-:Y:S01]  /*a500*/  SEL R7, R24, R67, P0 ;  /* 0x0000004318077207 */ /* 0x000fe20000000000 */
[----:B------:R-:W-:Y:S04]  /*a510*/  SHFL.IDX PT, R71, R71, R44, 0x1c1f ;  /* 0x001c1f2c47477589 */ /* 0x000fe800000e0000 */
[----:B------:R-:W0:Y:S04]  /*a520*/  SHFL.IDX PT, R20, R91, R14, 0x1c1f ;  /* 0x001c1f0e5b147589 */ /* 0x000e2800000e0000 */
[----:B------:R-:W1:Y:S01]  /*a530*/  SHFL.IDX PT, R32, R49, R14, 0x1c1f ;  /* 0x001c1f0e31207589 */ /* 0x000e6200000e0000 */
[----:B--2---:R-:W-:-:S02]  /*a540*/  SEL R24, R31, R12, P0 ;  /* 0x0000000c1f187207 */ /* 0x004fc40000000000 */
[----:B------:R-:W-:Y:S01]  /*a550*/  SEL R26, R12, R31, P0 ;  /* 0x0000001f0c1a7207 */ /* 0x000fe20000000000 */
[----:B------:R-:W2:Y:S01]  /*a560*/  SHFL.IDX PT, R48, R57, R14, 0x1c1f ;  /* 0x001c1f0e39307589 */ /* 0x000ea200000e0000 */
[----:B---3--:R-:W-:Y:S02]  /*a570*/  SEL R25, R69, R46, P0 ;  /* 0x0000002e45197207 */ /* 0x008fe40000000000 */
[----:B------:R-:W-:Y:S01]  /*a580*/  SEL R27, R46, R69, P0 ;  /* 0x000000452e1b7207 */ /* 0x000fe20000000000 */
[----:B------:R-:W-:Y:S04]  /*a590*/  SHFL.IDX PT, R51, R51, R44, 0x1c1f ;  /* 0x001c1f2c33337589 */ /* 0x000fe800000e0000 */
[----:B------:R-:W-:Y:S04]  /*a5a0*/  SHFL.IDX PT, R53, R53, R44, 0x1c1f ;  /* 0x001c1f2c35357589 */ /* 0x000fe800000e0000 */
[----:B------:R-:W-:Y:S04]  /*a5b0*/  SHFL.IDX PT, R55, R55, R44, 0x1c1f ;  /* 0x001c1f2c37377589 */ /* 0x000fe800000e0000 */
[----:B------:R-:W-:Y:S01]  /*a5c0*/  SHFL.IDX PT, R61, R61, R44, 0x1c1f ;  /* 0x001c1f2c3d3d7589 */ /* 0x000fe200000e0000 */
[----:B0-----:R-:W-:-:S02]  /*a5d0*/  SEL R28, R37, R20, P0 ;  /* 0x00000014251c7207 */ /* 0x001fc40000000000 */
[----:B------:R-:W-:Y:S01]  /*a5e0*/  SEL R30, R20, R37, P0 ;  /* 0x00000025141e7207 */ /* 0x000fe20000000000 */
[----:B------:R-:W-:Y:S01]  /*a5f0*/  SHFL.IDX PT, R75, R75, R44, 0x1c1f ;  /* 0x001c1f2c4b4b7589 */ /* 0x000fe200000e0000 */
[----:B-1----:R-:W-:Y:S02]  /*a600*/  SEL R36, R39, R32, P0 ;  /* 0x0000002027247207 */ /* 0x002fe40000000000 */
[----:B------:R-:W-:Y:S01]  /*a610*/  SEL R38, R32, R39, P0 ;  /* 0x0000002720267207 */ /* 0x000fe20000000000 */
[----:B------:R-:W-:Y:S01]  /*a620*/  SHFL.IDX PT, R77, R77, R44, 0x1c1f ;  /* 0x001c1f2c4d4d7589 */ /* 0x000fe200000e0000 */
[----:B--2---:R-:W-:Y:S02]  /*a630*/  SEL R29, R71, R48, P0 ;  /* 0x00000030471d7207 */ /* 0x004fe40000000000 */
[----:B------:R-:W-:Y:S01]  /*a640*/  SEL R31, R48, R71, P0 ;  /* 0x00000047301f7207 */ /* 0x000fe20000000000 */
[----:B------:R-:W-:Y:S04]  /*a650*/  SHFL.IDX PT, R79, R79, R44, 0x1c1f ;  /* 0x001c1f2c4f4f7589 */ /* 0x000fe800000e0000 */
[----:B------:R-:W-:Y:S04]  /*a660*/  SHFL.IDX PT, R83, R83, R44, 0x1c1f ;  /* 0x001c1f2c53537589 */ /* 0x000fe800000e0000 */
[----:B------:R-:W-:Y:S04]  /*a670*/  SHFL.IDX PT, R89, R89, R44, 0x1c1f ;  /* 0x001c1f2c59597589 */ /* 0x000fe800000e0000 */
[----:B------:R-:W0:Y:S04]  /*a680*/  SHFL.IDX PT, R50, R43, R14, 0x1c1f ;  /* 0x001c1f0e2b327589 */ /* 0x000e2800000e0000 */
[----:B------:R-:W1:Y:S04]  /*a690*/  SHFL.IDX PT, R10, R41, R14, 0x1c1f ;  /* 0x001c1f0e290a7589 */ /* 0x000e6800000e0000 */
[----:B------:R-:W2:Y:S04]  /*a6a0*/  SHFL.IDX PT, R34, R33, R14, 0x1c1f ;  /* 0x001c1f0e21227589 */ /* 0x000ea800000e0000 */
[----:B------:R-:W3:Y:S04]  /*a6b0*/  SHFL.IDX PT, R44, R35, R14, 0x1c1f ;  /* 0x001c1f0e232c7589 */ /* 0x000ee800000e0000 */
[----:B------:R-:W4:Y:S04]  /*a6c0*/  SHFL.IDX PT, R40, R59, R14, 0x1c1f ;  /* 0x001c1f0e3b287589 */ /* 0x000f2800000e0000 */
[----:B------:R-:W4:Y:S04]  /*a6d0*/  SHFL.IDX PT, R52, R81, R14, 0x1c1f ;  /* 0x001c1f0e51347589 */ /* 0x000f2800000e0000 */
[----:B------:R-:W4:Y:S01]  /*a6e0*/  SHFL.IDX PT, R42, R63, R14, 0x1c1f ;  /* 0x001c1f0e3f2a7589 */ /* 0x000f2200000e0000 */
[----:B0-----:R-:W-:-:S02]  /*a6f0*/  SEL R37, R75, R50, P0 ;  /* 0x000000324b257207 */ /* 0x001fc40000000000 */
[----:B------:R-:W-:Y:S01]  /*a700*/  SEL R39, R50, R75, P0 ;  /* 0x0000004b32277207 */ /* 0x000fe20000000000 */
[----:B------:R-:W0:Y:S01]  /*a710*/  SHFL.IDX PT, R54, R85, R14, 0x1c1f ;  /* 0x001c1f0e55367589 */ /* 0x000e2200000e0000 */
[----:B-1----:R-:W-:-:S03]  /*a720*/  SEL R12, R51, R10, P0 ;  /* 0x0000000a330c7207 */ /* 0x002fc60000000000 */
[----:B------:R1:W0:Y:S01]  /*a730*/  SHFL.IDX PT, R56, R87, R14, 0x1c1f ;  /* 0x001c1f0e57387589 */ /* 0x00022200000e0000 */
[----:B--2---:R-:W-:Y:S02]  /*a740*/  SEL R32, R53, R34, P0 ;  /* 0x0000002235207207 */ /* 0x004fe40000000000 */
[----:B------:R-:W-:Y:S01]  /*a750*/  SEL R34, R34, R53, P0 ;  /* 0x0000003522227207 */ /* 0x000fe20000000000 */
[----:B------:R2:W-:Y:S01]  /*a760*/  STSM.16.M88.4 [R68], R4 ;  /* 0x0000000444007844 */ /* 0x0005e20000000200 */
[----:B---3--:R-:W-:Y:S02]  /*a770*/  SEL R13, R77, R44, P0 ;  /* 0x0000002c4d0d7207 */ /* 0x008fe40000000000 */
[----:B------:R-:W-:Y:S01]  /*a780*/  SEL R15, R44, R77, P0 ;  /* 0x0000004d2c0f7207 */ /* 0x000fe20000000000 */
[----:B------:R-:W-:Y:S01]  /*a790*/  STSM.16.M88.4 [R66], R24 ;  /* 0x0000001842007844 */ /* 0x000fe20000000200 */
[----:B----4-:R-:W-:Y:S02]  /*a7a0*/  SEL R48, R55, R40, P0 ;  /* 0x0000002837307207 */ /* 0x010fe40000000000 */
[----:B-1----:R-:W-:Y:S01]  /*a7b0*/  SEL R14, R10, R51, P0 ;  /* 0x000000330a0e7207 */ /* 0x002fe20000000000 */
[----:B------:R1:W-:Y:S01]  /*a7c0*/  STSM.16.M88.4 [R64], R28 ;  /* 0x0000001c40007844 */ /* 0x0003e20000000200 */
[----:B------:R-:W-:-:S02]  /*a7d0*/  SEL R50, R40, R55, P0 ;  /* 0x0000003728327207 */ /* 0x000fc40000000000 */
[----:B------:R-:W-:Y:S01]  /*a7e0*/  SEL R33, R79, R52, P0 ;  /* 0x000000344f217207 */ /* 0x000fe20000000000 */
[----:B------:R3:W-:Y:S01]  /*a7f0*/  STSM.16.M88.4 [R62], R36 ;  /* 0x000000243e007844 */ /* 0x0007e20000000200 */
[----:B------:R-:W-:Y:S02]  /*a800*/  SEL R35, R52, R79, P0 ;  /* 0x0000004f34237207 */ /* 0x000fe40000000000 */
[----:B------:R-:W-:Y:S01]  /*a810*/  SEL R40, R61, R42, P0 ;  /* 0x0000002a3d287207 */ /* 0x000fe20000000000 */
[----:B------:R3:W-:Y:S01]  /*a820*/  STSM.16.M88.4 [R60], R12 ;  /* 0x0000000c3c007844 */ /* 0x0007e20000000200 */
[----:B0-----:R-:W-:Y:S01]  /*a830*/  SEL R49, R83, R54, P0 ;  /* 0x0000003653317207 */ /* 0x001fe20000000000 */
[----:B--2---:R-:W-:Y:S01]  /*a840*/  IMAD.U32 R4, RZ, RZ, UR4 ;  /* 0x00000004ff047e24 */ /* 0x004fe2000f8e00ff */
[----:B------:R-:W-:Y:S01]  /*a850*/  SEL R51, R54, R83, P0 ;  /* 0x0000005336337207 */ /* 0x000fe20000000000 */
[----:B------:R3:W-:Y:S01]  /*a860*/  STSM.16.M88.4 [R58], R32 ;  /* 0x000000203a007844 */ /* 0x0007e20000000200 */
[----:B------:R-:W-:Y:S01]  /*a870*/  SEL R42, R42, R61, P0 ;  /* 0x0000003d2a2a7207 */ /* 0x000fe20000000000 */
[----:B------:R-:W-:Y:S01]  /*a880*/  IMAD.U32 R5, RZ, RZ, UR5 ;  /* 0x00000005ff057e24 */ /* 0x000fe2000f8e00ff */
[----:B------:R-:W-:Y:S01]  /*a890*/  SEL R41, R89, R56, P0 ;  /* 0x0000003859297207 */ /* 0x000fe20000000000 */
[----:B------:R3:W-:Y:S01]  /*a8a0*/  STSM.16.M88.4 [R21], R48 ;  /* 0x0000003015007844 */ /* 0x0007e20000000200 */
[----:B------:R-:W-:-:S05]  /*a8b0*/  SEL R43, R56, R89, P0 ;  /* 0x00000059382b7207 */ /* 0x000fca0000000000 */
[----:B------:R3:W-:Y:S01]  /*a8c0*/  STSM.16.M88.4 [R11], R40 ;  /* 0x000000280b007844 */ /* 0x0007e20000000200 */
[----:B------:R-:W-:Y:S06]  /*a8d0*/  BAR.SYNC.DEFER_BLOCKING 0x1, 0x100 ;  /* 0x0044000000007b1d */ /* 0x000fec0000010000 */
[----:B------:R-:W2:Y:S01]  /*a8e0*/  @P2 LDG.E R6, desc[UR46][R4.64] ;  /* 0x0000002e04062981 */ /* 0x000ea2000c1e1900 */
[----:B------:R-:W-:Y:S01]  /*a8f0*/  UISETP.NE.U32.AND UP1, UPT, UR8, URZ, UPT ;  /* 0x0000003f0800728c */ /* 0x000fe2000bf25070 */
[----:B------:R-:W0:Y:S01]  /*a900*/  LDC R44, c[0x0][0xa88] ;  /* 0x0002a200ff2c7b82 */ /* 0x000e220000000800 */
[----:B------:R-:W-:Y:S01]  /*a910*/  IMAD R7, R18, 0x40, R16 ;  /* 0x0000004012077824 */ /* 0x000fe200078e0210 */
[----:B------:R-:W-:Y:S01]  /*a920*/  UMOV UR4, URZ ;  /* 0x0000003f00047c82 */ /* 0x000fe20008000000 */
[----:B------:R-:W-:-:S02]  /*a930*/  UISETP.NE.AND.EX UP1, UPT, UR9, URZ, UPT, UP1 ;  /* 0x0000003f0900728c */ /* 0x000fc4000bf25310 */
[----:B------:R-:W-:-:S04]  /*a940*/  IMAD.WIDE R8, R7, 0x2, R8 ;  /* 0x0000000207087825 */ /* 0x000fc800078e0208 */
[----:B------:R-:W-:Y:S02]  /*a950*/  PLOP3.LUT P0, PT, PT, PT, UP1, 0x80, 0x0 ;  /* 0x000000000000781c */ /* 0x000fe40003f0f018 */
[----:B-1----:R-:W-:-:S03]  /*a960*/  IADD3 R29, P1, R8, 0x1000, RZ ;  /* 0x00001000081d7810 */ /* 0x002fc60007f3e0ff */
[----:B------:R-:W-:-:S04]  /*a970*/  @UP1 UIADD3 UR8, UP2, UR7, UR8, URZ ;  /* 0x0000000807081290 */ /* 0x000fc8000ff5e03f */
[----:B------:R-:W-:-:S06]  /*a980*/  @UP1 UIADD3.X UR9, UR10, UR9, URZ, UP2, !UPT ;  /* 0x000000090a091290 */ /* 0x000fcc00097fe43f */
[----:B------:R-:W-:Y:S01]  /*a990*/  IMAD.U32 R7, RZ, RZ, UR9 ;  /* 0x00000009ff077e24 */ /* 0x000fe2000f8e00ff */
[----:B--2---:R-:W-:Y:S01]  /*a9a0*/  @P2 R2UR UR4, R6 ;  /* 0x00000000060422ca */ /* 0x004fe200000e0000 */
[----:B------:R-:W-:-:S05]  /*a9b0*/  IMAD.U32 R6, RZ, RZ, UR8 ;  /* 0x00000008ff067e24 */ /* 0x000fca000f8e00ff */
[----:B0-----:R3:W5:Y:S01]  /*a9c0*/  @P0 LDG.E R44, desc[UR46][R6.64] ;  /* 0x0000002e062c0981 */ /* 0x001762000c1e1900 */
[----:B------:R-:W-:Y:S08]  /*a9d0*/  @P0 BRA `(.L_x_146) ;  /* 0x0000000000100947 */ /* 0x000ff00003800000 */
[----:B------:R-:W-:Y:S05]  /*a9e0*/  @!P2 BRA `(.L_x_146) ;  /* 0x00000000000ca947 */ /* 0x000fea0003800000 */
[----:B---3--:R-:W2:Y:S04]  /*a9f0*/  LDG.E R7, desc[UR46][R4.64] ;  /* 0x0000002e04077981 */ /* 0x008ea8000c1e1900 */
[----:B-----5:R-:W2:Y:S02]  /*aa00*/  LDG.E R44, desc[UR46][R4.64+0x4] ;  /* 0x0000042e042c7981 */ /* 0x020ea4000c1e1900 */
[----:B--2---:R-:W-:-:S07]  /*aa10*/  IMAD.IADD R44, R44, 0x1, -R7 ;  /* 0x000000012c2c7824 */ /* 0x004fce00078e0a07 */
.L_x_146:
[----:B------:R-:W-:Y:S01]  /*aa20*/  USHF.R.S32.HI UR12, URZ, 0x1f, UR39 ;  /* 0x0000001f3f0c7899 */ /* 0x000fe20008011427 */
[----:B---3--:R-:W-:Y:S01]  /*aa30*/  IMAD R11, R17, 0x80, R230 ;  /* 0x00000080110b7824 */ /* 0x008fe200078e02e6 */
[----:B------:R-:W-:Y:S01]  /*aa40*/  ULDC.64 UR10, c[0x0][0xb70] ;  /* 0x0002dc00000a7ab9 */ /* 0x000fe20000000a00 */
[----:B------:R-:W-:Y:S01]  /*aa50*/  USHF.R.S32.HI UR5, URZ, 0x1f, UR4 ;  /* 0x0000001f3f057899 */ /* 0x000fe20008011404 */
[C---:B------:R-:W-:Y:S01]  /*aa60*/  IADD3 R13, P2, R8.reuse, 0x2000, RZ ;  /* 0x00002000080d7810 */ /* 0x040fe20007f5e0ff */
[----:B------:R-:W-:Y:S01]  /*aa70*/  UIMAD UR7, UR12, UR10, URZ ;  /* 0x0000000a0c0772a4 */ /* 0x000fe2000f8e023f */
[----:B------:R-:W-:Y:S01]  /*aa80*/  SHF.R.S32.HI R5, RZ, 0x1f, R11 ;  /* 0x0000001fff057819 */ /* 0x000fe2000001140b */
[----:B------:R-:W-:Y:S01]  /*aa90*/  UIMAD.WIDE.U32 UR8, UR39, UR10, UR4 ;  /* 0x0000000a270872a5 */ /* 0x000fe2000f8e0004 */
[----:B------:R-:W-:Y:S01]  /*aaa0*/  IADD3 R7, P6, R8, 0x3000, RZ ;  /* 0x0000300008077810 */ /* 0x000fe20007fde0ff */
[----:B------:R-:W-:Y:S01]  /*aab0*/  UIMAD UR7, UR39, UR11, UR7 ;  /* 0x0000000b270772a4 */ /* 0x000fe2000f8e0207 */
[----:B------:R-:W-:Y:S01]  /*aac0*/  LOP3.LUT R12, R13, 0x380, RZ, 0xc0, !PT ;  /* 0x000003800d0c7812 */ /* 0x000fe200078ec0ff */
[----:B------:R-:W-:Y:S01]  /*aad0*/  USEL UR37, UR37, URZ, !UP0 ;  /* 0x0000003f25257287 */ /* 0x000fe2000c000000 */
[----:B------:R-:W-:Y:S01]  /*aae0*/  LOP3.LUT R4, R7, 0x380, RZ, 0xc0, !PT ;  /* 0x0000038007047812 */ /* 0x000fe200078ec0ff */
[----:B------:R-:W-:Y:S01]  /*aaf0*/  ULDC.64 UR10, c[0x0][0xb78] ;  /* 0x0002de00000a7ab9 */ /* 0x000fe20000000a00 */
[----:B------:R-:W-:Y:S01]  /*ab00*/  UIADD3 UR9, UR9, UR7, URZ ;  /* 0x0000000709097290 */ /* 0x000fe2000fffe03f */
[----:B------:R-:W-:Y:S01]  /*ab10*/  LOP3.LUT R28, R29, 0x380, RZ, 0xc0, !PT ;  /* 0x000003801d1c7812 */ /* 0x000fe200078ec0ff */
[----:B------:R-:W-:Y:S01]  /*ab20*/  USEL UR36, UR36, URZ, !UP0 ;  /* 0x0000003f24247287 */ /* 0x000fe2000c000000 */
[----:B------:R-:W-:Y:S01]  /*ab30*/  SHF.R.U64 R12, R12, 0x3, RZ ;  /* 0x000000030c0c7819 */ /* 0x000fe200000012ff */
[----:B------:R-:W-:Y:S01]  /*ab40*/  UIMAD UR7, UR37, UR10, URZ ;  /* 0x0000000a250772a4 */ /* 0x000fe2000f8e023f */
[----:B------:R-:W-:Y:S01]  /*ab50*/  SHF.R.U64 R4, R4, 0x3, RZ ;  /* 0x0000000304047819 */ /* 0x000fe200000012ff */
[----:B------:R-:W-:Y:S01]  /*ab60*/  UIMAD.WIDE.U32 UR8, UR36, UR10, UR8 ;  /* 0x0000000a240872a5 */ /* 0x000fe2000f8e0008 */
[----:B------:R-:W-:Y:S01]  /*ab70*/  SHF.R.U64 R28, R28, 0x3, RZ ;  /* 0x000000031c1c7819 */ /* 0x000fe200000012ff */
[----:B------:R-:W-:Y:S01]  /*ab80*/  UIMAD UR7, UR36, UR11, UR7 ;  /* 0x0000000b240772a4 */ /* 0x000fe2000f8e0207 */
[----:B------:R-:W-:Y:S01]  /*ab90*/  LOP3.LUT R12, R12, R13, RZ, 0x3c, !PT ;  /* 0x0000000d0c0c7212 */ /* 0x000fe200078e3cff */
[----:B------:R-:W-:Y:S01]  /*aba0*/  IMAD.X R13, RZ, RZ, R9, P2 ;  /* 0x000000ffff0d7224 */ /* 0x000fe200010e0609 */
[----:B------:R-:W-:-:S02]  /*abb0*/  IADD3 R37, P5, R8, 0x4000, RZ ;  /* 0x0000400008257810 */ /* 0x000fc40007fbe0ff */
[----:B------:R-:W-:Y:S01]  /*abc0*/  IADD3 R6, P0, R11, UR8, RZ ;  /* 0x000000080b067c10 */ /* 0x000fe2000ff1e0ff */
[----:B------:R-:W-:Y:S01]  /*abd0*/  IMAD.U32 R10, RZ, RZ, UR7 ;  /* 0x00000007ff0a7e24 */ /* 0x000fe2000f8e00ff */
[----:B------:R-:W-:Y:S02]  /*abe0*/  LOP3.LUT R4, R4, R7, RZ, 0x3c, !PT ;  /* 0x0000000704047212 */ /* 0x000fe400078e3cff */
[C---:B------:R-:W-:Y:S02]  /*abf0*/  IADD3 R41, P4, R8.reuse, 0x5000, RZ ;  /* 0x0000500008297810 */ /* 0x040fe40007f9e0ff */
[----:B------:R-:W-:Y:S01]  /*ac00*/  IADD3.X R5, R5, UR9, R10, P0, !PT ;  /* 0x0000000905057c10 */ /* 0x000fe200087fe40a */
[----:B------:R-:W-:Y:S01]  /*ac10*/  ULDC.64 UR8, c[0x0][0xb40] ;  /* 0x0002d00000087ab9 */ /* 0x000fe20000000a00 */
[----:B------:R-:W-:Y:S02]  /*ac20*/  IADD3 R25, P3, R8, 0x6000, RZ ;  /* 0x0000600008197810 */ /* 0x000fe40007f7e0ff */
[----:B------:R-:W-:-:S02]  /*ac30*/  LEA R48, P0, R6, UR8, 0x2 ;  /* 0x0000000806307c11 */ /* 0x000fc4000f8010ff */
[----:B------:R-:W-:Y:S01]  /*ac40*/  LOP3.LUT R28, R28, R29, RZ, 0x3c, !PT ;  /* 0x0000001d1c1c7212 */ /* 0x000fe200078e3cff */
[----:B------:R-:W-:Y:S01]  /*ac50*/  IMAD.X R29, RZ, RZ, R9, P1 ;  /* 0x000000ffff1d7224 */ /* 0x000fe200008e0609 */
[----:B------:R-:W-:Y:S01]  /*ac60*/  LEA.HI.X R49, R6, UR9, R5, 0x2, P0 ;  /* 0x0000000906317c11 */ /* 0x000fe200080f1405 */
[C---:B------:R-:W-:Y:S01]  /*ac70*/  VIADD R5, R11.reuse, 0x8 ;  /* 0x000000080b057836 */ /* 0x040fe20000000000 */
[----:B------:R-:W-:Y:S01]  /*ac80*/  LOP3.LUT P0, RZ, R22, 0x3, RZ, 0xc0, !PT ;  /* 0x0000000316ff7812 */ /* 0x000fe2000780c0ff */
[----:B------:R-:W-:Y:S01]  /*ac90*/  ULDC.64 UR8, c[0x0][0xaa0] ;  /* 0x0002a80000087ab9 */ /* 0x000fe20000000a00 */
[----:B------:R-:W-:Y:S02]  /*aca0*/  IADD3 R7, P2, R8, 0x7000, RZ ;  /* 0x0000700008077810 */ /* 0x000fe40007f5e0ff */
[----:B-----5:R-:W-:Y:S02]  /*acb0*/  ISETP.GE.OR P1, PT, R11, R44, P0 ;  /* 0x0000002c0b00720c */ /* 0x020fe40000726670 */
[----:B------:R-:W-:Y:S01]  /*acc0*/  LOP3.LUT R36, R37, 0x380, RZ, 0xc0, !PT ;  /* 0x0000038025247812 */ /* 0x000fe200078ec0ff */
[----:B------:R-:W-:Y:S01]  /*acd0*/  IMAD.X R11, RZ, RZ, R9, P2 ;  /* 0x000000ffff0b7224 */ /* 0x000fe200010e0609 */
[----:B------:R-:W-:-:S02]  /*ace0*/  LOP3.LUT R40, R41, 0x380, RZ, 0xc0, !PT ;  /* 0x0000038029287812 */ /* 0x000fc400078ec0ff */
[----:B------:R-:W-:Y:S02]  /*acf0*/  LOP3.LUT R24, R25, 0x380, RZ, 0xc0, !PT ;  /* 0x0000038019187812 */ /* 0x000fe400078ec0ff */
[----:B------:R-:W-:Y:S02]  /*ad00*/  LOP3.LUT R33, R8, 0x380, RZ, 0xc0, !PT ;  /* 0x0000038008217812 */ /* 0x000fe400078ec0ff */
[----:B------:R-:W-:Y:S01]  /*ad10*/  ISETP.GE.OR P0, PT, R5, R44, P0 ;  /* 0x0000002c0500720c */ /* 0x000fe20000706670 */
[----:B------:R-:W-:Y:S01]  /*ad20*/  IMAD.X R5, RZ, RZ, R9, P6 ;  /* 0x000000ffff057224 */ /* 0x000fe200030e0609 */
[----:B------:R-:W-:Y:S01]  /*ad30*/  LOP3.LUT R6, R7, 0x380, RZ, 0xc0, !PT ;  /* 0x0000038007067812 */ /* 0x000fe200078ec0ff */
[----:B------:R-:W-:Y:S01]  /*ad40*/  UIMAD UR5, UR5, UR8, URZ ;  /* 0x00000008050572a4 */ /* 0x000fe2000f8e023f */
[----:B------:R-:W-:Y:S01]  /*ad50*/  SHF.R.U64 R36, R36, 0x3, RZ ;  /* 0x0000000324247819 */ /* 0x000fe200000012ff */
[----:B------:R0:W-:Y:S01]  /*ad60*/  @!P1 STG.E desc[UR46][R48.64], R3 ;  /* 0x0000000330009986 */ /* 0x0001e2000c10192e */
[----:B------:R-:W-:-:S02]  /*ad70*/  SHF.R.U64 R40, R40, 0x3, RZ ;  /* 0x0000000328287819 */ /* 0x000fc400000012ff */
[----:B------:R-:W-:Y:S02]  /*ad80*/  SHF.R.U64 R24, R24, 0x3, RZ ;  /* 0x0000000318187819 */ /* 0x000fe400000012ff */
[----:B------:R-:W-:Y:S02]  /*ad90*/  SHF.R.U64 R33, R33, 0x3, RZ ;  /* 0x0000000321217819 */ /* 0x000fe400000012ff */
[----:B------:R-:W-:Y:S01]  /*ada0*/  SHF.R.U64 R6, R6, 0x3, RZ ;  /* 0x0000000306067819 */ /* 0x000fe200000012ff */
[--C-:B------:R-:W-:Y:S01]  /*adb0*/  IMAD.MOV.U32 R20, RZ, RZ, R16.reuse ;  /* 0x000000ffff147224 */ /* 0x100fe200078e0010 */
[----:B------:R-:W-:Y:S01]  /*adc0*/  LOP3.LUT R36, R36, R37, RZ, 0x3c, !PT ;  /* 0x0000002524247212 */ /* 0x000fe200078e3cff */
[--C-:B------:R-:W-:Y:S01]  /*add0*/  IMAD.X R37, RZ, RZ, R9.reuse, P5 ;  /* 0x000000ffff257224 */ /* 0x100fe200028e0609 */
[----:B------:R-:W-:Y:S01]  /*ade0*/  LOP3.LUT R40, R40, R41, RZ, 0x3c, !PT ;  /* 0x0000002928287212 */ /* 0x000fe200078e3cff */
[--C-:B------:R-:W-:Y:S01]  /*adf0*/  IMAD.X R41, RZ, RZ, R9.reuse, P4 ;  /* 0x000000ffff297224 */ /* 0x100fe200020e0609 */
[----:B------:R-:W-:Y:S01]  /*ae00*/  LOP3.LUT R24, R24, R25, RZ, 0x3c, !PT ;  /* 0x0000001918187212 */ /* 0x000fe200078e3cff */
[--C-:B------:R-:W-:Y:S01]  /*ae10*/  IMAD.X R25, RZ, RZ, R9.reuse, P3 ;  /* 0x000000ffff197224 */ /* 0x100fe200018e0609 */
[----:B------:R-:W-:Y:S01]  /*ae20*/  LOP3.LUT R32, R33, R8, RZ, 0x3c, !PT ;  /* 0x0000000821207212 */ /* 0x000fe200078e3cff */
[----:B------:R-:W-:Y:S01]  /*ae30*/  IMAD.MOV.U32 R33, RZ, RZ, R9 ;  /* 0x000000ffff217224 */ /* 0x000fe200078e0009 */
[----:B------:R-:W-:Y:S01]  /*ae40*/  LOP3.LUT R10, R6, R7, RZ, 0x3c, !PT ;  /* 0x00000007060a7212 */ /* 0x000fe200078e3cff */
[----:B0-----:R-:W-:Y:S01]  /*ae50*/  IMAD.U32 R3, RZ, RZ, UR8 ;  /* 0x00000008ff037e24 */ /* 0x001fe2000f8e00ff */
[----:B------:R-:W-:Y:S01]  /*ae60*/  SHF.R.S32.HI R21, RZ, 0x1f, R16 ;  /* 0x0000001fff157819 */ /* 0x000fe20000011410 */
[----:B------:R0:W-:Y:S01]  /*ae70*/  @!P0 STG.E desc[UR46][R48.64+0x20], R0 ;  /* 0x0000200030008986 */ /* 0x0001e2000c10192e */
[----:B------:R-:W-:-:S03]  /*ae80*/  UIMAD UR5, UR4, UR9, UR5 ;  /* 0x00000009040572a4 */ /* 0x000fc6000f8e0205 */
[----:B------:R-:W5:Y:S01]  /*ae90*/  LD.E.128 R32, desc[UR46][R32.64] ;  /* 0x0000002e20207980 */ /* 0x000f62000c101d00 */
[----:B------:R-:W-:Y:S01]  /*aea0*/  IMAD.WIDE.U32 R20, R3, UR4, R20 ;  /* 0x0000000403147c25 */ /* 0x000fe2000f8e0014 */
[----:B------:R-:W-:Y:S02]  /*aeb0*/  ULDC.64 UR8, c[0x0][0xae0] ;  /* 0x0002b80000087ab9 */ /* 0x000fe40000000a00 */
[----:B------:R-:W5:Y:S04]  /*aec0*/  LD.E.128 R28, desc[UR46][R28.64] ;  /* 0x0000002e1c1c7980 */ /* 0x000f68000c101d00 */
[----:B------:R-:W5:Y:S04]  /*aed0*/  LD.E.128 R12, desc[UR46][R12.64] ;  /* 0x0000002e0c0c7980 */ /* 0x000f68000c101d00 */
[----:B------:R-:W5:Y:S04]  /*aee0*/  LD.E.128 R4, desc[UR46][R4.64] ;  /* 0x0000002e04047980 */ /* 0x000f68000c101d00 */
[----:B------:R-:W5:Y:S04]  /*aef0*/  LD.E.128 R36, desc[UR46][R36.64] ;  /* 0x0000002e24247980 */ /* 0x000f68000c101d00 */
[----:B------:R-:W5:Y:S04]  /*af00*/  LD.E.128 R40, desc[UR46][R40.64] ;  /* 0x0000002e28287980 */ /* 0x000f68000c101d00 */
[----:B------:R-:W5:Y:S04]  /*af10*/  LD.E.128 R24, desc[UR46][R24.64] ;  /* 0x0000002e18187980 */ /* 0x000f68000c101d00 */
[----:B------:R-:W5:Y:S01]  /*af20*/  LD.E.128 R8, desc[UR46][R10.64] ;  /* 0x0000002e0a087980 */ /* 0x000f62000c101d00 */
[----:B------:R-:W-:Y:S01]  /*af30*/  UIMAD UR4, UR12, UR8, URZ ;  /* 0x000000080c0472a4 */ /* 0x000fe2000f8e023f */
[----:B------:R-:W-:Y:S01]  /*af40*/  VIADD R21, R21, UR5 ;  /* 0x0000000515157c36 */ /* 0x000fe20008000000 */
[----:B------:R-:W-:Y:S01]  /*af50*/  BSSY B1, `(.L_x_147) ;  /* 0x000002f000017945 */ /* 0x000fe20003800000 */
[----:B------:R-:W-:Y:S01]  /*af60*/  @!PT LDS RZ, [RZ] ;  /* 0x00000000fffff984 */ /* 0x000fe20000000800 */
[----:B------:R-:W-:Y:S01]  /*af70*/  @!PT LDS RZ, [RZ] ;  /* 0x00000000fffff984 */ /* 0x000fe20000000800 */
[----:B------:R-:W-:Y:S01]  /*af80*/  @!PT LDS RZ, [RZ] ;  /* 0x00000000fffff984 */ /* 0x000fe20000000800 */
[----:B------:R-:W-:Y:S01]  /*af90*/  @!PT LDS RZ, [RZ] ;  /* 0x00000000fffff984 */ /* 0x000fe20000000800 */
[----:B------:R1:W-:Y:S06]  /*afa0*/  MEMBAR.ALL.CTA ;  /* 0x0000000000007992 */ /* 0x0003ec0000008000 */
[----:B-1----:R-:W1:Y:S01]  /*afb0*/  FENCE.VIEW.ASYNC.S ;  /* 0x00000000000073c6 */ /* 0x002e620000000000 */
[----:B0-----:R-:W-:Y:S01]  /*afc0*/  IMAD.U32 R49, RZ, RZ, UR8 ;  /* 0x00000008ff317e24 */ /* 0x001fe2000f8e00ff */
[----:B------:R-:W-:Y:S01]  /*afd0*/  UIMAD UR4, UR39, UR9, UR4 ;  /* 0x00000009270472a4 */ /* 0x000fe2000f8e0204 */
[----:B------:R-:W-:-:S02]  /*afe0*/  IMAD R19, R17, -0x80, R44 ;  /* 0xffffff8011137824 */ /* 0x000fc400078e022c */
[----:B------:R-:W-:Y:S01]  /*aff0*/  IMAD.WIDE.U32 R20, R49, UR39, R20 ;  /* 0x0000002731147c25 */ /* 0x000fe2000f8e0014 */
[----:B------:R-:W-:Y:S02]  /*b000*/  ULDC.64 UR8, c[0x0][0xae8] ;  /* 0x0002ba0000087ab9 */ /* 0x000fe40000000a00 */
[CC--:B------:R-:W-:Y:S01]  /*b010*/  ISETP.GE.AND P2, PT, R18.reuse, R19.reuse, PT ;  /* 0x000000131200720c */ /* 0x0c0fe20003f46270 */
[----:B------:R-:W-:Y:S02]  /*b020*/  VIADD R0, R18, 0x20 ;  /* 0x0000002012007836 */ /* 0x000fe40000000000 */
[----:B------:R-:W-:Y:S01]  /*b030*/  VIADD R21, R21, UR4 ;  /* 0x0000000415157c36 */ /* 0x000fe20008000000 */
[----:B------:R-:W-:Y:S01]  /*b040*/  UIMAD UR4, UR37, UR8, URZ ;  /* 0x00000008250472a4 */ /* 0x000fe2000f8e023f */
[----:B------:R-:W-:Y:S01]  /*b050*/  VIADD R2, R2, 0x2e820 ;  /* 0x0002e82002027836 */ /* 0x000fe20000000000 */
[-C--:B------:R-:W-:Y:S01]  /*b060*/  ISETP.GE.AND P4, PT, R0, R19.reuse, PT ;  /* 0x000000130000720c */ /* 0x080fe20003f86270 */
[C---:B------:R-:W-:Y:S01]  /*b070*/  VIADD R0, R18.reuse, 0x40 ;  /* 0x0000004012007836 */ /* 0x040fe20000000000 */
[----:B------:R-:W-:Y:S01]  /*b080*/  UIMAD UR4, UR36, UR9, UR4 ;  /* 0x00000009240472a4 */ /* 0x000fe2000f8e0204 */
[----:B------:R-:W-:Y:S01]  /*b090*/  VIADD R3, R18, 0x60 ;  /* 0x0000006012037836 */ /* 0x000fe20000000000 */
[----:B------:R-:W-:Y:S01]  /*b0a0*/  PRMT R2, RZ, 0x654, R2 ;  /* 0x00000654ff027816 */ /* 0x000fe20000000002 */
[----:B------:R-:W-:Y:S01]  /*b0b0*/  IMAD.U32 R49, RZ, RZ, UR8 ;  /* 0x00000008ff317e24 */ /* 0x000fe2000f8e00ff */
[----:B------:R-:W-:-:S02]  /*b0c0*/  ISETP.GE.AND P0, PT, R0, R19, PT ;  /* 0x000000130000720c */ /* 0x000fc40003f06270 */
[----:B------:R-:W-:Y:S01]  /*b0d0*/  ISETP.GE.AND P1, PT, R3, R19, PT ;  /* 0x000000130300720c */ /* 0x000fe20003f26270 */
[----:B------:R-:W-:Y:S01]  /*b0e0*/  IMAD.WIDE.U32 R48, R49, UR36, R20 ;  /* 0x0000002431307c25 */ /* 0x000fe2000f8e0014 */
[--C-:B------:R-:W-:Y:S01]  /*b0f0*/  SHF.R.S32.HI R19, RZ, 0x1f, R18.reuse ;  /* 0x0000001fff137819 */ /* 0x100fe20000011412 */
[----:B-1----:R0:W-:Y:S02]  /*b100*/  SYNCS.ARRIVE.TRANS64.RED.A1T0 RZ, [R2+URZ], RZ ;  /* 0x000000ff02ff79a7 */ /* 0x0021e4000810043f */
[----:B------:R-:W-:Y:S02]  /*b110*/  VIADD R53, R49, UR4 ;  /* 0x0000000431357c36 */ /* 0x000fe40008000000 */
[----:B------:R-:W-:Y:S01]  /*b120*/  IMAD.WIDE R20, R17, 0x80, R18 ;  /* 0x0000008011147825 */ /* 0x000fe200078e0212 */
[----:B------:R-:W-:Y:S06]  /*b130*/  @P2 BRA `(.L_x_148) ;  /* 0x0000000000402947 */ /* 0x000fec0003800000 */
[----:B------:R-:W-:Y:S01]  /*b140*/  ULDC.64 UR4, c[0x0][0xad8] ;  /* 0x0002b60000047ab9 */ /* 0x000fe20000000a00 */
[----:B0-----:R-:W-:Y:S01]  /*b150*/  IMAD.MOV.U32 R2, RZ, RZ, R48 ;  /* 0x000000ffff027224 */ /* 0x001fe200078e0030 */
[----:B------:R-:W-:Y:S01]  /*b160*/  ULDC.64 UR8, c[0x0][0xa80] ;  /* 0x0002a00000087ab9 */ /* 0x000fe20000000a00 */
[----:B------:R-:W-:Y:S02]  /*b170*/  IMAD.MOV.U32 R3, RZ, RZ, R53 ;  /* 0x000000ffff037224 */ /* 0x000fe400078e0035 */
[----:B------:R-:W-:Y:S02]  /*b180*/  IMAD R17, R21, UR4, RZ ;  /* 0x0000000415117c24 */ /* 0x000fe4000f8e02ff */
[----:B------:R-:W-:Y:S02]  /*b190*/  VIADD R0, R16, 0x40 ;  /* 0x0000004010007836 */ /* 0x000fe40000000000 */
[----:B------:R-:W-:Y:S01]  /*b1a0*/  IMAD.WIDE.U32 R2, R20, UR4, R2 ;  /* 0x0000000414027c25 */ /* 0x000fe2000f8e0002 */
[----:B------:R-:W-:-:S02]  /*b1b0*/  ULDC UR4, c[0x0][0xa8c] ;  /* 0x0002a30000047ab9 */ /* 0x000fc40000000800 */
[----:B------:R-:W-:Y:S01]  /*b1c0*/  ISETP.GE.AND P2, PT, R16, UR4, PT ;  /* 0x0000000410007c0c */ /* 0x000fe2000bf46270 */
[----:B------:R-:W-:Y:S01]  /*b1d0*/  IMAD R17, R20, UR5, R17 ;  /* 0x0000000514117c24 */ /* 0x000fe2000f8e0211 */
[----:B------:R-:W-:Y:S02]  /*b1e0*/  ISETP.GE.AND P3, PT, R0, UR4, PT ;  /* 0x0000000400007c0c */ /* 0x000fe4000bf66270 */
[----:B------:R-:W-:Y:S01]  /*b1f0*/  LEA R50, P5, R2, UR8, 0x1 ;  /* 0x0000000802327c11 */ /* 0x000fe2000f8a08ff */
[----:B------:R-:W-:-:S05]  /*b200*/  IMAD.IADD R3, R3, 0x1, R17 ;  /* 0x0000000103037824 */ /* 0x000fca00078e0211 */
[----:B------:R-:W-:-:S05]  /*b210*/  LEA.HI.X R51, R2, UR9, R3, 0x1, P5 ;  /* 0x0000000902337c11 */ /* 0x000fca000a8f0c03 */
[----:B-----5:R1:W-:Y:S04]  /*b220*/  @!P2 STG.E.128 desc[UR46][R50.64], R32 ;  /* 0x000000203200a986 */ /* 0x0203e8000c101d2e */
[----:B------:R1:W-:Y:S02]  /*b230*/  @!P3 STG.E.128 desc[UR46][R50.64+0x80], R36 ;  /* 0x000080243200b986 */ /* 0x0003e4000c101d2e */
.L_x_148:
[----:B------:R-:W-:Y:S05]  /*b240*/  BSYNC B1 ;  /* 0x0000000000017941 */ /* 0x000fea0003800000 */
.L_x_147:
[----:B------:R-:W-:Y:S04]  /*b250*/  BSSY B1, `(.L_x_149) ;  /* 0x0000014000017945 */ /* 0x000fe80003800000 */
[----:B------:R-:W-:Y:S05]  /*b260*/  @P4 BRA `(.L_x_150) ;  /* 0x0000000000484947 */ /* 0x000fea0003800000 */
[----:B------:R-:W-:Y:S01]  /*b270*/  IADD3 R17, P2, R20, 0x20, RZ ;  /* 0x0000002014117810 */ /* 0x000fe20007f5e0ff */
[----:B------:R-:W-:Y:S01]  /*b280*/  ULDC.64 UR4, c[0x0][0xad8] ;  /* 0x0002b60000047ab9 */ /* 0x000fe20000000a00 */
[----:B0-----:R-:W-:Y:S01]  /*b290*/  IMAD.MOV.U32 R2, RZ, RZ, R48 ;  /* 0x000000ffff027224 */ /* 0x001fe200078e0030 */
[----:B------:R-:W-:Y:S01]  /*b2a0*/  ULDC.64 UR8, c[0x0][0xa80] ;  /* 0x0002a00000087ab9 */ /* 0x000fe20000000a00 */
[----:B------:R-:W-:Y:S02]  /*b2b0*/  IMAD.MOV.U32 R3, RZ, RZ, R53 ;  /* 0x000000ffff037224 */ /* 0x000fe400078e0035 */
[----:B------:R-:W-:Y:S02]  /*b2c0*/  IMAD.X R0, RZ, RZ, R21, P2 ;  /* 0x000000ffff007224 */ /* 0x000fe400010e0615 */
[----:B-1---5:R-:W-:Y:S02]  /*b2d0*/  VIADD R32, R16, 0x40 ;  /* 0x0000004010207836 */ /* 0x022fe40000000000 */
[----:B------:R-:W-:-:S02]  /*b2e0*/  IMAD R0, R0, UR4, RZ ;  /* 0x0000000400007c24 */ /* 0x000fc4000f8e02ff */
[C---:B------:R-:W-:Y:S01]  /*b2f0*/  IMAD.WIDE.U32 R2, R17.reuse, UR4, R2 ;  /* 0x0000000411027c25 */ /* 0x040fe2000f8e0002 */
[----:B------:R-:W-:Y:S02]  /*b300*/  ULDC UR4, c[0x0][0xa8c] ;  /* 0x0002a30000047ab9 */ /* 0x000fe40000000800 */
[----:B------:R-:W-:Y:S01]  /*b310*/  ISETP.GE.AND P3, PT, R16, UR4, PT ;  /* 0x0000000410007c0c */ /* 0x000fe2000bf66270 */
[----:B------:R-:W-:Y:S01]  /*b320*/  IMAD R17, R17, UR5, R0 ;  /* 0x0000000511117c24 */ /* 0x000fe2000f8e0200 */
[----:B------:R-:W-:Y:S02]  /*b330*/  ISETP.GE.AND P4, PT, R32, UR4, PT ;  /* 0x0000000420007c0c */ /* 0x000fe4000bf86270 */
[----:B------:R-:W-:Y:S01]  /*b340*/  LEA R32, P2, R2, UR8, 0x1 ;  /* 0x0000000802207c11 */ /* 0x000fe2000f8408ff */
[----:B------:R-:W-:-:S05]  /*b350*/  IMAD.IADD R3, R3, 0x1, R17 ;  /* 0x0000000103037824 */ /* 0x000fca00078e0211 */
[----:B------:R-:W-:-:S05]  /*b360*/  LEA.HI.X R33, R2, UR9, R3, 0x1, P2 ;  /* 0x0000000902217c11 */ /* 0x000fca00090f0c03 */
[----:B------:R2:W-:Y:S04]  /*b370*/  @!P3 STG.E.128 desc[UR46][R32.64], R28 ;  /* 0x0000001c2000b986 */ /* 0x0005e8000c101d2e */
[----:B------:R2:W-:Y:S02]  /*b380*/  @!P4 STG.E.128 desc[UR46][R32.64+0x80], R40 ;  /* 0x000080282000c986 */ /* 0x0005e4000c101d2e */
.L_x_150:
[----:B------:R-:W-:Y:S05]  /*b390*/  BSYNC B1 ;  /* 0x0000000000017941 */ /* 0x000fea0003800000 */
.L_x_149:
        /* <DEDUP_REMOVED lines=8> */
[----:B--2--5:R-:W-:Y:S02]  /*b420*/  VIADD R28, R16, 0x40 ;  /* 0x00000040101c7836 */ /* 0x024fe40000000000 */
        /* <DEDUP_REMOVED lines=11> */
.L_x_152:
[----:B------:R-:W-:Y:S05]  /*b4e0*/  BSYNC B1 ;  /* 0x0000000000017941 */ /* 0x000fea0003800000 */
.L_x_151:
[----:B------:R-:W-:Y:S05]  /*b4f0*/  @P1 BRA `(.L_x_153) ;  /* 0x0000000800f01947 */ /* 0x000fea0003800000 */
[----:B---3-5:R-:W-:Y:S01]  /*b500*/  IADD3 R13, P0, R20, 0x60, RZ ;  /* 0x00000060140d7810 */ /* 0x028fe20007f1e0ff */
[----:B------:R-:W-:Y:S01]  /*b510*/  ULDC.64 UR8, c[0x0][0xad8] ;  /* 0x0002b60000087ab9 */ /* 0x000fe20000000a00 */
[----:B0-----:R-:W-:Y:S01]  /*b520*/  IMAD.MOV.U32 R2, RZ, RZ, R48 ;  /* 0x000000ffff027224 */ /* 0x001fe200078e0030 */
[----:B------:R-:W-:Y:S01]  /*b530*/  ULDC UR4, c[0x0][0xa8c] ;  /* 0x0002a30000047ab9 */ /* 0x000fe20000000800 */
[----:B------:R-:W-:Y:S01]  /*b540*/  IMAD.MOV.U32 R3, RZ, RZ, R53 ;  /* 0x000000ffff037224 */ /* 0x000fe200078e0035 */
[----:B------:R-:W-:Y:S01]  /*b550*/  ISETP.GE.AND P1, PT, R16, UR4, PT ;  /* 0x0000000410007c0c */ /* 0x000fe2000bf26270 */
[----:B------:R-:W-:Y:S02]  /*b560*/  IMAD.X R20, RZ, RZ, R21, P0 ;  /* 0x000000ffff147224 */ /* 0x000fe400000e0615 */
[----:B------:R-:W-:-:S04]  /*b570*/  IMAD.WIDE.U32 R2, R13, UR8, R2 ;  /* 0x000000080d027c25 */ /* 0x000fc8000f8e0002 */
[----:B------:R-:W-:Y:S02]  /*b580*/  IMAD R20, R20, UR8, RZ ;  /* 0x0000000814147c24 */ /* 0x000fe4000f8e02ff */
[----:B------:R-:W-:Y:S02]  /*b590*/  VIADD R0, R16, 0x40 ;  /* 0x0000004010007836 */ /* 0x000fe40000000000 */
[----:B------:R-:W-:Y:S01]  /*b5a0*/  IMAD R13, R13, UR9, R20 ;  /* 0x000000090d0d7c24 */ /* 0x000fe2000f8e0214 */
[----:B------:R-:W-:Y:S02]  /*b5b0*/  ULDC.64 UR8, c[0x0][0xa80] ;  /* 0x0002a00000087ab9 */ /* 0x000fe40000000a00 */
[----:B------:R-:W-:Y:S01]  /*b5c0*/  LEA R12, P0, R2, UR8, 0x1 ;  /* 0x00000008020c7c11 */ /* 0x000fe2000f8008ff */
[----:B------:R-:W-:-:S05]  /*b5d0*/  IMAD.IADD R3, R3, 0x1, R13 ;  /* 0x0000000103037824 */ /* 0x000fca00078e020d */
[----:B------:R-:W-:Y:S02]  /*b5e0*/  LEA.HI.X R13, R2, UR9, R3, 0x1, P0 ;  /* 0x00000009020d7c11 */ /* 0x000fe400080f0c03 */
[----:B------:R-:W-:-:S03]  /*b5f0*/  ISETP.GE.AND P0, PT, R0, UR4, PT ;  /* 0x0000000400007c0c */ /* 0x000fc6000bf06270 */
[----:B------:R4:W-:Y:S10]  /*b600*/  @!P1 STG.E.128 desc[UR46][R12.64], R4 ;  /* 0x000000040c009986 */ /* 0x0009f4000c101d2e */
[----:B------:R-:W-:Y:S05]  /*b610*/  @P0 BRA `(.L_x_153) ;  /* 0x0000000800a80947 */ /* 0x000fea0003800000 */
[----:B------:R0:W-:Y:S01]  /*b620*/  STG.E.128 desc[UR46][R12.64+0x80], R8 ;  /* 0x000080080c007986 */ /* 0x0001e2000c101d2e */
[----:B------:R-:W-:Y:S05]  /*b630*/  BRA `(.L_x_153) ;  /* 0x0000000800a07947 */ /* 0x000fea0003800000 */
.L_x_145:
[----:B------:R-:W-:Y:S01]  /*b640*/  ULDC.64 UR4, c[0x0][0xbd8] ;  /* 0x0002f60000047ab9 */ /* 0x000fe20000000a00 */
[----:B------:R-:W-:Y:S01]  /*b650*/  IMAD.MOV.U32 R7, RZ, RZ, RZ ;  /* 0x000000ffff077224 */ /* 0x000fe200078e00ff */
[----:B------:R-:W-:-:S04]  /*b660*/  UISETP.NE.U32.AND UP0, UPT, UR4, URZ, UPT ;  /* 0x0000003f0400728c */ /* 0x000fc8000bf05070 */
[----:B------:R-:W-:-:S03]  /*b670*/  UISETP.NE.AND.EX UP0, UPT, UR5, URZ, UPT, UP0 ;  /* 0x0000003f0500728c */ /* 0x000fc6000bf05300 */
[----:B------:R-:W-:Y:S02]  /*b680*/  ULDC.64 UR4, c[0x0][0xbd8] ;  /* 0x0002f60000047ab9 */ /* 0x000fe40000000a00 */
[----:B------:R-:W-:Y:S01]  /*b690*/  UIMAD.WIDE UR4, UR36, 0x4, UR4 ;  /* 0x00000004240478a5 */ /* 0x000fe2000f8e0204 */
[----:B------:R-:W0:Y:S01]  /*b6a0*/  LDC R0, c[0x0][0xa88] ;  /* 0x0002a200ff007b82 */ /* 0x000e220000000800 */
[----:B------:R-:W-:-:S04]  /*b6b0*/  PLOP3.LUT P1, PT, PT, PT, UP0, 0x80, 0x0 ;  /* 0x000000000000781c */ /* 0x000fc80003f2f008 */
[----:B------:R-:W-:Y:S02]  /*b6c0*/  IMAD.U32 R2, RZ, RZ, UR4 ;  /* 0x00000004ff027e24 */ /* 0x000fe4000f8e00ff */
[----:B------:R-:W-:Y:S01]  /*b6d0*/  IMAD.U32 R3, RZ, RZ, UR5 ;  /* 0x00000005ff037e24 */ /* 0x000fe2000f8e00ff */
[----:B------:R-:W-:Y:S02]  /*b6e0*/  ULDC.64 UR4, c[0x0][0xbe0] ;  /* 0x0002f80000047ab9 */ /* 0x000fe40000000a00 */
[----:B------:R-:W-:-:S04]  /*b6f0*/  UISETP.NE.U32.AND UP1, UPT, UR4, URZ, UPT ;  /* 0x0000003f0400728c */ /* 0x000fc8000bf25070 */
[----:B------:R-:W-:Y:S01]  /*b700*/  UISETP.NE.AND.EX UP1, UPT, UR5, URZ, UPT, UP1 ;  /* 0x0000003f0500728c */ /* 0x000fe2000bf25310 */
[----:B------:R1:W5:Y:S05]  /*b710*/  @P1 LDG.E R7, desc[UR46][R2.64] ;  /* 0x0000002e02071981 */ /* 0x00036a000c1e1900 */
[----:B------:R-:W-:-:S05]  /*b720*/  PLOP3.LUT P2, PT, PT, PT, UP1, 0x80, 0x0 ;  /* 0x000000000000781c */ /* 0x000fca0003f4f018 */
[----:B------:R-:W-:Y:S02]  /*b730*/  @UP1 ULDC.64 UR4, c[0x0][0xbe0] ;  /* 0x0002f80000041ab9 */ /* 0x000fe40000000a00 */
[----:B------:R-:W-:-:S06]  /*b740*/  @UP1 UIMAD.WIDE UR4, UR36, 0x4, UR4 ;  /* 0x00000004240418a5 */ /* 0x000fcc000f8e0204 */
[----:B------:R-:W-:Y:S02]  /*b750*/  IMAD.U32 R4, RZ, RZ, UR4 ;  /* 0x00000004ff047e24 */ /* 0x000fe4000f8e00ff */
[----:B------:R-:W-:-:S05]  /*b760*/  IMAD.U32 R5, RZ, RZ, UR5 ;  /* 0x00000005ff057e24 */ /* 0x000fca000f8e00ff */
[----:B0-----:R1:W5:Y:S01]  /*b770*/  @P2 LDG.E R0, desc[UR46][R4.64] ;  /* 0x0000002e04002981 */ /* 0x001362000c1e1900 */
[----:B------:R-:W-:Y:S01]  /*b780*/  ISETP.GE.AND P0, PT, R232, 0x80, PT ;  /* 0x00000080e800780c */ /* 0x000fe20003f06270 */
[----:B------:R-:W-:-:S12]  /*b790*/  @P2 BRA `(.L_x_154) ;  /* 0x0000000000102947 */ /* 0x000fd80003800000 */
[----:B------:R-:W-:Y:S05]  /*b7a0*/  @!P1 BRA `(.L_x_154) ;  /* 0x00000000000c9947 */ /* 0x000fea0003800000 */
[----:B-1----:R-:W2:Y:S04]  /*b7b0*/  LDG.E R5, desc[UR46][R2.64] ;  /* 0x0000002e02057981 */ /* 0x002ea8000c1e1900 */
[----:B-----5:R-:W2:Y:S02]  /*b7c0*/  LDG.E R0, desc[UR46][R2.64+0x4] ;  /* 0x0000042e02007981 */ /* 0x020ea4000c1e1900 */
[----:B--2---:R-:W-:-:S07]  /*b7d0*/  IMAD.IADD R0, R0, 0x1, -R5 ;  /* 0x0000000100007824 */ /* 0x004fce00078e0a05 */
.L_x_154:
[----:B------:R-:W-:Y:S01]  /*b7e0*/  USHF.R.S32.HI UR7, URZ, 0x1f, UR39 ;  /* 0x0000001f3f077899 */ /* 0x000fe20008011427 */
[----:B------:R-:W-:Y:S01]  /*b7f0*/  BSSY B1, `(.L_x_155) ;  /* 0x000001e000017945 */ /* 0x000fe20003800000 */
[----:B------:R-:W-:Y:S01]  /*b800*/  USEL UR36, UR36, URZ, !UP0 ;  /* 0x0000003f24247287 */ /* 0x000fe2000c000000 */
[----:B------:R-:W-:Y:S01]  /*b810*/  SHF.R.S32.HI R9, RZ, 0x1f, R16 ;  /* 0x0000001fff097819 */ /* 0x000fe20000011410 */
[----:B------:R-:W-:Y:S01]  /*b820*/  USEL UR37, UR37, URZ, !UP0 ;  /* 0x0000003f25257287 */ /* 0x000fe2000c000000 */
[----:B-----5:R-:W-:Y:S01]  /*b830*/  SHF.R.S32.HI R6, RZ, 0x1f, R7 ;  /* 0x0000001fff067819 */ /* 0x020fe20000011407 */
[----:B------:R-:W-:Y:S10]  /*b840*/  @P0 BRA `(.L_x_156) ;  /* 0x0000000000600947 */ /* 0x000ff40003800000 */
[----:B-1----:R-:W0:Y:S02]  /*b850*/  S2R R2, SR_TID.X ;  /* 0x0000000000027919 */ /* 0x002e240000002100 */
[----:B0-----:R-:W-:-:S04]  /*b860*/  IMAD R2, R17, 0x80, R2 ;  /* 0x0000008011027824 */ /* 0x001fc800078e0202 */
[----:B------:R-:W-:-:S05]  /*b870*/  VIADD R3, R2, 0xffffff80 ;  /* 0xffffff8002037836 */ /* 0x000fca0000000000 */
[----:B------:R-:W-:-:S13]  /*b880*/  ISETP.GE.AND P0, PT, R3, R0, PT ;  /* 0x000000000300720c */ /* 0x000fda0003f06270 */
[----:B------:R-:W-:Y:S05]  /*b890*/  @P0 BRA `(.L_x_156) ;  /* 0x00000000004c0947 */ /* 0x000fea0003800000 */
[C---:B------:R-:W-:Y:S01]  /*b8a0*/  IADD3 R2, P0, R3.reuse, R7, RZ ;  /* 0x0000000703027210 */ /* 0x040fe20007f1e0ff */
[----:B------:R-:W-:Y:S02]  /*b8b0*/  ULDC.64 UR8, c[0x0][0xb70] ;  /* 0x0002dc0000087ab9 */ /* 0x000fe40000000a00 */
[----:B------:R-:W-:Y:S01]  /*b8c0*/  UIMAD UR4, UR7, UR8, URZ ;  /* 0x00000008070472a4 */ /* 0x000fe2000f8e023f */
[----:B------:R-:W-:Y:S01]  /*b8d0*/  LEA.HI.X.SX32 R3, R3, R6, 0x1, P0 ;  /* 0x0000000603037211 */ /* 0x000fe200000f0eff */
[----:B------:R-:W-:Y:S02]  /*b8e0*/  IMAD.U32 R5, RZ, RZ, UR8 ;  /* 0x00000008ff057e24 */ /* 0x000fe4000f8e00ff */
[----:B------:R-:W-:Y:S02]  /*b8f0*/  UIMAD UR4, UR39, UR9, UR4 ;  /* 0x00000009270472a4 */ /* 0x000fe4000f8e0204 */
[----:B------:R-:W-:Y:S01]  /*b900*/  IMAD.WIDE.U32 R2, R5, UR39, R2 ;  /* 0x0000002705027c25 */ /* 0x000fe2000f8e0002 */
[----:B------:R-:W-:-:S02]  /*b910*/  ULDC.64 UR8, c[0x0][0xb78] ;  /* 0x0002de0000087ab9 */ /* 0x000fc40000000a00 */
[----:B------:R-:W-:Y:S01]  /*b920*/  UIMAD UR5, UR37, UR8, URZ ;  /* 0x00000008250572a4 */ /* 0x000fe2000f8e023f */
[----:B------:R-:W-:Y:S02]  /*b930*/  VIADD R3, R3, UR4 ;  /* 0x0000000403037c36 */ /* 0x000fe40008000000 */
[----:B------:R-:W-:Y:S01]  /*b940*/  IMAD.U32 R5, RZ, RZ, UR8 ;  /* 0x00000008ff057e24 */ /* 0x000fe2000f8e00ff */
[----:B------:R-:W-:-:S03]  /*b950*/  UIMAD UR5, UR36, UR9, UR5 ;  /* 0x00000009240572a4 */ /* 0x000fc6000f8e0205 */
[----:B------:R-:W-:Y:S01]  /*b960*/  IMAD.WIDE.U32 R2, R5, UR36, R2 ;  /* 0x0000002405027c25 */ /* 0x000fe2000f8e0002 */
[----:B------:R-:W-:-:S03]  /*b970*/  ULDC.64 UR8, c[0x0][0xb40] ;  /* 0x0002d00000087ab9 */ /* 0x000fc60000000a00 */
[----:B------:R-:W-:Y:S01]  /*b980*/  VIADD R3, R3, UR5 ;  /* 0x0000000503037c36 */ /* 0x000fe20008000000 */
[----:B------:R-:W-:-:S04]  /*b990*/  LEA R4, P0, R2, UR8, 0x2 ;  /* 0x0000000802047c11 */ /* 0x000fc8000f8010ff */
[----:B------:R-:W-:Y:S01]  /*b9a0*/  LEA.HI.X R5, R2, UR9, R3, 0x2, P0 ;  /* 0x0000000902057c11 */ /* 0x000fe200080f1403 */
[----:B------:R-:W-:-:S05]  /*b9b0*/  IMAD.MOV.U32 R3, RZ, RZ, -0x800000 ;  /* 0xff800000ff037424 */ /* 0x000fca00078e00ff */
[----:B------:R0:W-:Y:S03]  /*b9c0*/  STG.E desc[UR46][R4.64], R3 ;  /* 0x0000000304007986 */ /* 0x0001e6000c10192e */
.L_x_156:
[----:B------:R-:W-:Y:S05]  /*b9d0*/  BSYNC B1 ;  /* 0x0000000000017941 */ /* 0x000fea0003800000 */
.L_x_155:
[----:B------:R-:W-:Y:S01]  /*b9e0*/  ULDC.64 UR4, c[0x0][0xaa0] ;  /* 0x0002a80000047ab9 */ /* 0x000fe20000000a00 */
[----:B-1----:R-:W-:Y:S01]  /*b9f0*/  IMAD.MOV.U32 R2, RZ, RZ, R16 ;  /* 0x000000ffff027224 */ /* 0x002fe200078e0010 */
[----:B------:R-:W-:Y:S01]  /*ba00*/  ULDC.64 UR8, c[0x0][0xae0] ;  /* 0x0002b80000087ab9 */ /* 0x000fe20000000a00 */
[----:B0-----:R-:W-:Y:S01]  /*ba10*/  IMAD.MOV.U32 R3, RZ, RZ, R9 ;  /* 0x000000ffff037224 */ /* 0x001fe200078e0009 */
[----:B------:R-:W-:Y:S01]  /*ba20*/  BSSY B1, `(.L_x_157) ;  /* 0x000002c000017945 */ /* 0x000fe20003800000 */
[----:B------:R-:W-:Y:S02]  /*ba30*/  IMAD R4, R6, UR4, RZ ;  /* 0x0000000406047c24 */ /* 0x000fe4000f8e02ff */
[----:B------:R-:W-:Y:S01]  /*ba40*/  IMAD.WIDE.U32 R2, R7, UR4, R2 ;  /* 0x0000000407027c25 */ /* 0x000fe2000f8e0002 */
[----:B------:R-:W-:-:S03]  /*ba50*/  UIMAD UR4, UR7, UR8, URZ ;  /* 0x00000008070472a4 */ /* 0x000fc6000f8e023f */
[----:B------:R-:W-:Y:S01]  /*ba60*/  IMAD R7, R7, UR5, R4 ;  /* 0x0000000507077c24 */ /* 0x000fe2000f8e0204 */
[----:B------:R-:W-:Y:S01]  /*ba70*/  UIMAD UR4, UR39, UR9, UR4 ;  /* 0x00000009270472a4 */ /* 0x000fe2000f8e0204 */
[----:B------:R-:W-:Y:S02]  /*ba80*/  IMAD R5, R17, -0x80, R0 ;  /* 0xffffff8011057824 */ /* 0x000fe400078e0200 */
[----:B------:R-:W-:Y:S02]  /*ba90*/  IMAD.IADD R3, R3, 0x1, R7 ;  /* 0x0000000103037824 */ /* 0x000fe400078e0207 */
[----:B------:R-:W-:Y:S01]  /*baa0*/  IMAD.U32 R7, RZ, RZ, UR8 ;  /* 0x00000008ff077e24 */ /* 0x000fe2000f8e00ff */
[----:B------:R-:W-:Y:S01]  /*bab0*/  ULDC.64 UR8, c[0x0][0xae8] ;  /* 0x0002ba0000087ab9 */ /* 0x000fe20000000a00 */
[C---:B------:R-:W-:Y:S01]  /*bac0*/  VIADD R0, R18.reuse, 0x20 ;  /* 0x0000002012007836 */ /* 0x040fe20000000000 */
[----:B------:R-:W-:Y:S01]  /*bad0*/  ISETP.GE.AND P2, PT, R18, R5, PT ;  /* 0x000000051200720c */ /* 0x000fe20003f46270 */
[----:B------:R-:W-:Y:S01]  /*bae0*/  IMAD.WIDE.U32 R2, R7, UR39, R2 ;  /* 0x0000002707027c25 */ /* 0x000fe2000f8e0002 */
[----:B------:R-:W-:-:S02]  /*baf0*/  SHF.R.S32.HI R7, RZ, 0x1f, R18 ;  /* 0x0000001fff077819 */ /* 0x000fc40000011412 */
[-C--:B------:R-:W-:Y:S01]  /*bb00*/  ISETP.GE.AND P3, PT, R0, R5.reuse, PT ;  /* 0x000000050000720c */ /* 0x080fe20003f66270 */
[----:B------:R-:W-:Y:S01]  /*bb10*/  VIADD R3, R3, UR4 ;  /* 0x0000000403037c36 */ /* 0x000fe20008000000 */
[----:B------:R-:W-:Y:S01]  /*bb20*/  UIMAD UR4, UR37, UR8, URZ ;  /* 0x00000008250472a4 */ /* 0x000fe2000f8e023f */
[C---:B------:R-:W-:Y:S02]  /*bb30*/  VIADD R4, R18.reuse, 0x40 ;  /* 0x0000004012047836 */ /* 0x040fe40000000000 */
[----:B------:R-:W-:Y:S01]  /*bb40*/  VIADD R0, R18, 0x60 ;  /* 0x0000006012007836 */ /* 0x000fe20000000000 */
[----:B------:R-:W-:Y:S01]  /*bb50*/  UIMAD UR4, UR36, UR9, UR4 ;  /* 0x00000009240472a4 */ /* 0x000fe2000f8e0204 */
[----:B------:R-:W-:Y:S01]  /*bb60*/  IMAD.U32 R9, RZ, RZ, UR8 ;  /* 0x00000008ff097e24 */ /* 0x000fe2000f8e00ff */
[-C--:B------:R-:W-:Y:S01]  /*bb70*/  ISETP.GE.AND P1, PT, R4, R5.reuse, PT ;  /* 0x000000050400720c */ /* 0x080fe20003f26270 */
[----:B------:R-:W-:Y:S01]  /*bb80*/  IMAD.MOV.U32 R6, RZ, RZ, R18 ;  /* 0x000000ffff067224 */ /* 0x000fe200078e0012 */
[----:B------:R-:W-:Y:S01]  /*bb90*/  ISETP.GE.AND P0, PT, R0, R5, PT ;  /* 0x000000050000720c */ /* 0x000fe20003f06270 */
[----:B------:R-:W-:-:S04]  /*bba0*/  IMAD.WIDE.U32 R4, R9, UR36, R2 ;  /* 0x0000002409047c25 */ /* 0x000fc8000f8e0002 */
[----:B------:R-:W-:Y:S02]  /*bbb0*/  VIADD R11, R5, UR4 ;  /* 0x00000004050b7c36 */ /* 0x000fe40008000000 */
[----:B------:R-:W-:Y:S01]  /*bbc0*/  IMAD.WIDE R6, R17, 0x80, R6 ;  /* 0x0000008011067825 */ /* 0x000fe200078e0206 */
[----:B------:R-:W-:Y:S06]  /*bbd0*/  @P2 BRA `(.L_x_158) ;  /* 0x0000000000402947 */ /* 0x000fec0003800000 */
[----:B------:R-:W-:Y:S01]  /*bbe0*/  ULDC.64 UR4, c[0x0][0xad8] ;  /* 0x0002b60000047ab9 */ /* 0x000fe20000000a00 */
[----:B------:R-:W-:Y:S01]  /*bbf0*/  IMAD.MOV.U32 R2, RZ, RZ, R4 ;  /* 0x000000ffff027224 */ /* 0x000fe200078e0004 */
        /* <DEDUP_REMOVED lines=12> */
[----:B------:R0:W-:Y:S04]  /*bcc0*/  @!P4 STG.E.128 desc[UR46][R8.64], RZ ;  /* 0x000000ff0800c986 */ /* 0x0001e8000c101d2e */
[----:B------:R0:W-:Y:S02]  /*bcd0*/  @!P5 STG.E.128 desc[UR46][R8.64+0x80], RZ ;  /* 0x000080ff0800d986 */ /* 0x0001e4000c101d2e */
.L_x_158:
[----:B------:R-:W-:Y:S05]  /*bce0*/  BSYNC B1 ;  /* 0x0000000000017941 */ /* 0x000fea0003800000 */
.L_x_157:
[----:B------:R-:W-:Y:S04]  /*bcf0*/  BSSY B1, `(.L_x_159) ;  /* 0x0000014000017945 */ /* 0x000fe80003800000 */
[----:B------:R-:W-:Y:S05]  /*bd00*/  @P3 BRA `(.L_x_160) ;  /* 0x0000000000483947 */ /* 0x000fea0003800000 */
[----:B0-----:R-:W-:Y:S01]  /*bd10*/  IADD3 R9, P2, R6, 0x20, RZ ;  /* 0x0000002006097810 */ /* 0x001fe20007f5e0ff */
[----:B------:R-:W-:Y:S01]  /*bd20*/  ULDC.64 UR4, c[0x0][0xad8] ;  /* 0x0002b60000047ab9 */ /* 0x000fe20000000a00 */
[----:B------:R-:W-:Y:S01]  /*bd30*/  IMAD.MOV.U32 R2, RZ, RZ, R4 ;  /* 0x000000ffff027224 */ /* 0x000fe200078e0004 */
[----:B------:R-:W-:Y:S01]  /*bd40*/  ULDC.64 UR8, c[0x0][0xa80] ;  /* 0x0002a00000087ab9 */ /* 0x000fe20000000a00 */
[----:B------:R-:W-:Y:S02]  /*bd50*/  IMAD.MOV.U32 R3, RZ, RZ, R11 ;  /* 0x000000ffff037224 */ /* 0x000fe400078e000b */
[----:B------:R-:W-:Y:S02]  /*bd60*/  IMAD.X R0, RZ, RZ, R7, P2 ;  /* 0x000000ffff007224 */ /* 0x000fe400010e0607 */
[----:B------:R-:W-:Y:S02]  /*bd70*/  VIADD R8, R16, 0x40 ;  /* 0x0000004010087836 */ /* 0x000fe40000000000 */
        /* <DEDUP_REMOVED lines=11> */
.L_x_160:
[----:B------:R-:W-:Y:S05]  /*be30*/  BSYNC B1 ;  /* 0x0000000000017941 */ /* 0x000fea0003800000 */
.L_x_159:
[----:B------:R-:W-:Y:S04]  /*be40*/  BSSY B1, `(.L_x_161) ;  /* 0x0000014000017945 */ /* 0x000fe80003800000 */
[----:B------:R-:W-:Y:S05]  /*be50*/  @P1 BRA `(.L_x_162) ;  /* 0x0000000000481947 */ /* 0x000fea0003800000 */
[----:B01----:R-:W-:Y:S01]  /*be60*/  IADD3 R9, P1, R6, 0x40, RZ ;  /* 0x0000004006097810 */ /* 0x003fe20007f3e0ff */
        /* <DEDUP_REMOVED lines=17> */
.L_x_162:
[----:B------:R-:W-:Y:S05]  /*bf80*/  BSYNC B1 ;  /* 0x0000000000017941 */ /* 0x000fea0003800000 */
.L_x_161:
[----:B------:R-:W-:Y:S05]  /*bf90*/  @P0 BRA `(.L_x_153) ;  /* 0x0000000000480947 */ /* 0x000fea0003800000 */
[----:B------:R-:W-:Y:S01]  /*bfa0*/  IADD3 R5, P0, R6, 0x60, RZ ;  /* 0x0000006006057810 */ /* 0x000fe20007f1e0ff */
        /* <DEDUP_REMOVED lines=17> */
.L_x_153:
[----:B------:R-:W-:Y:S05]  /*c0c0*/  BSYNC B0 ;  /* 0x0000000000007941 */ /* 0x000fea0003800000 */
.L_x_144:
[----:B------:R-:W-:Y:S02]  /*c0d0*/  ULDC UR4, c[0x0][0xc14] ;  /* 0x0003050000047ab9 */ /* 0x000fe40000000800 */
[----:B------:R-:W-:-:S13]  /*c0e0*/  ISETP.GE.AND P0, PT, R47, UR4, PT ;  /* 0x000000042f007c0c */ /* 0x000fda000bf06270 */
[----:B------:R-:W-:Y:S05]  /*c0f0*/  @!P0 BRA `(.L_x_163) ;  /* 0xffffff4c00288947 */ /* 0x000fea000383ffff */
[----:B------:R-:W-:Y:S05]  /*c100*/  EXIT ;  /* 0x000000000000794d */ /* 0x000fea0003800000 */
.L_x_118:
[----:B------:R-:W-:-:S08]  /*c110*/  NOP ;  /* 0x0000000000007918 */ /* 0x000fd00000000000 */
[----:B------:R-:W0:-:S00]  /*c120*/  USETMAXREG.DEALLOC.CTAPOOL 0x18 ;  /* 0x00000018000079c8 */ /* 0x000e0000080e0500 */
[----:B0-----:R-:W2:Y:S01]  /*c130*/  LDL.LU R2, [R1+0x30] ;  /* 0x0000300001027983 */ /* 0x001ea20000300800 */
[----:B------:R-:W-:-:S06]  /*c140*/  LOP3.LUT R0, R0, 0x3, RZ, 0xc0, !PT ;  /* 0x0000000300007812 */ /* 0x000fcc00078ec0ff */
[----:B------:R-:W0:Y:S02]  /*c150*/  SHFL.IDX PT, R0, R0, RZ, 0x1f ;  /* 0x00001fff00007589 */ /* 0x000e2400000e0000 */
[----:B0-----:R-:W-:Y:S01]  /*c160*/  ISETP.NE.AND P0, PT, R0, RZ, PT ;  /* 0x000000ff0000720c */ /* 0x001fe20003f05270 */
[----:B------:R-:W-:Y:S01]  /*c170*/  IMAD.MOV.U32 R0, RZ, RZ, RZ ;  /* 0x000000ffff007224 */ /* 0x000fe200078e00ff */
[----:B--2---:R-:W-:-:S11]  /*c180*/  LOP3.LUT R2, R2, 0xfffffffd, RZ, 0xc0, !PT ;  /* 0xfffffffd02027812 */ /* 0x004fd600078ec0ff */
[----:B------:R-:W-:-:S05]  /*c190*/  @P0 LOP3.LUT R2, R2, 0x2, RZ, 0xfc, !PT ;  /* 0x0000000202020812 */ /* 0x000fca00078efcff */
[----:B------:R0:W-:Y:S01]  /*c1a0*/  STL [R1+0x30], R2 ;  /* 0x0000300201007387 */ /* 0x0001e20000100800 */
[----:B------:R-:W-:Y:S05]  /*c1b0*/  @!P0 BRA `(.L_x_164) ;  /* 0x00000000002c8947 */ /* 0x000fea0003800000 */
[----:B------:R-:W1:Y:S08]  /*c1c0*/  S2UR UR5, SR_CgaCtaId ;  /* 0x00000000000579c3 */ /* 0x000e700000008800 */
[----:B------:R-:W-:Y:S06]  /*c1d0*/  BAR.SYNC.DEFER_BLOCKING 0x5, 0x180 ;  /* 0x0146000000007b1d */ /* 0x000fec0000010000 */
[----:B------:R-:W-:-:S02]  /*c1e0*/  UMOV UR4, 0x400 ;  /* 0x0000040000047882 */ /* 0x000fc40000000000 */
[----:B-1----:R-:W-:-:S09]  /*c1f0*/  ULEA UR4, UR5, UR4, 0x18 ;  /* 0x0000000405047291 */ /* 0x002fd2000f8ec03f */
[----:B------:R-:W1:Y:S04]  /*c200*/  LDS.128 R4, [UR4+0x2e8d0] ;  /* 0x02e8d004ff047984 */ /* 0x000e680008000c00 */
[----:B-1----:R1:W-:Y:S01]  /*c210*/  STL [R1+0x24], R5 ;  /* 0x0000240501007387 */ /* 0x0023e20000100800 */
[----:B------:R-:W-:Y:S02]  /*c220*/  R2UR UR52, R7 ;  /* 0x00000000073472ca */ /* 0x000fe400000e0000 */
[----:B------:R-:W-:Y:S01]  /*c230*/  R2UR UR38, R6 ;  /* 0x00000000062672ca */ /* 0x000fe200000e0000 */
[----:B------:R1:W-:Y:S01]  /*c240*/  STL [R1+0x20], R4 ;  /* 0x0000200401007387 */ /* 0x0003e20000100800 */
[----:B------:R-:W-:Y:S06]  /*c250*/  BAR.ARV 0x4, 0x180 ;  /* 0x0106000000007b1d */ /* 0x000fec0000002000 */
[----:B------:R-:W-:Y:S07]  /*c260*/  BRA `(.L_x_165) ;  /* 0x0000000800247947 */ /* 0x000fee0003800000 */
.L_x_164:
[----:B0-----:R-:W0:Y:S01]  /*c270*/  S2R R2, SR_TID.X ;  /* 0x0000000000027919 */ /* 0x001e220000002100 */
[----:B------:R-:W-:Y:S01]  /*c280*/  ULDC UR4, c[0x0][0xc14] ;  /* 0x0003050000047ab9 */ /* 0x000fe20000000800 */
[----:B------:R-:W1:Y:S01]  /*c290*/  LDC R9, c[0x0][0xc10] ;  /* 0x00030400ff097b82 */ /* 0x000e620000000800 */
[----:B0-----:R-:W-:-:S04]  /*c2a0*/  LOP3.LUT R5, R2, 0x1f, RZ, 0xc0, !PT ;  /* 0x0000001f02057812 */ /* 0x001fc800078ec0ff */
[----:B------:R-:W-:-:S04]  /*c2b0*/  ISETP.NE.AND P0, PT, R5, 0x1f, PT ;  /* 0x0000001f0500780c */ /* 0x000fc80003f05270 */
[----:B------:R-:W-:-:S13]  /*c2c0*/  ISETP.GE.OR P1, PT, R5, UR4, !P0 ;  /* 0x0000000405007c0c */ /* 0x000fda000c726670 */
[----:B------:R-:W0:Y:S02]  /*c2d0*/  @!P1 LDC.64 R2, c[0x0][0xc58] ;  /* 0x00031600ff029b82 */ /* 0x000e240000000a00 */
[----:B0-----:R-:W-:-:S05]  /*c2e0*/  @!P1 IMAD.WIDE.U32 R2, R5, 0x4, R2 ;  /* 0x0000000405029825 */ /* 0x001fca00078e0002 */
[----:B------:R-:W2:Y:S01]  /*c2f0*/  @!P1 LDG.E R0, desc[UR46][R2.64] ;  /* 0x0000002e02009981 */ /* 0x000ea2000c1e1900 */
[C---:B------:R-:W-:Y:S01]  /*c300*/  ISETP.NE.AND P1, PT, R5.reuse, RZ, PT ;  /* 0x000000ff0500720c */ /* 0x040fe20003f25270 */
[----:B------:R-:W-:Y:S01]  /*c310*/  UMOV UR52, URZ ;  /* 0x0000003f00347c82 */ /* 0x000fe20008000000 */
[C---:B------:R-:W-:Y:S02]  /*c320*/  ISETP.GE.U32.AND P2, PT, R5.reuse, 0x2, PT ;  /* 0x000000020500780c */ /* 0x040fe40003f46070 */
[C---:B------:R-:W-:Y:S02]  /*c330*/  ISETP.GE.U32.AND P3, PT, R5.reuse, 0x4, PT ;  /* 0x000000040500780c */ /* 0x040fe40003f66070 */
[C---:B------:R-:W-:Y:S02]  /*c340*/  ISETP.GE.U32.AND P4, PT, R5.reuse, 0x8, PT ;  /* 0x000000080500780c */ /* 0x040fe40003f86070 */
[----:B------:R-:W-:Y:S01]  /*c350*/  ISETP.GE.U32.AND P5, PT, R5, 0x10, PT ;  /* 0x000000100500780c */ /* 0x000fe20003fa6070 */
[----:B--2---:R-:W0:Y:S02]  /*c360*/  SHFL.UP PT, R4, R0, 0x1, RZ ;  /* 0x0420000000047989 */ /* 0x004e2400000e00ff */
[----:B0-----:R-:W-:-:S05]  /*c370*/  SEL R7, R4, RZ, P1 ;  /* 0x000000ff04077207 */ /* 0x001fca0000800000 */
[----:B------:R-:W-:-:S05]  /*c380*/  IMAD.IADD R7, R0, 0x1, R7 ;  /* 0x0000000100077824 */ /* 0x000fca00078e0207 */
[----:B------:R-:W0:Y:S02]  /*c390*/  SHFL.UP PT, R4, R7, 0x2, RZ ;  /* 0x0440000007047989 */ /* 0x000e2400000e00ff */
[----:B0-----:R-:W-:-:S05]  /*c3a0*/  SEL R4, R4, RZ, P2 ;  /* 0x000000ff04047207 */ /* 0x001fca0001000000 */
[----:B------:R-:W-:-:S05]  /*c3b0*/  IMAD.IADD R4, R7, 0x1, R4 ;  /* 0x0000000107047824 */ /* 0x000fca00078e0204 */
[----:B------:R-:W0:Y:S02]  /*c3c0*/  SHFL.UP PT, R6, R4, 0x4, RZ ;  /* 0x0480000004067989 */ /* 0x000e2400000e00ff */
[----:B0-----:R-:W-:-:S05]  /*c3d0*/  SEL R3, R6, RZ, P3 ;  /* 0x000000ff06037207 */ /* 0x001fca0001800000 */
[----:B------:R-:W-:Y:S02]  /*c3e0*/  IMAD.IADD R3, R4, 0x1, R3 ;  /* 0x0000000104037824 */ /* 0x000fe400078e0203 */
[----:B------:R-:W0:Y:S03]  /*c3f0*/  S2R R4, SR_CTAID.X ;  /* 0x0000000000047919 */ /* 0x000e260000002500 */
[----:B------:R-:W2:Y:S02]  /*c400*/  SHFL.UP PT, R2, R3, 0x8, RZ ;  /* 0x0500000003027989 */ /* 0x000ea400000e00ff */
[----:B--2---:R-:W-:-:S05]  /*c410*/  SEL R2, R2, RZ, P4 ;  /* 0x000000ff02027207 */ /* 0x004fca0002000000 */
[----:B------:R-:W-:-:S05]  /*c420*/  IMAD.IADD R8, R3, 0x1, R2 ;  /* 0x0000000103087824 */ /* 0x000fca00078e0202 */
[----:B------:R-:W2:Y:S02]  /*c430*/  SHFL.UP PT, R2, R8, 0x10, RZ ;  /* 0x0600000008027989 */ /* 0x000ea400000e00ff */
[----:B--2---:R-:W-:-:S05]  /*c440*/  SEL R7, R2, RZ, P5 ;  /* 0x000000ff02077207 */ /* 0x004fca0002800000 */
[----:B------:R-:W-:-:S05]  /*c450*/  IMAD.IADD R2, R8, 0x1, R7 ;  /* 0x0000000108027824 */ /* 0x000fca00078e0207 */
[----:B------:R-:W1:Y:S02]  /*c460*/  SHFL.IDX PT, R6, R2, 0x1f, 0x1f ;  /* 0x03e01f0002067f89 */ /* 0x000e6400000e0000 */
[----:B-1----:R-:W-:Y:S02]  /*c470*/  IMAD R7, R6, R9, RZ ;  /* 0x0000000906077224 */ /* 0x002fe400078e02ff */
[----:B------:R-:W-:Y:S02]  /*c480*/  IMAD.MOV.U32 R6, RZ, RZ, RZ ;  /* 0x000000ffff067224 */ /* 0x000fe400078e00ff */
[----:B------:R-:W-:Y:S01]  /*c490*/  IMAD.MOV.U32 R10, RZ, RZ, R7 ;  /* 0x000000ffff0a7224 */ /* 0x000fe200078e0007 */
[----:B0-----:R-:W-:-:S13]  /*c4a0*/  ISETP.GT.AND P6, PT, R7, R4, PT ;  /* 0x000000040700720c */ /* 0x001fda0003fc4270 */
[----:B------:R-:W-:Y:S05]  /*c4b0*/  @P6 BRA `(.L_x_166) ;  /* 0x0000000000a46947 */ /* 0x000fea0003800000 */
[----:B------:R-:W-:Y:S01]  /*c4c0*/  IMAD.MOV.U32 R7, RZ, RZ, R10 ;  /* 0x000000ffff077224 */ /* 0x000fe200078e000a */
[----:B------:R-:W-:Y:S01]  /*c4d0*/  UMOV UR52, URZ ;  /* 0x0000003f00347c82 */ /* 0x000fe20008000000 */
[----:B------:R-:W-:Y:S01]  /*c4e0*/  ULDC UR6, c[0x0][0xc14] ;  /* 0x0003050000067ab9 */ /* 0x000fe20000000800 */
[----:B------:R-:W-:-:S05]  /*c4f0*/  ULDC UR5, c[0x0][0xc14] ;  /* 0x0003050000057ab9 */ /* 0x000fca0000000800 */
.L_x_170:
[----:B------:R-:W-:-:S03]  /*c500*/  UIADD3 UR4, UR52, 0x1f, URZ ;  /* 0x0000001f34047890 */ /* 0x000fc6000fffe03f */
[----:B------:R-:W-:Y:S01]  /*c510*/  UMOV UR52, UR5 ;  /* 0x0000000500347c82 */ /* 0x000fe20008000000 */
[----:B------:R-:W-:-:S06]  /*c520*/  UISETP.GE.AND UP0, UPT, UR4, UR6, UPT ;  /* 0x000000060400728c */ /* 0x000fcc000bf06270 */
[----:B------:R-:W-:-:S13]  /*c530*/  PLOP3.LUT P6, PT, PT, PT, UP0, 0x40, 0x0 ;  /* 0x000000000000781c */ /* 0x000fda0003fce808 */
[----:B------:R-:W-:Y:S05]  /*c540*/  @!P6 BRA `(.L_x_167) ;  /* 0x000000040034e947 */ /* 0x000fea0003800000 */
[----:B------:R-:W-:Y:S01]  /*c550*/  UMOV UR52, UR4 ;  /* 0x0000000400347c82 */ /* 0x000fe20008000000 */
[----:B------:R-:W-:Y:S01]  /*c560*/  BSSY B0, `(.L_x_168) ;  /* 0x0000008000007945 */ /* 0x000fe20003800000 */
[----:B------:R-:W-:Y:S02]  /*c570*/  VIADD R9, R5, UR52 ;  /* 0x0000003405097c36 */ /* 0x000fe40008000000 */
[----:B------:R-:W-:-:S03]  /*c580*/  IMAD.MOV.U32 R0, RZ, RZ, RZ ;  /* 0x000000ffff007224 */ /* 0x000fc600078e00ff */
[----:B------:R-:W-:-:S13]  /*c590*/  ISETP.GE.OR P6, PT, R9, UR6, !P0 ;  /* 0x0000000609007c0c */ /* 0x000fda000c7c6670 */
[----:B------:R-:W-:Y:S05]  /*c5a0*/  @P6 BRA `(.L_x_169) ;  /* 0x00000000000c6947 */ /* 0x000fea0003800000 */
[----:B------:R-:W0:Y:S02]  /*c5b0*/  LDC.64 R2, c[0x0][0xc58] ;  /* 0x00031600ff027b82 */ /* 0x000e240000000a00 */
[----:B0-----:R-:W-:-:S05]  /*c5c0*/  IMAD.WIDE R2, R9, 0x4, R2 ;  /* 0x0000000409027825 */ /* 0x001fca00078e0202 */
[----:B------:R0:W5:Y:S02]  /*c5d0*/  LDG.E R0, desc[UR46][R2.64] ;  /* 0x0000002e02007981 */ /* 0x000164000c1e1900 */
.L_x_169:
[----:B------:R-:W-:Y:S05]  /*c5e0*/  BSYNC B0 ;  /* 0x0000000000007941 */ /* 0x000fea0003800000 */
.L_x_168:
[----:B0----5:R-:W0:Y:S02]  /*c5f0*/  SHFL.UP PT, R2, R0, 0x1, RZ ;  /* 0x0420000000027989 */ /* 0x021e2400000e00ff */
[----:B0-----:R-:W-:-:S05]  /*c600*/  SEL R3, R2, RZ, P1 ;  /* 0x000000ff02037207 */ /* 0x001fca0000800000 */
[----:B------:R-:W-:-:S05]  /*c610*/  IMAD.IADD R3, R0, 0x1, R3 ;  /* 0x0000000100037824 */ /* 0x000fca00078e0203 */
[----:B------:R-:W0:Y:S02]  /*c620*/  SHFL.UP PT, R2, R3, 0x2, RZ ;  /* 0x0440000003027989 */ /* 0x000e2400000e00ff */
        /* <DEDUP_REMOVED lines=11> */
[----:B------:R-:W0:Y:S03]  /*c6e0*/  LDC R9, c[0x0][0xc10] ;  /* 0x00030400ff097b82 */ /* 0x000e260000000800 */
[----:B------:R-:W0:Y:S02]  /*c6f0*/  SHFL.IDX PT, R12, R2, 0x1f, 0x1f ;  /* 0x03e01f00020c7f89 */ /* 0x000e2400000e0000 */
[----:B0-----:R-:W-:-:S04]  /*c700*/  IMAD R12, R12, R9, RZ ;  /* 0x000000090c0c7224 */ /* 0x001fc800078e02ff */
[----:B------:R-:W-:-:S05]  /*c710*/  IMAD.IADD R7, R12, 0x1, R7 ;  /* 0x000000010c077824 */ /* 0x000fca00078e0207 */
[----:B------:R-:W-:-:S13]  /*c720*/  ISETP.GT.AND P6, PT, R7, R4, PT ;  /* 0x000000040700720c */ /* 0x000fda0003fc4270 */
[----:B------:R-:W-:Y:S05]  /*c730*/  @!P6 BRA `(.L_x_170) ;  /* 0xfffffffc0070e947 */ /* 0x000fea000383ffff */
[----:B------:R-:W-:-:S07]  /*c740*/  IMAD.MOV.U32 R10, RZ, RZ, R12 ;  /* 0x000000ffff0a7224 */ /* 0x000fce00078e000c */
.L_x_166:
[----:B------:R-:W-:-:S04]  /*c750*/  IMAD.IADD R8, R7, 0x1, -R10 ;  /* 0x0000000107087824 */ /* 0x000fc800078e0a0a */
[----:B------:R-:W-:-:S05]  /*c760*/  IMAD R3, R2, R9, R8 ;  /* 0x0000000902037224 */ /* 0x000fca00078e0208 */
[----:B------:R-:W-:-:S13]  /*c770*/  ISETP.GT.AND P0, PT, R3, R4, PT ;  /* 0x000000040300720c */ /* 0x000fda0003f04270 */
[----:B------:R-:W-:Y:S02]  /*c780*/  VOTEU.ANY UR5, UPT, !P0 ;  /* 0x0000000000057886 */ /* 0x000fe400040e0100 */
[----:B------:R-:W-:Y:S02]  /*c790*/  UPOPC UR4, UR5 ;  /* 0x00000005000472bf */ /* 0x000fe40008000000 */
[----:B------:R-:W-:-:S04]  /*c7a0*/  ISETP.NE.AND P0, PT, RZ, UR5, PT ;  /* 0x00000005ff007c0c */ /* 0x000fc8000bf05270 */
[----:B------:R-:W-:-:S05]  /*c7b0*/  IMAD.U32 R11, RZ, RZ, UR4 ;  /* 0x00000004ff0b7e24 */ /* 0x000fca000f8e00ff */
[----:B------:R-:W0:Y:S02]  /*c7c0*/  SHFL.IDX PT, R0, R0, R11, 0x1f ;  /* 0x00001f0b00007589 */ /* 0x000e2400000e0000 */
[----:B0-----:R-:W-:-:S04]  /*c7d0*/  IABS R7, R0 ;  /* 0x0000000000077213 */ /* 0x001fc80000000000 */
[----:B------:R-:W0:Y:S08]  /*c7e0*/  I2F.RP R10, R7 ;  /* 0x00000007000a7306 */ /* 0x000e300000209400 */
[----:B0-----:R-:W0:Y:S02]  /*c7f0*/  MUFU.RCP R10, R10 ;  /* 0x0000000a000a7308 */ /* 0x001e240000001000 */
[----:B0-----:R-:W-:-:S06]  /*c800*/  VIADD R3, R10, 0xffffffe ;  /* 0x0ffffffe0a037836 */ /* 0x001fcc0000000000 */
[----:B------:R-:W0:Y:S01]  /*c810*/  F2I.FTZ.U32.TRUNC.NTZ R3, R3 ;  /* 0x0000000300037305 */ /* 0x000e22000021f000 */
[----:B------:R-:W-:Y:S05]  /*c820*/  @!P0 BRA `(.L_x_171) ;  /* 0x00000000000c8947 */ /* 0x000fea0003800000 */
[----:B------:R-:W-:-:S06]  /*c830*/  UIADD3 UR5, UR4, -0x1, URZ ;  /* 0xffffffff04057890 */ /* 0x000fcc000fffe03f */
[----:B------:R-:W-:-:S05]  /*c840*/  IMAD.U32 R11, RZ, RZ, UR5 ;  /* 0x00000005ff0b7e24 */ /* 0x000fca000f8e00ff */
[----:B------:R1:W2:Y:S02]  /*c850*/  SHFL.IDX PT, R6, R2, R11, 0x1f ;  /* 0x00001f0b02067589 */ /* 0x0002a400000e0000 */
.L_x_171:
[--C-:B01----:R-:W-:Y:S01]  /*c860*/  IMAD.MOV R2, RZ, RZ, -R3.reuse ;  /* 0x000000ffff027224 */ /* 0x103fe200078e0a03 */
[----:B------:R-:W-:Y:S01]  /*c870*/  UIADD3 UR52, UR4, UR52, URZ ;  /* 0x0000003404347290 */ /* 0x000fe2000fffe03f */
[----:B--2---:R-:W-:Y:S02]  /*c880*/  IMAD R6, R6, R9, R8 ;  /* 0x0000000906067224 */ /* 0x004fe400078e0208 */
[----:B------:R-:W-:Y:S02]  /*c890*/  IMAD R9, R2, R7, RZ ;  /* 0x0000000702097224 */ /* 0x000fe400078e02ff */
[----:B------:R-:W-:Y:S01]  /*c8a0*/  IMAD.MOV.U32 R2, RZ, RZ, RZ ;  /* 0x000000ffff027224 */ /* 0x000fe200078e00ff */
[----:B------:R1:W-:Y:S03]  /*c8b0*/  STL [R1+0x20], R6 ;  /* 0x0000200601007387 */ /* 0x0003e60000100800 */
[----:B------:R-:W-:-:S04]  /*c8c0*/  IMAD.HI.U32 R2, R3, R9, R2 ;  /* 0x0000000903027227 */ /* 0x000fc800078e0002 */
[----:B------:R-:W-:Y:S01]  /*c8d0*/  IMAD.IADD R9, R4, 0x1, -R6 ;  /* 0x0000000104097824 */ /* 0x000fe200078e0a06 */
[----:B------:R-:W-:-:S04]  /*c8e0*/  IABS R4, R0 ;  /* 0x0000000000047213 */ /* 0x000fc80000000000 */
[----:B------:R-:W-:Y:S01]  /*c8f0*/  IABS R3, R9 ;  /* 0x0000000900037213 */ /* 0x000fe20000000000 */
[----:B------:R-:W-:-:S04]  /*c900*/  IMAD.MOV R4, RZ, RZ, -R4 ;  /* 0x000000ffff047224 */ /* 0x000fc800078e0a04 */
[----:B------:R-:W-:-:S04]  /*c910*/  IMAD.HI.U32 R2, R2, R3, RZ ;  /* 0x0000000302027227 */ /* 0x000fc800078e00ff */
[----:B------:R-:W-:Y:S01]  /*c920*/  IMAD R4, R2, R4, R3 ;  /* 0x0000000402047224 */ /* 0x000fe200078e0203 */
[----:B------:R-:W-:-:S04]  /*c930*/  LOP3.LUT R3, R9, R0, RZ, 0x3c, !PT ;  /* 0x0000000009037212 */ /* 0x000fc800078e3cff */
[----:B------:R-:W-:Y:S02]  /*c940*/  ISETP.GT.U32.AND P1, PT, R7, R4, PT ;  /* 0x000000040700720c */ /* 0x000fe40003f24070 */
[----:B------:R-:W-:-:S11]  /*c950*/  ISETP.GE.AND P2, PT, R3, RZ, PT ;  /* 0x000000ff0300720c */ /* 0x000fd60003f46270 */
[----:B------:R-:W-:Y:S02]  /*c960*/  @!P1 IMAD.IADD R4, R4, 0x1, -R7 ;  /* 0x0000000104049824 */ /* 0x000fe400078e0a07 */
[----:B------:R-:W-:Y:S01]  /*c970*/  @!P1 VIADD R2, R2, 0x1 ;  /* 0x0000000102029836 */ /* 0x000fe20000000000 */
[----:B------:R-:W-:Y:S02]  /*c980*/  ISETP.NE.AND P1, PT, R0, RZ, PT ;  /* 0x000000ff0000720c */ /* 0x000fe40003f25270 */
[----:B------:R-:W-:-:S13]  /*c990*/  ISETP.GE.U32.AND P0, PT, R4, R7, PT ;  /* 0x000000070400720c */ /* 0x000fda0003f06070 */
[----:B------:R-:W-:-:S04]  /*c9a0*/  @P0 VIADD R2, R2, 0x1 ;  /* 0x0000000102020836 */ /* 0x000fc80000000000 */
[----:B------:R-:W-:Y:S01]  /*c9b0*/  @!P2 IMAD.MOV R2, RZ, RZ, -R2 ;  /* 0x000000ffff02a224 */ /* 0x000fe200078e0a02 */
[----:B------:R-:W-:-:S04]  /*c9c0*/  @!P1 LOP3.LUT R2, RZ, R0, RZ, 0x33, !PT ;  /* 0x00000000ff029212 */ /* 0x000fc800078e33ff */
[----:B------:R-:W-:Y:S01]  /*c9d0*/  R2UR UR38, R2 ;  /* 0x00000000022672ca */ /* 0x000fe200000e0000 */
[----:B------:R-:W-:-:S04]  /*c9e0*/  IMAD.MOV R3, RZ, RZ, -R2 ;  /* 0x000000ffff037224 */ /* 0x000fc800078e0a02 */
[----:B------:R-:W-:-:S05]  /*c9f0*/  IMAD R0, R0, R3, R9 ;  /* 0x0000000300007224 */ /* 0x000fca00078e0209 */
[----:B------:R1:W-:Y:S01]  /*ca00*/  STL [R1+0x24], R0 ;  /* 0x0000240001007387 */ /* 0x0003e20000100800 */
[----:B------:R-:W-:Y:S05]  /*ca10*/  BRA `(.L_x_172) ;  /* 0x00000000000c7947 */ /* 0x000fea0003800000 */
.L_x_167:
[----:B------:R0:W-:Y:S01]  /*ca20*/  STL [R1+0x20], R4 ;  /* 0x0000200401007387 */ /* 0x0001e20000100800 */
[----:B------:R-:W-:-:S03]  /*ca30*/  UMOV UR38, URZ ;  /* 0x0000003f00267c82 */ /* 0x000fc60008000000 */
[----:B------:R0:W-:Y:S02]  /*ca40*/  STL [R1+0x24], RZ ;  /* 0x000024ff01007387 */ /* 0x0001e40000100800 */
.L_x_172:
[----:B------:R-:W2:Y:S04]  /*ca50*/  LDL R2, [R1+0x24] ;  /* 0x0000240001027983 */ /* 0x000ea80000100800 */
[----:B0-----:R-:W3:Y:S01]  /*ca60*/  LDL R4, [R1+0x20] ;  /* 0x0000200001047983 */ /* 0x001ee20000100800 */
[----:B------:R-:W-:-:S13]  /*ca70*/  ISETP.NE.AND P0, PT, R5, RZ, PT ;  /* 0x000000ff0500720c */ /* 0x000fda0003f05270 */
[----:B------:R-:W0:Y:S01]  /*ca80*/  @!P0 S2R R3, SR_CgaCtaId ;  /* 0x0000000000038919 */ /* 0x000e220000008800 */
[----:B-1----:R-:W-:Y:S01]  /*ca90*/  @!P0 MOV R0, 0x400 ;  /* 0x0000040000008802 */ /* 0x002fe20000000f00 */
[----:B------:R-:W-:Y:S02]  /*caa0*/  IMAD.U32 R6, RZ, RZ, UR38 ;  /* 0x00000026ff067e24 */ /* 0x000fe4000f8e00ff */
[----:B------:R-:W-:Y:S01]  /*cab0*/  IMAD.U32 R7, RZ, RZ, UR52 ;  /* 0x00000034ff077e24 */ /* 0x000fe2000f8e00ff */
[----:B0-----:R-:W-:Y:S01]  /*cac0*/  @!P0 LEA R0, R3, R0, 0x18 ;  /* 0x0000000003008211 */ /* 0x001fe200078ec0ff */
[----:B--2---:R-:W-:-:S05]  /*cad0*/  IMAD.MOV.U32 R5, RZ, RZ, R2 ;  /* 0x000000ffff057224 */ /* 0x004fca00078e0002 */
[----:B---3--:R2:W-:Y:S01]  /*cae0*/  @!P0 STS.128 [R0+0x2e8d0], R4 ;  /* 0x02e8d00400008388 */ /* 0x0085e20000000c00 */
[----:B------:R-:W-:Y:S06]  /*caf0*/  BAR.ARV 0x5, 0x180 ;  /* 0x0146000000007b1d */ /* 0x000fec0000002000 */
.L_x_165:
[----:B--2---:R-:W-:Y:S01]  /*cb00*/  IMAD.MOV.U32 R0, RZ, RZ, 0x1 ;  /* 0x00000001ff007424 */ /* 0x004fe200078e00ff */
[----:B------:R-:W-:Y:S01]  /*cb10*/  ULDC UR4, c[0x0][0xc14] ;  /* 0x0003050000047ab9 */ /* 0x000fe20000000800 */
[----:B------:R2:W-:Y:S01]  /*cb20*/  STL [R1+0x34], RZ ;  /* 0x000034ff01007387 */ /* 0x0005e20000100800 */
[----:B------:R-:W-:-:S03]  /*cb30*/  UISETP.GE.AND UP0, UPT, UR52, UR4, UPT ;  /* 0x000000043400728c */ /* 0x000fc6000bf06270 */
[----:B------:R2:W-:Y:S03]  /*cb40*/  STL [R1+0x8], R0 ;  /* 0x0000080001007387 */ /* 0x0005e60000100800 */
[----:B------:R-:W-:Y:S01]  /*cb50*/  PLOP3.LUT P0, PT, PT, PT, UP0, 0x80, 0x0 ;  /* 0x000000000000781c */ /* 0x000fe20003f0f008 */
[----:B------:R2:W-:-:S12]  /*cb60*/  STL [R1+0x4], RZ ;  /* 0x000004ff01007387 */ /* 0x0005d80000100800 */
[----:B--2---:R-:W-:Y:S05]  /*cb70*/  @P0 BRA `(.L_x_173) ;  /* 0x0000003800b80947 */ /* 0x004fea0003800000 */
[----:B------:R-:W0:Y:S01]  /*cb80*/  S2R R0, SR_TID.X ;  /* 0x0000000000007919 */ /* 0x000e220000002100 */
[----:B------:R-:W-:Y:S01]  /*cb90*/  ULDC UR50, c[0x0][0xc] ;  /* 0x0000030000327ab9 */ /* 0x000fe20000000800 */
[----:B------:R-:W-:Y:S01]  /*cba0*/  ULOP3.LUT UR42, UR40, 0x1, URZ, 0xfc, !UPT ;  /* 0x00000001282a7892 */ /* 0x000fe2000f8efc3f */
[----:B------:R-:W2:Y:S01]  /*cbb0*/  S2R R7, SR_TID.X ;  /* 0x0000000000077919 */ /* 0x000ea20000002100 */
[----:B------:R-:W-:Y:S01]  /*cbc0*/  ULOP3.LUT UR51, UR40, 0x2, URZ, 0xfc, !UPT ;  /* 0x0000000228337892 */ /* 0x000fe2000f8efc3f */
[----:B------:R-:W-:Y:S01]  /*cbd0*/  ULDC.64 UR54, c[0x0][0x198] ;  /* 0x0000660000367ab9 */ /* 0x000fe20000000a00 */
[----:B0-----:R-:W-:Y:S01]  /*cbe0*/  LOP3.LUT R2, R0, 0x7f, RZ, 0xc0, !PT ;  /* 0x0000007f00027812 */ /* 0x001fe200078ec0ff */
[----:B--2---:R-:W-:-:S03]  /*cbf0*/  IMAD.SHL.U32 R0, R7, 0x80, RZ ;  /* 0x0000008007007824 */ /* 0x004fc600078e00ff */
[----:B------:R-:W-:Y:S01]  /*cc00*/  SHF.R.U32.HI R3, RZ, 0x5, R2 ;  /* 0x00000005ff037819 */ /* 0x000fe20000011602 */
[C---:B-1----:R-:W-:Y:S01]  /*cc10*/  IMAD.SHL.U32 R4, R7.reuse, 0x20, RZ ;  /* 0x0000002007047824 */ /* 0x042fe200078e00ff */
[C---:B------:R-:W-:Y:S01]  /*cc20*/  LOP3.LUT P0, RZ, R7.reuse, 0x4, RZ, 0xc0, !PT ;  /* 0x0000000407ff7812 */ /* 0x040fe2000780c0ff */
[----:B------:R-:W-:Y:S01]  /*cc30*/  IMAD.SHL.U32 R5, R7, 0x4, RZ ;  /* 0x0000000407057824 */ /* 0x000fe200078e00ff */
[----:B------:R-:W-:Y:S02]  /*cc40*/  LOP3.LUT R2, R0, 0x380, RZ, 0xc0, !PT ;  /* 0x0000038000027812 */ /* 0x000fe400078ec0ff */
        /* <DEDUP_REMOVED lines=12> */
[----:B------:R0:W-:Y:S02]  /*cd10*/  STL [R1+0x28], R0 ;  /* 0x0000280001007387 */ /* 0x0001e40000100800 */
[----:B0-----:R-:W-:-:S05]  /*cd20*/  IMAD.MOV.U32 R0, RZ, RZ, 0x40 ;  /* 0x00000040ff007424 */ /* 0x001fca00078e00ff */
[----:B------:R-:W-:Y:S01]  /*cd30*/  SEL R2, R0, 0xffffffc0, !P0 ;  /* 0xffffffc000027807 */ /* 0x000fe20004000000 */
[----:B------:R-:W-:-:S04]  /*cd40*/  IMAD.MOV.U32 R0, RZ, RZ, 0x1 ;  /* 0x00000001ff007424 */ /* 0x000fc800078e00ff */
[----:B------:R0:W-:Y:S04]  /*cd50*/  STL [R1+0x2c], R2 ;  /* 0x00002c0201007387 */ /* 0x0001e80000100800 */
[----:B------:R0:W-:Y:S04]  /*cd60*/  STL [R1+0x4], RZ ;  /* 0x000004ff01007387 */ /* 0x0001e80000100800 */
[----:B------:R0:W-:Y:S04]  /*cd70*/  STL [R1+0x8], R0 ;  /* 0x0000080001007387 */ /* 0x0001e80000100800 */
[----:B------:R0:W-:Y:S02]  /*cd80*/  STL [R1+0x34], RZ ;  /* 0x000034ff01007387 */ /* 0x0001e40000100800 */
.L_x_231:
[----:B------:R-:W-:Y:S01]  /*cd90*/  ULDC.64 UR4, c[0x0][0xc60] ;  /* 0x0003180000047ab9 */ /* 0x000fe20000000a00 */
[----:B------:R-:W-:Y:S01]  /*cda0*/  ULDC.64 UR6, c[0x0][0xa28] ;  /* 0x00028a0000067ab9 */ /* 0x000fe20000000a00 */
[----:B------:R-:W-:Y:S01]  /*cdb0*/  UIMAD.WIDE UR4, UR52, 0x4, UR4 ;  /* 0x00000004340478a5 */ /* 0x000fe2000f8e0204 */
[----:B------:R-:W-:Y:S01]  /*cdc0*/  ULDC.64 UR10, c[0x0][0xa20] ;  /* 0x00028800000a7ab9 */ /* 0x000fe20000000a00 */
[----:B------:R-:W-:Y:S01]  /*cdd0*/  IMAD.MOV.U32 R17, RZ, RZ, RZ ;  /* 0x000000ffff117224 */ /* 0x000fe200078e00ff */
[----:B------:R-:W-:-:S03]  /*cde0*/  ULDC UR44, c[0x0][0x2e0] ;  /* 0x0000b800002c7ab9 */ /* 0x000fc60000000800 */
[----:B0-----:R-:W-:Y:S02]  /*cdf0*/  IMAD.U32 R2, RZ, RZ, UR4 ;  /* 0x00000004ff027e24 */ /* 0x001fe4000f8e00ff */
[----:B------:R-:W-:Y:S01]  /*ce00*/  IMAD.U32 R3, RZ, RZ, UR5 ;  /* 0x00000005ff037e24 */ /* 0x000fe2000f8e00ff */
[----:B------:R-:W-:-:S04]  /*ce10*/  ULDC.64 UR4, c[0x0][0xa00] ;  /* 0x0002800000047ab9 */ /* 0x000fc80000000a00 */
[----:B--2---:R-:W2:Y:S01]  /*ce20*/  LDG.E R2, desc[UR46][R2.64] ;  /* 0x0000002e02027981 */ /* 0x004ea2000c1e1900 */
[----:B------:R-:W-:Y:S02]  /*ce30*/  UISETP.NE.U32.AND UP0, UPT, UR4, URZ, UPT ;  /* 0x0000003f0400728c */ /* 0x000fe4000bf05070 */
[----:B------:R-:W-:Y:S02]  /*ce40*/  UISETP.NE.U32.AND UP1, UPT, UR6, URZ, UPT ;  /* 0x0000003f0600728c */ /* 0x000fe4000bf25070 */
[----:B------:R-:W-:Y:S02]  /*ce50*/  UISETP.NE.AND.EX UP0, UPT, UR5, URZ, UPT, UP0 ;  /* 0x0000003f0500728c */ /* 0x000fe4000bf05300 */
[----:B------:R-:W-:-:S04]  /*ce60*/  UISETP.NE.AND.EX UP1, UPT, UR7, URZ, UPT, UP1 ;  /* 0x0000003f0700728c */ /* 0x000fc8000bf25310 */
[----:B------:R-:W-:Y:S02]  /*ce70*/  PLOP3.LUT P0, PT, PT, PT, UP0, 0x80, 0x0 ;  /* 0x000000000000781c */ /* 0x000fe40003f0f008 */
[----:B------:R-:W-:Y:S01]  /*ce80*/  PLOP3.LUT P1, PT, PT, PT, UP1, 0x80, 0x0 ;  /* 0x000000000000781c */ /* 0x000fe20003f2f018 */
[----:B-1----:R-:W-:Y:S01]  /*ce90*/  IMAD.MOV.U32 R4, RZ, RZ, RZ ;  /* 0x000000ffff047224 */ /* 0x002fe200078e00ff */
[----:B--2---:R-:W-:-:S13]  /*cea0*/  R2UR UR49, R2 ;  /* 0x00000000023172ca */ /* 0x004fda00000e0000 */
[----:B------:R-:W-:Y:S02]  /*ceb0*/  USHF.R.S32.HI UR8, URZ, 0x1f, UR49 ;  /* 0x0000001f3f087899 */ /* 0x000fe40008011431 */
[----:B------:R-:W-:-:S04]  /*cec0*/  @UP0 ULEA UR4, UP2, UR49, UR4, 0x2 ;  /* 0x0000000431040291 */ /* 0x000fc8000f84103f */
[----:B------:R-:W-:Y:S02]  /*ced0*/  @UP0 ULEA.HI.X UR5, UR49, UR5, UR8, 0x2, UP2 ;  /* 0x0000000531050291 */ /* 0x000fe400090f1408 */
[----:B------:R-:W-:Y:S01]  /*cee0*/  UISETP.NE.U32.AND UP0, UPT, UR10, URZ, UPT ;  /* 0x0000003f0a00728c */ /* 0x000fe2000bf05070 */
[----:B------:R-:W-:-:S03]  /*cef0*/  IMAD.U32 R2, RZ, RZ, UR4 ;  /* 0x00000004ff027e24 */ /* 0x000fc6000f8e00ff */
[----:B------:R-:W-:Y:S01]  /*cf00*/  UISETP.NE.AND.EX UP0, UPT, UR11, URZ, UPT, UP0 ;  /* 0x0000003f0b00728c */ /* 0x000fe2000bf05300 */
[----:B------:R-:W-:Y:S01]  /*cf10*/  IMAD.U32 R3, RZ, RZ, UR5 ;  /* 0x00000005ff037e24 */ /* 0x000fe2000f8e00ff */
[----:B------:R-:W-:Y:S02]  /*cf20*/  @UP1 ULEA UR4, UP2, UR49, UR6, 0x2 ;  /* 0x0000000631041291 */ /* 0x000fe4000f84103f */
[----:B------:R-:W-:Y:S02]  /*cf30*/  USHF.L.U32 UR45, UR49, 0x2, URZ ;  /* 0x00000002312d7899 */ /* 0x000fe4000800063f */
[----:B------:R-:W-:Y:S02]  /*cf40*/  @UP1 ULEA.HI.X UR5, UR49, UR7, UR8, 0x2, UP2 ;  /* 0x0000000731051291 */ /* 0x000fe400090f1408 */
[----:B------:R-:W-:Y:S01]  /*cf50*/  USHF.L.U64.HI UR48, UR49, 0x2, UR8 ;  /* 0x0000000231307899 */ /* 0x000fe20008010208 */
[----:B------:R-:W-:Y:S01]  /*cf60*/  PLOP3.LUT P2, PT, PT, PT, UP0, 0x80, 0x0 ;  /* 0x000000000000781c */ /* 0x000fe20003f4f008 */
[----:B------:R0:W5:Y:S01]  /*cf70*/  @P0 LDG.E R17, desc[UR46][R2.64] ;  /* 0x0000002e02110981 */ /* 0x000162000c1e1900 */
[----:B------:R-:W-:Y:S01]  /*cf80*/  @UP0 UIADD3 UR6, UP3, UR45, UR10, URZ ;  /* 0x0000000a2d060290 */ /* 0x000fe2000ff7e03f */
[----:B------:R-:W-:-:S03]  /*cf90*/  ULDC.64 UR8, c[0x0][0xa08] ;  /* 0x0002820000087ab9 */ /* 0x000fc60000000a00 */
[----:B------:R-:W-:Y:S01]  /*cfa0*/  @UP0 UIADD3.X UR7, UR48, UR11, URZ, UP3, !UPT ;  /* 0x0000000b30070290 */ /* 0x000fe20009ffe43f */
[----:B------:R-:W-:Y:S01]  /*cfb0*/  ISETP.NE.U32.AND P0, PT, RZ, UR8, PT ;  /* 0x00000008ff007c0c */ /* 0x000fe2000bf05070 */
[----:B------:R-:W-:Y:S01]  /*cfc0*/  UIADD3 UR8, UP0, UR45, UR8, URZ ;  /* 0x000000082d087290 */ /* 0x000fe2000ff1e03f */
[----:B0-----:R-:W-:Y:S02]  /*cfd0*/  IMAD.U32 R2, RZ, RZ, UR4 ;  /* 0x00000004ff027e24 */ /* 0x001fe4000f8e00ff */
[----:B------:R-:W-:Y:S01]  /*cfe0*/  IMAD.U32 R3, RZ, RZ, UR5 ;  /* 0x00000005ff037e24 */ /* 0x000fe2000f8e00ff */
[----:B------:R-:W-:Y:S01]  /*cff0*/  ISETP.NE.AND.EX P0, PT, RZ, UR9, PT, P0 ;  /* 0x00000009ff007c0c */ /* 0x000fe2000bf05300 */
[----:B------:R-:W-:-:S03]  /*d000*/  UIADD3.X UR4, UR48, UR9, URZ, UP0, !UPT ;  /* 0x0000000930047290 */ /* 0x000fc600087fe43f */
[----:B------:R0:W2:Y:S02]  /*d010*/  @P1 LDG.E R0, desc[UR46][R2.64] ;  /* 0x0000002e02001981 */ /* 0x0000a4000c1e1900 */
[----:B0-----:R-:W-:Y:S02]  /*d020*/  IMAD.U32 R2, RZ, RZ, UR6 ;  /* 0x00000006ff027e24 */ /* 0x001fe4000f8e00ff */
[----:B------:R-:W-:-:S05]  /*d030*/  IMAD.U32 R3, RZ, RZ, UR7 ;  /* 0x00000007ff037e24 */ /* 0x000fca000f8e00ff */
[----:B------:R0:W3:Y:S02]  /*d040*/  @P2 LDG.E R5, desc[UR46][R2.64] ;  /* 0x0000002e02052981 */ /* 0x0000e4000c1e1900 */
[----:B0-----:R-:W-:Y:S02]  /*d050*/  IMAD.U32 R2, RZ, RZ, UR8 ;  /* 0x00000008ff027e24 */ /* 0x001fe4000f8e00ff */
[----:B------:R-:W-:Y:S01]  /*d060*/  IMAD.U32 R3, RZ, RZ, UR4 ;  /* 0x00000004ff037e24 */ /* 0x000fe2000f8e00ff */
[----:B------:R-:W-:-:S04]  /*d070*/  ULDC.64 UR4, c[0x0][0x3f8] ;  /* 0x0000fe0000047ab9 */ /* 0x000fc80000000a00 */
[----:B------:R0:W5:Y:S01]  /*d080*/  @P0 LDG.E R4, desc[UR46][R2.64] ;  /* 0x0000002e02040981 */ /* 0x000162000c1e1900 */
[----:B------:R-:W-:-:S03]  /*d090*/  UISETP.NE.U32.AND UP0, UPT, UR4, URZ, UPT ;  /* 0x0000003f0400728c */ /* 0x000fc6000bf05070 */
[----:B------:R-:W-:Y:S01]  /*d0a0*/  UMOV UR4, URZ ;  /* 0x0000003f00047c82 */ /* 0x000fe20008000000 */
[----:B------:R-:W-:-:S03]  /*d0b0*/  UISETP.NE.AND.EX UP0, UPT, UR5, URZ, UPT, UP0 ;  /* 0x0000003f0500728c */ /* 0x000fc6000bf05300 */
[----:B------:R-:W-:Y:S02]  /*d0c0*/  ULDC UR5, c[0x0][0x404] ;  /* 0x0001010000057ab9 */ /* 0x000fe40000000800 */
[----:B------:R-:W-:-:S04]  /*d0d0*/  USEL UR5, UR5, 0x1, UP0 ;  /* 0x0000000105057887 */ /* 0x000fc80008000000 */
[----:B------:R-:W-:Y:S01]  /*d0e0*/  UIMAD UR44, UR5, UR44, URZ ;  /* 0x0000002c052c72a4 */ /* 0x000fe2000f8e023f */
[----:B--2---:R-:W-:-:S06]  /*d0f0*/  @P1 R2UR UR4, R0 ;  /* 0x00000000000412ca */ /* 0x004fcc00000e0000 */
[----:B---3--:R-:W-:Y:S01]  /*d100*/  @P2 R2UR UR44, R5 ;  /* 0x00000000052c22ca */ /* 0x008fe200000e0000 */
[----:B0-----:R-:W-:-:S14]  /*d110*/  @P2 BRA `(.L_x_174) ;  /* 0x0000000000182947 */ /* 0x001fdc0003800000 */
[----:B------:R-:W-:Y:S05]  /*d120*/  @!P0 BRA `(.L_x_174) ;  /* 0x0000000000148947 */ /* 0x000fea0003800000 */
[----:B------:R-:W2:Y:S04]  /*d130*/  LDG.E R5, desc[UR46][R2.64] ;  /* 0x0000002e02057981 */ /* 0x000ea8000c1e1900 */
[----:B------:R-:W3:Y:S01]  /*d140*/  LDG.E R0, desc[UR46][R2.64+0x4] ;  /* 0x0000042e02007981 */ /* 0x000ee2000c1e1900 */
[----:B--2---:R-:W-:Y:S02]  /*d150*/  R2UR UR5, R5 ;  /* 0x00000000050572ca */ /* 0x004fe400000e0000 */
[----:B---3--:R-:W-:-:S13]  /*d160*/  R2UR UR44, R0 ;  /* 0x00000000002c72ca */ /* 0x008fda00000e0000 */
[----:B------:R-:W-:-:S12]  /*d170*/  UIADD3 UR44, -UR5, UR44, URZ ;  /* 0x0000002c052c7290 */ /* 0x000fd8000fffe13f */
.L_x_174:
[----:B-----5:R-:W-:Y:S01]  /*d180*/  VIADD R0, R4, UR4 ;  /* 0x0000000404007c36 */ /* 0x020fe20008000000 */
[----:B------:R-:W-:Y:S01]  /*d190*/  UIADD3 UR44, -UR4, UR44, URZ ;  /* 0x0000002c042c7290 */ /* 0x000fe2000fffe13f */
[----:B------:R-:W-:Y:S01]  /*d1a0*/  BSSY B6, `(.L_x_175) ;  /* 0x00002a9000067945 */ /* 0x000fe20003800000 */
[----:B------:R-:W-:Y:S02]  /*d1b0*/  UMOV UR6, URZ ;  /* 0x0000003f00067c82 */ /* 0x000fe40008000000 */
[----:B------:R0:W-:Y:S01]  /*d1c0*/  STL [R1+0x18], R0 ;  /* 0x0000180001007387 */ /* 0x0001e20000100800 */
[----:B------:R-:W-:Y:S02]  /*d1d0*/  UIADD3 UR7, UR44, 0xdf, URZ ;  /* 0x000000df2c077890 */ /* 0x000fe4000fffe03f */
[----:B------:R-:W-:Y:S02]  /*d1e0*/  ISETP.LT.AND P0, PT, RZ, UR44, PT ;  /* 0x0000002cff007c0c */ /* 0x000fe4000bf01270 */
[----:B------:R-:W-:-:S04]  /*d1f0*/  UIMAD.WIDE UR6, UR7, -0x6db6db6d, UR6 ;  /* 0x92492493070678a5 */ /* 0x000fc8000f8e0206 */
[----:B------:R-:W-:-:S04]  /*d200*/  USHF.R.U32.HI UR43, URZ, 0x1f, UR7 ;  /* 0x0000001f3f2b7899 */ /* 0x000fc80008011607 */
[----:B------:R-:W-:-:S03]  /*d210*/  ULEA.HI.SX32 UR43, UR7, UR43, 0x19 ;  /* 0x0000002b072b7291 */ /* 0x000fc6000f8fca3f */
[----:B0-----:R-:W-:Y:S09]  /*d220*/  @P0 BRA `(.L_x_176) ;  /* 0x0000000000480947 */ /* 0x001ff20003800000 */
[----:B------:R-:W0:Y:S02]  /*d230*/  S2R R0, SR_TID.X ;  /* 0x0000000000007919 */ /* 0x000e240000002100 */
[----:B0-----:R-:W-:-:S04]  /*d240*/  LOP3.LUT R0, R0, 0x7f, RZ, 0xc0, !PT ;  /* 0x0000007f00007812 */ /* 0x001fc800078ec0ff */
[----:B------:R-:W-:-:S13]  /*d250*/  ISETP.NE.AND P0, PT, R0, RZ, PT ;  /* 0x000000ff0000720c */ /* 0x000fda0003f05270 */
[----:B------:R-:W-:Y:S05]  /*d260*/  @P0 BRA `(.L_x_177) ;  /* 0x0000002800700947 */ /* 0x000fea0003800000 */
[----:B------:R-:W0:Y:S01]  /*d270*/  S2R R5, SR_LANEID ;  /* 0x0000000000057919 */ /* 0x000e220000000000 */
[----:B------:R-:W-:Y:S01]  /*d280*/  VOTEU.ANY UR4, UPT, PT ;  /* 0x0000000000047886 */ /* 0x000fe200038e0100 */
[----:B------:R-:W1:Y:S01]  /*d290*/  LDC.64 R2, c[0x0][0xc38] ;  /* 0x00030e00ff027b82 */ /* 0x000e620000000a00 */
[----:B------:R-:W0:Y:S02]  /*d2a0*/  FLO.U32 R0, UR4 ;  /* 0x0000000400007d00 */ /* 0x000e2400080e0000 */
[----:B0-----:R-:W-:-:S06]  /*d2b0*/  ISETP.EQ.U32.AND P0, PT, R0, R5, PT ;  /* 0x000000050000720c */ /* 0x001fcc0003f02070 */
[----:B------:R-:W1:Y:S07]  /*d2c0*/  POPC R5, UR4 ;  /* 0x0000000400057d09 */ /* 0x000e6e0008000000 */
[----:B-1----:R-:W2:Y:S01]  /*d2d0*/  @P0 ATOMG.E.ADD.STRONG.GPU PT, R3, desc[UR46][R2.64], R5 ;  /* 0x00000005020309a8 */ /* 0x002ea200081ee1ee */
[----:B------:R-:W0:Y:S02]  /*d2e0*/  S2R R4, SR_LTMASK ;  /* 0x0000000000047919 */ /* 0x000e240000003900 */
[----:B0-----:R-:W-:-:S04]  /*d2f0*/  LOP3.LUT R4, R4, UR4, RZ, 0xc0, !PT ;  /* 0x0000000404047c12 */ /* 0x001fc8000f8ec0ff */
[----:B------:R-:W0:Y:S01]  /*d300*/  POPC R7, R4 ;  /* 0x0000000400077309 */ /* 0x000e220000000000 */
[----:B--2---:R-:W0:Y:S02]  /*d310*/  SHFL.IDX PT, R0, R3, R0, 0x1f ;  /* 0x00001f0003007589 */ /* 0x004e2400000e0000 */
[----:B0-----:R-:W-:-:S05]  /*d320*/  IADD3 R0, R0, UR50, R7 ;  /* 0x0000003200007c10 */ /* 0x001fca000fffe007 */
[----:B------:R2:W-:Y:S01]  /*d330*/  STL [R1+0x20], R0 ;  /* 0x0000200001007387 */ /* 0x0005e20000100800 */
[----:B------:R-:W-:Y:S05]  /*d340*/  BRA `(.L_x_177) ;  /* 0x0000002800387947 */ /* 0x000fea0003800000 */
.L_x_176:
[----:B------:R-:W0:Y:S01]  /*d350*/  S2UR UR4, SR_CgaCtaId ;  /* 0x00000000000479c3 */ /* 0x000e220000008800 */
[----:B------:R-:W-:Y:S02]  /*d360*/  UMOV UR41, 0x400 ;  /* 0x0000040000297882 */ /* 0x000fe40000000000 */
[----:B0-----:R-:W-:-:S04]  /*d370*/  ULEA UR41, UR4, UR41, 0x18 ;  /* 0x0000002904297291 */ /* 0x001fc8000f8ec03f */
        /* <DEDUP_REMOVED lines=9> */
[----:B------:R-:W0:Y:S01]  /*d410*/  LDC.64 R2, c[0x4][R2] ;  /* 0x0100000002027b82 */ /* 0x000e220000000a00 */
        /* <DEDUP_REMOVED lines=9> */
[----:B0-----:R-:W-:Y:S05]  /*d4b0*/  CALL.ABS.NOINC R2 ;  /* 0x0000000002007343 */ /* 0x001fea0003c00000 */
.L_x_178:
[----:B------:R-:W2:Y:S01]  /*d4c0*/  LDL.LU R2, [R1+0x30] ;  /* 0x0000300001027983 */ /* 0x000ea20000300800 */
[----:B------:R-:W-:-:S06]  /*d4d0*/  UIADD3 UR4, UR41, 0xe400, URZ ;  /* 0x0000e40029047890 */ /* 0x000fcc000fffe03f */
[----:B------:R-:W-:-:S05]  /*d4e0*/  IMAD.U32 R16, RZ, RZ, UR4 ;  /* 0x00000004ff107e24 */ /* 0x000fca000f8e00ff */
[----:B------:R-:W-:Y:S02]  /*d4f0*/  LOP3.LUT P0, RZ, R16, 0x3ff, RZ, 0xc0, !PT ;  /* 0x000003ff10ff7812 */ /* 0x000fe4000780c0ff */
[----:B--2---:R-:W-:-:S11]  /*d500*/  LOP3.LUT R2, R2, 0xfffffffe, RZ, 0xc0, !PT ;  /* 0xfffffffe02027812 */ /* 0x004fd600078ec0ff */
[----:B------:R-:W-:-:S05]  /*d510*/  @P0 LOP3.LUT R2, R2, 0x1, RZ, 0xfc, !PT ;  /* 0x0000000102020812 */ /* 0x000fca00078efcff */
[----:B------:R0:W-:Y:S01]  /*d520*/  STL [R1+0x30], R2 ;  /* 0x0000300201007387 */ /* 0x0001e20000100800 */
[----:B------:R-:W-:Y:S05]  /*d530*/  @!P0 BRA `(.L_x_179) ;  /* 0x0000000000408947 */ /* 0x000fea0003800000 */
[----:B0-----:R-:W-:Y:S01]  /*d540*/  MOV R2, 0x0 ;  /* 0x0000000000027802 */ /* 0x001fe20000000f00 */
        /* <DEDUP_REMOVED lines=15> */
.L_x_179:
[----:B------:R-:W-:-:S04]  /*d640*/  UIADD3 UR4, UR41, 0x400, URZ ;  /* 0x0000040029047890 */ /* 0x000fc8000fffe03f */
[----:B------:R-:W-:-:S06]  /*d650*/  ULOP3.LUT UP0, URZ, UR4, 0x9f, URZ, 0xc0, !UPT ;  /* 0x0000009f043f7892 */ /* 0x000fcc000f80c03f */
[----:B------:R-:W-:-:S13]  /*d660*/  PLOP3.LUT P0, PT, PT, PT, UP0, 0x80, 0x0 ;  /* 0x000000000000781c */ /* 0x000fda0003f0f008 */
        /* <DEDUP_REMOVED lines=17> */
.L_x_180:
[----:B------:R-:W-:-:S13]  /*d780*/  LOP3.LUT P6, RZ, R16, 0x3ff, RZ, 0xc0, !PT ;  /* 0x000003ff10ff7812 */ /* 0x000fda00078cc0ff */
        /* <DEDUP_REMOVED lines=17> */
.L_x_181:
[----:B------:R-:W1:Y:S01]  /*d8a0*/  LDC R0, c[0x0][0x428] ;  /* 0x00010a00ff007b82 */ /* 0x000e620000000800 */
[----:B------:R-:W-:Y:S01]  /*d8b0*/  ULDC.64 UR4, c[0x0][0x9f8] ;  /* 0x00027e0000047ab9 */ /* 0x000fe20000000a00 */
[----:B0-----:R-:W-:Y:S01]  /*d8c0*/  IMAD.U32 R2, RZ, RZ, UR38 ;  /* 0x00000026ff027e24 */ /* 0x001fe2000f8e00ff */
[----:B------:R-:W2:Y:S01]  /*d8d0*/  LDL.LU R18, [R1+0x24] ;  /* 0x0000240001127983 */ /* 0x000ea20000300800 */
[----:B------:R-:W-:Y:S01]  /*d8e0*/  UISETP.NE.U32.AND UP0, UPT, UR4, URZ, UPT ;  /* 0x0000003f0400728c */ /* 0x000fe2000bf05070 */
[----:B------:R-:W-:Y:S01]  /*d8f0*/  IMAD.U32 R10, RZ, RZ, UR49 ;  /* 0x00000031ff0a7e24 */ /* 0x000fe2000f8e00ff */
[----:B------:R-:W-:Y:S01]  /*d900*/  ULDC.64 UR6, c[0x0][0xa08] ;  /* 0x0002820000067ab9 */ /* 0x000fe20000000a00 */
[----:B------:R-:W0:Y:S01]  /*d910*/  S2R R19, SR_TID.X ;  /* 0x0000000000137919 */ /* 0x000e220000002100 */
[----:B------:R-:W-:-:S06]  /*d920*/  UISETP.NE.AND.EX UP0, UPT, UR5, URZ, UPT, UP0 ;  /* 0x0000003f0500728c */ /* 0x000fcc000bf05300 */
[----:B------:R-:W-:-:S05]  /*d930*/  PLOP3.LUT P1, PT, PT, PT, UP0, 0x80, 0x0 ;  /* 0x000000000000781c */ /* 0x000fca0003f2f008 */
[----:B------:R-:W-:-:S04]  /*d940*/  @UP0 UIADD3 UR4, UP1, UR45, UR4, URZ ;  /* 0x000000042d040290 */ /* 0x000fc8000ff3e03f */
[----:B------:R-:W-:Y:S01]  /*d950*/  @UP0 UIADD3.X UR5, UR48, UR5, URZ, UP1, !UPT ;  /* 0x0000000530050290 */ /* 0x000fe20008ffe43f */
[----:B-1----:R-:W-:-:S13]  /*d960*/  ISETP.NE.AND P0, PT, R0, 0x1, PT ;  /* 0x000000010000780c */ /* 0x002fda0003f05270 */
[----:B------:R-:W1:Y:S01]  /*d970*/  @P0 LDC R0, c[0x0][0x42c] ;  /* 0x00010b00ff000b82 */ /* 0x000e620000000800 */
[----:B0-----:R-:W-:-:S07]  /*d980*/  LOP3.LUT R16, R19, 0x7f, RZ, 0xc0, !PT ;  /* 0x0000007f13107812 */ /* 0x001fce00078ec0ff */
[----:B------:R-:W0:Y:S01]  /*d990*/  @P0 LDC R3, c[0x0][0x430] ;  /* 0x00010c00ff030b82 */ /* 0x000e220000000800 */
[----:B-1----:R-:W-:-:S05]  /*d9a0*/  @P0 IMAD.HI.U32 R0, R0, UR38, RZ ;  /* 0x0000002600000c27 */ /* 0x002fca000f8e00ff */
[----:B0-----:R-:W-:Y:S01]  /*d9b0*/  @P0 SHF.R.U32.HI R2, RZ, R3, R0 ;  /* 0x00000003ff020219 */ /* 0x001fe20000011600 */
[----:B------:R-:W-:-:S04]  /*d9c0*/  IMAD.U32 R3, RZ, RZ, UR5 ;  /* 0x00000005ff037e24 */ /* 0x000fc8000f8e00ff */
[----:B------:R0:W-:Y:S02]  /*d9d0*/  STL [R1+0x10], R2 ;  /* 0x0000100201007387 */ /* 0x0001e40000100800 */
[----:B0-----:R-:W-:Y:S01]  /*d9e0*/  IMAD.U32 R2, RZ, RZ, UR4 ;  /* 0x00000004ff027e24 */ /* 0x001fe2000f8e00ff */
[----:B------:R-:W-:-:S04]  /*d9f0*/  ULDC.64 UR4, c[0x0][0xa00] ;  /* 0x0002800000047ab9 */ /* 0x000fc80000000a00 */
[----:B------:R0:W3:Y:S01]  /*da00*/  @P1 LDG.E R10, desc[UR46][R2.64] ;  /* 0x0000002e020a1981 */ /* 0x0000e2000c1e1900 */
[----:B------:R-:W-:Y:S01]  /*da10*/  ISETP.NE.AND P1, PT, R16, RZ, PT ;  /* 0x000000ff1000720c */ /* 0x000fe20003f25270 */
[----:B------:R-:W-:Y:S01]  /*da20*/  UMOV UR36, URZ ;  /* 0x0000003f00247c82 */ /* 0x000fe20008000000 */
[----:B------:R-:W-:Y:S02]  /*da30*/  ISETP.NE.U32.AND P0, PT, RZ, UR4, PT ;  /* 0x00000004ff007c0c */ /* 0x000fe4000bf05070 */
[----:B------:R-:W-:Y:S02]  /*da40*/  SHF.R.U32.HI R4, RZ, 0x5, R19 ;  /* 0x00000005ff047819 */ /* 0x000fe40000011613 */
[----:B------:R-:W-:Y:S02]  /*da50*/  ISETP.NE.AND.EX P0, PT, RZ, UR5, PT, P0 ;  /* 0x00000005ff007c0c */ /* 0x000fe4000bf05300 */
[----:B------:R-:W-:Y:S01]  /*da60*/  LOP3.LUT R4, R4, 0x3, RZ, 0xc0, !PT ;  /* 0x0000000304047812 */ /* 0x000fe200078ec0ff */
[----:B0-----:R-:W0:Y:S01]  /*da70*/  LDC.64 R2, c[0x0][0x3f8] ;  /* 0x0000fe00ff027b82 */ /* 0x001e220000000a00 */
[----:B------:R-:W-:-:S03]  /*da80*/  SEL R8, RZ, UR49, P0 ;  /* 0x00000031ff087c07 */ /* 0x000fc60008000000 */
[----:B------:R-:W-:Y:S01]  /*da90*/  VOTEU.ALL UP1, P1 ;  /* 0x00000000003f7886 */ /* 0x000fe20000820000 */
[----:B------:R-:W-:-:S04]  /*daa0*/  R2UR UR39, R8 ;  /* 0x00000000082772ca */ /* 0x000fc800000e0000 */
[----:B------:R-:W-:-:S04]  /*dab0*/  @!UP1 UIADD3 UR4, UP0, UR54, 0x270, URZ ;  /* 0x0000027036049890 */ /* 0x000fc8000ff1e03f */
[----:B------:R-:W-:Y:S01]  /*dac0*/  @!UP1 UIADD3.X UR5, URZ, UR55, URZ, UP0, !UPT ;  /* 0x000000373f059290 */ /* 0x000fe200087fe43f */
[----:B0-----:R-:W-:Y:S01]  /*dad0*/  LOP3.LUT P0, RZ, R2, UR6, RZ, 0xfc, !PT ;  /* 0x0000000602ff7c12 */ /* 0x001fe2000f80fcff */
[----:B------:R-:W-:-:S03]  /*dae0*/  UMOV UR6, 0xffffffff ;  /* 0xffffffff00067882 */ /* 0x000fc60000000000 */
[----:B------:R-:W-:Y:S01]  /*daf0*/  LOP3.LUT P0, RZ, R3, UR7, RZ, 0xfc, P0 ;  /* 0x0000000703ff7c12 */ /* 0x000fe2000800fcff */
[----:B--2---:R-:W-:-:S05]  /*db00*/  IMAD R7, R18, 0x80, R17 ;  /* 0x0000008012077824 */ /* 0x004fca00078e0211 */
[----:B------:R-:W-:-:S13]  /*db10*/  R2UR UR37, R7 ;  /* 0x00000000072572ca */ /* 0x000fda00000e0000 */
[----:B------:R0:W-:Y:S01]  /*db20*/  @!UP1 UTMAPF.L2.4D [UR36], [UR4] ;  /* 0x00000024040095b8 */ /* 0x0001e20008018000 */
[----:B---3--:R-:W-:Y:S01]  /*db30*/  SHF.R.S32.HI R18, RZ, 0x1f, R10 ;  /* 0x0000001fff127819 */ /* 0x008fe2000001140a */
[----:B------:R0:W-:Y:S01]  /*db40*/  STL [R1+0xc], R10 ;  /* 0x00000c0a01007387 */ /* 0x0001e20000100800 */
[----:B------:R-:W-:-:S03]  /*db50*/  SEL R0, R10, RZ, !P0 ;  /* 0x000000ff0a007207 */ /* 0x000fc60004000000 */
[----:B------:R0:W-:Y:S01]  /*db60*/  STL [R1+0x14], R18 ;  /* 0x0000141201007387 */ /* 0x0001e20000100800 */
[----:B------:R-:W-:Y:S05]  /*db70*/  BRA.DIV UR6, `(.L_x_182) ;  /* 0x0000003206347947 */ /* 0x000fea000b800000 */
[----:B------:R1:W2:Y:S02]  /*db80*/  SHFL.IDX PT, R14, R4, RZ, 0x1f ;  /* 0x00001fff040e7589 */ /* 0x0002a400000e0000 */
.L_x_250:
[----:B--2---:R-:W-:Y:S02]  /*db90*/  ISETP.NE.AND P0, PT, R14, RZ, PT ;  /* 0x000000ff0e00720c */ /* 0x004fe40003f05270 */
[----:B------:R-:W-:-:S11]  /*dba0*/  PLOP3.LUT P6, PT, PT, PT, PT, 0x8, 0x0 ;  /* 0x000000000000781c */ /* 0x000fd60003fce170 */
[----:B------:R-:W-:Y:S05]  /*dbb0*/  @P0 BRA `(.L_x_183) ;  /* 0x0000000400980947 */ /* 0x000fea0003800000 */
[----:B0-----:R-:W-:-:S06]  /*dbc0*/  UIADD3 UR4, UR43, -0x1, URZ ;  /* 0xffffffff2b047890 */ /* 0x001fcc000fffe03f */
[----:B------:R-:W-:Y:S01]  /*dbd0*/  IMAD.U32 R6, RZ, RZ, UR4 ;  /* 0x00000004ff067e24 */ /* 0x000fe2000f8e00ff */
[----:B------:R-:W-:-:S03]  /*dbe0*/  UMOV UR4, 0xffffffff ;  /* 0xffffffff00047882 */ /* 0x000fc60000000000 */
[----:B------:R-:W-:Y:S05]  /*dbf0*/  BRA.DIV UR4, `(.L_x_184) ;  /* 0x0000003204347947 */ /* 0x000fea000b800000 */
[----:B------:R-:W-:-:S13]  /*dc00*/  ELECT P6, URZ, PT ;  /* 0x00000000003f782f */ /* 0x000fda00038c0000 */
.L_x_253:
[----:B------:R-:W-:Y:S05]  /*dc10*/  @!P6 BRA `(.L_x_185) ;  /* 0x00000004003ce947 */ /* 0x000fea0003800000 */
[----:B------:R-:W-:-:S04]  /*dc20*/  ISETP.NE.U32.AND P0, PT, R2, RZ, PT ;  /* 0x000000ff0200720c */ /* 0x000fc80003f05070 */
[----:B------:R-:W-:-:S13]  /*dc30*/  ISETP.NE.AND.EX P0, PT, R3, RZ, PT, P0 ;  /* 0x000000ff0300720c */ /* 0x000fda0003f05300 */
[----:B------:R-:W-:Y:S05]  /*dc40*/  @!P0 BRA `(.L_x_186) ;  /* 0x0000000000448947 */ /* 0x000fea0003800000 */
[----:B------:R-:W0:Y:S01]  /*dc50*/  LDC R9, c[0x0][0x41c] ;  /* 0x00010700ff097b82 */ /* 0x000e220000000800 */
[----:B------:R-:W-:Y:S01]  /*dc60*/  ULDC.64 UR4, c[0x0][0x408] ;  /* 0x0001020000047ab9 */ /* 0x000fe20000000a00 */
[----:B0-----:R-:W-:-:S13]  /*dc70*/  ISETP.NE.AND P0, PT, R9, 0x1, PT ;  /* 0x000000010900780c */ /* 0x001fda0003f05270 */
[----:B-1----:R-:W0:Y:S02]  /*dc80*/  @P0 LDC.64 R4, c[0x0][0x420] ;  /* 0x00010800ff040b82 */ /* 0x002e240000000a00 */
[----:B0-----:R-:W-:-:S04]  /*dc90*/  @P0 IMAD.HI.U32 R0, R6, R4, RZ ;  /* 0x0000000406000227 */ /* 0x001fc800078e00ff */
        /* <DEDUP_REMOVED lines=12> */
.L_x_186:
[----:B0-----:R-:W1:Y:S04]  /*dd60*/  LDL R3, [R1+0x4] ;  /* 0x0000040001037983 */ /* 0x001e680000100800 */
[----:B------:R-:W2:Y:S01]  /*dd70*/  LDL R2, [R1+0x8] ;  /* 0x0000080001027983 */ /* 0x000ea20000100800 */
[----:B------:R-:W-:Y:S02]  /*dd80*/  ISETP.NE.AND P0, PT, R16, RZ, PT ;  /* 0x000000ff1000720c */ /* 0x000fe40003f05270 */
[----:B-1----:R-:W-:Y:S02]  /*dd90*/  LEA R4, R3, UR41, 0x3 ;  /* 0x0000002903047c11 */ /* 0x002fe4000f8e18ff */
[----:B--2---:R-:W-:-:S04]  /*dda0*/  SHF.L.U32 R3, R2, 0x1f, RZ ;  /* 0x0000001f02037819 */ /* 0x004fc800000006ff */
[----:B------:R-:W0:Y:S02]  /*ddb0*/  SYNCS.PHASECHK.TRANS64.TRYWAIT P2, [R4+URZ+0x2e880], R3 ;  /* 0x02e88003040075a7 */ /* 0x000e24000804017f */
[----:B0-----:R-:W-:Y:S05]  /*ddc0*/  @!P2 BRA `(.L_x_187) ;  /* 0x0000002c00e0a947 */ /* 0x001fea0003800000 */
.L_x_254:
[----:B------:R-:W-:Y:S05]  /*ddd0*/  @P0 BRA `(.L_x_188) ;  /* 0x00000000001c0947 */ /* 0x000fea0003800000 */
[----:B------:R-:W1:Y:S01]  /*dde0*/  S2R R2, SR_TID.X ;  /* 0x0000000000027919 */ /* 0x000e620000002100 */
[----:B------:R-:W-:-:S04]  /*ddf0*/  IMAD.MOV.U32 R5, RZ, RZ, 0x7000 ;  /* 0x00007000ff057424 */ /* 0x000fc800078e00ff */
[----:B------:R2:W-:Y:S01]  /*de00*/  SYNCS.ARRIVE.TRANS64 RZ, [R4+URZ+0x2e870], R5 ;  /* 0x02e8700504ff79a7 */ /* 0x0005e2000800003f */
[----:B-1----:R-:W-:-:S04]  /*de10*/  LOP3.LUT R2, R2, 0x1f, RZ, 0xc0, !PT ;  /* 0x0000001f02027812 */ /* 0x002fc800078ec0ff */
[----:B------:R-:W-:-:S13]  /*de20*/  ISETP.NE.AND P2, PT, R2, RZ, PT ;  /* 0x000000ff0200720c */ /* 0x000fda0003f45270 */
[----:B--2---:R-:W-:Y:S05]  /*de30*/  @!P2 BRA `(.L_x_188) ;  /* 0x000000000004a947 */ /* 0x004fea0003800000 */
[----:B------:R-:W-:Y:S01]  /*de40*/  BPT.TRAP 0x1 ;  /* 0x000000040000795c */ /* 0x000fe20000300000 */
.L_x_188:
[----:B------:R-:W2:Y:S04]  /*de50*/  LDL R10, [R1+0x4] ;  /* 0x00000400010a7983 */ /* 0x000ea80000100800 */
[----:B------:R-:W3:Y:S04]  /*de60*/  LDL R9, [R1+0x18] ;  /* 0x0000180001097983 */ /* 0x000ee80000100800 */
[----:B------:R-:W4:Y:S01]  /*de70*/  LDL R5, [R1+0x10] ;  /* 0x0000100001057983 */ /* 0x000f220000100800 */
[----:B------:R-:W-:Y:S01]  /*de80*/  IMAD.U32 R2, RZ, RZ, UR41 ;  /* 0x00000029ff027e24 */ /* 0x000fe2000f8e00ff */
[----:B------:R-:W-:Y:S01]  /*de90*/  R2UR UR9, R4 ;  /* 0x00000000040972ca */ /* 0x000fe200000e0000 */
[----:B------:R-:W-:Y:S01]  /*dea0*/  UIADD3 UR4, UP0, UR54, 0x470, URZ ;  /* 0x0000047036047890 */ /* 0x000fe2000ff1e03f */
[----:B-----5:R-:W-:Y:S01]  /*deb0*/  R2UR UR13, R0 ;  /* 0x00000000000d72ca */ /* 0x020fe200000e0000 */
[----:B------:R-:W-:Y:S01]  /*dec0*/  UMOV UR6, 0x0 ;  /* 0x0000000000067882 */ /* 0x000fe20000000000 */
[----:B------:R-:W-:Y:S01]  /*ded0*/  UMOV UR7, 0x14f00000 ;  /* 0x14f0000000077882 */ /* 0x000fe20000000000 */
[----:B------:R-:W-:Y:S01]  /*dee0*/  UIADD3.X UR5, URZ, UR55, URZ, UP0, !UPT ;  /* 0x000000373f057290 */ /* 0x000fe200087fe43f */
[----:B------:R-:W-:-:S07]  /*def0*/  UMOV UR10, URZ ;  /* 0x0000003f000a7c82 */ /* 0x000fce0008000000 */
[----:B------:R-:W-:Y:S01]  /*df00*/  UIADD3 UR9, UR9, 0x2e870, URZ ;  /* 0x0002e87009097890 */ /* 0x000fe2000fffe03f */
[----:B--2---:R-:W-:Y:S02]  /*df10*/  IMAD R2, R10, 0x7000, R2 ;  /* 0x000070000a027824 */ /* 0x004fe400078e0202 */
[----:B---3--:R-:W-:-:S03]  /*df20*/  IMAD R6, R6, 0xe0, R9 ;  /* 0x000000e006067824 */ /* 0x008fc600078e0209 */
[----:B------:R-:W-:Y:S02]  /*df30*/  R2UR UR8, R2 ;  /* 0x00000000020872ca */ /* 0x000fe400000e0000 */
[----:B----4-:R-:W-:Y:S02]  /*df40*/  R2UR UR12, R5 ;  /* 0x00000000050c72ca */ /* 0x010fe400000e0000 */
[----:B------:R-:W-:-:S09]  /*df50*/  R2UR UR11, R6 ;  /* 0x00000000060b72ca */ /* 0x000fd200000e0000 */
[----:B------:R-:W-:-:S09]  /*df60*/  UIADD3 UR8, UR8, 0xe400, URZ ;  /* 0x0000e40008087890 */ /* 0x000fd2000fffe03f */
[----:B------:R1:W-:Y:S01]  /*df70*/  UTMALDG.4D [UR8], [UR4], desc[UR6] ;  /* 0x00000608040075b4 */ /* 0x0003e20008019000 */
[----:B------:R-:W2:Y:S02]  /*df80*/  SYNCS.PHASECHK.TRANS64.TRYWAIT P2, [R4+URZ+0x2e840], R3 ;  /* 0x02e84003040075a7 */ /* 0x000ea4000804017f */
[----:B-12---:R-:W-:Y:S05]  /*df90*/  @!P2 BRA `(.L_x_189) ;  /* 0x0000002c0080a947 */ /* 0x006fea0003800000 */
.L_x_255:
[----:B------:R-:W-:Y:S05]  /*dfa0*/  @P0 BRA `(.L_x_190) ;  /* 0x00000000001c0947 */ /* 0x000fea0003800000 */
[----:B------:R-:W2:Y:S01]  /*dfb0*/  S2R R5, SR_TID.X ;  /* 0x0000000000057919 */ /* 0x000ea20000002100 */
[----:B01----:R-:W-:-:S04]  /*dfc0*/  IMAD.MOV.U32 R3, RZ, RZ, 0x7000 ;  /* 0x00007000ff037424 */ /* 0x003fc800078e00ff */
[----:B------:R3:W-:Y:S01]  /*dfd0*/  SYNCS.ARRIVE.TRANS64 RZ, [R4+URZ+0x2e830], R3 ;  /* 0x02e8300304ff79a7 */ /* 0x0007e2000800003f */
[----:B--2---:R-:W-:-:S04]  /*dfe0*/  LOP3.LUT R5, R5, 0x1f, RZ, 0xc0, !PT ;  /* 0x0000001f05057812 */ /* 0x004fc800078ec0ff */
[----:B------:R-:W-:-:S13]  /*dff0*/  ISETP.NE.AND P0, PT, R5, RZ, PT ;  /* 0x000000ff0500720c */ /* 0x000fda0003f05270 */
[----:B---3--:R-:W-:Y:S05]  /*e000*/  @!P0 BRA `(.L_x_190) ;  /* 0x0000000000048947 */ /* 0x008fea0003800000 */
[----:B------:R-:W-:Y:S01]  /*e010*/  BPT.TRAP 0x1 ;  /* 0x000000040000795c */ /* 0x000fe20000300000 */
.L_x_190:
[----:B01----:R-:W2:Y:S01]  /*e020*/  LDL R3, [R1+0x10] ;  /* 0x0000100001037983 */ /* 0x003ea20000100800 */
        /* <DEDUP_REMOVED lines=11> */
[----:B--2---:R-:W-:-:S13]  /*e0e0*/  R2UR UR12, R3 ;  /* 0x00000000030c72ca */ /* 0x004fda00000e0000 */
[----:B------:R0:W-:Y:S02]  /*e0f0*/  UTMALDG.4D [UR8], [UR4], desc[UR6] ;  /* 0x00000608040075b4 */ /* 0x0001e40008019000 */
[----:B0-----:R-:W-:Y:S01]  /*e100*/  NOP ;  /* 0x0000000000007918 */ /* 0x001fe20000000000 */
.L_x_185:
        /* <DEDUP_REMOVED lines=12> */
[----:B------:R-:W-:Y:S01]  /*e1d0*/  @P0 R2UR UR13, R8 ;  /* 0x00000000080d02ca */ /* 0x000fe200000e0000 */
[----:B------:R-:W-:Y:S02]  /*e1e0*/  UMOV UR12, UR38 ;  /* 0x00000026000c7c82 */ /* 0x000fe40008000000 */
[----:B------:R2:W-:Y:S10]  /*e1f0*/  @P0 SYNCS.ARRIVE.TRANS64 RZ, [UR41+0x2e800], R2 ;  /* 0x02e80002ffff09a7 */ /* 0x0005f40008000029 */
[----:B------:R2:W-:Y:S02]  /*e200*/  UTMALDG.4D [UR8], [UR4], desc[UR6] ;  /* 0x00000608040075b4 */ /* 0x0005e40008019000 */
[----:B--2---:R-:W-:Y:S01]  /*e210*/  NOP ;  /* 0x0000000000007918 */ /* 0x004fe20000000000 */
.L_x_183:
[----:B------:R-:W2:Y:S01]  /*e220*/  LDL.LU R3, [R1+0x34] ;  /* 0x0000340001037983 */ /* 0x000ea20000300800 */
[----:B------:R-:W-:Y:S01]  /*e230*/  BSSY B0, `(.L_x_191) ;  /* 0x0000009000007945 */ /* 0x000fe20003800000 */
[----:B--2---:R-:W-:-:S05]  /*e240*/  VIADD R3, R3, 0x1 ;  /* 0x0000000103037836 */ /* 0x004fca0000000000 */
[----:B------:R-:W-:Y:S01]  /*e250*/  LEA.HI R2, R3, R3, RZ, 0x1 ;  /* 0x0000000303027211 */ /* 0x000fe200078f08ff */
[----:B------:R2:W-:Y:S03]  /*e260*/  STL [R1+0x34], R3 ;  /* 0x0000340301007387 */ /* 0x0005e60000100800 */
[----:B------:R-:W-:-:S05]  /*e270*/  LOP3.LUT R2, R2, 0xfffffffe, RZ, 0xc0, !PT ;  /* 0xfffffffe02027812 */ /* 0x000fca00078ec0ff */
[----:B------:R-:W-:-:S05]  /*e280*/  IMAD.IADD R2, R3, 0x1, -R2 ;  /* 0x0000000103027824 */ /* 0x000fca00078e0a02 */
[----:B------:R-:W-:-:S04]  /*e290*/  SHF.L.U32 R2, R2, 0x1f, RZ ;  /* 0x0000001f02027819 */ /* 0x000fc800000006ff */
[----:B------:R-:W3:Y:S02]  /*e2a0*/  SYNCS.PHASECHK.TRANS64.TRYWAIT P0, [UR41+0x2e820], R2 ;  /* 0x02e82002ff0075a7 */ /* 0x000ee40008000169 */
[----:B--23--:R-:W-:Y:S05]  /*e2b0*/  @!P0 BRA `(.L_x_192) ;  /* 0x0000002800cc8947 */ /* 0x00cfea0003800000 */
.L_x_256:
[----:B0-----:R-:W-:Y:S05]  /*e2c0*/  BSYNC B0 ;  /* 0x0000000000007941 */ /* 0x001fea0003800000 */
.L_x_191:
[----:B------:R-:W-:-:S06]  /*e2d0*/  UISETP.GE.AND UP0, UPT, UR44, 0xe1, UPT ;  /* 0x000000e12c00788c */ /* 0x000fcc000bf06270 */
[----:B------:R-:W-:-:S13]  /*e2e0*/  PLOP3.LUT P0, PT, PT, PT, UP0, 0x80, 0x0 ;  /* 0x000000000000781c */ /* 0x000fda0003f0f008 */
[----:B------:R-:W-:Y:S05]  /*e2f0*/  @!P0 BRA `(.L_x_193) ;  /* 0x0000000c00e88947 */ /* 0x000fea0003800000 */
[----:B------:R0:W5:Y:S01]  /*e300*/  LDL.LU R6, [R1+0x8] ;  /* 0x0000080001067983 */ /* 0x0001620000300800 */
[----:B------:R-:W-:-:S03]  /*e310*/  UIADD3 UR4, UR43, -0x2, URZ ;  /* 0xfffffffe2b047890 */ /* 0x000fc6000fffe03f */
[----:B------:R0:W5:Y:S03]  /*e320*/  LDL.LU R7, [R1+0x4] ;  /* 0x0000040001077983 */ /* 0x0001660000300800 */
[----:B------:R-:W-:-:S07]  /*e330*/  IMAD.U32 R21, RZ, RZ, UR4 ;  /* 0x00000004ff157e24 */ /* 0x000fce000f8e00ff */
.L_x_213:
[----:B--23-5:R-:W-:Y:S01]  /*e340*/  VIADD R2, R7, 0x1 ;  /* 0x0000000107027836 */ /* 0x02cfe20000000000 */
[----:B------:R-:W-:Y:S05]  /*e350*/  YIELD ;  /* 0x0000000000007946 */ /* 0x000fea0003800000 */
[----:B------:R-:W-:Y:S01]  /*e360*/  ISETP.NE.AND P0, PT, R2, 0x2, PT ;  /* 0x000000020200780c */ /* 0x000fe20003f05270 */
[----:B------:R-:W-:Y:S03]  /*e370*/  BSSY B0, `(.L_x_194) ;  /* 0x000006e000007945 */ /* 0x000fe60003800000 */
[----:B------:R-:W-:-:S02]  /*e380*/  SEL R3, RZ, 0x1, P0 ;  /* 0x00000001ff037807 */ /* 0x000fc40000000000 */
[----:B------:R-:W-:Y:S02]  /*e390*/  SEL R10, R2, RZ, P0 ;  /* 0x000000ff020a7207 */ /* 0x000fe40000000000 */
[----:B------:R-:W-:-:S05]  /*e3a0*/  LOP3.LUT R9, R6, R3, RZ, 0x3c, !PT ;  /* 0x0000000306097212 */ /* 0x000fca00078e3cff */
[----:B------:R2:W-:Y:S04]  /*e3b0*/  STL [R1+0x8], R9 ;  /* 0x0000080901007387 */ /* 0x0005e80000100800 */
[----:B------:R2:W-:Y:S01]  /*e3c0*/  STL [R1+0x4], R10 ;  /* 0x0000040a01007387 */ /* 0x0005e20000100800 */
[----:B------:R-:W-:Y:S05]  /*e3d0*/  @!P6 BRA `(.L_x_195) ;  /* 0x00000004009ce947 */ /* 0x000fea0003800000 */
[----:B------:R-:W-:Y:S01]  /*e3e0*/  ULDC.64 UR4, c[0x0][0x3f8] ;  /* 0x0000fe0000047ab9 */ /* 0x000fe20000000a00 */
[----:B------:R-:W-:Y:S01]  /*e3f0*/  IMAD.MOV.U32 R8, RZ, RZ, R21 ;  /* 0x000000ffff087224 */ /* 0x000fe200078e0015 */
[----:B------:R-:W-:-:S04]  /*e400*/  ISETP.NE.U32.AND P0, PT, RZ, UR4, PT ;  /* 0x00000004ff007c0c */ /* 0x000fc8000bf05070 */
[----:B------:R-:W-:-:S13]  /*e410*/  ISETP.NE.AND.EX P0, PT, RZ, UR5, PT, P0 ;  /* 0x00000005ff007c0c */ /* 0x000fda000bf05300 */
[----:B------:R-:W-:Y:S05]  /*e420*/  @!P0 BRA `(.L_x_196) ;  /* 0x00000000004c8947 */ /* 0x000fea0003800000 */
[----:B------:R-:W3:Y:S01]  /*e430*/  LDL R5, [R1+0x14] ;  /* 0x0000140001057983 */ /* 0x000ee20000100800 */
[----:B------:R-:W4:Y:S01]  /*e440*/  LDC R8, c[0x0][0x41c] ;  /* 0x00010700ff087b82 */ /* 0x000f220000000800 */
[----:B------:R-:W-:Y:S02]  /*e450*/  ULDC.64 UR6, c[0x0][0x408] ;  /* 0x0001020000067ab9 */ /* 0x000fe40000000a00 */
[----:B-1----:R-:W2:Y:S01]  /*e460*/  LDL R4, [R1+0xc] ;  /* 0x00000c0001047983 */ /* 0x002ea20000100800 */
[----:B----4-:R-:W-:-:S13]  /*e470*/  ISETP.NE.AND P0, PT, R8, 0x1, PT ;  /* 0x000000010800780c */ /* 0x010fda0003f05270 */
[----:B------:R-:W1:Y:S02]  /*e480*/  @P0 LDC.64 R2, c[0x0][0x420] ;  /* 0x00010800ff020b82 */ /* 0x000e640000000a00 */
[----:B-1----:R-:W-:-:S04]  /*e490*/  @P0 IMAD.HI.U32 R0, R21, R2, RZ ;  /* 0x0000000215000227 */ /* 0x002fc800078e00ff */
[----:B------:R-:W-:Y:S01]  /*e4a0*/  IMAD.MOV.U32 R2, RZ, RZ, R21 ;  /* 0x000000ffff027224 */ /* 0x000fe200078e0015 */
[----:B------:R-:W-:-:S04]  /*e4b0*/  @P0 SHF.R.U32.HI R2, RZ, R3, R0 ;  /* 0x00000003ff020219 */ /* 0x000fc80000011600 */
[--C-:B------:R-:W-:Y:S01]  /*e4c0*/  SHF.R.S32.HI R3, RZ, 0x1f, R2.reuse ;  /* 0x0000001fff037819 */ /* 0x100fe20000011402 */
[----:B------:R-:W-:-:S04]  /*e4d0*/  IMAD.MOV R0, RZ, RZ, -R2 ;  /* 0x000000ffff007224 */ /* 0x000fc800078e0a02 */
[----:B------:R-:W-:Y:S02]  /*e4e0*/  IMAD R8, R8, R0, R21 ;  /* 0x0000000008087224 */ /* 0x000fe400078e0215 */
[----:B---3--:R-:W-:-:S04]  /*e4f0*/  IMAD R0, R5, UR6, RZ ;  /* 0x0000000605007c24 */ /* 0x008fc8000f8e02ff */
[C---:B--2---:R-:W-:Y:S02]  /*e500*/  IMAD R0, R4.reuse, UR7, R0 ;  /* 0x0000000704007c24 */ /* 0x044fe4000f8e0200 */
[----:B------:R-:W-:-:S04]  /*e510*/  IMAD.WIDE.U32 R2, R4, UR6, R2 ;  /* 0x0000000604027c25 */ /* 0x000fc8000f8e0002 */
[----:B------:R-:W-:Y:S01]  /*e520*/  IMAD.IADD R0, R0, 0x1, R3 ;  /* 0x0000000100007824 */ /* 0x000fe200078e0203 */
[----:B------:R-:W-:-:S04]  /*e530*/  LEA R4, P0, R2, UR4, 0x2 ;  /* 0x0000000402047c11 */ /* 0x000fc8000f8010ff */
[----:B------:R-:W-:-:S05]  /*e540*/  LEA.HI.X R5, R2, UR5, R0, 0x2, P0 ;  /* 0x0000000502057c11 */ /* 0x000fca00080f1400 */
[----:B------:R3:W5:Y:S04]  /*e550*/  LDG.E R0, desc[UR46][R4.64] ;  /* 0x0000002e04007981 */ /* 0x000768000c1e1900 */
.L_x_196:
[----:B-1-3--:R-:W-:Y:S01]  /*e560*/  LEA R4, R10, UR41, 0x3 ;  /* 0x000000290a047c11 */ /* 0x00afe2000f8e18ff */
[----:B------:R-:W1:Y:S01]  /*e570*/  S2R R2, SR_TID.X ;  /* 0x0000000000027919 */ /* 0x000e620000002100 */
[----:B------:R-:W-:Y:S01]  /*e580*/  SHF.L.U32 R3, R9, 0x1f, RZ ;  /* 0x0000001f09037819 */ /* 0x000fe200000006ff */
[----:B------:R-:W-:Y:S03]  /*e590*/  BSSY B1, `(.L_x_197) ;  /* 0x0000005000017945 */ /* 0x000fe60003800000 */
[----:B------:R-:W3:Y:S01]  /*e5a0*/  SYNCS.PHASECHK.TRANS64.TRYWAIT P0, [R4+URZ+0x2e880], R3 ;  /* 0x02e88003040075a7 */ /* 0x000ee2000800017f */
[----:B-1----:R-:W-:-:S04]  /*e5b0*/  LOP3.LUT R2, R2, 0x7f, RZ, 0xc0, !PT ;  /* 0x0000007f02027812 */ /* 0x002fc800078ec0ff */
[----:B------:R-:W-:Y:S01]  /*e5c0*/  ISETP.NE.AND P2, PT, R2, RZ, PT ;  /* 0x000000ff0200720c */ /* 0x000fe20003f45270 */
[----:B---3--:R-:W-:-:S12]  /*e5d0*/  @!P0 BRA `(.L_x_198) ;  /* 0x00000028001c8947 */ /* 0x008fd80003800000 */
.L_x_257:
[----:B------:R-:W-:Y:S05]  /*e5e0*/  BSYNC B1 ;  /* 0x0000000000017941 */ /* 0x000fea0003800000 */
.L_x_197:
[----:B------:R-:W-:Y:S04]  /*e5f0*/  BSSY B1, `(.L_x_199) ;  /* 0x0000009000017945 */ /* 0x000fe80003800000 */
        /* <DEDUP_REMOVED lines=8> */
.L_x_200:
[----:B------:R-:W-:Y:S05]  /*e680*/  BSYNC B1 ;  /* 0x0000000000017941 */ /* 0x000fea0003800000 */
.L_x_199:
[----:B------:R-:W3:Y:S04]  /*e690*/  LDL R2, [R1+0x10] ;  /* 0x0000100001027983 */ /* 0x000ee80000100800 */
[----:B--2---:R-:W2:Y:S04]  /*e6a0*/  LDL R9, [R1+0x4] ;  /* 0x0000040001097983 */ /* 0x004ea80000100800 */
[----:B------:R-:W4:Y:S01]  /*e6b0*/  LDL R5, [R1+0x18] ;  /* 0x0000180001057983 */ /* 0x000f220000100800 */
[----:B------:R-:W-:Y:S01]  /*e6c0*/  IMAD.MOV.U32 R10, RZ, RZ, RZ ;  /* 0x000000ffff0a7224 */ /* 0x000fe200078e00ff */
[----:B------:R-:W-:Y:S01]  /*e6d0*/  UIADD3 UR4, UP0, UR54, 0x470, URZ ;  /* 0x0000047036047890 */ /* 0x000fe2000ff1e03f */
[----:B------:R-:W-:Y:S01]  /*e6e0*/  PLOP3.LUT P0, PT, PT, PT, PT, 0x80, 0x0 ;  /* 0x000000000000781c */ /* 0x000fe20003f0f070 */
[----:B------:R-:W-:Y:S01]  /*e6f0*/  UMOV UR6, 0x0 ;  /* 0x0000000000067882 */ /* 0x000fe20000000000 */
[----:B------:R-:W-:Y:S01]  /*e700*/  UMOV UR7, 0x14f00000 ;  /* 0x14f0000000077882 */ /* 0x000fe20000000000 */
[----:B------:R-:W-:Y:S01]  /*e710*/  R2UR UR10, R10 ;  /* 0x000000000a0a72ca */ /* 0x000fe200000e0000 */
[----:B------:R-:W-:Y:S01]  /*e720*/  UIADD3.X UR5, URZ, UR55, URZ, UP0, !UPT ;  /* 0x000000373f057290 */ /* 0x000fe200087fe43f */
[----:B---3--:R-:W-:Y:S01]  /*e730*/  R2UR UR12, R2 ;  /* 0x00000000020c72ca */ /* 0x008fe200000e0000 */
[----:B------:R-:W-:-:S04]  /*e740*/  IMAD.U32 R2, RZ, RZ, UR41 ;  /* 0x00000029ff027e24 */ /* 0x000fc8000f8e00ff */
[----:B--2---:R-:W-:Y:S02]  /*e750*/  IMAD R2, R9, 0x7000, R2 ;  /* 0x0000700009027824 */ /* 0x004fe400078e0202 */
[----:B----4-:R-:W-:Y:S02]  /*e760*/  IMAD R5, R8, 0xe0, R5 ;  /* 0x000000e008057824 */ /* 0x010fe400078e0205 */
[----:B------:R-:W-:Y:S02]  /*e770*/  VIADD R8, R4, 0x2e870 ;  /* 0x0002e87004087836 */ /* 0x000fe40000000000 */
[----:B------:R-:W-:-:S07]  /*e780*/  VIADD R9, R2, 0xe400 ;  /* 0x0000e40002097836 */ /* 0x000fce0000000000 */
.L_x_201:
        /* <DEDUP_REMOVED lines=12> */
.L_x_258:
[----:B------:R-:W-:Y:S05]  /*e850*/  BSYNC B1 ;  /* 0x0000000000017941 */ /* 0x000fea0003800000 */
.L_x_202:
[----:B------:R-:W-:Y:S01]  /*e860*/  BSSY B1, `(.L_x_204) ;  /* 0x000000b000017945 */ /* 0x000fe20003800000 */
[----:B------:R-:W-:Y:S02]  /*e870*/  IMAD.MOV.U32 R8, RZ, RZ, 0x0 ;  /* 0x00000000ff087424 */ /* 0x000fe400078e00ff */
[----:B------:R-:W-:Y:S01]  /*e880*/  IMAD.MOV.U32 R9, RZ, RZ, 0x14f00000 ;  /* 0x14f00000ff097424 */ /* 0x000fe200078e00ff */
[----:B------:R-:W-:Y:S06]  /*e890*/  @P2 BRA `(.L_x_205) ;  /* 0x00000000001c2947 */ /* 0x000fec0003800000 */
[----:B------:R-:W3:Y:S01]  /*e8a0*/  S2R R11, SR_TID.X ;  /* 0x00000000000b7919 */ /* 0x000ee20000002100 */
[----:B-12---:R-:W-:-:S04]  /*e8b0*/  IMAD.MOV.U32 R3, RZ, RZ, 0x7000 ;  /* 0x00007000ff037424 */ /* 0x006fc800078e00ff */
[----:B------:R4:W-:Y:S01]  /*e8c0*/  SYNCS.ARRIVE.TRANS64 RZ, [R4+URZ+0x2e830], R3 ;  /* 0x02e8300304ff79a7 */ /* 0x0009e2000800003f */
[----:B---3--:R-:W-:-:S04]  /*e8d0*/  LOP3.LUT R11, R11, 0x1f, RZ, 0xc0, !PT ;  /* 0x0000001f0b0b7812 */ /* 0x008fc800078ec0ff */
[----:B------:R-:W-:-:S13]  /*e8e0*/  ISETP.NE.AND P0, PT, R11, RZ, PT ;  /* 0x000000ff0b00720c */ /* 0x000fda0003f05270 */
[----:B----4-:R-:W-:Y:S05]  /*e8f0*/  @!P0 BRA `(.L_x_205) ;  /* 0x0000000000048947 */ /* 0x010fea0003800000 */
[----:B------:R-:W-:Y:S01]  /*e900*/  BPT.TRAP 0x1 ;  /* 0x000000040000795c */ /* 0x000fe20000300000 */
.L_x_205:
[----:B------:R-:W-:Y:S05]  /*e910*/  BSYNC B1 ;  /* 0x0000000000017941 */ /* 0x000fea0003800000 */
.L_x_204:
[----:B-12---:R-:W2:Y:S01]  /*e920*/  LDL R3, [R1+0x10] ;  /* 0x0000100001037983 */ /* 0x006ea20000100800 */
        /* <DEDUP_REMOVED lines=9> */
.L_x_206:
        /* <DEDUP_REMOVED lines=8> */
[----:B---3--:R-:W-:Y:S05]  /*ea40*/  @P0 BRA.U.ANY `(.L_x_206) ;  /* 0xfffffffd00dc0947 */ /* 0x008fea000393ffff */
.L_x_195:
[----:B------:R-:W-:Y:S05]  /*ea50*/  BSYNC B0 ;  /* 0x0000000000007941 */ /* 0x000fea0003800000 */
.L_x_194:
[----:B------:R-:W-:-:S06]  /*ea60*/  UISETP.NE.AND UP0, UPT, UR42, 0x3, UPT ;  /* 0x000000032a00788c */ /* 0x000fcc000bf05270 */
[----:B------:R-:W-:-:S13]  /*ea70*/  PLOP3.LUT P0, PT, PT, PT, UP0, 0x80, 0x0 ;  /* 0x000000000000781c */ /* 0x000fda0003f0f008 */
[----:B------:R-:W-:Y:S05]  /*ea80*/  @!P0 BRA `(.L_x_207) ;  /* 0x0000000000048947 */ /* 0x000fea0003800000 */
[----:B------:R-:W-:Y:S01]  /*ea90*/  BPT.TRAP 0x1 ;  /* 0x000000040000795c */ /* 0x000fe20000300000 */
.L_x_207:
[----:B------:R-:W-:Y:S01]  /*eaa0*/  IMAD.U32 R2, RZ, RZ, UR51 ;  /* 0x00000033ff027e24 */ /* 0x000fe2000f8e00ff */
[----:B------:R-:W-:Y:S01]  /*eab0*/  LEA R3, R7, UR41, 0x3 ;  /* 0x0000002907037c11 */ /* 0x000fe2000f8e18ff */
[----:B------:R-:W-:Y:S03]  /*eac0*/  BSSY B0, `(.L_x_208) ;  /* 0x0000007000007945 */ /* 0x000fe60003800000 */
[----:B------:R-:W-:Y:S01]  /*ead0*/  ISETP.NE.AND P0, PT, R2, 0x3, PT ;  /* 0x000000030200780c */ /* 0x000fe20003f05270 */
[----:B------:R3:W-:Y:S01]  /*eae0*/  STL [R1], R3 ;  /* 0x0000000301007387 */ /* 0x0007e20000100800 */
[----:B------:R-:W-:-:S04]  /*eaf0*/  LOP3.LUT R2, R6, 0x1, RZ, 0x3c, !PT ;  /* 0x0000000106027812 */ /* 0x000fc800078e3cff */
[----:B------:R-:W-:-:S04]  /*eb00*/  SHF.L.U32 R2, R2, 0x1f, RZ ;  /* 0x0000001f02027819 */ /* 0x000fc800000006ff */
[----:B------:R-:W4:Y:S02]  /*eb10*/  SYNCS.PHASECHK.TRANS64.TRYWAIT P2, [R3+URZ+0x2e870], R2 ;  /* 0x02e87002030075a7 */ /* 0x000f24000804017f */
[----:B---34-:R-:W-:Y:S05]  /*eb20*/  @!P2 BRA `(.L_x_209) ;  /* 0x0000002000f0a947 */ /* 0x018fea0003800000 */
.L_x_259:
[----:B------:R-:W-:Y:S05]  /*eb30*/  BSYNC B0 ;  /* 0x0000000000007941 */ /* 0x000fea0003800000 */
.L_x_208:
[----:B------:R-:W-:Y:S05]  /*eb40*/  @!P0 BRA `(.L_x_210) ;  /* 0x0000000000048947 */ /* 0x000fea0003800000 */
[----:B------:R-:W-:Y:S01]  /*eb50*/  BPT.TRAP 0x1 ;  /* 0x000000040000795c */ /* 0x000fe20000300000 */
.L_x_210:
[----:B---3--:R-:W3:Y:S01]  /*eb60*/  LDL R2, [R1] ;  /* 0x0000000001027983 */ /* 0x008ee20000100800 */
[----:B------:R-:W-:-:S04]  /*eb70*/  SHF.L.U32 R3, R6, 0x1f, RZ ;  /* 0x0000001f06037819 */ /* 0x000fc800000006ff */
[----:B---3--:R3:W4:Y:S02]  /*eb80*/  SYNCS.PHASECHK.TRANS64.TRYWAIT P2, [R2+URZ+0x2e860], R3 ;  /* 0x02e86003020075a7 */ /* 0x008724000804017f */
[----:B---3--:R-:W-:Y:S01]  /*eb90*/  IMAD R2, R7, 0x7000, RZ ;  /* 0x0000700007027824 */ /* 0x008fe200078e02ff */
[----:B----4-:R-:W-:Y:S06]  /*eba0*/  @!P2 BRA `(.L_x_211) ;  /* 0x0000002000e8a947 */ /* 0x010fec0003800000 */
.L_x_260:
[----:B-1----:R-:W3:Y:S04]  /*ebb0*/  LDL R4, [R1+0x28] ;  /* 0x0000280001047983 */ /* 0x002ee80000100800 */
[----:B--2---:R-:W2:Y:S04]  /*ebc0*/  LDL R10, [R1+0x2c] ;  /* 0x00002c00010a7983 */ /* 0x004ea80000100800 */
[----:B------:R-:W4:Y:S01]  /*ebd0*/  LDL R12, [R1+0x1c] ;  /* 0x00001c00010c7983 */ /* 0x000f220000100800 */
[----:B------:R-:W-:Y:S05]  /*ebe0*/  WARPSYNC.ALL ;  /* 0x0000000000007948 */ /* 0x000fea0003800000 */
[----:B---3--:R-:W-:-:S05]  /*ebf0*/  LOP3.LUT R3, R2, R4, RZ, 0xfc, !PT ;  /* 0x0000000402037212 */ /* 0x008fca00078efcff */
[----:B------:R-:W1:Y:S01]  /*ec00*/  LDSM.16.MT88.4 R4, [R3+UR41+0xe400] ;  /* 0x00e400290304783b */ /* 0x000e620008004200 */
[----:B------:R-:W-:Y:S01]  /*ec10*/  VIADD R20, R3, UR41 ;  /* 0x0000002903147c36 */ /* 0x000fe20008000000 */
[----:B----4-:R-:W-:-:S03]  /*ec20*/  IADD3 R2, R2, UR41, R12 ;  /* 0x0000002902027c10 */ /* 0x010fc6000fffe00c */
[----:B--2---:R-:W-:Y:S01]  /*ec30*/  IMAD.IADD R20, R10, 0x1, R20 ;  /* 0x000000010a147824 */ /* 0x004fe200078e0214 */
[C-C-:B-1----:R-:W-:Y:S02]  /*ec40*/  PRMT R8, R4.reuse, 0x6420, R5.reuse ;  /* 0x0000642004087816 */ /* 0x142fe40000000005 */
[----:B------:R-:W-:Y:S02]  /*ec50*/  PRMT R9, R4, 0x7531, R5 ;  /* 0x0000753104097816 */ /* 0x000fe40000000005 */
[C-C-:B------:R-:W-:Y:S02]  /*ec60*/  PRMT R10, R6.reuse, 0x6420, R7.reuse ;  /* 0x00006420060a7816 */ /* 0x140fe40000000007 */
[----:B------:R-:W-:Y:S02]  /*ec70*/  PRMT R11, R6, 0x7531, R7 ;  /* 0x00007531060b7816 */ /* 0x000fe40000000007 */
[----:B------:R-:W1:Y:S04]  /*ec80*/  LDSM.16.MT88.4 R4, [R20+0xe400] ;  /* 0x00e400001404783b */ /* 0x000e680000004200 */
[----:B------:R-:W-:Y:S01]  /*ec90*/  STSM.16.M88.4 [R2+0x400], R8 ;  /* 0x0004000802007844 */ /* 0x000fe20000000200 */
        /* <DEDUP_REMOVED lines=71> */
[----:B------:R1:W-:Y:S02]  /*f110*/  STSM.16.M88.4 [R2+0x6400], R4 ;  /* 0x0064000402007844 */ /* 0x0003e40000000200 */
[C-C-:B-1----:R-:W-:Y:S02]  /*f120*/  PRMT R4, R8.reuse, 0x6420, R9.reuse ;  /* 0x0000642008047816 */ /* 0x142fe40000000009 */
[----:B------:R-:W-:-:S02]  /*f130*/  PRMT R5, R8, 0x7531, R9 ;  /* 0x0000753108057816 */ /* 0x000fc40000000009 */
[C-C-:B------:R-:W-:Y:S02]  /*f140*/  PRMT R6, R10.reuse, 0x6420, R11.reuse ;  /* 0x000064200a067816 */ /* 0x140fe4000000000b */
[----:B------:R-:W-:-:S05]  /*f150*/  PRMT R7, R10, 0x7531, R11 ;  /* 0x000075310a077816 */ /* 0x000fca000000000b */
[----:B------:R1:W-:Y:S01]  /*f160*/  STSM.16.M88.4 [R2+0x6c00], R4 ;  /* 0x006c000402007844 */ /* 0x0003e20000000200 */
[----:B------:R-:W-:Y:S01]  /*f170*/  @!PT LDS RZ, [RZ] ;  /* 0x00000000fffff984 */ /* 0x000fe20000000800 */
[----:B------:R-:W-:Y:S01]  /*f180*/  @!PT LDS RZ, [RZ] ;  /* 0x00000000fffff984 */ /* 0x000fe20000000800 */
[----:B------:R-:W-:Y:S01]  /*f190*/  @!PT LDS RZ, [RZ] ;  /* 0x00000000fffff984 */ /* 0x000fe20000000800 */
[----:B------:R-:W-:Y:S01]  /*f1a0*/  @!PT LDS RZ, [RZ] ;  /* 0x00000000fffff984 */ /* 0x000fe20000000800 */
[----:B------:R2:W-:Y:S06]  /*f1b0*/  MEMBAR.ALL.CTA ;  /* 0x0000000000007992 */ /* 0x0005ec0000008000 */
[----:B--2---:R-:W2:Y:S01]  /*f1c0*/  FENCE.VIEW.ASYNC.S ;  /* 0x00000000000073c6 */ /* 0x004ea20000000000 */
[----:B------:R-:W-:Y:S05]  /*f1d0*/  @!P0 BRA `(.L_x_212) ;  /* 0x0000000000048947 */ /* 0x000fea0003800000 */
[----:B------:R-:W-:Y:S01]  /*f1e0*/  BPT.TRAP 0x1 ;  /* 0x000000040000795c */ /* 0x000fe20000300000 */
.L_x_212:
[----:B------:R-:W2:Y:S01]  /*f1f0*/  LDL.LU R3, [R1] ;  /* 0x0000000001037983 */ /* 0x000ea20000300800 */
[C---:B------:R-:W-:Y:S01]  /*f200*/  ISETP.GT.AND P0, PT, R21.reuse, RZ, PT ;  /* 0x000000ff1500720c */ /* 0x040fe20003f04270 */
[----:B------:R-:W-:Y:S02]  /*f210*/  VIADD R21, R21, 0xffffffff ;  /* 0xffffffff15157836 */ /* 0x000fe40000000000 */
[----:B-1----:R3:W5:Y:S04]  /*f220*/  LDL R6, [R1+0x8] ;  /* 0x0000080001067983 */ /* 0x0027680000100800 */
[----:B------:R3:W5:Y:S01]  /*f230*/  LDL R7, [R1+0x4] ;  /* 0x0000040001077983 */ /* 0x0007620000100800 */
[----:B--2---:R3:W-:Y:S01]  /*f240*/  SYNCS.ARRIVE.TRANS64.A1T0 RZ, [R3+URZ+0x2e850], RZ ;  /* 0x02e850ff03ff79a7 */ /* 0x0047e2000810003f */
[----:B------:R-:W-:-:S05]  /*f250*/  @!P1 VIADD R2, R3, 0x2e880 ;  /* 0x0002e88003029836 */ /* 0x000fca0000000000 */
[----:B------:R-:W-:Y:S01]  /*f260*/  @!P1 PRMT R2, RZ, 0x654, R2 ;  /* 0x00000654ff029816 */ /* 0x000fe20000000002 */
[----:B------:R-:W-:Y:S06]  /*f270*/  BAR.SYNC.DEFER_BLOCKING 0x2, 0x80 ;  /* 0x0082000000007b1d */ /* 0x000fec0000010000 */
[----:B------:R3:W-:Y:S01]  /*f280*/  @!P1 SYNCS.ARRIVE.TRANS64.RED.A1T0 RZ, [R2+URZ], RZ ;  /* 0x000000ff02ff99a7 */ /* 0x0007e2000810043f */
[----:B------:R-:W-:Y:S05]  /*f290*/  @P0 BRA `(.L_x_213) ;  /* 0xfffffff000280947 */ /* 0x000fea000383ffff */
.L_x_193:
[----:B------:R-:W-:Y:S04]  /*f2a0*/  BSSY B0, `(.L_x_214) ;  /* 0x000000f000007945 */ /* 0x000fe80003800000 */
[----:B------:R-:W-:Y:S05]  /*f2b0*/  @P1 BRA `(.L_x_215) ;  /* 0x0000000000341947 */ /* 0x000fea0003800000 */
[----:B------:R-:W4:Y:S01]  /*f2c0*/  S2R R5, SR_LANEID ;  /* 0x0000000000057919 */ /* 0x000f220000000000 */
[----:B------:R-:W-:Y:S01]  /*f2d0*/  VOTEU.ANY UR4, UPT, PT ;  /* 0x0000000000047886 */ /* 0x000fe200038e0100 */
[----:B--23--:R-:W2:Y:S01]  /*f2e0*/  LDC.64 R2, c[0x0][0xc38] ;  /* 0x00030e00ff027b82 */ /* 0x00cea20000000a00 */
[----:B------:R-:W4:Y:S02]  /*f2f0*/  FLO.U32 R0, UR4 ;  /* 0x0000000400007d00 */ /* 0x000f2400080e0000 */
[----:B----4-:R-:W-:-:S06]  /*f300*/  ISETP.EQ.U32.AND P0, PT, R0, R5, PT ;  /* 0x000000050000720c */ /* 0x010fcc0003f02070 */
[----:B------:R-:W2:Y:S07]  /*f310*/  POPC R5, UR4 ;  /* 0x0000000400057d09 */ /* 0x000eae0008000000 */
[----:B--2---:R-:W2:Y:S01]  /*f320*/  @P0 ATOMG.E.ADD.STRONG.GPU PT, R3, desc[UR46][R2.64], R5 ;  /* 0x00000005020309a8 */ /* 0x004ea200081ee1ee */
[----:B-1----:R-:W1:Y:S02]  /*f330*/  S2R R4, SR_LTMASK ;  /* 0x0000000000047919 */ /* 0x002e640000003900 */
[----:B-1----:R-:W-:-:S04]  /*f340*/  LOP3.LUT R4, R4, UR4, RZ, 0xc0, !PT ;  /* 0x0000000404047c12 */ /* 0x002fc8000f8ec0ff */
[----:B-----5:R-:W1:Y:S01]  /*f350*/  POPC R7, R4 ;  /* 0x0000000400077309 */ /* 0x020e620000000000 */
[----:B--2---:R-:W1:Y:S02]  /*f360*/  SHFL.IDX PT, R0, R3, R0, 0x1f ;  /* 0x00001f0003007589 */ /* 0x004e6400000e0000 */
[----:B-1----:R-:W-:-:S05]  /*f370*/  IADD3 R0, R0, UR50, R7 ;  /* 0x0000003200007c10 */ /* 0x002fca000fffe007 */
[----:B------:R4:W-:Y:S02]  /*f380*/  STL [R1+0x20], R0 ;  /* 0x0000200001007387 */ /* 0x0009e40000100800 */
.L_x_215:
[----:B------:R-:W-:Y:S05]  /*f390*/  BSYNC B0 ;  /* 0x0000000000007941 */ /* 0x000fea0003800000 */
.L_x_214:
[----:B------:R-:W-:-:S06]  /*f3a0*/  UISETP.NE.AND UP0, UPT, UR42, 0x3, UPT ;  /* 0x000000032a00788c */ /* 0x000fcc000bf05270 */
[----:B------:R-:W-:-:S13]  /*f3b0*/  PLOP3.LUT P0, PT, PT, PT, UP0, 0x80, 0x0 ;  /* 0x000000000000781c */ /* 0x000fda0003f0f008 */
[----:B------:R-:W-:Y:S05]  /*f3c0*/  @!P0 BRA `(.L_x_216) ;  /* 0x0000000000048947 */ /* 0x000fea0003800000 */
[----:B------:R-:W-:Y:S01]  /*f3d0*/  BPT.TRAP 0x1 ;  /* 0x000000040000795c */ /* 0x000fe20000300000 */
.L_x_216:
[----:B--23--:R-:W2:Y:S04]  /*f3e0*/  LDL R2, [R1+0x8] ;  /* 0x0000080001027983 */ /* 0x00cea80000100800 */
[----:B----4-:R-:W3:Y:S01]  /*f3f0*/  LDL R0, [R1+0x4] ;  /* 0x0000040001007983 */ /* 0x010ee20000100800 */
[----:B------:R-:W-:Y:S01]  /*f400*/  BSSY B0, `(.L_x_217) ;  /* 0x0000008000007945 */ /* 0x000fe20003800000 */
[----:B--2---:R-:W-:-:S04]  /*f410*/  LOP3.LUT R3, R2, 0x1, RZ, 0x3c, !PT ;  /* 0x0000000102037812 */ /* 0x004fc800078e3cff */
[----:B------:R-:W-:Y:S02]  /*f420*/  SHF.L.U32 R3, R3, 0x1f, RZ ;  /* 0x0000001f03037819 */ /* 0x000fe400000006ff */
[----:B---3--:R-:W-:-:S04]  /*f430*/  LEA R20, R0, UR41, 0x3 ;  /* 0x0000002900147c11 */ /* 0x008fc8000f8e18ff */
[----:B------:R-:W2:Y:S01]  /*f440*/  SYNCS.PHASECHK.TRANS64.TRYWAIT P0, [R20+URZ+0x2e870], R3 ;  /* 0x02e87003140075a7 */ /* 0x000ea2000800017f */
[----:B------:R-:W-:-:S05]  /*f450*/  IMAD.U32 R0, RZ, RZ, UR51 ;  /* 0x00000033ff007e24 */ /* 0x000fca000f8e00ff */
[----:B------:R-:W-:Y:S01]  /*f460*/  ISETP.NE.AND P2, PT, R0, 0x3, PT ;  /* 0x000000030000780c */ /* 0x000fe20003f45270 */
[----:B--2---:R-:W-:-:S12]  /*f470*/  @!P0 BRA `(.L_x_218) ;  /* 0x0000001800cc8947 */ /* 0x004fd80003800000 */
.L_x_261:
[----:B------:R-:W-:Y:S05]  /*f480*/  BSYNC B0 ;  /* 0x0000000000007941 */ /* 0x000fea0003800000 */
.L_x_217:
[----:B------:R-:W-:Y:S05]  /*f490*/  @!P2 BRA `(.L_x_219) ;  /* 0x000000000004a947 */ /* 0x000fea0003800000 */
[----:B------:R-:W-:Y:S01]  /*f4a0*/  BPT.TRAP 0x1 ;  /* 0x000000040000795c */ /* 0x000fe20000300000 */
.L_x_219:
[----:B------:R-:W2:Y:S02]  /*f4b0*/  LDL R0, [R1+0x8] ;  /* 0x0000080001007983 */ /* 0x000ea40000100800 */
[----:B--2---:R-:W-:-:S04]  /*f4c0*/  SHF.L.U32 R3, R0, 0x1f, RZ ;  /* 0x0000001f00037819 */ /* 0x004fc800000006ff */
[----:B------:R-:W2:Y:S02]  /*f4d0*/  SYNCS.PHASECHK.TRANS64.TRYWAIT P0, [R20+URZ+0x2e860], R3 ;  /* 0x02e86003140075a7 */ /* 0x000ea4000800017f */
[----:B--2---:R-:W-:Y:S05]  /*f4e0*/  @!P0 BRA `(.L_x_220) ;  /* 0x0000001800c48947 */ /* 0x004fea0003800000 */
.L_x_262:
[----:B------:R-:W3:Y:S04]  /*f4f0*/  LDL R0, [R1+0x4] ;  /* 0x0000040001007983 */ /* 0x000ee80000100800 */
[----:B------:R-:W4:Y:S04]  /*f500*/  LDL R2, [R1+0x28] ;  /* 0x0000280001027983 */ /* 0x000f280000100800 */
[----:B------:R-:W2:Y:S04]  /*f510*/  LDL R10, [R1+0x2c] ;  /* 0x00002c00010a7983 */ /* 0x000ea80000100800 */
[----:B------:R-:W2:Y:S01]  /*f520*/  LDL R12, [R1+0x1c] ;  /* 0x00001c00010c7983 */ /* 0x000ea20000100800 */
[----:B------:R-:W-:Y:S05]  /*f530*/  WARPSYNC.ALL ;  /* 0x0000000000007948 */ /* 0x000fea0003800000 */
[----:B---3--:R-:W-:-:S05]  /*f540*/  IMAD R0, R0, 0x7000, RZ ;  /* 0x0000700000007824 */ /* 0x008fca00078e02ff */
[----:B----4-:R-:W-:-:S05]  /*f550*/  LOP3.LUT R2, R0, R2, RZ, 0xfc, !PT ;  /* 0x0000000200027212 */ /* 0x010fca00078efcff */
[----:B-1---5:R-:W1:Y:S01]  /*f560*/  LDSM.16.MT88.4 R4, [R2+UR41+0xe400] ;  /* 0x00e400290204783b */ /* 0x022e620008004200 */
[----:B--2---:R-:W-:Y:S01]  /*f570*/  VIADD R3, R2, UR41 ;  /* 0x0000002902037c36 */ /* 0x004fe20008000000 */
[----:B------:R-:W-:-:S03]  /*f580*/  IADD3 R0, R0, UR41, R12 ;  /* 0x0000002900007c10 */ /* 0x000fc6000fffe00c */
[----:B------:R-:W-:Y:S01]  /*f590*/  IMAD.IADD R3, R10, 0x1, R3 ;  /* 0x000000010a037824 */ /* 0x000fe200078e0203 */
        /* <DEDUP_REMOVED lines=91> */
.L_x_221:
[----:B------:R-:W3:Y:S01]  /*fb50*/  LDL.LU R2, [R1+0x4] ;  /* 0x0000040001027983 */ /* 0x000ee20000300800 */
[----:B-1----:R-:W-:Y:S03]  /*fb60*/  SYNCS.ARRIVE.TRANS64.A1T0 RZ, [R20+URZ+0x2e850], RZ ;  /* 0x02e850ff14ff79a7 */ /* 0x002fe6000810003f */
[----:B------:R-:W4:Y:S01]  /*fb70*/  LDL.LU R3, [R1+0x8] ;  /* 0x0000080001037983 */ /* 0x000f220000300800 */
[----:B--2---:R-:W-:-:S05]  /*fb80*/  @!P1 VIADD R0, R20, 0x2e880 ;  /* 0x0002e88014009836 */ /* 0x004fca0000000000 */
[----:B------:R-:W-:Y:S01]  /*fb90*/  @!P1 PRMT R0, RZ, 0x654, R0 ;  /* 0x00000654ff009816 */ /* 0x000fe20000000000 */
[----:B------:R-:W-:Y:S06]  /*fba0*/  BAR.SYNC.DEFER_BLOCKING 0x2, 0x80 ;  /* 0x0082000000007b1d */ /* 0x000fec0000010000 */
[----:B------:R3:W-:Y:S02]  /*fbb0*/  @!P1 SYNCS.ARRIVE.TRANS64.RED.A1T0 RZ, [R0+URZ], RZ ;  /* 0x000000ff00ff99a7 */ /* 0x0007e4000810043f */
[----:B---3--:R-:W-:-:S05]  /*fbc0*/  VIADD R0, R2, 0x1 ;  /* 0x0000000102007836 */ /* 0x008fca0000000000 */
[----:B------:R-:W-:-:S04]  /*fbd0*/  ISETP.NE.AND P0, PT, R0, 0x2, PT ;  /* 0x000000020000780c */ /* 0x000fc80003f05270 */
[----:B------:R-:W-:Y:S02]  /*fbe0*/  SEL R2, RZ, 0x1, P0 ;  /* 0x00000001ff027807 */ /* 0x000fe40000000000 */
[----:B------:R-:W-:Y:S02]  /*fbf0*/  SEL R0, R0, RZ, P0 ;  /* 0x000000ff00007207 */ /* 0x000fe40000000000 */
[----:B----4-:R-:W-:-:S03]  /*fc00*/  LOP3.LUT R3, R3, R2, RZ, 0x3c, !PT ;  /* 0x0000000203037212 */ /* 0x010fc600078e3cff */
[----:B------:R1:W-:Y:S04]  /*fc10*/  STL [R1+0x4], R0 ;  /* 0x0000040001007387 */ /* 0x0003e80000100800 */
[----:B------:R1:W-:Y:S02]  /*fc20*/  STL [R1+0x8], R3 ;  /* 0x0000080301007387 */ /* 0x0003e40000100800 */
.L_x_177:
[----:B------:R-:W-:Y:S05]  /*fc30*/  BSYNC B6 ;  /* 0x0000000000067941 */ /* 0x000fea0003800000 */
.L_x_175:
[----:B-12---:R-:W2:Y:S02]  /*fc40*/  LDL R0, [R1+0x30] ;  /* 0x0000300001007983 */ /* 0x006ea40000100800 */
[----:B--2---:R-:W-:-:S13]  /*fc50*/  LOP3.LUT P0, RZ, R0, 0x2, RZ, 0xc0, !PT ;  /* 0x0000000200ff7812 */ /* 0x004fda000780c0ff */
[----:B------:R-:W-:Y:S05]  /*fc60*/  @!P0 BRA `(.L_x_222) ;  /* 0x0000000000308947 */ /* 0x000fea0003800000 */
[----:B------:R-:W1:Y:S08]  /*fc70*/  S2UR UR5, SR_CgaCtaId ;  /* 0x00000000000579c3 */ /* 0x000e700000008800 */
[----:B------:R-:W-:Y:S06]  /*fc80*/  BAR.SYNC.DEFER_BLOCKING 0x5, 0x180 ;  /* 0x0146000000007b1d */ /* 0x000fec0000010000 */
[----:B------:R-:W-:-:S02]  /*fc90*/  UMOV UR4, 0x400 ;  /* 0x0000040000047882 */ /* 0x000fc40000000000 */
[----:B-1----:R-:W-:-:S09]  /*fca0*/  ULEA UR4, UR5, UR4, 0x18 ;  /* 0x0000000405047291 */ /* 0x002fd2000f8ec03f */
[----:B------:R-:W1:Y:S04]  /*fcb0*/  LDS.128 R4, [UR4+0x2e8d0] ;  /* 0x02e8d004ff047984 */ /* 0x000e680008000c00 */
[----:B-1----:R1:W-:Y:S01]  /*fcc0*/  STL.64 [R1+0x20], R4 ;  /* 0x0000200401007387 */ /* 0x0023e20000100a00 */
[----:B------:R-:W-:Y:S02]  /*fcd0*/  IMAD.MOV.U32 R2, RZ, RZ, R7 ;  /* 0x000000ffff027224 */ /* 0x000fe400078e0007 */
[----:B------:R-:W-:-:S03]  /*fce0*/  IMAD.MOV.U32 R0, RZ, RZ, R6 ;  /* 0x000000ffff007224 */ /* 0x000fc600078e0006 */
[----:B------:R-:W-:Y:S02]  /*fcf0*/  R2UR UR52, R2 ;  /* 0x00000000023472ca */ /* 0x000fe400000e0000 */
[----:B------:R-:W-:Y:S01]  /*fd00*/  R2UR UR38, R0 ;  /* 0x00000000002672ca */ /* 0x000fe200000e0000 */
[----:B------:R-:W-:Y:S06]  /*fd10*/  BAR.ARV 0x4, 0x180 ;  /* 0x0106000000007b1d */ /* 0x000fec0000002000 */
[----:B------:R-:W-:Y:S08]  /*fd20*/  BRA `(.L_x_223) ;  /* 0x00000008003c7947 */ /* 0x000ff00003800000 */
.L_x_222:
[----:B------:R-:W1:Y:S01]  /*fd30*/  S2R R2, SR_TID.X ;  /* 0x0000000000027919 */ /* 0x000e620000002100 */
[----:B------:R-:W-:Y:S01]  /*fd40*/  ULDC UR4, c[0x0][0xc14] ;  /* 0x0003050000047ab9 */ /* 0x000fe20000000800 */
[----:B------:R-:W2:Y:S01]  /*fd50*/  LDL.LU R0, [R1+0x20] ;  /* 0x0000200001007983 */ /* 0x000ea20000300800 */
[----:B------:R-:W-:Y:S01]  /*fd60*/  IMAD.MOV.U32 R4, RZ, RZ, RZ ;  /* 0x000000ffff047224 */ /* 0x000fe200078e00ff */
[----:B-1----:R-:W-:-:S04]  /*fd70*/  LOP3.LUT R9, R2, 0x1f, RZ, 0xc0, !PT ;  /* 0x0000001f02097812 */ /* 0x002fc800078ec0ff */
[C---:B------:R-:W-:Y:S01]  /*fd80*/  ISETP.NE.AND P0, PT, R9.reuse, 0x1f, PT ;  /* 0x0000001f0900780c */ /* 0x040fe20003f05270 */
[----:B------:R-:W-:-:S05]  /*fd90*/  VIADD R5, R9, UR52 ;  /* 0x0000003409057c36 */ /* 0x000fca0008000000 */
[----:B------:R-:W-:Y:S01]  /*fda0*/  ISETP.GE.OR P1, PT, R5, UR4, !P0 ;  /* 0x0000000405007c0c */ /* 0x000fe2000c726670 */
[----:B------:R-:W-:-:S12]  /*fdb0*/  ULDC UR4, c[0x0][0xc14] ;  /* 0x0003050000047ab9 */ /* 0x000fd80000000800 */
[----:B------:R-:W1:Y:S02]  /*fdc0*/  @!P1 LDC.64 R2, c[0x0][0xc58] ;  /* 0x00031600ff029b82 */ /* 0x000e640000000a00 */
[----:B-1----:R-:W-:-:S05]  /*fdd0*/  @!P1 IMAD.WIDE R2, R5, 0x4, R2 ;  /* 0x0000000405029825 */ /* 0x002fca00078e0202 */
[----:B------:R-:W3:Y:S01]  /*fde0*/  @!P1 LDG.E R4, desc[UR46][R2.64] ;  /* 0x0000002e02049981 */ /* 0x000ee2000c1e1900 */
[C---:B------:R-:W-:Y:S02]  /*fdf0*/  ISETP.NE.AND P1, PT, R9.reuse, RZ, PT ;  /* 0x000000ff0900720c */ /* 0x040fe40003f25270 */
[C---:B------:R-:W-:Y:S02]  /*fe00*/  ISETP.GE.U32.AND P2, PT, R9.reuse, 0x2, PT ;  /* 0x000000020900780c */ /* 0x040fe40003f46070 */
[C---:B------:R-:W-:Y:S02]  /*fe10*/  ISETP.GE.U32.AND P3, PT, R9.reuse, 0x4, PT ;  /* 0x000000040900780c */ /* 0x040fe40003f66070 */
[C---:B------:R-:W-:Y:S02]  /*fe20*/  ISETP.GE.U32.AND P4, PT, R9.reuse, 0x8, PT ;  /* 0x000000080900780c */ /* 0x040fe40003f86070 */
[----:B------:R-:W-:Y:S01]  /*fe30*/  ISETP.GE.U32.AND P5, PT, R9, 0x10, PT ;  /* 0x000000100900780c */ /* 0x000fe20003fa6070 */
[----:B--2---:R-:W-:-:S02]  /*fe40*/  IMAD.MOV.U32 R8, RZ, RZ, R0 ;  /* 0x000000ffff087224 */ /* 0x004fc400078e0000 */
[----:B---3--:R-:W1:Y:S02]  /*fe50*/  SHFL.UP PT, R0, R4, 0x1, RZ ;  /* 0x0420000004007989 */ /* 0x008e6400000e00ff */
[----:B-1----:R-:W-:-:S05]  /*fe60*/  SEL R5, R0, RZ, P1 ;  /* 0x000000ff00057207 */ /* 0x002fca0000800000 */
[----:B------:R-:W-:-:S05]  /*fe70*/  IMAD.IADD R5, R4, 0x1, R5 ;  /* 0x0000000104057824 */ /* 0x000fca00078e0205 */
[----:B------:R-:W1:Y:S02]  /*fe80*/  SHFL.UP PT, R0, R5, 0x2, RZ ;  /* 0x0440000005007989 */ /* 0x000e6400000e00ff */
        /* <DEDUP_REMOVED lines=8> */
[----:B------:R-:W1:Y:S04]  /*ff10*/  SHFL.UP PT, R2, R7, 0x10, RZ ;  /* 0x0600000007027989 */ /* 0x000e6800000e00ff */
[----:B------:R-:W-:Y:S01]  /*ff20*/  SHFL.IDX PT, R9, R8, 0x1, 0x1f ;  /* 0x00201f0008097f89 */ /* 0x000fe200000e0000 */
[----:B-1----:R-:W-:-:S05]  /*ff30*/  SEL R2, R2, RZ, P5 ;  /* 0x000000ff02027207 */ /* 0x002fca0002800000 */
[----:B------:R-:W-:Y:S02]  /*ff40*/  IMAD.IADD R3, R7, 0x1, R2 ;  /* 0x0000000107037824 */ /* 0x000fe400078e0202 */
[----:B------:R-:W1:Y:S03]  /*ff50*/  LDC R2, c[0x0][0xc10] ;  /* 0x00030400ff027b82 */ /* 0x000e660000000800 */
[----:B------:R-:W1:Y:S04]  /*ff60*/  SHFL.IDX PT, R5, R3, 0x1f, 0x1f ;  /* 0x03e01f0003057f89 */ /* 0x000e6800000e0000 */
[----:B------:R-:W2:Y:S01]  /*ff70*/  SHFL.IDX PT, R0, R8, RZ, 0x1f ;  /* 0x00001fff08007589 */ /* 0x000ea200000e0000 */
[----:B-1----:R-:W-:-:S04]  /*ff80*/  IMAD R6, R5, R2, RZ ;  /* 0x0000000205067224 */ /* 0x002fc800078e02ff */
[----:B------:R-:W-:-:S05]  /*ff90*/  IMAD.IADD R5, R9, 0x1, R6 ;  /* 0x0000000109057824 */ /* 0x000fca00078e0206 */
[----:B--2---:R-:W-:-:S13]  /*ffa0*/  ISETP.GT.AND P6, PT, R5, R0, PT ;  /* 0x000000000500720c */ /* 0x004fda0003fc4270 */
[----:B------:R-:W-:Y:S05]  /*ffb0*/  @P6 BRA `(.L_x_224) ;  /* 0x0000000000906947 */ /* 0x000fea0003800000 */
.L_x_228:
[----:B------:R-:W-:-:S04]  /*ffc0*/  UIADD3 UR52, UR52, 0x1f, URZ ;  /* 0x0000001f34347890 */ /* 0x000fc8000fffe03f */
[----:B------:R-:W-:-:S06]  /*ffd0*/  UISETP.GE.AND UP0, UPT, UR52, UR4, UPT ;  /* 0x000000043400728c */ /* 0x000fcc000bf06270 */
[----:B------:R-:W-:-:S13]  /*ffe0*/  PLOP3.LUT P6, PT, PT, PT, UP0, 0x40, 0x0 ;  /* 0x000000000000781c */ /* 0x000fda0003fce808 */
[----:B------:R-:W-:Y:S05]  /*fff0*/  @!P6 BRA `(.L_x_225) ;  /* 0x00000004003ce947 */ /* 0x000fea0003800000 */
[----:B------:R-:W1:Y:S01]  /*10000*/  S2R R2, SR_TID.X ;  /* 0x0000000000027919 */ /* 0x000e620000002100 */
[----:B------:R-:W-:Y:S01]  /*10010*/  BSSY B0, `(.L_x_226) ;  /* 0x0000009000007945 */ /* 0x000fe20003800000 */
[----:B------:R-:W-:Y:S01]  /*10020*/  IMAD.MOV.U32 R4, RZ, RZ, RZ ;  /* 0x000000ffff047224 */ /* 0x000fe200078e00ff */
[----:B-1----:R-:W-:-:S05]  /*10030*/  LOP3.LUT R2, R2, 0x1f, RZ, 0xc0, !PT ;  /* 0x0000001f02027812 */ /* 0x002fca00078ec0ff */
[----:B------:R-:W-:-:S05]  /*10040*/  VIADD R7, R2, UR52 ;  /* 0x0000003402077c36 */ /* 0x000fca0008000000 */
[----:B------:R-:W-:-:S13]  /*10050*/  ISETP.GE.OR P6, PT, R7, UR4, !P0 ;  /* 0x0000000407007c0c */ /* 0x000fda000c7c6670 */
[----:B------:R-:W-:Y:S05]  /*10060*/  @P6 BRA `(.L_x_227) ;  /* 0x00000000000c6947 */ /* 0x000fea0003800000 */
[----:B------:R-:W1:Y:S02]  /*10070*/  LDC.64 R2, c[0x0][0xc58] ;  /* 0x00031600ff027b82 */ /* 0x000e640000000a00 */
[----:B-1----:R-:W-:-:S05]  /*10080*/  IMAD.WIDE R2, R7, 0x4, R2 ;  /* 0x0000000407027825 */ /* 0x002fca00078e0202 */
[----:B------:R1:W5:Y:S02]  /*10090*/  LDG.E R4, desc[UR46][R2.64] ;  /* 0x0000002e02047981 */ /* 0x000364000c1e1900 */
.L_x_227:
[----:B------:R-:W-:Y:S05]  /*100a0*/  BSYNC B0 ;  /* 0x0000000000007941 */ /* 0x000fea0003800000 */
.L_x_226:
[----:B-1---5:R-:W1:Y:S02]  /*100b0*/  SHFL.UP PT, R2, R4, 0x1, RZ ;  /* 0x0420000004027989 */ /* 0x022e6400000e00ff */
        /* <DEDUP_REMOVED lines=12> */
[----:B-1----:R-:W-:Y:S02]  /*10180*/  SEL R9, R2, RZ, P5 ;  /* 0x000000ff02097207 */ /* 0x002fe40002800000 */
[----:B------:R-:W1:Y:S03]  /*10190*/  LDC R2, c[0x0][0xc10] ;  /* 0x00030400ff027b82 */ /* 0x000e660000000800 */
[----:B------:R-:W-:-:S05]  /*101a0*/  IMAD.IADD R3, R8, 0x1, R9 ;  /* 0x0000000108037824 */ /* 0x000fca00078e0209 */
[----:B------:R-:W1:Y:S02]  /*101b0*/  SHFL.IDX PT, R9, R3, 0x1f, 0x1f ;  /* 0x03e01f0003097f89 */ /* 0x000e6400000e0000 */
[----:B-1----:R-:W-:-:S04]  /*101c0*/  IMAD R6, R9, R2, RZ ;  /* 0x0000000209067224 */ /* 0x002fc800078e02ff */
[----:B------:R-:W-:-:S05]  /*101d0*/  IMAD.IADD R5, R6, 0x1, R5 ;  /* 0x0000000106057824 */ /* 0x000fca00078e0205 */
[----:B------:R-:W-:-:S13]  /*101e0*/  ISETP.GT.AND P6, PT, R5, R0, PT ;  /* 0x000000000500720c */ /* 0x000fda0003fc4270 */
[----:B------:R-:W-:Y:S05]  /*101f0*/  @!P6 BRA `(.L_x_228) ;  /* 0xfffffffc0070e947 */ /* 0x000fea000383ffff */
.L_x_224:
[----:B------:R-:W-:Y:S02]  /*10200*/  IMAD.IADD R7, R5, 0x1, -R6 ;  /* 0x0000000105077824 */ /* 0x000fe400078e0a06 */
[----:B------:R-:W-:Y:S02]  /*10210*/  IMAD.MOV.U32 R6, RZ, RZ, RZ ;  /* 0x000000ffff067224 */ /* 0x000fe400078e00ff */
[----:B------:R-:W-:-:S05]  /*10220*/  IMAD R5, R3, R2, R7 ;  /* 0x0000000203057224 */ /* 0x000fca00078e0207 */
[----:B------:R-:W-:-:S13]  /*10230*/  ISETP.GT.AND P0, PT, R5, R0, PT ;  /* 0x000000000500720c */ /* 0x000fda0003f04270 */
[----:B------:R-:W-:Y:S02]  /*10240*/  VOTEU.ANY UR5, UPT, !P0 ;  /* 0x0000000000057886 */ /* 0x000fe400040e0100 */
[----:B------:R-:W-:Y:S02]  /*10250*/  UPOPC UR4, UR5 ;  /* 0x00000005000472bf */ /* 0x000fe40008000000 */
[----:B------:R-:W-:-:S04]  /*10260*/  ISETP.NE.AND P0, PT, RZ, UR5, PT ;  /* 0x00000005ff007c0c */ /* 0x000fc8000bf05270 */
[----:B------:R-:W-:-:S05]  /*10270*/  IMAD.U32 R11, RZ, RZ, UR4 ;  /* 0x00000004ff0b7e24 */ /* 0x000fca000f8e00ff */
[----:B------:R-:W1:Y:S02]  /*10280*/  SHFL.IDX PT, R4, R4, R11, 0x1f ;  /* 0x00001f0b04047589 */ /* 0x000e6400000e0000 */
[----:B-1----:R-:W-:-:S04]  /*10290*/  IABS R5, R4 ;  /* 0x0000000400057213 */ /* 0x002fc80000000000 */
[----:B------:R-:W1:Y:S08]  /*102a0*/  I2F.RP R8, R5 ;  /* 0x0000000500087306 */ /* 0x000e700000209400 */
[----:B-1----:R-:W1:Y:S02]  /*102b0*/  MUFU.RCP R8, R8 ;  /* 0x0000000800087308 */ /* 0x002e640000001000 */
[----:B-1----:R-:W-:-:S06]  /*102c0*/  VIADD R9, R8, 0xffffffe ;  /* 0x0ffffffe08097836 */ /* 0x002fcc0000000000 */
[----:B------:R-:W1:Y:S01]  /*102d0*/  F2I.FTZ.U32.TRUNC.NTZ R9, R9 ;  /* 0x0000000900097305 */ /* 0x000e62000021f000 */
[----:B------:R-:W-:Y:S05]  /*102e0*/  @!P0 BRA `(.L_x_229) ;  /* 0x00000000000c8947 */ /* 0x000fea0003800000 */
[----:B------:R-:W-:-:S06]  /*102f0*/  UIADD3 UR5, UR4, -0x1, URZ ;  /* 0xffffffff04057890 */ /* 0x000fcc000fffe03f */
[----:B------:R-:W-:-:S06]  /*10300*/  IMAD.U32 R6, RZ, RZ, UR5 ;  /* 0x00000005ff067e24 */ /* 0x000fcc000f8e00ff */
[----:B------:R2:W3:Y:S02]  /*10310*/  SHFL.IDX PT, R6, R3, R6, 0x1f ;  /* 0x00001f0603067589 */ /* 0x0004e400000e0000 */
.L_x_229:
[----:B---3--:R-:W-:Y:S01]  /*10320*/  IMAD R7, R6, R2, R7 ;  /* 0x0000000206077224 */ /* 0x008fe200078e0207 */
[----:B------:R-:W-:Y:S01]  /*10330*/  UIADD3 UR52, UR4, UR52, URZ ;  /* 0x0000003404347290 */ /* 0x000fe2000fffe03f */
[--C-:B-1----:R-:W-:Y:S02]  /*10340*/  IMAD.MOV R6, RZ, RZ, -R9.reuse ;  /* 0x000000ffff067224 */ /* 0x102fe400078e0a09 */
[----:B------:R-:W-:Y:S01]  /*10350*/  IMAD.MOV.U32 R2, RZ, RZ, RZ ;  /* 0x000000ffff027224 */ /* 0x000fe200078e00ff */
[----:B------:R1:W-:Y:S01]  /*10360*/  STL [R1+0x20], R7 ;  /* 0x0000200701007387 */ /* 0x0003e20000100800 */
[----:B------:R-:W-:Y:S02]  /*10370*/  IMAD R6, R6, R5, RZ ;  /* 0x0000000506067224 */ /* 0x000fe400078e02ff */
[----:B--2---:R-:W-:Y:S02]  /*10380*/  IMAD.MOV.U32 R3, RZ, RZ, R9 ;  /* 0x000000ffff037224 */ /* 0x004fe400078e0009 */
[----:B------:R-:W-:Y:S01]  /*10390*/  IMAD.HI.U32 R9, R9, R6, R2 ;  /* 0x0000000609097227 */ /* 0x000fe200078e0002 */
[----:B------:R-:W-:-:S03]  /*103a0*/  IABS R2, R4 ;  /* 0x0000000400027213 */ /* 0x000fc60000000000 */
[----:B------:R-:W-:Y:S02]  /*103b0*/  IMAD.IADD R3, R0, 0x1, -R7 ;  /* 0x0000000100037824 */ /* 0x000fe400078e0a07 */
[----:B------:R-:W-:-:S03]  /*103c0*/  IMAD.MOV R2, RZ, RZ, -R2 ;  /* 0x000000ffff027224 */ /* 0x000fc600078e0a02 */
[----:B------:R-:W-:-:S05]  /*103d0*/  IABS R0, R3 ;  /* 0x0000000300007213 */ /* 0x000fca0000000000 */
[----:B------:R-:W-:-:S04]  /*103e0*/  IMAD.HI.U32 R9, R9, R0, RZ ;  /* 0x0000000009097227 */ /* 0x000fc800078e00ff */
[----:B------:R-:W-:-:S05]  /*103f0*/  IMAD R0, R9, R2, R0 ;  /* 0x0000000209007224 */ /* 0x000fca00078e0200 */
[----:B------:R-:W-:-:S13]  /*10400*/  ISETP.GT.U32.AND P1, PT, R5, R0, PT ;  /* 0x000000000500720c */ /* 0x000fda0003f24070 */
[----:B------:R-:W-:Y:S02]  /*10410*/  @!P1 IMAD.IADD R0, R0, 0x1, -R5 ;  /* 0x0000000100009824 */ /* 0x000fe400078e0a05 */
[----:B------:R-:W-:Y:S01]  /*10420*/  @!P1 VIADD R9, R9, 0x1 ;  /* 0x0000000109099836 */ /* 0x000fe20000000000 */
[----:B------:R-:W-:Y:S02]  /*10430*/  ISETP.NE.AND P1, PT, R4, RZ, PT ;  /* 0x000000ff0400720c */ /* 0x000fe40003f25270 */
[----:B------:R-:W-:Y:S02]  /*10440*/  ISETP.GE.U32.AND P0, PT, R0, R5, PT ;  /* 0x000000050000720c */ /* 0x000fe40003f06070 */
[----:B------:R-:W-:-:S04]  /*10450*/  LOP3.LUT R0, R3, R4, RZ, 0x3c, !PT ;  /* 0x0000000403007212 */ /* 0x000fc800078e3cff */
[----:B------:R-:W-:-:S07]  /*10460*/  ISETP.GE.AND P2, PT, R0, RZ, PT ;  /* 0x000000ff0000720c */ /* 0x000fce0003f46270 */
[----:B------:R-:W-:-:S06]  /*10470*/  @P0 VIADD R9, R9, 0x1 ;  /* 0x0000000109090836 */ /* 0x000fcc0000000000 */
[----:B------:R-:W-:Y:S01]  /*10480*/  @!P2 IMAD.MOV R9, RZ, RZ, -R9 ;  /* 0x000000ffff09a224 */ /* 0x000fe200078e0a09 */
[----:B------:R-:W-:-:S04]  /*10490*/  @!P1 LOP3.LUT R9, RZ, R4, RZ, 0x33, !PT ;  /* 0x00000004ff099212 */ /* 0x000fc800078e33ff */
[----:B------:R-:W-:Y:S01]  /*104a0*/  R2UR UR38, R9 ;  /* 0x00000000092672ca */ /* 0x000fe200000e0000 */
[----:B------:R-:W-:-:S04]  /*104b0*/  IMAD.MOV R9, RZ, RZ, -R9 ;  /* 0x000000ffff097224 */ /* 0x000fc800078e0a09 */
[----:B------:R-:W-:-:S05]  /*104c0*/  IMAD R0, R4, R9, R3 ;  /* 0x0000000904007224 */ /* 0x000fca00078e0203 */
[----:B------:R1:W-:Y:S01]  /*104d0*/  STL [R1+0x24], R0 ;  /* 0x0000240001007387 */ /* 0x0003e20000100800 */
[----:B------:R-:W-:Y:S05]  /*104e0*/  BRA `(.L_x_230) ;  /* 0x0000000000107947 */ /* 0x000fea0003800000 */
.L_x_225:
[----:B------:R2:W-:Y:S01]  /*104f0*/  STL [R1+0x20], R0 ;  /* 0x0000200001007387 */ /* 0x0005e20000100800 */
[----:B------:R-:W-:Y:S01]  /*10500*/  ULDC UR52, c[0x0][0xc14] ;  /* 0x0003050000347ab9 */ /* 0x000fe20000000800 */
[----:B------:R-:W-:Y:S02]  /*10510*/  UMOV UR38, URZ ;  /* 0x0000003f00267c82 */ /* 0x000fe40008000000 */
[----:B------:R2:W-:Y:S03]  /*10520*/  STL [R1+0x24], RZ ;  /* 0x000024ff01007387 */ /* 0x0005e60000100800 */
.L_x_230:
[----:B------:R-:W3:Y:S04]  /*10530*/  LDL R3, [R1+0x20] ;  /* 0x0000200001037983 */ /* 0x000ee80000100800 */
[----:B------:R-:W4:Y:S01]  /*10540*/  LDL R2, [R1+0x24] ;  /* 0x0000240001027983 */ /* 0x000f220000100800 */
[----:B------:R-:W-:Y:S02]  /*10550*/  IMAD.U32 R6, RZ, RZ, UR38 ;  /* 0x00000026ff067e24 */ /* 0x000fe4000f8e00ff */
[----:B-1----:R-:W-:Y:S01]  /*10560*/  IMAD.U32 R7, RZ, RZ, UR52 ;  /* 0x00000034ff077e24 */ /* 0x002fe2000f8e00ff */
[----:B--2---:R-:W1:Y:S02]  /*10570*/  S2R R0, SR_TID.X ;  /* 0x0000000000007919 */ /* 0x004e640000002100 */
[----:B-1----:R-:W-:Y:S01]  /*10580*/  LOP3.LUT R0, R0, 0x1f, RZ, 0xc0, !PT ;  /* 0x0000001f00007812 */ /* 0x002fe200078ec0ff */
[----:B------:R-:W-:Y:S03]  /*10590*/  BAR.SYNC.DEFER_BLOCKING 0x4, 0x180 ;  /* 0x0106000000007b1d */ /* 0x000fe60000010000 */
[----:B------:R-:W-:-:S13]  /*105a0*/  ISETP.NE.AND P0, PT, R0, RZ, PT ;  /* 0x000000ff0000720c */ /* 0x000fda0003f05270 */
[----:B------:R-:W-:Y:S01]  /*105b0*/  @!P0 MOV R0, 0x400 ;  /* 0x0000040000008802 */ /* 0x000fe20000000f00 */
[----:B---3--:R-:W-:Y:S02]  /*105c0*/  IMAD.MOV.U32 R4, RZ, RZ, R3 ;  /* 0x000000ffff047224 */ /* 0x008fe400078e0003 */
[----:B------:R-:W1:Y:S01]  /*105d0*/  @!P0 S2R R3, SR_CgaCtaId ;  /* 0x0000000000038919 */ /* 0x000e620000008800 */
[----:B----4-:R-:W-:Y:S01]  /*105e0*/  IMAD.MOV.U32 R5, RZ, RZ, R2 ;  /* 0x000000ffff057224 */ /* 0x010fe200078e0002 */
[----:B-1----:R-:W-:-:S05]  /*105f0*/  @!P0 LEA R0, R3, R0, 0x18 ;  /* 0x0000000003008211 */ /* 0x002fca00078ec0ff */
[----:B------:R2:W-:Y:S01]  /*10600*/  @!P0 STS.128 [R0+0x2e8d0], R4 ;  /* 0x02e8d00400008388 */ /* 0x0005e20000000c00 */
[----:B------:R-:W-:Y:S06]  /*10610*/  BAR.ARV 0x5, 0x180 ;  /* 0x0146000000007b1d */ /* 0x000fec0000002000 */
.L_x_223:
[----:B------:R-:W-:Y:S02]  /*10620*/  ULDC UR4, c[0x0][0xc14] ;  /* 0x0003050000047ab9 */ /* 0x000fe40000000800 */
[----:B------:R-:W-:-:S06]  /*10630*/  UISETP.GE.AND UP0, UPT, UR52, UR4, UPT ;  /* 0x000000043400728c */ /* 0x000fcc000bf06270 */
[----:B------:R-:W-:-:S13]  /*10640*/  PLOP3.LUT P0, PT, PT, PT, UP0, 0x80, 0x0 ;  /* 0x000000000000781c */ /* 0x000fda0003f0f008 */
[----:B------:R-:W-:Y:S05]  /*10650*/  @!P0 BRA `(.L_x_231) ;  /* 0xffffffc400cc8947 */ /* 0x000fea000383ffff */
.L_x_173:
[----:B--2---:R-:W2:Y:S01]  /*10660*/  LDL.LU R0, [R1+0x34] ;  /* 0x0000340001007983 */ /* 0x004ea20000300800 */
[----:B------:R-:W-:Y:S01]  /*10670*/  BSSY B0, `(.L_x_232) ;  /* 0x000000b000007945 */ /* 0x000fe20003800000 */
[----:B-1----:R-:W1:Y:S01]  /*10680*/  S2R R5, SR_CgaCtaId ;  /* 0x0000000000057919 */ /* 0x002e620000008800 */
[----:B--2---:R-:W-:-:S05]  /*10690*/  VIADD R0, R0, 0x1 ;  /* 0x0000000100007836 */ /* 0x004fca0000000000 */
[----:B0-----:R-:W-:-:S04]  /*106a0*/  LEA.HI R2, R0, R0, RZ, 0x1 ;  /* 0x0000000000027211 */ /* 0x001fc800078f08ff */
[----:B------:R-:W-:-:S05]  /*106b0*/  LOP3.LUT R3, R2, 0xfffffffe, RZ, 0xc0, !PT ;  /* 0xfffffffe02037812 */ /* 0x000fca00078ec0ff */
[----:B------:R-:W-:Y:S01]  /*106c0*/  IMAD.IADD R3, R0, 0x1, -R3 ;  /* 0x0000000100037824 */ /* 0x000fe200078e0a03 */
[----:B------:R-:W-:-:S04]  /*106d0*/  MOV R0, 0x400 ;  /* 0x0000040000007802 */ /* 0x000fc80000000f00 */
[----:B-1----:R-:W-:Y:S02]  /*106e0*/  LEA R0, R5, R0, 0x18 ;  /* 0x0000000005007211 */ /* 0x002fe400078ec0ff */
[----:B------:R-:W-:-:S04]  /*106f0*/  SHF.L.U32 R3, R3, 0x1f, RZ ;  /* 0x0000001f03037819 */ /* 0x000fc800000006ff */
[----:B------:R-:W0:Y:S02]  /*10700*/  SYNCS.PHASECHK.TRANS64.TRYWAIT P0, [R0+URZ+0x2e820], R3 ;  /* 0x02e82003000075a7 */ /* 0x000e24000800017f */
[----:B0-----:R-:W-:Y:S05]  /*10710*/  @!P0 BRA `(.L_x_233) ;  /* 0x00000008004c8947 */ /* 0x001fea0003800000 */
.L_x_263:
[----:B------:R-:W-:Y:S05]  /*10720*/  BSYNC B0 ;  /* 0x0000000000007941 */ /* 0x000fea0003800000 */
.L_x_232:
[----:B------:R-:W-:-:S03]  /*10730*/  UMOV UR4, 0xffffffff ;  /* 0xffffffff00047882 */ /* 0x000fc60000000000 */
[----:B------:R-:W-:Y:S05]  /*10740*/  BRA.DIV UR4, `(.L_x_234) ;  /* 0x0000000a04547947 */ /* 0x000fea000b800000 */
[----:B------:R-:W1:Y:S02]  /*10750*/  S2R R2, SR_TID.X ;  /* 0x0000000000027919 */ /* 0x000e640000002100 */
[----:B-1----:R-:W-:-:S04]  /*10760*/  SHF.R.U32.HI R2, RZ, 0x5, R2 ;  /* 0x00000005ff027819 */ /* 0x002fc80000011602 */
[----:B------:R-:W-:-:S05]  /*10770*/  LOP3.LUT R2, R2, 0x3, RZ, 0xc0, !PT ;  /* 0x0000000302027812 */ /* 0x000fca00078ec0ff */
[----:B------:R1:W2:Y:S02]  /*10780*/  SHFL.IDX PT, R14, R2, RZ, 0x1f ;  /* 0x00001fff020e7589 */ /* 0x0002a400000e0000 */
.L_x_266:
[----:B--2---:R-:W-:Y:S01]  /*10790*/  ISETP.NE.AND P0, PT, R14, RZ, PT ;  /* 0x000000ff0e00720c */ /* 0x004fe20003f05270 */
[----:B------:R-:W-:-:S12]  /*107a0*/  BSSY B0, `(.L_x_235) ;  /* 0x000002e000007945 */ /* 0x000fd80003800000 */
[----:B------:R-:W-:Y:S05]  /*107b0*/  @P0 BRA `(.L_x_236) ;  /* 0x0000000000b00947 */ /* 0x000fea0003800000 */
[----:B------:R-:W-:-:S03]  /*107c0*/  UMOV UR4, 0xffffffff ;  /* 0xffffffff00047882 */ /* 0x000fc60000000000 */
[----:B------:R-:W-:Y:S05]  /*107d0*/  BRA.DIV UR4, `(.L_x_237) ;  /* 0x0000000a04647947 */ /* 0x000fea000b800000 */
[----:B------:R-:W-:-:S13]  /*107e0*/  ELECT P6, URZ, PT ;  /* 0x00000000003f782f */ /* 0x000fda00038c0000 */
.L_x_269:
[----:B------:R-:W-:Y:S05]  /*107f0*/  @!P6 BRA `(.L_x_236) ;  /* 0x0000000000a0e947 */ /* 0x000fea0003800000 */
[----:B------:R-:W-:-:S06]  /*10800*/  ULOP3.LUT UR4, UR40, 0x2, URZ, 0xfc, !UPT ;  /* 0x0000000228047892 */ /* 0x000fcc000f8efc3f */
[----:B-1----:R-:W-:-:S05]  /*10810*/  IMAD.U32 R2, RZ, RZ, UR4 ;  /* 0x00000004ff027e24 */ /* 0x002fca000f8e00ff */
[----:B------:R-:W-:-:S13]  /*10820*/  ISETP.NE.AND P0, PT, R2, 0x3, PT ;  /* 0x000000030200780c */ /* 0x000fda0003f05270 */
[----:B------:R-:W-:Y:S05]  /*10830*/  @!P0 BRA `(.L_x_238) ;  /* 0x0000000000048947 */ /* 0x000fea0003800000 */
[----:B------:R-:W-:Y:S01]  /*10840*/  BPT.TRAP 0x1 ;  /* 0x000000040000795c */ /* 0x000fe20000300000 */
.L_x_238:
[----:B0-----:R-:W2:Y:S04]  /*10850*/  LDL R3, [R1+0x4] ;  /* 0x0000040001037983 */ /* 0x001ea80000100800 */
[----:B------:R-:W3:Y:S01]  /*10860*/  LDL.LU R7, [R1+0x8] ;  /* 0x0000080001077983 */ /* 0x000ee20000300800 */
[----:B------:R-:W-:-:S04]  /*10870*/  VIADD R2, R0, 0x2e840 ;  /* 0x0002e84000027836 */ /* 0x000fc80000000000 */
[C---:B--2---:R-:W-:Y:S02]  /*10880*/  IMAD R6, R3.reuse, 0x8, R2 ;  /* 0x0000000803067824 */ /* 0x044fe400078e0202 */
[----:B------:R-:W-:Y:S01]  /*10890*/  VIADD R3, R3, 0x1 ;  /* 0x0000000103037836 */ /* 0x000fe20000000000 */
[----:B---3--:R-:W-:-:S04]  /*108a0*/  SHF.L.U32 R5, R7, 0x1f, RZ ;  /* 0x0000001f07057819 */ /* 0x008fc800000006ff */
[C---:B------:R-:W-:Y:S01]  /*108b0*/  ISETP.NE.AND P2, PT, R3.reuse, 0x2, PT ;  /* 0x000000020300780c */ /* 0x040fe20003f45270 */
[----:B------:R-:W0:Y:S03]  /*108c0*/  SYNCS.PHASECHK.TRANS64.TRYWAIT P1, [R6+URZ], R5 ;  /* 0x00000005060075a7 */ /* 0x000e26000802017f */
[----:B------:R-:W-:Y:S02]  /*108d0*/  SEL R4, RZ, 0x1, P2 ;  /* 0x00000001ff047807 */ /* 0x000fe40001000000 */
[----:B------:R-:W-:Y:S02]  /*108e0*/  SEL R3, R3, RZ, P2 ;  /* 0x000000ff03037207 */ /* 0x000fe40001000000 */
[----:B------:R-:W-:-:S03]  /*108f0*/  LOP3.LUT R4, R7, R4, RZ, 0x3c, !PT ;  /* 0x0000000407047212 */ /* 0x000fc600078e3cff */
[----:B------:R-:W-:Y:S01]  /*10900*/  IMAD R7, R3, 0x8, R2 ;  /* 0x0000000803077824 */ /* 0x000fe200078e0202 */
[----:B------:R-:W-:Y:S01]  /*10910*/  SHF.L.U32 R2, R4, 0x1f, RZ ;  /* 0x0000001f04027819 */ /* 0x000fe200000006ff */
[----:B0-----:R-:W-:Y:S06]  /*10920*/  @!P1 BRA `(.L_x_239) ;  /* 0x0000000800309947 */ /* 0x001fec0003800000 */
.L_x_270:
[----:B------:R-:W1:Y:S02]  /*10930*/  SYNCS.PHASECHK.TRANS64.TRYWAIT P1, [R7+URZ], R2 ;  /* 0x00000002070075a7 */ /* 0x000e64000802017f */
[----:B-1----:R-:W-:Y:S05]  /*10940*/  @!P1 BRA `(.L_x_240) ;  /* 0x00000008003c9947 */ /* 0x002fea0003800000 */
.L_x_271:
[----:B------:R-:W-:Y:S05]  /*10950*/  @!P0 BRA `(.L_x_241) ;  /* 0x0000000000048947 */ /* 0x000fea0003800000 */
[----:B------:R-:W-:Y:S01]  /*10960*/  BPT.TRAP 0x1 ;  /* 0x000000040000795c */ /* 0x000fe20000300000 */
.L_x_241:
[----:B------:R-:W2:Y:S02]  /*10970*/  LDL.LU R4, [R1+0x4] ;  /* 0x0000040001047983 */ /* 0x000ea40000300800 */
[----:B--2---:R-:W-:-:S04]  /*10980*/  IMAD R4, R4, 0x8, R0 ;  /* 0x0000000804047824 */ /* 0x004fc800078e0200 */
[----:B------:R-:W2:Y:S02]  /*10990*/  SYNCS.PHASECHK.TRANS64.TRYWAIT P1, [R4+URZ+0x2e860], R5 ;  /* 0x02e86005040075a7 */ /* 0x000ea4000802017f */
[----:B--2---:R-:W-:Y:S05]  /*109a0*/  @!P1 BRA `(.L_x_242) ;  /* 0x0000000800389947 */ /* 0x004fea0003800000 */
.L_x_272:
[----:B------:R-:W-:Y:S05]  /*109b0*/  @!P0 BRA `(.L_x_243) ;  /* 0x0000000000048947 */ /* 0x000fea0003800000 */
[----:B------:R-:W-:Y:S01]  /*109c0*/  BPT.TRAP 0x1 ;  /* 0x000000040000795c */ /* 0x000fe20000300000 */
.L_x_243:
[----:B------:R-:W-:-:S04]  /*109d0*/  IMAD R3, R3, 0x8, R0 ;  /* 0x0000000803037824 */ /* 0x000fc800078e0200 */
[----:B------:R-:W3:Y:S02]  /*109e0*/  SYNCS.PHASECHK.TRANS64.TRYWAIT P1, [R3+URZ+0x2e860], R2 ;  /* 0x02e86002030075a7 */ /* 0x000ee4000802017f */
[----:B---3--:R-:W-:Y:S05]  /*109f0*/  @!P1 BRA `(.L_x_244) ;  /* 0x0000000800389947 */ /* 0x008fea0003800000 */
.L_x_273:
[----:B------:R-:W-:Y:S05]  /*10a00*/  @!P0 BRA `(.L_x_245) ;  /* 0x0000000000048947 */ /* 0x000fea0003800000 */
[----:B------:R-:W-:Y:S01]  /*10a10*/  BPT.TRAP 0x1 ;  /* 0x000000040000795c */ /* 0x000fe20000300000 */
.L_x_245:
[----:B------:R-:W4:Y:S02]  /*10a20*/  SYNCS.PHASECHK.TRANS64.TRYWAIT P0, [R4+URZ+0x2e880], R5 ;  /* 0x02e88005040075a7 */ /* 0x000f24000800017f */
[----:B----4-:R-:W-:Y:S05]  /*10a30*/  @!P0 BRA `(.L_x_246) ;  /* 0x00000008003c8947 */ /* 0x010fea0003800000 */
.L_x_247:
[----:B------:R0:W0:Y:S02]  /*10a40*/  SYNCS.PHASECHK.TRANS64.TRYWAIT P0, [R3+URZ+0x2e880], R2 ;  /* 0x02e88002030075a7 */ /* 0x000024000800017f */
[----:B0-----:R-:W-:Y:S05]  /*10a50*/  @!P0 NANOSLEEP.SYNCS 0x989680 ;  /* 0x009896800000895d */ /* 0x001fea0003900000 */
[----:B------:R-:W0:Y:S02]  /*10a60*/  @!P0 SYNCS.PHASECHK.TRANS64 P0, [R3+URZ+0x2e880], R2 ;  /* 0x02e88002030085a7 */ /* 0x000e24000800007f */
[----:B0-----:R-:W-:Y:S05]  /*10a70*/  @!P0 BRA `(.L_x_247) ;  /* 0xfffffffc00f08947 */ /* 0x001fea000383ffff */
.L_x_236:
[----:B------:R-:W-:Y:S05]  /*10a80*/  BSYNC B0 ;  /* 0x0000000000007941 */ /* 0x000fea0003800000 */
.L_x_235:
[----:B------:R-:W-:Y:S05]  /*10a90*/  EXIT ;  /* 0x000000000000794d */ /* 0x000fea0003800000 */
.L_x_123:
[----:B0-----:R0:W1:Y:S02]  /*10aa0*/  SYNCS.PHASECHK.TRANS64.TRYWAIT P1, [R0+URZ+0x2e800], R3 ;  /* 0x02e80003000075a7 */ /* 0x001064000802017f */
[----:B-1----:R-:W-:Y:S05]  /*10ab0*/  @!P1 NANOSLEEP.SYNCS 0x989680 ;  /* 0x009896800000995d */ /* 0x002fea0003900000 */
[----:B------:R-:W1:Y:S02]  /*10ac0*/  @!P1 SYNCS.PHASECHK.TRANS64 P1, [R0+URZ+0x2e800], R3 ;  /* 0x02e80003000095a7 */ /* 0x000e64000802007f */
[----:B-1----:R-:W-:Y:S05]  /*10ad0*/  @!P1 BRA `(.L_x_123) ;  /* 0xfffffffc00f09947 */ /* 0x002fea000383ffff */
[----:B------:R-:W-:Y:S05]  /*10ae0*/  BRA `(.L_x_248) ;  /* 0xffffff0c00bc7947 */ /* 0x000fea000383ffff */
.L_x_127:
[----:B0-----:R0:W2:Y:S02]  /*10af0*/  SYNCS.PHASECHK.TRANS64.TRYWAIT P1, [R5+URZ+0x2e830], R4 ;  /* 0x02e83004050075a7 */ /* 0x0010a4000802017f */
[----:B--2---:R-:W-:Y:S05]  /*10b00*/  @!P1 NANOSLEEP.SYNCS 0x989680 ;  /* 0x009896800000995d */ /* 0x004fea0003900000 */
[----:B------:R-:W2:Y:S02]  /*10b10*/  @!P1 SYNCS.PHASECHK.TRANS64 P1, [R5+URZ+0x2e830], R4 ;  /* 0x02e83004050095a7 */ /* 0x000ea4000802007f */
[----:B--2---:R-:W-:Y:S05]  /*10b20*/  @!P1 BRA `(.L_x_127) ;  /* 0xfffffffc00f09947 */ /* 0x004fea000383ffff */
[----:B------:R-:W-:Y:S05]  /*10b30*/  BRA `(.L_x_126) ;  /* 0xffffff0c00ec7947 */ /* 0x000fea000383ffff */
.L_x_132:
[----:B-1----:R-:W-:-:S04]  /*10b40*/  IMAD.U32 R7, RZ, RZ, UR6 ;  /* 0x00000006ff077e24 */ /* 0x002fc8000f8e00ff */
[----:B------:R1:W2:Y:S03]  /*10b50*/  SYNCS.PHASECHK.TRANS64.TRYWAIT P1, [R7+URZ+0x2e830], R0 ;  /* 0x02e83000070075a7 */ /* 0x0002a6000802017f */
[----:B--2---:R-:W-:Y:S05]  /*10b60*/  @!P1 NANOSLEEP.SYNCS 0x989680 ;  /* 0x009896800000995d */ /* 0x004fea0003900000 */
[----:B------:R-:W2:Y:S02]  /*10b70*/  @!P1 SYNCS.PHASECHK.TRANS64 P1, [R7+URZ+0x2e830], R0 ;  /* 0x02e83000070095a7 */ /* 0x000ea4000802007f */
[----:B--2---:R-:W-:Y:S05]  /*10b80*/  @!P1 BRA `(.L_x_132) ;  /* 0xfffffffc00ec9947 */ /* 0x004fea000383ffff */
[----:B------:R-:W-:Y:S05]  /*10b90*/  BRA `(.L_x_129) ;  /* 0xffffff4c007c7947 */ /* 0x000fea000383ffff */
.L_x_136:
[----:B-1----:R-:W-:-:S04]  /*10ba0*/  IMAD.U32 R7, RZ, RZ, UR6 ;  /* 0x00000006ff077e24 */ /* 0x002fc8000f8e00ff */
[----:B------:R1:W2:Y:S03]  /*10bb0*/  SYNCS.PHASECHK.TRANS64.TRYWAIT P1, [R7+URZ+0x2e850], R0 ;  /* 0x02e85000070075a7 */ /* 0x0002a6000802017f */
[----:B--2---:R-:W-:Y:S05]  /*10bc0*/  @!P1 NANOSLEEP.SYNCS 0x989680 ;  /* 0x009896800000995d */ /* 0x004fea0003900000 */
[----:B------:R-:W2:Y:S02]  /*10bd0*/  @!P1 SYNCS.PHASECHK.TRANS64 P1, [R7+URZ+0x2e850], R0 ;  /* 0x02e85000070095a7 */ /* 0x000ea4000802007f */
[----:B--2---:R-:W-:Y:S05]  /*10be0*/  @!P1 BRA `(.L_x_136) ;  /* 0xfffffffc00ec9947 */ /* 0x004fea000383ffff */
[----:B------:R-:W-:Y:S05]  /*10bf0*/  BRA `(.L_x_133) ;  /* 0xffffff58007c7947 */ /* 0x000fea000383ffff */
.L_x_142:
[----:B-1----:R1:W2:Y:S02]  /*10c00*/  SYNCS.PHASECHK.TRANS64.TRYWAIT P1, [R20+URZ+0x2e850], R3 ;  /* 0x02e85003140075a7 */ /* 0x0022a4000802017f */
[----:B--2---:R-:W-:Y:S05]  /*10c10*/  @!P1 NANOSLEEP.SYNCS 0x989680 ;  /* 0x009896800000995d */ /* 0x004fea0003900000 */
[----:B------:R-:W2:Y:S02]  /*10c20*/  @!P1 SYNCS.PHASECHK.TRANS64 P1, [R20+URZ+0x2e850], R3 ;  /* 0x02e85003140095a7 */ /* 0x000ea4000802007f */
[----:B--2---:R-:W-:Y:S05]  /*10c30*/  @!P1 BRA `(.L_x_142) ;  /* 0xfffffffc00f09947 */ /* 0x004fea000383ffff */
[----:B------:R-:W-:Y:S05]  /*10c40*/  BRA `(.L_x_141) ;  /* 0xffffff8000ec7947 */ /* 0x000fea000383ffff */
.L_x_182:
[----:B------:R-:W-:Y:S02]  /*10c50*/  IMAD.MOV.U32 R13, RZ, RZ, R4 ;  /* 0x000000ffff0d7224 */ /* 0x000fe400078e0004 */
[----:B------:R-:W-:Y:S02]  /*10c60*/  IMAD.MOV.U32 R12, RZ, RZ, RZ ;  /* 0x000000ffff0c7224 */ /* 0x000fe400078e00ff */
[----:B------:R-:W-:Y:S02]  /*10c70*/  IMAD.MOV.U32 R11, RZ, RZ, 0x1f ;  /* 0x0000001fff0b7424 */ /* 0x000fe400078e00ff */
[----:B------:R-:W-:-:S07]  /*10c80*/  IMAD.MOV.U32 R15, RZ, RZ, -0x1 ;  /* 0xffffffffff0f7424 */ /* 0x000fce00078e00ff */
[----:B0-----:R-:W-:Y:S05]  /*10c90*/  WARPSYNC.COLLECTIVE R15, `(.L_x_249) ;  /* 0x000000000f087348 */ /* 0x001fea0003c00000 */
[----:B------:R1:W2:Y:S02]  /*10ca0*/  SHFL.IDX P6, R14, R13, R12, R11 ;  /* 0x0000000c0d0e7389 */ /* 0x0002a400000c000b */
[----:B012---:R-:W-:Y:S01]  /*10cb0*/  ENDCOLLECTIVE ;  /* 0x000000000000791b */ /* 0x007fe20003800000 */
.L_x_249:
[----:B------:R-:W-:Y:S05]  /*10cc0*/  BRA `(.L_x_250) ;  /* 0xffffffcc00b07947 */ /* 0x000fea000383ffff */
.L_x_184:
[----:B------:R-:W-:Y:S01]  /*10cd0*/  BSSY B0, `(.L_x_251) ;  /* 0x0000006000007945 */ /* 0x000fe20003800000 */
[----:B------:R-:W-:-:S07]  /*10ce0*/  IMAD.MOV.U32 R15, RZ, RZ, -0x1 ;  /* 0xffffffffff0f7424 */ /* 0x000fce00078e00ff */
[----:B-1----:R-:W-:Y:S05]  /*10cf0*/  WARPSYNC.COLLECTIVE R15, `(.L_x_252) ;  /* 0x000000000f0c7348 */ /* 0x002fea0003c00000 */
[----:B------:R-:W-:Y:S02]  /*10d00*/  ELECT P6, UR62, PT ;  /* 0x00000000003e782f */ /* 0x000fe400038c0000 */
[----:B------:R-:W-:Y:S01]  /*10d10*/  MOV R14, UR62 ;  /* 0x0000003e000e7c02 */ /* 0x000fe20008000f00 */
[----:B-1----:R-:W-:Y:S10]  /*10d20*/  ENDCOLLECTIVE ;  /* 0x000000000000791b */ /* 0x002ff40003800000 */
.L_x_252:
[----:B------:R-:W-:Y:S05]  /*10d30*/  BSYNC B0 ;  /* 0x0000000000007941 */ /* 0x000fea0003800000 */
.L_x_251:
[----:B------:R-:W-:Y:S05]  /*10d40*/  BRA `(.L_x_253) ;  /* 0xffffffcc00b07947 */ /* 0x000fea000383ffff */
.L_x_187:
[----:B0-----:R0:W1:Y:S02]  /*10d50*/  SYNCS.PHASECHK.TRANS64.TRYWAIT P2, [R4+URZ+0x2e880], R3 ;  /* 0x02e88003040075a7 */ /* 0x001064000804017f */
[----:B-1----:R-:W-:Y:S05]  /*10d60*/  @!P2 NANOSLEEP.SYNCS 0x989680 ;  /* 0x009896800000a95d */ /* 0x002fea0003900000 */
[----:B------:R-:W1:Y:S02]  /*10d70*/  @!P2 SYNCS.PHASECHK.TRANS64 P2, [R4+URZ+0x2e880], R3 ;  /* 0x02e880030400a5a7 */ /* 0x000e64000804007f */
[----:B-1----:R-:W-:Y:S05]  /*10d80*/  @!P2 BRA `(.L_x_187) ;  /* 0xfffffffc00f0a947 */ /* 0x002fea000383ffff */
[----:B------:R-:W-:Y:S05]  /*10d90*/  BRA `(.L_x_254) ;  /* 0xffffffd0000c7947 */ /* 0x000fea000383ffff */
.L_x_189:
[----:B-1----:R1:W2:Y:S02]  /*10da0*/  SYNCS.PHASECHK.TRANS64.TRYWAIT P2, [R4+URZ+0x2e840], R3 ;  /* 0x02e84003040075a7 */ /* 0x0022a4000804017f */
[----:B--2---:R-:W-:Y:S05]  /*10db0*/  @!P2 NANOSLEEP.SYNCS 0x989680 ;  /* 0x009896800000a95d */ /* 0x004fea0003900000 */
[----:B------:R-:W2:Y:S02]  /*10dc0*/  @!P2 SYNCS.PHASECHK.TRANS64 P2, [R4+URZ+0x2e840], R3 ;  /* 0x02e840030400a5a7 */ /* 0x000ea4000804007f */
[----:B--2---:R-:W-:Y:S05]  /*10dd0*/  @!P2 BRA `(.L_x_189) ;  /* 0xfffffffc00f0a947 */ /* 0x004fea000383ffff */
[----:B------:R-:W-:Y:S05]  /*10de0*/  BRA `(.L_x_255) ;  /* 0xffffffd0006c7947 */ /* 0x000fea000383ffff */
.L_x_192:
[----:B--2---:R-:W-:-:S04]  /*10df0*/  IMAD.U32 R3, RZ, RZ, UR41 ;  /* 0x00000029ff037e24 */ /* 0x004fc8000f8e00ff */
[----:B------:R2:W3:Y:S03]  /*10e00*/  SYNCS.PHASECHK.TRANS64.TRYWAIT P0, [R3+URZ+0x2e820], R2 ;  /* 0x02e82002030075a7 */ /* 0x0004e6000800017f */
[----:B---3--:R-:W-:Y:S05]  /*10e10*/  @!P0 NANOSLEEP.SYNCS 0x989680 ;  /* 0x009896800000895d */ /* 0x008fea0003900000 */
[----:B------:R-:W3:Y:S02]  /*10e20*/  @!P0 SYNCS.PHASECHK.TRANS64 P0, [R3+URZ+0x2e820], R2 ;  /* 0x02e82002030085a7 */ /* 0x000ee4000800007f */
[----:B---3--:R-:W-:Y:S05]  /*10e30*/  @!P0 BRA `(.L_x_192) ;  /* 0xfffffffc00ec8947 */ /* 0x008fea000383ffff */
[----:B------:R-:W-:Y:S05]  /*10e40*/  BRA `(.L_x_256) ;  /* 0xffffffd4001c7947 */ /* 0x000fea000383ffff */
.L_x_198:
[----:B-1----:R1:W3:Y:S02]  /*10e50*/  SYNCS.PHASECHK.TRANS64.TRYWAIT P0, [R4+URZ+0x2e880], R3 ;  /* 0x02e88003040075a7 */ /* 0x0022e4000800017f */
[----:B---3--:R-:W-:Y:S05]  /*10e60*/  @!P0 NANOSLEEP.SYNCS 0x989680 ;  /* 0x009896800000895d */ /* 0x008fea0003900000 */
[----:B------:R-:W3:Y:S02]  /*10e70*/  @!P0 SYNCS.PHASECHK.TRANS64 P0, [R4+URZ+0x2e880], R3 ;  /* 0x02e88003040085a7 */ /* 0x000ee4000800007f */
[----:B---3--:R-:W-:Y:S05]  /*10e80*/  @!P0 BRA `(.L_x_198) ;  /* 0xfffffffc00f08947 */ /* 0x008fea000383ffff */
[----:B------:R-:W-:Y:S05]  /*10e90*/  BRA `(.L_x_257) ;  /* 0xffffffd400d07947 */ /* 0x000fea000383ffff */
.L_x_203:
[----:B--2---:R2:W3:Y:S02]  /*10ea0*/  SYNCS.PHASECHK.TRANS64.TRYWAIT P0, [R4+URZ+0x2e840], R3 ;  /* 0x02e84003040075a7 */ /* 0x0044e4000800017f */
[----:B---3--:R-:W-:Y:S05]  /*10eb0*/  @!P0 NANOSLEEP.SYNCS 0x989680 ;  /* 0x009896800000895d */ /* 0x008fea0003900000 */
[----:B------:R-:W3:Y:S02]  /*10ec0*/  @!P0 SYNCS.PHASECHK.TRANS64 P0, [R4+URZ+0x2e840], R3 ;  /* 0x02e84003040085a7 */ /* 0x000ee4000800007f */
[----:B---3--:R-:W-:Y:S05]  /*10ed0*/  @!P0 BRA `(.L_x_203) ;  /* 0xfffffffc00f08947 */ /* 0x008fea000383ffff */
[----:B------:R-:W-:Y:S05]  /*10ee0*/  BRA `(.L_x_258) ;  /* 0xffffffd800587947 */ /* 0x000fea000383ffff */
.L_x_209:
[----:B---3--:R-:W3:Y:S02]  /*10ef0*/  LDL R3, [R1] ;  /* 0x0000000001037983 */ /* 0x008ee40000100800 */
[----:B---3--:R3:W4:Y:S02]  /*10f00*/  SYNCS.PHASECHK.TRANS64.TRYWAIT P2, [R3+URZ+0x2e870], R2 ;  /* 0x02e87002030075a7 */ /* 0x008724000804017f */
[----:B----4-:R-:W-:Y:S05]  /*10f10*/  @!P2 NANOSLEEP.SYNCS 0x989680 ;  /* 0x009896800000a95d */ /* 0x010fea0003900000 */
[----:B------:R-:W4:Y:S02]  /*10f20*/  @!P2 SYNCS.PHASECHK.TRANS64 P2, [R3+URZ+0x2e870], R2 ;  /* 0x02e870020300a5a7 */ /* 0x000f24000804007f */
[----:B----4-:R-:W-:Y:S05]  /*10f30*/  @!P2 BRA `(.L_x_209) ;  /* 0xfffffffc00eca947 */ /* 0x010fea000383ffff */
[----:B------:R-:W-:Y:S05]  /*10f40*/  BRA `(.L_x_259) ;  /* 0xffffffd800f87947 */ /* 0x000fea000383ffff */
.L_x_211:
[----:B-1----:R-:W3:Y:S02]  /*10f50*/  LDL R4, [R1] ;  /* 0x0000000001047983 */ /* 0x002ee40000100800 */
[----:B---3--:R1:W3:Y:S02]  /*10f60*/  SYNCS.PHASECHK.TRANS64.TRYWAIT P2, [R4+URZ+0x2e860], R3 ;  /* 0x02e86003040075a7 */ /* 0x0082e4000804017f */
[----:B---3--:R-:W-:Y:S05]  /*10f70*/  @!P2 NANOSLEEP.SYNCS 0x989680 ;  /* 0x009896800000a95d */ /* 0x008fea0003900000 */
[----:B------:R-:W3:Y:S02]  /*10f80*/  @!P2 SYNCS.PHASECHK.TRANS64 P2, [R4+URZ+0x2e860], R3 ;  /* 0x02e860030400a5a7 */ /* 0x000ee4000804007f */
[----:B---3--:R-:W-:Y:S05]  /*10f90*/  @!P2 BRA `(.L_x_211) ;  /* 0xfffffffc00eca947 */ /* 0x008fea000383ffff */
[----:B------:R-:W-:Y:S05]  /*10fa0*/  BRA `(.L_x_260) ;  /* 0xffffffdc00007947 */ /* 0x000fea000383ffff */
.L_x_218:
[----:B--2---:R2:W3:Y:S02]  /*10fb0*/  SYNCS.PHASECHK.TRANS64.TRYWAIT P0, [R20+URZ+0x2e870], R3 ;  /* 0x02e87003140075a7 */ /* 0x0044e4000800017f */
[----:B---3--:R-:W-:Y:S05]  /*10fc0*/  @!P0 NANOSLEEP.SYNCS 0x989680 ;  /* 0x009896800000895d */ /* 0x008fea0003900000 */
[----:B------:R-:W3:Y:S02]  /*10fd0*/  @!P0 SYNCS.PHASECHK.TRANS64 P0, [R20+URZ+0x2e870], R3 ;  /* 0x02e87003140085a7 */ /* 0x000ee4000800007f */
[----:B---3--:R-:W-:Y:S05]  /*10fe0*/  @!P0 BRA `(.L_x_218) ;  /* 0xfffffffc00f08947 */ /* 0x008fea000383ffff */
[----:B------:R-:W-:Y:S05]  /*10ff0*/  BRA `(.L_x_261) ;  /* 0xffffffe400207947 */ /* 0x000fea000383ffff */
.L_x_220:
[----:B--2---:R2:W3:Y:S02]  /*11000*/  SYNCS.PHASECHK.TRANS64.TRYWAIT P0, [R20+URZ+0x2e860], R3 ;  /* 0x02e86003140075a7 */ /* 0x0044e4000800017f */
[----:B---3--:R-:W-:Y:S05]  /*11010*/  @!P0 NANOSLEEP.SYNCS 0x989680 ;  /* 0x009896800000895d */ /* 0x008fea0003900000 */
[----:B------:R-:W3:Y:S02]  /*11020*/  @!P0 SYNCS.PHASECHK.TRANS64 P0, [R20+URZ+0x2e860], R3 ;  /* 0x02e86003140085a7 */ /* 0x000ee4000800007f */
[----:B---3--:R-:W-:Y:S05]  /*11030*/  @!P0 BRA `(.L_x_220) ;  /* 0xfffffffc00f08947 */ /* 0x008fea000383ffff */
[----:B------:R-:W-:Y:S05]  /*11040*/  BRA `(.L_x_262) ;  /* 0xffffffe400287947 */ /* 0x000fea000383ffff */
.L_x_233:
[----:B0-----:R0:W1:Y:S02]  /*11050*/  SYNCS.PHASECHK.TRANS64.TRYWAIT P0, [R0+URZ+0x2e820], R3 ;  /* 0x02e82003000075a7 */ /* 0x001064000800017f */
[----:B-1----:R-:W-:Y:S05]  /*11060*/  @!P0 NANOSLEEP.SYNCS 0x989680 ;  /* 0x009896800000895d */ /* 0x002fea0003900000 */
[----:B------:R-:W1:Y:S02]  /*11070*/  @!P0 SYNCS.PHASECHK.TRANS64 P0, [R0+URZ+0x2e820], R3 ;  /* 0x02e82003000085a7 */ /* 0x000e64000800007f */
[----:B-1----:R-:W-:Y:S05]  /*11080*/  @!P0 BRA `(.L_x_233) ;  /* 0xfffffffc00f08947 */ /* 0x002fea000383ffff */
[----:B------:R-:W-:Y:S05]  /*11090*/  BRA `(.L_x_263) ;  /* 0xfffffff400a07947 */ /* 0x000fea000383ffff */
.L_x_234:
[----:B------:R-:W1:Y:S01]  /*110a0*/  S2R R2, SR_TID.X ;  /* 0x0000000000027919 */ /* 0x000e620000002100 */
[----:B------:R-:W-:Y:S01]  /*110b0*/  BSSY B0, `(.L_x_264) ;  /* 0x000000a000007945 */ /* 0x000fe20003800000 */
[----:B------:R-:W-:Y:S02]  /*110c0*/  IMAD.MOV.U32 R12, RZ, RZ, RZ ;  /* 0x000000ffff0c7224 */ /* 0x000fe400078e00ff */
[----:B------:R-:W-:Y:S02]  /*110d0*/  IMAD.MOV.U32 R11, RZ, RZ, 0x1f ;  /* 0x0000001fff0b7424 */ /* 0x000fe400078e00ff */
[----:B------:R-:W-:Y:S01]  /*110e0*/  IMAD.MOV.U32 R15, RZ, RZ, -0x1 ;  /* 0xffffffffff0f7424 */ /* 0x000fe200078e00ff */
[----:B-1----:R-:W-:-:S04]  /*110f0*/  SHF.R.U32.HI R2, RZ, 0x5, R2 ;  /* 0x00000005ff027819 */ /* 0x002fc80000011602 */
[----:B------:R-:W-:-:S05]  /*11100*/  LOP3.LUT R2, R2, 0x3, RZ, 0xc0, !PT ;  /* 0x0000000302027812 */ /* 0x000fca00078ec0ff */
[----:B------:R-:W-:-:S07]  /*11110*/  IMAD.MOV.U32 R13, RZ, RZ, R2 ;  /* 0x000000ffff0d7224 */ /* 0x000fce00078e0002 */
[----:B0-----:R-:W-:Y:S05]  /*11120*/  WARPSYNC.COLLECTIVE R15, `(.L_x_265) ;  /* 0x000000000f087348 */ /* 0x001fea0003c00000 */
[----:B------:R1:W2:Y:S02]  /*11130*/  SHFL.IDX P6, R14, R13, R12, R11 ;  /* 0x0000000c0d0e7389 */ /* 0x0002a400000c000b */
[----:B012---:R-:W-:Y:S01]  /*11140*/  ENDCOLLECTIVE ;  /* 0x000000000000791b */ /* 0x007fe20003800000 */
.L_x_265:
[----:B------:R-:W-:Y:S05]  /*11150*/  BSYNC B0 ;  /* 0x0000000000007941 */ /* 0x000fea0003800000 */
.L_x_264:
[----:B------:R-:W-:Y:S05]  /*11160*/  BRA `(.L_x_266) ;  /* 0xfffffff400887947 */ /* 0x000fea000383ffff */
.L_x_237:
[----:B------:R-:W-:Y:S01]  /*11170*/  BSSY B1, `(.L_x_267) ;  /* 0x0000006000017945 */ /* 0x000fe20003800000 */
[----:B------:R-:W-:-:S07]  /*11180*/  IMAD.MOV.U32 R15, RZ, RZ, -0x1 ;  /* 0xffffffffff0f7424 */ /* 0x000fce00078e00ff */
[----:B01----:R-:W-:Y:S05]  /*11190*/  WARPSYNC.COLLECTIVE R15, `(.L_x_268) ;  /* 0x000000000f0c7348 */ /* 0x003fea0003c00000 */
[----:B------:R-:W-:Y:S02]  /*111a0*/  ELECT P6, UR62, PT ;  /* 0x00000000003e782f */ /* 0x000fe400038c0000 */
[----:B------:R-:W-:Y:S01]  /*111b0*/  MOV R14, UR62 ;  /* 0x0000003e000e7c02 */ /* 0x000fe20008000f00 */
[----:B01----:R-:W-:Y:S10]  /*111c0*/  ENDCOLLECTIVE ;  /* 0x000000000000791b */ /* 0x003ff40003800000 */
.L_x_268:
[----:B------:R-:W-:Y:S05]  /*111d0*/  BSYNC B1 ;  /* 0x0000000000017941 */ /* 0x000fea0003800000 */
.L_x_267:
[----:B------:R-:W-:Y:S05]  /*111e0*/  BRA `(.L_x_269) ;  /* 0xfffffff400807947 */ /* 0x000fea000383ffff */
.L_x_239:
[----:B0-----:R0:W1:Y:S02]  /*111f0*/  SYNCS.PHASECHK.TRANS64.TRYWAIT P1, [R6+URZ], R5 ;  /* 0x00000005060075a7 */ /* 0x001064000802017f */
[----:B-1----:R-:W-:Y:S05]  /*11200*/  @!P1 NANOSLEEP.SYNCS 0x989680 ;  /* 0x009896800000995d */ /* 0x002fea0003900000 */
[----:B------:R-:W1:Y:S02]  /*11210*/  @!P1 SYNCS.PHASECHK.TRANS64 P1, [R6+URZ], R5 ;  /* 0x00000005060095a7 */ /* 0x000e64000802007f */
[----:B-1----:R-:W-:Y:S05]  /*11220*/  @!P1 BRA `(.L_x_239) ;  /* 0xfffffffc00f09947 */ /* 0x002fea000383ffff */
[----:B------:R-:W-:Y:S05]  /*11230*/  BRA `(.L_x_270) ;  /* 0xfffffff400bc7947 */ /* 0x000fea000383ffff */
.L_x_240:
[----:B-1----:R1:W2:Y:S02]  /*11240*/  SYNCS.PHASECHK.TRANS64.TRYWAIT P1, [R7+URZ], R2 ;  /* 0x00000002070075a7 */ /* 0x0022a4000802017f */
[----:B--2---:R-:W-:Y:S05]  /*11250*/  @!P1 NANOSLEEP.SYNCS 0x989680 ;  /* 0x009896800000995d */ /* 0x004fea0003900000 */
[----:B------:R-:W2:Y:S02]  /*11260*/  @!P1 SYNCS.PHASECHK.TRANS64 P1, [R7+URZ], R2 ;  /* 0x00000002070095a7 */ /* 0x000ea4000802007f */
[----:B--2---:R-:W-:Y:S05]  /*11270*/  @!P1 BRA `(.L_x_240) ;  /* 0xfffffffc00f09947 */ /* 0x004fea000383ffff */
[----:B------:R-:W-:Y:S05]  /*11280*/  BRA `(.L_x_271) ;  /* 0xfffffff400b07947 */ /* 0x000fea000383ffff */
.L_x_242:
[----:B--2---:R2:W3:Y:S02]  /*11290*/  SYNCS.PHASECHK.TRANS64.TRYWAIT P1, [R4+URZ+0x2e860], R5 ;  /* 0x02e86005040075a7 */ /* 0x0044e4000802017f */
[----:B---3--:R-:W-:Y:S05]  /*112a0*/  @!P1 NANOSLEEP.SYNCS 0x989680 ;  /* 0x009896800000995d */ /* 0x008fea0003900000 */
[----:B------:R-:W3:Y:S02]  /*112b0*/  @!P1 SYNCS.PHASECHK.TRANS64 P1, [R4+URZ+0x2e860], R5 ;  /* 0x02e86005040095a7 */ /* 0x000ee4000802007f */
[----:B---3--:R-:W-:Y:S05]  /*112c0*/  @!P1 BRA `(.L_x_242) ;  /* 0xfffffffc00f09947 */ /* 0x008fea000383ffff */
[----:B------:R-:W-:Y:S05]  /*112d0*/  BRA `(.L_x_272) ;  /* 0xfffffff400b47947 */ /* 0x000fea000383ffff */
.L_x_244:
[----:B---3--:R3:W4:Y:S02]  /*112e0*/  SYNCS.PHASECHK.TRANS64.TRYWAIT P1, [R3+URZ+0x2e860], R2 ;  /* 0x02e86002030075a7 */ /* 0x008724000802017f */
[----:B----4-:R-:W-:Y:S05]  /*112f0*/  @!P1 NANOSLEEP.SYNCS 0x989680 ;  /* 0x009896800000995d */ /* 0x010fea0003900000 */
[----:B------:R-:W4:Y:S02]  /*11300*/  @!P1 SYNCS.PHASECHK.TRANS64 P1, [R3+URZ+0x2e860], R2 ;  /* 0x02e86002030095a7 */ /* 0x000f24000802007f */
[----:B----4-:R-:W-:Y:S05]  /*11310*/  @!P1 BRA `(.L_x_244) ;  /* 0xfffffffc00f09947 */ /* 0x010fea000383ffff */
[----:B------:R-:W-:Y:S05]  /*11320*/  BRA `(.L_x_273) ;  /* 0xfffffff400b47947 */ /* 0x000fea000383ffff */
.L_x_246:
[----:B----4-:R4:W0:Y:S02]  /*11330*/  SYNCS.PHASECHK.TRANS64.TRYWAIT P0, [R4+URZ+0x2e880], R5 ;  /* 0x02e88005040075a7 */ /* 0x010824000800017f */
[----:B0-----:R-:W-:Y:S05]  /*11340*/  @!P0 NANOSLEEP.SYNCS 0x989680 ;  /* 0x009896800000895d */ /* 0x001fea0003900000 */
[----:B------:R-:W0:Y:S02]  /*11350*/  @!P0 SYNCS.PHASECHK.TRANS64 P0, [R4+URZ+0x2e880], R5 ;  /* 0x02e88005040085a7 */ /* 0x000e24000800007f */
[----:B0-----:R-:W-:Y:S05]  /*11360*/  @!P0 BRA `(.L_x_246) ;  /* 0xfffffffc00f08947 */ /* 0x001fea000383ffff */
[----:B------:R-:W-:Y:S05]  /*11370*/  BRA `(.L_x_247) ;  /* 0xfffffff400b07947 */ /* 0x000fea000383ffff */
.L_x_274:
        /* <DEDUP_REMOVED lines=16> */
.L_x_2506:


//--------------------- .text._ZN7cutlass13device_kernelIN5flash11enable_sm90INS1_16FlashAttnFwdSm90INS1_25CollectiveMainloopFwdSm90ILi2EN4cute5tupleIJNS5_1CILi1EEES8_S8_EEENS6_IJNS7_ILi128EEENS7_ILi224EEESA_EEELi128ENS_12float_e4m3_tEfNS_4arch4Sm90ELb0ELb0ELb0ELb1ELb0ELb1ELb0ELb1ELb1ELb0ELb0ELb0EEENS1_21CollectiveEpilogueFwdINS6_IJSA_SA_SB_EEES9_NS_10bfloat16_tESF_Li256ELb1ELb0ELb0ELb1EEENS1_36VarlenDynamicPersistentTileSchedulerILi128ELi224ELi256ELi128ELb0ELb0ELb1ELb0ELb1ELb1EEEEEEEEEvNT_6ParamsE --------------------------
	.section	.text._ZN7cutlass13device_kernelIN5flash11enable_sm90INS1_16FlashAttnFwdSm90INS1_25CollectiveMainloopFwdSm90ILi2EN4cute5tupleIJNS5_1CILi1EEES8_S8_EEENS6_IJNS7_ILi128EEENS7_ILi224EEESA_EEELi128ENS_12float_e4m3_tEfNS_4arch4Sm90ELb0ELb0ELb0ELb1ELb0ELb1ELb0ELb1ELb1ELb0ELb0ELb0EEENS1_21CollectiveEpilogueFwdINS6_IJSA_SA_SB_EEES9_NS_10bfloat16_tESF_Li256ELb1ELb0ELb0ELb1EEENS1_36VarlenDynamicPersistentTileSchedulerILi128ELi224ELi256ELi128ELb0ELb0ELb1ELb0ELb1ELb1EEEEEEEEEvNT_6ParamsE,"ax",@progbits
	.align	128
.text._ZN7cutlass13device_kernelIN5flash11enable_sm90INS1_16FlashAttnFwdSm90INS1_25CollectiveMainloopFwdSm90ILi2EN4cute5tupleIJNS5_1CILi1EEES8_S8_EEENS6_IJNS7_ILi128EEENS7_ILi224EEESA_EEELi128ENS_12float_e4m3_tEfNS_4arch4Sm90ELb0ELb0ELb0ELb1ELb0ELb1ELb0ELb1ELb1ELb0ELb0ELb0EEENS1_21CollectiveEpilogueFwdINS6_IJSA_SA_SB_EEES9_NS_10bfloat16_tESF_Li256ELb1ELb0ELb0ELb1EEENS1_36VarlenDynamicPersistentTileSchedulerILi128ELi224ELi256ELi128ELb0ELb0ELb1ELb0ELb1ELb1EEEEEEEEEvNT_6ParamsE:
        .type           _ZN7cutlass13device_kernelIN5flash11enable_sm90INS1_16FlashAttnFwdSm90INS1_25CollectiveMainloopFwdSm90ILi2EN4cute5tupleIJNS5_1CILi1EEES8_S8_EEENS6_IJNS7_ILi128EEENS7_ILi224EEESA_EEELi128ENS_12float_e4m3_tEfNS_4arch4Sm90ELb0ELb0ELb0ELb1ELb0ELb1ELb0ELb1ELb1ELb0ELb0ELb0EEENS1_21CollectiveEpilogueFwdINS6_IJSA_SA_SB_EEES9_NS_10bfloat16_tESF_Li256ELb1ELb0ELb0ELb1EEENS1_36VarlenDynamicPersistentTileSchedulerILi128ELi224ELi256ELi128ELb0ELb0ELb1ELb0ELb1ELb1EEEEEEEEEvNT_6ParamsE,@function
        .size           _ZN7cutlass13device_kernelIN5flash11enable_sm90INS1_16FlashAttnFwdSm90INS1_25CollectiveMainloopFwdSm90ILi2EN4cute5tupleIJNS5_1CILi1EEES8_S8_EEENS6_IJNS7_ILi128EEENS7_ILi224EEESA_EEELi128ENS_12float_e4m3_tEfNS_4arch4Sm90ELb0ELb0ELb0ELb1ELb0ELb1ELb0ELb1ELb1ELb0ELb0ELb0EEENS1_21CollectiveEpilogueFwdINS6_IJSA_SA_SB_EEES9_NS_10bfloat16_tESF_Li256ELb1ELb0ELb0ELb1EEENS1_36VarlenDynamicPersistentTileSchedulerILi128ELi224ELi256ELi128ELb0ELb0ELb1ELb0ELb1ELb1EEEEEEEEEvNT_6ParamsE,(.L_x_2507 - _ZN7cutlass13device_kernelIN5flash11enable_sm90INS1_16FlashAttnFwdSm90INS1_25CollectiveMainloopFwdSm90ILi2EN4cute5tupleIJNS5_1CILi1EEES8_S8_EEENS6_IJNS7_ILi128EEENS7_ILi224EEESA_EEELi128ENS_12float_e4m3_tEfNS_4arch4Sm90ELb0ELb0ELb0ELb1ELb0ELb1ELb0ELb1ELb1ELb0ELb0ELb0EEENS1_21CollectiveEpilogueFwdINS6_IJSA_SA_SB_EEES9_NS_10bfloat16_tESF_Li256ELb1ELb0ELb0ELb1EEENS1_36VarlenDynamicPersistentTileSchedulerILi128ELi224ELi256ELi128ELb0ELb0ELb1ELb0ELb1ELb1EEEEEEEEEvNT_6ParamsE)
        .other          _ZN7cutlass13device_kernelIN5flash11enable_sm90INS1_16FlashAttnFwdSm90INS1_25CollectiveMainloopFwdSm90ILi2EN4cute5tupleIJNS5_1CILi1EEES8_S8_EEENS6_IJNS7_ILi128EEENS7_ILi224EEESA_EEELi128ENS_12float_e4m3_tEfNS_4arch4Sm90ELb0ELb0ELb0ELb1ELb0ELb1ELb0ELb1ELb1ELb0ELb0ELb0EEENS1_21CollectiveEpilogueFwdINS6_IJSA_SA_SB_EEES9_NS_10bfloat16_tESF_Li256ELb1ELb0ELb0ELb1EEENS1_36VarlenDynamicPersistentTileSchedulerILi128ELi224ELi256ELi128ELb0ELb0ELb1ELb0ELb1ELb1EEEEEEEEEvNT_6ParamsE,@"STO_CUDA_ENTRY STV_DEFAULT"
_ZN7cutlass13device_kernelIN5flash11enable_sm90INS1_16FlashAttnFwdSm90INS1_25CollectiveMainloopFwdSm90ILi2EN4cute5tupleIJNS5_1CILi1EEES8_S8_EEENS6_IJNS7_ILi128EEENS7_ILi224EEESA_EEELi128ENS_12float_e4m3_tEfNS_4arch4Sm90ELb0ELb0ELb0ELb1ELb0ELb1ELb0ELb1ELb1ELb0ELb0ELb0EEENS1_21CollectiveEpilogueFwdINS6_IJSA_SA_SB_EEES9_NS_10bfloat16_tESF_Li256ELb1ELb0ELb0ELb1EEENS1_36VarlenDynamicPersistentTileSchedulerILi128ELi224ELi256ELi128ELb0ELb0ELb1ELb0ELb1ELb1EEEEEEEEEvNT_6ParamsE:
        /* <DEDUP_REMOVED lines=14> */
[----:B------:R-:W-:Y:S02]  /*00e0*/  UIADD3 UR12, UP3, UR4, 0x570, URZ ;  /* 0x00000570040c7890 */ /* 0x000fe4000ff7e03f */
[----:B------:R-:W-:-:S02]  /*00f0*/  UIADD3 UR4, UP4, UR4, 0x670, URZ ;  /* 0x0000067004047890 */ /* 0x000fc4000ff9e03f */
[----:B------:R-:W-:Y:S02]  /*0100*/  UIADD3.X UR7, URZ, UR5, URZ, UP0, !UPT ;  /* 0x000000053f077290 */ /* 0x000fe400087fe43f */
[----:B------:R-:W-:Y:S02]  /*0110*/  UIADD3.X UR9, URZ, UR5, URZ, UP1, !UPT ;  /* 0x000000053f097290 */ /* 0x000fe40008ffe43f */
[----:B------:R-:W-:Y:S02]  /*0120*/  UIADD3.X UR11, URZ, UR5, URZ, UP2, !UPT ;  /* 0x000000053f0b7290 */ /* 0x000fe400097fe43f */
[----:B------:R-:W-:Y:S02]  /*0130*/  UIADD3.X UR13, URZ, UR5, URZ, UP3, !UPT ;  /* 0x000000053f0d7290 */ /* 0x000fe40009ffe43f */
[----:B------:R-:W-:Y:S01]  /*0140*/  UIADD3.X UR5, URZ, UR5, URZ, UP4, !UPT ;  /* 0x000000053f057290 */ /* 0x000fe2000a7fe43f */
[----:B------:R0:W-:Y:S02]  /*0150*/  UTMACCTL.PF [UR6] ;  /* 0x00000000060079b9 */ /* 0x0001e40008040000 */
[----:B------:R0:W-:Y:S02]  /*0160*/  UTMACCTL.PF [UR8] ;  /* 0x00000000080079b9 */ /* 0x0001e40008040000 */
[----:B------:R0:W-:Y:S02]  /*0170*/  UTMACCTL.PF [UR10] ;  /* 0x000000000a0079b9 */ /* 0x0001e40008040000 */
[----:B------:R0:W-:Y:S02]  /*0180*/  UTMACCTL.PF [UR12] ;  /* 0x000000000c0079b9 */ /* 0x0001e40008040000 */
[----:B------:R0:W-:Y:S02]  /*0190*/  UTMACCTL.PF [UR4] ;  /* 0x00000000040079b9 */ /* 0x0001e40008040000 */
[----:B0-----:R-:W-:Y:S01]  /*01a0*/  NOP ;  /* 0x0000000000007918 */ /* 0x001fe20000000000 */
.L_x_276:
[----:B------:R-:W-:Y:S05]  /*01b0*/  BSYNC B0 ;  /* 0x0000000000007941 */ /* 0x000fea0003800000 */
.L_x_275:
        /* <DEDUP_REMOVED lines=41> */
.L_x_277:
        /* <DEDUP_REMOVED lines=22> */
.L_x_278:
        /* <DEDUP_REMOVED lines=18> */
.L_x_279:
        /* <DEDUP_REMOVED lines=22> */
.L_x_280:
        /* <DEDUP_REMOVED lines=22> */
.L_x_281:
[----:B0-----:R-:W-:Y:S01]  /*0990*/  UMOV UR4, 0x1 ;  /* 0x0000000100047882 */ /* 0x001fe20000000000 */
[----:B------:R-:W-:Y:S01]  /*09a0*/  PLOP3.LUT P0, PT, PT, PT, UP0, 0x80, 0x0 ;  /* 0x000000000000781c */ /* 0x000fe20003f0f008 */
[----:B------:R-:W-:Y:S01]  /*09b0*/  USEL UR4, UR4, 0x2, !UP0 ;  /* 0x0000000204047887 */ /* 0x000fe2000c000000 */
[----:B------:R-:W-:Y:S01]  /*09c0*/  NOP ;  /* 0x0000000000007918 */ /* 0x000fe20000000000 */
[----:B------:R-:W-:Y:S01]  /*09d0*/  ULDC.64 UR60, c[0x0][0x208] ;  /* 0x00008200003c7ab9 */ /* 0x000fe20000000a00 */
[----:B------:R-:W-:Y:S03]  /*09e0*/  BSSY B8, `(.L_x_282) ;  /* 0x000219c000087945 */ /* 0x000fe60003800000 */
[----:B------:R-:W-:-:S05]  /*09f0*/  IMAD.U32 R2, RZ, RZ, UR4 ;  /* 0x00000004ff027e24 */ /* 0x000fca000f8e00ff */
[----:B------:R0:W-:Y:S01]  /*0a00*/  STL [R1+0x98], R2 ;  /* 0x0000980201007387 */ /* 0x0001e20000100800 */
[----:B-12-4-:R-:W-:Y:S06]  /*0a10*/  BAR.SYNC.DEFER_BLOCKING 0x0 ;  /* 0x0000000000007b1d */ /* 0x016fec0000010000 */
[----:B------:R-:W-:Y:S05]  /*0a20*/  @!P0 BRA `(.L_x_283) ;  /* 0x000001bc001c8947 */ /* 0x000fea0003800000 */
.L_x_284:
[----:B------:R-:W-:-:S08]  /*0a30*/  NOP ;  /* 0x0000000000007918 */ /* 0x000fd00000000000 */
[----:B------:R-:W1:Y:S02]  /*0a40*/  USETMAXREG.TRY_ALLOC.CTAPOOL UP0, 0xf0 ;  /* 0x000000f0000079c8 */ /* 0x000e640008000600 */
[----:B-1----:R-:W-:-:S13]  /*0a50*/  PLOP3.LUT P0, PT, PT, PT, UP0, 0x80, 0x0 ;  /* 0x000000000000781c */ /* 0x002fda0003f0f008 */
[----:B------:R-:W-:Y:S05]  /*0a60*/  @!P0 BRA `(.L_x_284) ;  /* 0xfffffffc00f08947 */ /* 0x000fea000383ffff */
[----:B------:R-:W1:Y:S01]  /*0a70*/  S2R R0, SR_TID.X ;  /* 0x0000000000007919 */ /* 0x000e620000002100 */
[----:B------:R-:W2:Y:S01]  /*0a80*/  S2UR UR5, SR_CgaCtaId ;  /* 0x00000000000579c3 */ /* 0x000ea20000008800 */
[----:B------:R-:W-:-:S07]  /*0a90*/  UMOV UR4, 0x400 ;  /* 0x0000040000047882 */ /* 0x000fce0000000000 */
[----:B------:R-:W-:Y:S06]  /*0aa0*/  BAR.ARV 0x8, 0x120 ;  /* 0x0204800000007b1d */ /* 0x000fec0000002000 */
[----:B--2---:R-:W-:-:S06]  /*0ab0*/  ULEA UR4, UR5, UR4, 0x18 ;  /* 0x0000000405047291 */ /* 0x004fcc000f8ec03f */
[----:B------:R-:W-:Y:S01]  /*0ac0*/  IMAD.U32 R16, RZ, RZ, UR4 ;  /* 0x00000004ff107e24 */ /* 0x000fe2000f8e00ff */
[----:B-1----:R-:W-:Y:S01]  /*0ad0*/  SHF.R.U32.HI R0, RZ, 0x7, R0 ;  /* 0x00000007ff007819 */ /* 0x002fe20000011600 */
[----:B------:R-:W-:-:S03]  /*0ae0*/  ULDC UR4, c[0x0][0xc14] ;  /* 0x0003050000047ab9 */ /* 0x000fc60000000800 */
[----:B------:R-:W-:Y:S01]  /*0af0*/  ISETP.NE.AND P0, PT, R0, 0x1, PT ;  /* 0x000000010000780c */ /* 0x000fe20003f05270 */
[----:B------:R-:W-:-:S05]  /*0b00*/  IMAD.U32 R0, RZ, RZ, UR5 ;  /* 0x00000005ff007e24 */ /* 0x000fca000f8e00ff */
[----:B------:R-:W-:Y:S07]  /*0b10*/  STL [R1+0x64], R0 ;  /* 0x0000640001007387 */ /* 0x000fee0000100800 */
[----:B------:R-:W-:Y:S08]  /*0b20*/  @!P0 BAR.ARV 0x9, 0x100 ;  /* 0x0244000000008b1d */ /* 0x000ff00000002000 */
[----:B------:R-:W-:Y:S06]  /*0b30*/  BAR.SYNC.DEFER_BLOCKING 0x5, 0x180 ;  /* 0x0146000000007b1d */ /* 0x000fec0000010000 */
[----:B------:R-:W1:Y:S02]  /*0b40*/  LDS.128 R120, [R16+0x2e8d0] ;  /* 0x02e8d00010787984 */ /* 0x000e640000000c00 */
[----:B------:R-:W-:Y:S06]  /*0b50*/  BAR.ARV 0x4, 0x180 ;  /* 0x0106000000007b1d */ /* 0x000fec0000002000 */
[----:B-1----:R-:W-:-:S13]  /*0b60*/  ISETP.GE.AND P0, PT, R123, UR4, PT ;  /* 0x000000047b007c0c */ /* 0x002fda000bf06270 */
[----:B------:R-:W-:Y:S05]  /*0b70*/  @P0 BRA `(.L_x_285) ;  /* 0x0000021800080947 */ /* 0x000fea0003800000 */
[----:B0-----:R-:W2:Y:S01]  /*0b80*/  LDL R2, [R1+0x98] ;  /* 0x0000980001027983 */ /* 0x001ea20000100800 */
[----:B------:R-:W-:Y:S01]  /*0b90*/  IMAD.MOV.U32 R231, RZ, RZ, RZ ;  /* 0x000000ffffe77224 */ /* 0x000fe200078e00ff */
[----:B------:R-:W-:Y:S01]  /*0ba0*/  MOV R236, RZ ;  /* 0x000000ff00ec7202 */ /* 0x000fe20000000f00 */
[----:B------:R-:W-:Y:S01]  /*0bb0*/  IMAD.MOV.U32 R17, RZ, RZ, RZ ;  /* 0x000000ffff117224 */ /* 0x000fe200078e00ff */
[----:B------:R-:W0:Y:S01]  /*0bc0*/  S2R R0, SR_TID.X ;  /* 0x0000000000007919 */ /* 0x000e220000002100 */
[----:B------:R-:W-:Y:S02]  /*0bd0*/  IMAD.MOV.U32 R233, RZ, RZ, RZ ;  /* 0x000000ffffe97224 */ /* 0x000fe400078e00ff */
[----:B0-----:R-:W-:-:S05]  /*0be0*/  VIADD R11, R0, 0xffffff80 ;  /* 0xffffff80000b7836 */ /* 0x001fca0000000000 */
[----:B------:R-:W-:-:S04]  /*0bf0*/  SHF.R.S32.HI R0, RZ, 0x1f, R11 ;  /* 0x0000001fff007819 */ /* 0x000fc8000001140b */
[----:B------:R-:W-:-:S04]  /*0c00*/  LEA.HI R4, R0, R11, RZ, 0x4 ;  /* 0x0000000b00047211 */ /* 0x000fc800078f20ff */
[----:B------:R-:W-:Y:S02]  /*0c10*/  SHF.R.S32.HI R5, RZ, 0x4, R4 ;  /* 0x00000004ff057819 */ /* 0x000fe40000011404 */
[----:B--2---:R-:W-:Y:S02]  /*0c20*/  R2UR UR4, R2 ;  /* 0x00000000020472ca */ /* 0x004fe400000e0000 */
[----:B------:R-:W-:-:S04]  /*0c30*/  LEA.HI R2, R0, R11, RZ, 0x7 ;  /* 0x0000000b00027211 */ /* 0x000fc800078f38ff */
[----:B------:R-:W-:Y:S02]  /*0c40*/  LOP3.LUT R3, R2, 0xffffff80, RZ, 0xc0, !PT ;  /* 0xffffff8002037812 */ /* 0x000fe400078ec0ff */
[----:B------:R-:W-:-:S03]  /*0c50*/  SHF.R.S32.HI R12, RZ, 0x7, R2 ;  /* 0x00000007ff0c7819 */ /* 0x000fc60000011402 */
[C---:B------:R-:W-:Y:S01]  /*0c60*/  IMAD.IADD R13, R11.reuse, 0x1, -R3 ;  /* 0x000000010b0d7824 */ /* 0x040fe200078e0a03 */
[C---:B------:R-:W-:Y:S01]  /*0c70*/  LEA.HI R3, R4.reuse, R5, RZ, 0x1 ;  /* 0x0000000504037211 */ /* 0x040fe200078f08ff */
[----:B------:R-:W-:Y:S01]  /*0c80*/  ULOP3.LUT UR4, UR4, 0x1, URZ, 0xfc, !UPT ;  /* 0x0000000104047892 */ /* 0x000fe2000f8efc3f */
[----:B------:R-:W-:Y:S02]  /*0c90*/  LOP3.LUT R4, R4, 0x3fffff0, RZ, 0xc0, !PT ;  /* 0x03fffff004047812 */ /* 0x000fe400078ec0ff */
[----:B------:R-:W-:Y:S02]  /*0ca0*/  SHF.R.S32.HI R7, RZ, 0x1f, R13 ;  /* 0x0000001fff077819 */ /* 0x000fe4000001140d */
[----:B------:R-:W-:Y:S01]  /*0cb0*/  LEA.HI R2, R2, R12, RZ, 0x1 ;  /* 0x0000000c02027211 */ /* 0x000fe200078f08ff */
[----:B------:R-:W-:Y:S01]  /*0cc0*/  IMAD.IADD R4, R11, 0x1, -R4 ;  /* 0x000000010b047824 */ /* 0x000fe200078e0a04 */
[CC--:B------:R-:W-:Y:S02]  /*0cd0*/  LEA.HI R8, R7.reuse, R13.reuse, RZ, 0x2 ;  /* 0x0000000d07087211 */ /* 0x0c0fe400078f10ff */
[----:B------:R-:W-:-:S02]  /*0ce0*/  LEA.HI R7, R7, R13, RZ, 0x5 ;  /* 0x0000000d07077211 */ /* 0x000fc400078f28ff */
[--C-:B------:R-:W-:Y:S02]  /*0cf0*/  SHF.R.S32.HI R9, RZ, 0x2, R8.reuse ;  /* 0x00000002ff097819 */ /* 0x100fe40000011408 */
[----:B------:R-:W-:Y:S02]  /*0d00*/  SHF.R.S32.HI R6, RZ, 0x1f, R8 ;  /* 0x0000001fff067819 */ /* 0x000fe40000011408 */
[----:B------:R-:W-:Y:S02]  /*0d10*/  LOP3.LUT R8, R8, 0x7ffffffc, RZ, 0xc0, !PT ;  /* 0x7ffffffc08087812 */ /* 0x000fe400078ec0ff */
[----:B------:R-:W-:Y:S02]  /*0d20*/  LEA.HI R10, R6, R9, RZ, 0x3 ;  /* 0x00000009060a7211 */ /* 0x000fe400078f18ff */
[----:B------:R-:W-:Y:S01]  /*0d30*/  LOP3.LUT R6, R3, 0x1ffffffe, RZ, 0xc0, !PT ;  /* 0x1ffffffe03067812 */ /* 0x000fe200078ec0ff */
[----:B------:R-:W-:Y:S01]  /*0d40*/  IMAD.IADD R8, R13, 0x1, -R8 ;  /* 0x000000010d087824 */ /* 0x000fe200078e0a08 */
[----:B------:R-:W-:-:S02]  /*0d50*/  LEA.HI R3, R0, R11, RZ, 0x5 ;  /* 0x0000000b00037211 */ /* 0x000fc400078f28ff */
[----:B------:R-:W-:Y:S02]  /*0d60*/  LOP3.LUT R10, R10, 0xfffffff8, RZ, 0xc0, !PT ;  /* 0xfffffff80a0a7812 */ /* 0x000fe400078ec0ff */
[----:B------:R-:W-:Y:S01]  /*0d70*/  SHF.R.S32.HI R7, RZ, 0x5, R7 ;  /* 0x00000005ff077819 */ /* 0x000fe20000011407 */
[----:B------:R-:W-:Y:S01]  /*0d80*/  IMAD.SHL.U32 R3, R3, 0x20, RZ ;  /* 0x0000002003037824 */ /* 0x000fe200078e00ff */
[----:B------:R-:W-:Y:S01]  /*0d90*/  LOP3.LUT R2, R2, 0x3fffffe, RZ, 0xc0, !PT ;  /* 0x03fffffe02027812 */ /* 0x000fe200078ec0ff */
[----:B------:R-:W-:Y:S01]  /*0da0*/  IMAD.IADD R10, R9, 0x1, -R10 ;  /* 0x00000001090a7824 */ /* 0x000fe200078e0a0a */
[----:B------:R-:W-:Y:S01]  /*0db0*/  IADD3 R6, R5, -R6, RZ ;  /* 0x8000000605067210 */ /* 0x000fe20007ffe0ff */
[----:B------:R-:W-:Y:S01]  /*0dc0*/  IMAD.MOV.U32 R5, RZ, RZ, -0x2 ;  /* 0xfffffffeff057424 */ /* 0x000fe200078e00ff */
[----:B------:R-:W-:Y:S01]  /*0dd0*/  LOP3.LUT R14, R3, 0xfffffc00, RZ, 0xc0, !PT ;  /* 0xfffffc00030e7812 */ /* 0x000fe200078ec0ff */
[----:B------:R-:W-:Y:S01]  /*0de0*/  IMAD.IADD R2, R12, 0x1, -R2 ;  /* 0x000000010c027824 */ /* 0x000fe200078e0a02 */
[----:B------:R-:W-:-:S03]  /*0df0*/  LEA R7, R7, R10, 0x4 ;  /* 0x0000000a07077211 */ /* 0x000fc600078e20ff */
[----:B------:R-:W-:Y:S02]  /*0e00*/  IMAD R3, R4, 0x40, R14 ;  /* 0x0000004004037824 */ /* 0x000fe400078e020e */
[----:B------:R-:W-:Y:S02]  /*0e10*/  IMAD R2, R2, 0x40, R7 ;  /* 0x0000004002027824 */ /* 0x000fe400078e0207 */
[----:B------:R-:W-:Y:S02]  /*0e20*/  IMAD R4, R6, 0x8, R3 ;  /* 0x0000000806047824 */ /* 0x000fe400078e0203 */
[----:B------:R-:W-:-:S03]  /*0e30*/  IMAD R3, R8, R5, 0xe0 ;  /* 0x000000e008037424 */ /* 0x000fc600078e0205 */
[----:B------:R0:W-:Y:S04]  /*0e40*/  STL [R1+0x94], R4 ;  /* 0x0000940401007387 */ /* 0x0001e80000100800 */
[----:B------:R1:W-:Y:S04]  /*0e50*/  STL [R1+0x8c], R3 ;  /* 0x00008c0301007387 */ /* 0x0003e80000100800 */
[----:B------:R2:W-:Y:S01]  /*0e60*/  STL [R1+0x90], R2 ;  /* 0x0000900201007387 */ /* 0x0005e20000100800 */
[----:B0-----:R-:W-:Y:S01]  /*0e70*/  IMAD.U32 R4, RZ, RZ, UR4 ;  /* 0x00000004ff047e24 */ /* 0x001fe2000f8e00ff */
[----:B------:R-:W-:Y:S01]  /*0e80*/  UMOV UR4, URZ ;  /* 0x0000003f00047c82 */ /* 0x000fe20008000000 */
[----:B-1----:R-:W-:-:S03]  /*0e90*/  LEA.HI R3, R0, R11, RZ, 0x2 ;  /* 0x0000000b00037211 */ /* 0x002fc600078f10ff */
[----:B------:R0:W-:Y:S01]  /*0ea0*/  STL [R1+0x40], R4 ;  /* 0x0000400401007387 */ /* 0x0001e20000100800 */
[----:B--2---:R-:W-:Y:S02]  /*0eb0*/  LEA.HI R2, R0, R11, RZ, 0x3 ;  /* 0x0000000b00027211 */ /* 0x004fe400078f18ff */
[--C-:B------:R-:W-:Y:S02]  /*0ec0*/  SHF.R.S32.HI R228, RZ, 0x2, R3.reuse ;  /* 0x00000002ffe47819 */ /* 0x100fe40000011403 */
[----:B------:R-:W-:Y:S02]  /*0ed0*/  LOP3.LUT R0, R2, 0x1ffffff8, RZ, 0xc0, !PT ;  /* 0x1ffffff802007812 */ /* 0x000fe400078ec0ff */
[----:B------:R-:W-:Y:S01]  /*0ee0*/  SHF.R.S32.HI R6, RZ, 0x3, R2 ;  /* 0x00000003ff067819 */ /* 0x000fe20000011402 */
[C---:B------:R-:W-:Y:S01]  /*0ef0*/  VIADD R10, R228.reuse, 0x40 ;  /* 0x00000040e40a7836 */ /* 0x040fe20000000000 */
[----:B0-----:R-:W-:Y:S01]  /*0f00*/  LOP3.LUT R4, R3, 0xfffffffc, RZ, 0xc0, !PT ;  /* 0xfffffffc03047812 */ /* 0x001fe200078ec0ff */
[C---:B------:R-:W-:Y:S01]  /*0f10*/  IMAD.IADD R0, R11.reuse, 0x1, -R0 ;  /* 0x000000010b007824 */ /* 0x040fe200078e0a00 */
[----:B------:R-:W-:Y:S01]  /*0f20*/  SHF.R.S32.HI R3, RZ, 0x1f, R3 ;  /* 0x0000001fff037819 */ /* 0x000fe20000011403 */
[C---:B------:R-:W-:Y:S01]  /*0f30*/  VIADD R9, R228.reuse, 0x80 ;  /* 0x00000080e4097836 */ /* 0x040fe20000000000 */
[----:B------:R-:W-:Y:S01]  /*0f40*/  SHF.R.S32.HI R2, RZ, 0x1f, R228 ;  /* 0x0000001fff027819 */ /* 0x000fe200000114e4 */
[----:B------:R-:W-:Y:S01]  /*0f50*/  VIADD R8, R228, 0xc0 ;  /* 0x000000c0e4087836 */ /* 0x000fe20000000000 */
[----:B------:R-:W-:Y:S01]  /*0f60*/  SHF.L.U32 R0, R0, 0x3, RZ ;  /* 0x0000000300007819 */ /* 0x000fe200000006ff */
[----:B------:R-:W-:Y:S01]  /*0f70*/  IMAD.IADD R4, R11, 0x1, -R4 ;  /* 0x000000010b047824 */ /* 0x000fe200078e0a04 */
[----:B------:R0:W-:Y:S01]  /*0f80*/  STL [R1+0x50], R6 ;  /* 0x0000500601007387 */ /* 0x0001e20000100800 */
[----:B------:R-:W-:-:S02]  /*0f90*/  LEA.HI R3, R3, R228, RZ, 0x3 ;  /* 0x000000e403037211 */ /* 0x000fc400078f18ff */
[----:B------:R-:W-:Y:S01]  /*0fa0*/  SHF.R.S32.HI R2, RZ, 0x1f, R10 ;  /* 0x0000001fff027819 */ /* 0x000fe2000001140a */
[----:B------:R1:W-:Y:S01]  /*0fb0*/  STL [R1+0x4c], R0 ;  /* 0x00004c0001007387 */ /* 0x0003e20000100800 */
[----:B------:R-:W-:Y:S01]  /*0fc0*/  SHF.R.S32.HI R5, RZ, 0x1f, R9 ;  /* 0x0000001fff057819 */ /* 0x000fe20000011409 */
[C---:B------:R-:W-:Y:S01]  /*0fd0*/  IMAD.SHL.U32 R18, R4.reuse, 0x10, RZ ;  /* 0x0000001004127824 */ /* 0x040fe200078e00ff */
[----:B------:R-:W-:Y:S01]  /*0fe0*/  SHF.R.S32.HI R7, RZ, 0x1f, R8 ;  /* 0x0000001fff077819 */ /* 0x000fe20000011408 */
[----:B------:R-:W-:Y:S01]  /*0ff0*/  IMAD.SHL.U32 R22, R4, 0x8, RZ ;  /* 0x0000000804167824 */ /* 0x000fe200078e00ff */
[----:B------:R-:W-:Y:S01]  /*1000*/  LOP3.LUT R3, R3, 0xfffffff8, RZ, 0xc0, !PT ;  /* 0xfffffff803037812 */ /* 0x000fe200078ec0ff */
[----:B------:R-:W-:Y:S01]  /*1010*/  IMAD.SHL.U32 R4, R9, 0x80, RZ ;  /* 0x0000008009047824 */ /* 0x000fe200078e00ff */
[----:B------:R-:W-:Y:S01]  /*1020*/  LEA.HI R2, R2, R10, RZ, 0x3 ;  /* 0x0000000a02027211 */ /* 0x000fe200078f18ff */
[----:B0-----:R-:W-:Y:S01]  /*1030*/  IMAD.SHL.U32 R6, R8, 0x80, RZ ;  /* 0x0000008008067824 */ /* 0x001fe200078e00ff */
[----:B------:R-:W-:Y:S01]  /*1040*/  LEA.HI R5, R5, R9, RZ, 0x3 ;  /* 0x0000000905057211 */ /* 0x000fe200078f18ff */
[----:B-1----:R-:W-:Y:S01]  /*1050*/  IMAD.SHL.U32 R0, R10, 0x80, RZ ;  /* 0x000000800a007824 */ /* 0x002fe200078e00ff */
[----:B------:R-:W-:Y:S01]  /*1060*/  LEA.HI R7, R7, R8, RZ, 0x3 ;  /* 0x0000000807077211 */ /* 0x000fe200078f18ff */
[----:B------:R-:W-:Y:S01]  /*1070*/  IMAD.IADD R229, R228, 0x1, -R3 ;  /* 0x00000001e4e57824 */ /* 0x000fe200078e0a03 */
[----:B------:R-:W-:Y:S01]  /*1080*/  SHF.L.U32 R2, R2, 0x7, RZ ;  /* 0x0000000702027819 */ /* 0x000fe200000006ff */
[----:B------:R-:W-:Y:S01]  /*1090*/  IMAD.SHL.U32 R5, R5, 0x80, RZ ;  /* 0x0000008005057824 */ /* 0x000fe200078e00ff */
[----:B------:R-:W-:Y:S01]  /*10a0*/  LOP3.LUT R0, R0, 0x380, RZ, 0xc0, !PT ;  /* 0x0000038000007812 */ /* 0x000fe200078ec0ff */
[----:B------:R-:W-:Y:S01]  /*10b0*/  IMAD.SHL.U32 R7, R7, 0x80, RZ ;  /* 0x0000008007077824 */ /* 0x000fe200078e00ff */
[----:B------:R-:W-:Y:S01]  /*10c0*/  LOP3.LUT R3, R4, 0x380, RZ, 0xc0, !PT ;  /* 0x0000038004037812 */ /* 0x000fe200078ec0ff */
[----:B------:R-:W-:Y:S01]  /*10d0*/  VIADD R230, R22, 0x20 ;  /* 0x0000002016e67836 */ /* 0x000fe20000000000 */
[----:B------:R-:W-:-:S02]  /*10e0*/  SHF.R.U32.HI R3, RZ, 0x3, R0 ;  /* 0x00000003ff037819 */ /* 0x000fc40000011600 */
[----:B------:R-:W-:Y:S02]  /*10f0*/  LOP3.LUT R0, R0, 0x70, R18, 0xf8, !PT ;  /* 0x0000007000007812 */ /* 0x000fe400078ef812 */
[----:B------:R-:W-:Y:S02]  /*1100*/  LOP3.LUT R2, R2, 0xfffffc00, RZ, 0xc0, !PT ;  /* 0xfffffc0002027812 */ /* 0x000fe400078ec0ff */
[----:B------:R-:W-:Y:S02]  /*1110*/  LOP3.LUT R4, R6, 0x380, RZ, 0xc0, !PT ;  /* 0x0000038006047812 */ /* 0x000fe400078ec0ff */
[----:B------:R-:W-:Y:S01]  /*1120*/  LOP3.LUT R3, R2, R0, R3, 0xf6, !PT ;  /* 0x0000000002037212 */ /* 0x000fe200078ef603 */
[----:B------:R0:W-:Y:S01]  /*1130*/  STL [R1+0x58], R2 ;  /* 0x0000580201007387 */ /* 0x0001e20000100800 */
[----:B------:R-:W-:Y:S02]  /*1140*/  LOP3.LUT R4, R5, 0xfffffc00, RZ, 0xc0, !PT ;  /* 0xfffffc0005047812 */ /* 0x000fe400078ec0ff */
[----:B------:R-:W-:-:S02]  /*1150*/  LOP3.LUT R0, R7, 0xfffffc00, RZ, 0xc0, !PT ;  /* 0xfffffc0007007812 */ /* 0x000fc400078ec0ff */
[----:B------:R-:W-:Y:S01]  /*1160*/  SHF.R.S32.HI R19, RZ, 0x1f, R18 ;  /* 0x0000001fff137819 */ /* 0x000fe20000011412 */
[----:B------:R-:W-:Y:S01]  /*1170*/  STL [R1+0x60], R4 ;  /* 0x0000600401007387 */ /* 0x000fe20000100800 */
[----:B0-----:R-:W-:-:S03]  /*1180*/  IMAD.IADD R2, R16, 0x1, R3 ;  /* 0x0000000110027824 */ /* 0x001fc600078e0203 */
[----:B------:R0:W-:Y:S04]  /*1190*/  STL [R1+0x5c], R0 ;  /* 0x00005c0001007387 */ /* 0x0001e80000100800 */
[----:B------:R1:W-:Y:S01]  /*11a0*/  STL [R1+0x88], R2 ;  /* 0x0000880201007387 */ /* 0x0003e20000100800 */
[----:B0-----:R-:W-:-:S05]  /*11b0*/  IMAD.U32 R0, RZ, RZ, UR4 ;  /* 0x00000004ff007e24 */ /* 0x001fca000f8e00ff */
[----:B------:R1:W-:Y:S02]  /*11c0*/  STL [R1+0x84], R0 ;  /* 0x0000840001007387 */ /* 0x0003e40000100800 */
.L_x_456:
[----:B01----:R-:W0:Y:S02]  /*11d0*/  LDC.64 R2, c[0x0][0xc60] ;  /* 0x00031800ff027b82 */ /* 0x003e240000000a00 */
[----:B0-----:R-:W-:-:S05]  /*11e0*/  IMAD.WIDE R2, R123, 0x4, R2 ;  /* 0x000000047b027825 */ /* 0x001fca00078e0202 */
[----:B--2---:R0:W2:Y:S01]  /*11f0*/  LDG.E R0, desc[UR60][R2.64] ;  /* 0x0000003c02007981 */ /* 0x0040a2000c1e1900 */
[----:B------:R-:W-:Y:S05]  /*1200*/  YIELD ;  /* 0x0000000000007946 */ /* 0x000fea0003800000 */
[----:B------:R-:W-:Y:S01]  /*1210*/  ULDC.64 UR4, c[0x0][0xa28] ;  /* 0x00028a0000047ab9 */ /* 0x000fe20000000a00 */
[----:B------:R-:W-:Y:S01]  /*1220*/  ULDC.64 UR8, c[0x0][0xa18] ;  /* 0x0002860000087ab9 */ /* 0x000fe20000000a00 */
[----:B------:R-:W-:Y:S01]  /*1230*/  ISETP.NE.U32.AND P1, PT, RZ, UR4, PT ;  /* 0x00000004ff007c0c */ /* 0x000fe2000bf25070 */
[----:B------:R-:W-:Y:S01]  /*1240*/  ULDC.64 UR6, c[0x0][0xa08] ;  /* 0x0002820000067ab9 */ /* 0x000fe20000000a00 */
[----:B0-----:R-:W-:Y:S01]  /*1250*/  MOV R3, RZ ;  /* 0x000000ff00037202 */ /* 0x001fe20000000f00 */
[----:B-----5:R-:W-:Y:S01]  /*1260*/  IMAD.MOV.U32 R29, RZ, RZ, RZ ;  /* 0x000000ffff1d7224 */ /* 0x020fe200078e00ff */
[----:B------:R-:W-:-:S02]  /*1270*/  ISETP.NE.AND.EX P1, PT, RZ, UR5, PT, P1 ;  /* 0x00000005ff007c0c */ /* 0x000fc4000bf25310 */
[----:B------:R-:W-:-:S04]  /*1280*/  ISETP.NE.U32.AND P0, PT, RZ, UR6, PT ;  /* 0x00000006ff007c0c */ /* 0x000fc8000bf05070 */
[----:B------:R-:W-:Y:S02]  /*1290*/  ISETP.NE.AND.EX P0, PT, RZ, UR7, PT, P0 ;  /* 0x00000007ff007c0c */ /* 0x000fe4000bf05300 */
[----:B--2---:R-:W-:Y:S01]  /*12a0*/  SHF.R.S32.HI R6, RZ, 0x1f, R0 ;  /* 0x0000001fff067819 */ /* 0x004fe20000011400 */
[----:B------:R-:W-:-:S04]  /*12b0*/  IMAD.SHL.U32 R30, R0, 0x4, RZ ;  /* 0x00000004001e7824 */ /* 0x000fc800078e00ff */
[C---:B---34-:R-:W-:Y:S01]  /*12c0*/  @P1 LEA R4, P2, R0.reuse, UR4, 0x2 ;  /* 0x0000000400041c11 */ /* 0x058fe2000f8410ff */
[----:B------:R-:W-:Y:S01]  /*12d0*/  STL [R1+0x68], R0 ;  /* 0x0000680001007387 */ /* 0x000fe20000100800 */
[C-C-:B------:R-:W-:Y:S02]  /*12e0*/  SHF.L.U64.HI R28, R0.reuse, 0x2, R6.reuse ;  /* 0x00000002001c7819 */ /* 0x140fe40000010206 */
[----:B------:R-:W-:Y:S01]  /*12f0*/  @P1 LEA.HI.X R5, R0, UR5, R6, 0x2, P2 ;  /* 0x0000000500051c11 */ /* 0x000fe200090f1406 */
[----:B------:R0:W-:Y:S01]  /*1300*/  STL [R1+0x78], R6 ;  /* 0x0000780601007387 */ /* 0x0001e20000100800 */
[----:B------:R-:W-:Y:S01]  /*1310*/  ISETP.NE.U32.AND P2, PT, RZ, UR8, PT ;  /* 0x00000008ff007c0c */ /* 0x000fe2000bf45070 */
[----:B------:R-:W-:Y:S01]  /*1320*/  ULDC UR4, c[0x0][0x288] ;  /* 0x0000a20000047ab9 */ /* 0x000fe20000000800 */
[----:B------:R-:W-:Y:S01]  /*1330*/  IADD3 R8, P3, R30, UR6, RZ ;  /* 0x000000061e087c10 */ /* 0x000fe2000ff7e0ff */
[----:B------:R1:W5:Y:S01]  /*1340*/  @P1 LDG.E R3, desc[UR60][R4.64] ;  /* 0x0000003c04031981 */ /* 0x000362000c1e1900 */
[----:B------:R-:W-:Y:S01]  /*1350*/  ISETP.NE.AND.EX P2, PT, RZ, UR9, PT, P2 ;  /* 0x00000009ff007c0c */ /* 0x000fe2000bf45320 */
[----:B------:R-:W-:Y:S01]  /*1360*/  IMAD.U32 R138, RZ, RZ, UR4 ;  /* 0x00000004ff8a7e24 */ /* 0x000fe2000f8e00ff */
[----:B------:R-:W-:Y:S01]  /*1370*/  IADD3.X R9, R28, UR7, RZ, P3, !PT ;  /* 0x000000071c097c10 */ /* 0x000fe20009ffe4ff */
[----:B------:R-:W-:Y:S01]  /*1380*/  ULDC.64 UR4, c[0x0][0x3f8] ;  /* 0x0000fe0000047ab9 */ /* 0x000fe20000000a00 */
[----:B------:R1:W-:Y:S04]  /*1390*/  STL [R1+0x70], R30 ;  /* 0x0000701e01007387 */ /* 0x0003e80000100800 */
[----:B------:R1:W5:Y:S05]  /*13a0*/  @P0 LDG.E R29, desc[UR60][R8.64] ;  /* 0x0000003c081d0981 */ /* 0x00036a000c1e1900 */
[----:B0-----:R-:W-:Y:S01]  /*13b0*/  @P2 IADD3 R6, P1, R30, UR8, RZ ;  /* 0x000000081e062c10 */ /* 0x001fe2000ff3e0ff */
[----:B------:R-:W-:Y:S01]  /*13c0*/  UISETP.NE.U32.AND UP0, UPT, UR4, URZ, UPT ;  /* 0x0000003f0400728c */ /* 0x000fe2000bf05070 */
[----:B------:R1:W-:Y:S02]  /*13d0*/  STL [R1+0x74], R28 ;  /* 0x0000741c01007387 */ /* 0x0003e40000100800 */
[----:B------:R-:W-:Y:S01]  /*13e0*/  @P2 IADD3.X R7, R28, UR9, RZ, P1, !PT ;  /* 0x000000091c072c10 */ /* 0x000fe20008ffe4ff */
[----:B------:R-:W-:-:S04]  /*13f0*/  ULDC UR4, c[0x0][0x404] ;  /* 0x0001010000047ab9 */ /* 0x000fc80000000800 */
[----:B------:R1:W5:Y:S01]  /*1400*/  @P2 LDG.E R138, desc[UR60][R6.64] ;  /* 0x0000003c068a2981 */ /* 0x000362000c1e1900 */
[----:B------:R-:W-:-:S03]  /*1410*/  UISETP.NE.AND.EX UP0, UPT, UR5, URZ, UPT, UP0 ;  /* 0x0000003f0500728c */ /* 0x000fc6000bf05300 */
[----:B------:R-:W-:Y:S01]  /*1420*/  ULDC UR5, c[0x0][0x2e0] ;  /* 0x0000b80000057ab9 */ /* 0x000fe20000000800 */
[----:B------:R-:W-:-:S04]  /*1430*/  USEL UR4, UR4, 0x1, UP0 ;  /* 0x0000000104047887 */ /* 0x000fc80008000000 */
[----:B------:R-:W-:-:S03]  /*1440*/  UIMAD UR4, UR4, UR5, URZ ;  /* 0x00000005040472a4 */ /* 0x000fc6000f8e023f */
[----:B------:R-:W-:Y:S02]  /*1450*/  ULDC UR5, c[0x0][0x338] ;  /* 0x0000ce0000057ab9 */ /* 0x000fe40000000800 */
[----:B------:R-:W-:Y:S02]  /*1460*/  IMAD.U32 R2, RZ, RZ, UR5 ;  /* 0x00000005ff027e24 */ /* 0x000fe4000f8e00ff */
[----:B------:R-:W-:Y:S02]  /*1470*/  IMAD.U32 R26, RZ, RZ, UR4 ;  /* 0x00000004ff1a7e24 */ /* 0x000fe4000f8e00ff */
[----:B------:R-:W-:Y:S01]  /*1480*/  IMAD.MOV.U32 R27, RZ, RZ, R0 ;  /* 0x000000ffff1b7224 */ /* 0x000fe200078e0000 */
[----:B-1----:R-:W-:Y:S06]  /*1490*/  @P2 BRA `(.L_x_286) ;  /* 0x0000000000242947 */ /* 0x002fec0003800000 */
[----:B------:R-:W-:Y:S02]  /*14a0*/  ULDC.64 UR4, c[0x0][0xa00] ;  /* 0x0002800000047ab9 */ /* 0x000fe40000000a00 */
[----:B------:R-:W-:-:S04]  /*14b0*/  ISETP.NE.U32.AND P1, PT, RZ, UR4, PT ;  /* 0x00000004ff007c0c */ /* 0x000fc8000bf25070 */
[----:B------:R-:W-:-:S13]  /*14c0*/  ISETP.NE.AND.EX P1, PT, RZ, UR5, PT, P1 ;  /* 0x00000005ff007c0c */ /* 0x000fda000bf25310 */
[----:B------:R-:W-:Y:S05]  /*14d0*/  @!P1 BRA `(.L_x_286) ;  /* 0x0000000000149947 */ /* 0x000fea0003800000 */
[----:B------:R-:W0:Y:S02]  /*14e0*/  LDC.64 R4, c[0x0][0xa00] ;  /* 0x00028000ff047b82 */ /* 0x000e240000000a00 */
[----:B0-----:R-:W-:-:S05]  /*14f0*/  IMAD.WIDE R4, R27, 0x4, R4 ;  /* 0x000000041b047825 */ /* 0x001fca00078e0204 */
[----:B-----5:R-:W2:Y:S04]  /*1500*/  LDG.E R138, desc[UR60][R4.64] ;  /* 0x0000003c048a7981 */ /* 0x020ea8000c1e1900 */
[----:B------:R-:W2:Y:S02]  /*1510*/  LDG.E R7, desc[UR60][R4.64+0x4] ;  /* 0x0000043c04077981 */ /* 0x000ea4000c1e1900 */
[----:B--2---:R-:W-:-:S07]  /*1520*/  IMAD.IADD R138, R7, 0x1, -R138 ;  /* 0x00000001078a7824 */ /* 0x004fce00078e0a8a */
.L_x_286:
[----:B------:R-:W-:Y:S01]  /*1530*/  ULDC.64 UR4, c[0x0][0xa20] ;  /* 0x0002880000047ab9 */ /* 0x000fe20000000a00 */
[----:B------:R0:W-:Y:S01]  /*1540*/  STL [R1+0x7c], R121 ;  /* 0x00007c7901007387 */ /* 0x0001e20000100800 */
[----:B------:R-:W-:-:S03]  /*1550*/  ISETP.NE.U32.AND P1, PT, RZ, UR4, PT ;  /* 0x00000004ff007c0c */ /* 0x000fc6000bf25070 */
[----:B------:R0:W-:Y:S01]  /*1560*/  STL [R1+0x6c], R122 ;  /* 0x00006c7a01007387 */ /* 0x0001e20000100800 */
[----:B------:R-:W-:-:S13]  /*1570*/  ISETP.NE.AND.EX P1, PT, RZ, UR5, PT, P1 ;  /* 0x00000005ff007c0c */ /* 0x000fda000bf25310 */
[----:B0-----:R-:W-:Y:S05]  /*1580*/  @!P1 BRA `(.L_x_287) ;  /* 0x0000000000109947 */ /* 0x001fea0003800000 */
[----:B------:R-:W-:-:S04]  /*1590*/  IADD3 R4, P0, R30, UR4, RZ ;  /* 0x000000041e047c10 */ /* 0x000fc8000ff1e0ff */
[----:B------:R-:W-:-:S05]  /*15a0*/  IADD3.X R5, R28, UR5, RZ, P0, !PT ;  /* 0x000000051c057c10 */ /* 0x000fca00087fe4ff */
[----:B------:R0:W5:Y:S01]  /*15b0*/  LDG.E R26, desc[UR60][R4.64] ;  /* 0x0000003c041a7981 */ /* 0x000162000c1e1900 */
[----:B------:R-:W-:Y:S05]  /*15c0*/  BRA `(.L_x_288) ;  /* 0x0000000000107947 */ /* 0x000fea0003800000 */
.L_x_287:
[----:B------:R-:W-:Y:S05]  /*15d0*/  @!P0 BRA `(.L_x_288) ;  /* 0x00000000000c8947 */ /* 0x000fea0003800000 */
[----:B------:R-:W2:Y:S04]  /*15e0*/  LDG.E R5, desc[UR60][R8.64] ;  /* 0x0000003c08057981 */ /* 0x000ea8000c1e1900 */
[----:B------:R-:W2:Y:S02]  /*15f0*/  LDG.E R26, desc[UR60][R8.64+0x4] ;  /* 0x0000043c081a7981 */ /* 0x000ea4000c1e1900 */
[----:B--2---:R-:W-:-:S07]  /*1600*/  IADD3 R26, -R5, R26, RZ ;  /* 0x0000001a051a7210 */ /* 0x004fce0007ffe1ff */
.L_x_288:
[----:B------:R-:W-:Y:S02]  /*1610*/  ULDC.64 UR4, c[0x0][0xa10] ;  /* 0x0002840000047ab9 */ /* 0x000fe40000000a00 */
[----:B------:R-:W-:-:S04]  /*1620*/  ISETP.NE.U32.AND P0, PT, RZ, UR4, PT ;  /* 0x00000004ff007c0c */ /* 0x000fc8000bf05070 */
[----:B------:R-:W-:Y:S01]  /*1630*/  ISETP.NE.AND.EX P0, PT, RZ, UR5, PT, P0 ;  /* 0x00000005ff007c0c */ /* 0x000fe2000bf05300 */
[----:B-----5:R-:W-:Y:S01]  /*1640*/  IMAD.IADD R11, R26, 0x1, -R3 ;  /* 0x000000011a0b7824 */ /* 0x020fe200078e0a03 */
[----:B------:R-:W-:-:S11]  /*1650*/  ULDC.64 UR4, c[0x0][0xa30] ;  /* 0x00028c0000047ab9 */ /* 0x000fd60000000a00 */
[----:B0-----:R-:W0:Y:S02]  /*1660*/  @P0 LDC.64 R4, c[0x0][0xa10] ;  /* 0x00028400ff040b82 */ /* 0x001e240000000a00 */
[----:B0-----:R-:W-:-:S05]  /*1670*/  @P0 IMAD.WIDE R4, R27, 0x4, R4 ;  /* 0x000000041b040825 */ /* 0x001fca00078e0204 */
[----:B------:R-:W2:Y:S04]  /*1680*/  @P0 LDG.E R0, desc[UR60][R4.64] ;  /* 0x0000003c04000981 */ /* 0x000ea8000c1e1900 */
[----:B------:R0:W2:Y:S01]  /*1690*/  @P0 LDG.E R9, desc[UR60][R4.64+0x4] ;  /* 0x0000043c04090981 */ /* 0x0000a2000c1e1900 */
[----:B------:R-:W-:Y:S01]  /*16a0*/  ISETP.NE.U32.AND P1, PT, RZ, UR4, PT ;  /* 0x00000004ff007c0c */ /* 0x000fe2000bf25070 */
[----:B------:R-:W-:-:S03]  /*16b0*/  IMAD.MOV.U32 R117, RZ, RZ, R26 ;  /* 0x000000ffff757224 */ /* 0x000fc600078e001a */
[----:B------:R-:W-:Y:S01]  /*16c0*/  ISETP.NE.AND.EX P1, PT, RZ, UR5, PT, P1 ;  /* 0x00000005ff007c0c */ /* 0x000fe2000bf25310 */
[----:B0-----:R-:W-:-:S12]  /*16d0*/  IMAD.MOV.U32 R4, RZ, RZ, RZ ;  /* 0x000000ffff047224 */ /* 0x001fd800078e00ff */
[----:B------:R-:W-:-:S04]  /*16e0*/  @P1 IADD3 R6, P2, R30, UR4, RZ ;  /* 0x000000041e061c10 */ /* 0x000fc8000ff5e0ff */
[----:B------:R-:W-:-:S05]  /*16f0*/  @P1 IADD3.X R7, R28, UR5, RZ, P2, !PT ;  /* 0x000000051c071c10 */ /* 0x000fca00097fe4ff */
[----:B------:R0:W5:Y:S01]  /*1700*/  @P1 LDG.E R117, desc[UR60][R6.64] ;  /* 0x0000003c06751981 */ /* 0x000162000c1e1900 */
[----:B--2---:R-:W-:Y:S01]  /*1710*/  @P0 IMAD.IADD R2, R9, 0x1, -R0 ;  /* 0x0000000109020824 */ /* 0x004fe200078e0a00 */
[----:B------:R-:W-:-:S03]  /*1720*/  IADD3 R0, -R11, RZ, RZ ;  /* 0x000000ff0b007210 */ /* 0x000fc60007ffe1ff */
[----:B------:R-:W-:Y:S01]  /*1730*/  IMAD.IADD R139, R11, 0x1, R2 ;  /* 0x000000010b8b7824 */ /* 0x000fe200078e0202 */
[----:B------:R-:W-:-:S03]  /*1740*/  VIMNMX R0, RZ, R0, !PT ;  /* 0x00000000ff007248 */ /* 0x000fc60007fe0100 */
[----:B------:R-:W-:Y:S01]  /*1750*/  VIADD R5, R139, 0xdf ;  /* 0x000000df8b057836 */ /* 0x000fe20000000000 */
[----:B------:R-:W-:-:S03]  /*1760*/  SHF.R.U32.HI R24, RZ, 0x5, R0 ;  /* 0x00000005ff187819 */ /* 0x000fc60000011600 */
[----:B------:R-:W-:-:S04]  /*1770*/  IMAD.HI R4, R5, -0x6db6db6d, R4 ;  /* 0x9249249305047827 */ /* 0x000fc800078e0204 */
[----:B------:R-:W-:Y:S01]  /*1780*/  IMAD.WIDE.U32 R24, R24, 0x24924925, RZ ;  /* 0x2492492518187825 */ /* 0x000fe200078e00ff */
[----:B------:R-:W-:-:S03]  /*1790*/  SHF.R.U32.HI R3, RZ, 0x1f, R4 ;  /* 0x0000001fff037819 */ /* 0x000fc60000011604 */
[----:B------:R-:W-:Y:S01]  /*17a0*/  IMAD.MOV.U32 R24, RZ, RZ, R25 ;  /* 0x000000ffff187224 */ /* 0x000fe200078e0019 */
[----:B------:R-:W-:-:S03]  /*17b0*/  LEA.HI.SX32 R232, R4, R3, 0x19 ;  /* 0x0000000304e87211 */ /* 0x000fc600078fcaff */
[----:B------:R-:W-:Y:S02]  /*17c0*/  IMAD.MOV.U32 R25, RZ, RZ, R24 ;  /* 0x000000ffff197224 */ /* 0x000fe400078e0018 */
[----:B------:R-:W-:-:S05]  /*17d0*/  IMAD R3, R232, 0xe0, -R11 ;  /* 0x000000e0e8037824 */ /* 0x000fca00078e0a0b */
[----:B------:R-:W-:-:S04]  /*17e0*/  VIMNMX R3, R3, R2, PT ;  /* 0x0000000203037248 */ /* 0x000fc80003fe0100 */
[----:B------:R-:W-:-:S13]  /*17f0*/  ISETP.GT.AND P0, PT, R3, R0, PT ;  /* 0x000000000300720c */ /* 0x000fda0003f04270 */
[----:B------:R-:W-:Y:S02]  /*1800*/  @P0 VIADD R5, R3, 0xdf ;  /* 0x000000df03050836 */ /* 0x000fe40000000000 */
[----:B------:R-:W-:-:S04]  /*1810*/  @P0 IMAD.MOV.U32 R4, RZ, RZ, RZ ;  /* 0x000000ffff040224 */ /* 0x000fc800078e00ff */
[----:B------:R-:W-:-:S05]  /*1820*/  @P0 IMAD.HI R4, R5, -0x6db6db6d, R4 ;  /* 0x9249249305040827 */ /* 0x000fca00078e0204 */
[----:B------:R-:W-:-:S04]  /*1830*/  @P0 SHF.R.U32.HI R3, RZ, 0x1f, R4 ;  /* 0x0000001fff030819 */ /* 0x000fc80000011604 */
[----:B------:R-:W-:Y:S02]  /*1840*/  @P0 LEA.HI.SX32 R25, R4, R3, 0x19 ;  /* 0x0000000304190211 */ /* 0x000fe400078fcaff */
[----:B------:R-:W-:Y:S02]  /*1850*/  PLOP3.LUT P0, PT, PT, PT, PT, 0x80, 0x0 ;  /* 0x000000000000781c */ /* 0x000fe40003f0f070 */
[----:B------:R-:W-:-:S13]  /*1860*/  ISETP.GT.AND P1, PT, R25, R24, PT ;  /* 0x000000181900720c */ /* 0x000fda0003f24270 */
[----:B0-----:R-:W-:Y:S05]  /*1870*/  @!P1 BRA `(.L_x_289) ;  /* 0x000000ac00049947 */ /* 0x001fea0003800000 */
[----:B------:R-:W-:Y:S01]  /*1880*/  VIADD R0, R16, 0x20400 ;  /* 0x0002040010007836 */ /* 0x000fe20000000000 */
[----:B------:R-:W-:Y:S04]  /*1890*/  BSSY B6, `(.L_x_290) ;  /* 0x0000013000067945 */ /* 0x000fe80003800000 */
[----:B------:R-:W-:-:S13]  /*18a0*/  LOP3.LUT P0, RZ, R0, 0x3ff, RZ, 0xc0, !PT ;  /* 0x000003ff00ff7812 */ /* 0x000fda000780c0ff */
[----:B------:R-:W-:Y:S05]  /*18b0*/  @!P0 BRA `(.L_x_291) ;  /* 0x0000000000408947 */ /* 0x000fea0003800000 */
[----:B------:R-:W-:Y:S01]  /*18c0*/  MOV R0, 0x0 ;  /* 0x0000000000007802 */ /* 0x000fe20000000f00 */
[----:B------:R-:W-:Y:S01]  /*18d0*/  ULDC.64 UR4, c[0x4][0x98] ;  /* 0x0100260000047ab9 */ /* 0x000fe20000000a00 */
[----:B------:R-:W-:Y:S01]  /*18e0*/  ULDC.64 UR6, c[0x4][0x20] ;  /* 0x0100080000067ab9 */ /* 0x000fe20000000a00 */
[----:B------:R-:W-:Y:S01]  /*18f0*/  IMAD.U32 R4, RZ, RZ, UR4 ;  /* 0x00000004ff047e24 */ /* 0x000fe2000f8e00ff */
[----:B------:R0:W1:Y:S01]  /*1900*/  LDC.64 R14, c[0x4][R0] ;  /* 0x01000000000e7b82 */ /* 0x0000620000000a00 */
[----:B------:R-:W-:Y:S01]  /*1910*/  MOV R5, UR5 ;  /* 0x0000000500057c02 */ /* 0x000fe20008000f00 */
[----:B------:R-:W-:Y:S01]  /*1920*/  ULDC.64 UR4, c[0x4][0xa0] ;  /* 0x0100280000047ab9 */ /* 0x000fe20000000a00 */
[----:B------:R-:W-:Y:S01]  /*1930*/  IMAD.U32 R10, RZ, RZ, UR6 ;  /* 0x00000006ff0a7e24 */ /* 0x000fe2000f8e00ff */
[----:B------:R-:W-:Y:S01]  /*1940*/  MOV R13, RZ ;  /* 0x000000ff000d7202 */ /* 0x000fe20000000f00 */
[----:B------:R-:W-:Y:S02]  /*1950*/  IMAD.U32 R6, RZ, RZ, UR4 ;  /* 0x00000004ff067e24 */ /* 0x000fe4000f8e00ff */
[----:B------:R-:W-:-:S02]  /*1960*/  IMAD.U32 R7, RZ, RZ, UR5 ;  /* 0x00000005ff077e24 */ /* 0x000fc4000f8e00ff */
[----:B------:R-:W-:Y:S02]  /*1970*/  IMAD.U32 R11, RZ, RZ, UR7 ;  /* 0x00000007ff0b7e24 */ /* 0x000fe4000f8e00ff */
[----:B------:R-:W-:Y:S02]  /*1980*/  IMAD.MOV.U32 R8, RZ, RZ, 0x70 ;  /* 0x00000070ff087424 */ /* 0x000fe400078e00ff */
[----:B0-----:R-:W-:-:S07]  /*1990*/  IMAD.MOV.U32 R12, RZ, RZ, 0x1 ;  /* 0x00000001ff0c7424 */ /* 0x001fce00078e00ff */
[----:B------:R-:W-:-:S07]  /*19a0*/  LEPC R20, `(.L_x_291) ;  /* 0x000000001014794e */ /* 0x000fce0000000000 */
[----:B-1---5:R-:W-:Y:S05]  /*19b0*/  CALL.ABS.NOINC R14 ;  /* 0x000000000e007343 */ /* 0x022fea0003c00000 */
.L_x_291:
[----:B------:R-:W-:Y:S05]  /*19c0*/  BSYNC B6 ;  /* 0x0000000000067941 */ /* 0x000fea0003800000 */
.L_x_290:
        /* <DEDUP_REMOVED lines=9> */
[----:B------:R-:W-:Y:S01]  /*1a60*/  IMAD.U32 R5, RZ, RZ, UR5 ;  /* 0x00000005ff057e24 */ /* 0x000fe2000f8e00ff */
[----:B------:R-:W-:Y:S01]  /*1a70*/  ULDC.64 UR4, c[0x4][0xa0] ;  /* 0x0100280000047ab9 */ /* 0x000fe20000000a00 */
[----:B------:R-:W-:Y:S01]  /*1a80*/  IMAD.U32 R10, RZ, RZ, UR6 ;  /* 0x00000006ff0a7e24 */ /* 0x000fe2000f8e00ff */
[----:B------:R-:W-:Y:S01]  /*1a90*/  MOV R11, UR7 ;  /* 0x00000007000b7c02 */ /* 0x000fe20008000f00 */
[----:B------:R-:W-:Y:S02]  /*1aa0*/  IMAD.U32 R6, RZ, RZ, UR4 ;  /* 0x00000004ff067e24 */ /* 0x000fe4000f8e00ff */
[----:B------:R-:W-:-:S02]  /*1ab0*/  IMAD.U32 R7, RZ, RZ, UR5 ;  /* 0x00000005ff077e24 */ /* 0x000fc4000f8e00ff */
[----:B------:R-:W-:Y:S02]  /*1ac0*/  IMAD.MOV.U32 R8, RZ, RZ, 0x70 ;  /* 0x00000070ff087424 */ /* 0x000fe400078e00ff */
[----:B------:R-:W-:Y:S02]  /*1ad0*/  IMAD.MOV.U32 R12, RZ, RZ, 0x1 ;  /* 0x00000001ff0c7424 */ /* 0x000fe400078e00ff */
[----:B0-----:R-:W-:-:S07]  /*1ae0*/  IMAD.MOV.U32 R13, RZ, RZ, RZ ;  /* 0x000000ffff0d7224 */ /* 0x001fce00078e00ff */
[----:B------:R-:W-:-:S07]  /*1af0*/  LEPC R20, `(.L_x_293) ;  /* 0x000000001014794e */ /* 0x000fce0000000000 */
[----:B-1---5:R-:W-:Y:S05]  /*1b00*/  CALL.ABS.NOINC R14 ;  /* 0x000000000e007343 */ /* 0x022fea0003c00000 */
.L_x_293:
[----:B------:R-:W-:Y:S05]  /*1b10*/  BSYNC B6 ;  /* 0x0000000000067941 */ /* 0x000fea0003800000 */
.L_x_292:
[----:B------:R-:W-:Y:S01]  /*1b20*/  ULDC.64 UR4, c[0x0][0x9f8] ;  /* 0x00027e0000047ab9 */ /* 0x000fe20000000a00 */
[----:B------:R-:W2:Y:S01]  /*1b30*/  LDL R55, [R1+0x58] ;  /* 0x0000580001377983 */ /* 0x000ea20000100800 */
[----:B------:R-:W-:Y:S01]  /*1b40*/  ISETP.NE.U32.AND P0, PT, RZ, UR4, PT ;  /* 0x00000004ff007c0c */ /* 0x000fe2000bf05070 */
[----:B------:R-:W0:Y:S08]  /*1b50*/  LDC R0, c[0x0][0x428] ;  /* 0x00010a00ff007b82 */ /* 0x000e300000000800 */
[----:B------:R-:W1:Y:S01]  /*1b60*/  LDC.64 R44, c[0x0][0x2f0] ;  /* 0x0000bc00ff2c7b82 */ /* 0x000e620000000a00 */
[----:B------:R-:W-:Y:S01]  /*1b70*/  ISETP.NE.AND.EX P0, PT, RZ, UR5, PT, P0 ;  /* 0x00000005ff007c0c */ /* 0x000fe2000bf05300 */
[----:B------:R-:W3:Y:S01]  /*1b80*/  LDL R54, [R1+0x60] ;  /* 0x0000600001367983 */ /* 0x000ee20000100800 */
[----:B------:R-:W-:Y:S01]  /*1b90*/  IMAD.IADD R103, R29, 0x1, R26 ;  /* 0x000000011d677824 */ /* 0x000fe200078e021a */
[----:B------:R-:W-:-:S02]  /*1ba0*/  ULDC.64 UR6, c[0x0][0xa08] ;  /* 0x0002820000067ab9 */ /* 0x000fc40000000a00 */
[----:B------:R-:W4:Y:S02]  /*1bb0*/  LDL R52, [R1+0x5c] ;  /* 0x00005c0001347983 */ /* 0x000f240000100800 */
[----:B------:R-:W1:Y:S06]  /*1bc0*/  LDC.64 R38, c[0x0][0x3d8] ;  /* 0x0000f600ff267b82 */ /* 0x000e6c0000000a00 */
[----:B------:R-:W-:Y:S01]  /*1bd0*/  @P0 IADD3 R4, P1, R30, UR4, RZ ;  /* 0x000000041e040c10 */ /* 0x000fe2000ff3e0ff */
[----:B------:R-:W1:Y:S01]  /*1be0*/  S2R R20, SR_TID.X ;  /* 0x0000000000147919 */ /* 0x000e620000002100 */
[----:B------:R-:W1:Y:S02]  /*1bf0*/  LDC R123, c[0x0][0x3d4] ;  /* 0x0000f500ff7b7b82 */ /* 0x000e640000000800 */
[----:B------:R-:W-:Y:S01]  /*1c00*/  @P0 IADD3.X R5, R28, UR5, RZ, P1, !PT ;  /* 0x000000051c050c10 */ /* 0x000fe20008ffe4ff */
[----:B------:R-:W-:-:S04]  /*1c10*/  ULDC.64 UR4, c[0x0][0x2f8] ;  /* 0x0000be0000047ab9 */ /* 0x000fc80000000a00 */
[----:B------:R1:W2:Y:S01]  /*1c20*/  @P0 LDG.E R27, desc[UR60][R4.64] ;  /* 0x0000003c041b0981 */ /* 0x0002a2000c1e1900 */
[----:B0-----:R-:W-:Y:S01]  /*1c30*/  ISETP.NE.AND P0, PT, R0, 0x1, PT ;  /* 0x000000010000780c */ /* 0x001fe20003f05270 */
[----:B------:R-:W-:Y:S01]  /*1c40*/  VIADD R15, R228, 0xc0 ;  /* 0x000000c0e40f7836 */ /* 0x000fe20000000000 */
[----:B------:R-:W-:Y:S01]  /*1c50*/  SHF.R.S32.HI R33, RZ, 0x1f, R103 ;  /* 0x0000001fff217819 */ /* 0x000fe20000011467 */
[----:B-1----:R-:W-:Y:S01]  /*1c60*/  IMAD.SHL.U32 R106, R44, 0x40, RZ ;  /* 0x000000402c6a7824 */ /* 0x002fe200078e00ff */
[----:B------:R-:W-:Y:S01]  /*1c70*/  IADD3 R30, R228, 0x80, RZ ;  /* 0x00000080e41e7810 */ /* 0x000fe20007ffe0ff */
[C---:B------:R-:W-:Y:S01]  /*1c80*/  IMAD.WIDE.U32 R132, R44.reuse, 0xe0, RZ ;  /* 0x000000e02c847825 */ /* 0x040fe200078e00ff */
[----:B------:R-:W-:Y:S02]  /*1c90*/  SHF.R.S32.HI R23, RZ, 0x1f, R22 ;  /* 0x0000001fff177819 */ /* 0x000fe40000011416 */
[----:B------:R-:W-:Y:S01]  /*1ca0*/  SHF.R.S32.HI R125, RZ, 0x1f, R30 ;  /* 0x0000001fff7d7819 */ /* 0x000fe2000001141e */
[-C--:B------:R-:W-:Y:S01]  /*1cb0*/  IMAD R6, R33, R44.reuse, RZ ;  /* 0x0000002c21067224 */ /* 0x080fe200078e02ff */
[----:B------:R-:W-:Y:S01]  /*1cc0*/  SHF.L.U64.HI R107, R44, 0x6, R45 ;  /* 0x000000062c6b7819 */ /* 0x000fe2000001022d */
[----:B------:R-:W-:Y:S01]  /*1cd0*/  IMAD.WIDE.U32 R4, R103, R44, RZ ;  /* 0x0000002c67047225 */ /* 0x000fe200078e00ff */
[----:B------:R-:W-:Y:S01]  /*1ce0*/  SHF.L.U64.HI R12, R38, 0x6, R39 ;  /* 0x00000006260c7819 */ /* 0x000fe20000010227 */
[----:B------:R-:W0:Y:S02]  /*1cf0*/  @P0 LDC R3, c[0x0][0x42c] ;  /* 0x00010b00ff030b82 */ /* 0x000e240000000800 */
[----:B------:R-:W-:Y:S01]  /*1d00*/  VIADD R28, R228, 0x80 ;  /* 0x00000080e41c7836 */ /* 0x000fe20000000000 */
[----:B------:R-:W-:Y:S01]  /*1d10*/  ISETP.GE.AND P2, PT, R18, R123, PT ;  /* 0x0000007b1200720c */ /* 0x000fe20003f46270 */
[----:B------:R-:W-:-:S02]  /*1d20*/  VIADD R57, R228, 0xc0 ;  /* 0x000000c0e4397836 */ /* 0x000fc40000000000 */
[----:B------:R-:W-:Y:S02]  /*1d30*/  IMAD.WIDE.U32 R94, R38, 0xe0, RZ ;  /* 0x000000e0265e7825 */ /* 0x000fe400078e00ff */
[----:B------:R-:W1:Y:S01]  /*1d40*/  @P0 LDC R7, c[0x0][0x430] ;  /* 0x00010c00ff070b82 */ /* 0x000e620000000800 */
[----:B------:R-:W-:Y:S01]  /*1d50*/  SHF.R.U32.HI R13, RZ, 0x7, R20 ;  /* 0x00000007ff0d7819 */ /* 0x000fe20000011614 */
[----:B------:R-:W1:Y:S01]  /*1d60*/  S2R R30, SR_TID.X ;  /* 0x00000000001e7919 */ /* 0x000e620000002100 */
[----:B------:R-:W-:Y:S01]  /*1d70*/  SHF.R.S32.HI R20, RZ, 0x1f, R228 ;  /* 0x0000001fff147819 */ /* 0x000fe200000114e4 */
[----:B------:R-:W-:Y:S01]  /*1d80*/  IMAD.WIDE.U32 R134, R228, R44, R106 ;  /* 0x0000002ce4867225 */ /* 0x000fe200078e006a */
[C---:B------:R-:W-:Y:S02]  /*1d90*/  ISETP.NE.AND P6, PT, R13.reuse, 0x1, PT ;  /* 0x000000010d00780c */ /* 0x040fe40003fc5270 */
[----:B------:R-:W-:Y:S01]  /*1da0*/  SHF.R.S32.HI R124, RZ, 0x1f, R15 ;  /* 0x0000001fff7c7819 */ /* 0x000fe2000001140f */
[----:B------:R-:W-:-:S02]  /*1db0*/  VIADD R140, R13, 0x8 ;  /* 0x000000080d8c7836 */ /* 0x000fc40000000000 */
[----:B------:R-:W-:Y:S02]  /*1dc0*/  IMAD R15, R20, R44, RZ ;  /* 0x0000002c140f7224 */ /* 0x000fe400078e02ff */
[----:B------:R-:W-:Y:S02]  /*1dd0*/  IMAD R13, R45, 0xe0, RZ ;  /* 0x000000e02d0d7824 */ /* 0x000fe400078e02ff */
[----:B------:R-:W-:Y:S02]  /*1de0*/  IMAD R15, R228, R45, R15 ;  /* 0x0000002de40f7224 */ /* 0x000fe400078e020f */
[----:B0-----:R-:W-:-:S04]  /*1df0*/  @P0 IMAD.HI.U32 R0, R122, R3, RZ ;  /* 0x000000037a000227 */ /* 0x001fc800078e00ff */
[----:B------:R-:W-:Y:S02]  /*1e00*/  IMAD.MOV.U32 R3, RZ, RZ, R122 ;  /* 0x000000ffff037224 */ /* 0x000fe400078e007a */
[----:B------:R-:W-:Y:S01]  /*1e10*/  IMAD.SHL.U32 R28, R28, 0x80, RZ ;  /* 0x000000801c1c7824 */ /* 0x000fe200078e00ff */
[----:B-1----:R-:W-:Y:S01]  /*1e20*/  @P0 SHF.R.U32.HI R3, RZ, R7, R0 ;  /* 0x00000007ff030219 */ /* 0x002fe20000011600 */
[----:B------:R-:W-:Y:S01]  /*1e30*/  IMAD R7, R103, R45, R6 ;  /* 0x0000002d67077224 */ /* 0x000fe200078e0206 */
[----:B------:R-:W-:Y:S01]  /*1e40*/  ISETP.NE.U32.AND P0, PT, RZ, UR6, PT ;  /* 0x00000006ff007c0c */ /* 0x000fe2000bf05070 */
[----:B------:R-:W-:Y:S01]  /*1e50*/  IMAD.SHL.U32 R57, R57, 0x80, RZ ;  /* 0x0000008039397824 */ /* 0x000fe200078e00ff */
[----:B------:R-:W-:Y:S01]  /*1e60*/  SHF.R.S32.HI R6, RZ, 0x1f, R3 ;  /* 0x0000001fff067819 */ /* 0x000fe20000011403 */
[----:B------:R-:W-:Y:S01]  /*1e70*/  IMAD.IADD R5, R5, 0x1, R7 ;  /* 0x0000000105057824 */ /* 0x000fe200078e0207 */
[----:B------:R-:W-:Y:S01]  /*1e80*/  ISETP.NE.AND.EX P0, PT, RZ, UR7, PT, P0 ;  /* 0x00000007ff007c0c */ /* 0x000fe2000bf05300 */
[----:B------:R-:W-:-:S04]  /*1e90*/  IMAD.WIDE.U32 R104, R228, R44, R18 ;  /* 0x0000002ce4687225 */ /* 0x000fc800078e0012 */
[----:B------:R-:W-:Y:S02]  /*1ea0*/  VIADD R30, R30, 0xffffff80 ;  /* 0xffffff801e1e7836 */ /* 0x000fe40000000000 */
[----:B------:R-:W-:Y:S01]  /*1eb0*/  IMAD.IADD R40, R133, 0x1, R13 ;  /* 0x0000000185287824 */ /* 0x000fe200078e020d */
[----:B------:R-:W-:Y:S01]  /*1ec0*/  IADD3 R42, R15, R135, RZ ;  /* 0x000000870f2a7210 */ /* 0x000fe20007ffe0ff */
[----:B------:R-:W-:Y:S01]  /*1ed0*/  IMAD R0, R6, UR4, RZ ;  /* 0x0000000406007c24 */ /* 0x000fe2000f8e02ff */
[----:B------:R-:W-:Y:S01]  /*1ee0*/  LOP3.LUT R28, R28, 0x380, RZ, 0xc0, !PT ;  /* 0x000003801c1c7812 */ /* 0x000fe200078ec0ff */
[----:B------:R-:W-:Y:S01]  /*1ef0*/  IMAD.WIDE.U32 R4, R3, UR4, R4 ;  /* 0x0000000403047c25 */ /* 0x000fe2000f8e0004 */
[----:B------:R-:W-:Y:S02]  /*1f00*/  SHF.R.S32.HI R56, RZ, 0x1f, R30 ;  /* 0x0000001fff387819 */ /* 0x000fe4000001141e */
[----:B------:R-:W-:Y:S01]  /*1f10*/  LOP3.LUT R57, R57, 0x380, RZ, 0xc0, !PT ;  /* 0x0000038039397812 */ /* 0x000fe200078ec0ff */
[----:B------:R-:W-:Y:S01]  /*1f20*/  IMAD R7, R3, UR5, R0 ;  /* 0x0000000503077c24 */ /* 0x000fe2000f8e0200 */
[----:B------:R-:W-:Y:S01]  /*1f30*/  ULDC.64 UR4, c[0x0][0x300] ;  /* 0x0000c00000047ab9 */ /* 0x000fe20000000a00 */
[----:B------:R-:W-:Y:S01]  /*1f40*/  LEA.HI R56, R56, R30, RZ, 0x5 ;  /* 0x0000001e38387211 */ /* 0x000fe200078f28ff */
[----:B------:R-:W-:Y:S01]  /*1f50*/  VIADD R32, R228, 0x40 ;  /* 0x00000040e4207836 */ /* 0x000fe20000000000 */
[----:B------:R-:W-:-:S02]  /*1f60*/  IADD3 R35, R105, R15, RZ ;  /* 0x0000000f69237210 */ /* 0x000fc40007ffe0ff */
[----:B------:R-:W-:Y:S01]  /*1f70*/  IADD3 R5, R5, R7, RZ ;  /* 0x0000000705057210 */ /* 0x000fe20007ffe0ff */
[----:B------:R-:W-:Y:S01]  /*1f80*/  IMAD.SHL.U32 R56, R56, 0x20, RZ ;  /* 0x0000002038387824 */ /* 0x000fe200078e00ff */
[----:B------:R-:W-:Y:S02]  /*1f90*/  SHF.R.U32.HI R142, RZ, 0x3, R28 ;  /* 0x00000003ff8e7819 */ /* 0x000fe4000001161c */
[----:B------:R-:W-:Y:S02]  /*1fa0*/  SHF.R.U32.HI R141, RZ, 0x3, R57 ;  /* 0x00000003ff8d7819 */ /* 0x000fe40000011639 */
[----:B------:R-:W-:Y:S02]  /*1fb0*/  LOP3.LUT R56, R56, 0xfffffc00, RZ, 0xc0, !PT ;  /* 0xfffffc0038387812 */ /* 0x000fe400078ec0ff */
[----:B------:R-:W-:Y:S02]  /*1fc0*/  SHF.R.S32.HI R126, RZ, 0x1f, R32 ;  /* 0x0000001fff7e7819 */ /* 0x000fe40000011420 */
[----:B------:R-:W-:-:S02]  /*1fd0*/  SHF.L.U64.HI R45, R44, 0x7, R45 ;  /* 0x000000072c2d7819 */ /* 0x000fc4000001022d */
[----:B--2---:R-:W-:Y:S02]  /*1fe0*/  SHF.R.S32.HI R0, RZ, 0x1f, R27 ;  /* 0x0000001fff007819 */ /* 0x004fe4000001141b */
[----:B------:R-:W-:Y:S02]  /*1ff0*/  SEL R7, R27, RZ, !P0 ;  /* 0x000000ff1b077207 */ /* 0x000fe40004000000 */
[----:B------:R-:W0:Y:S01]  /*2000*/  LDC.64 R26, c[0x0][0x3e8] ;  /* 0x0000fa00ff1a7b82 */ /* 0x000e220000000a00 */
[----:B------:R-:W-:Y:S02]  /*2010*/  SEL R8, R0, RZ, !P0 ;  /* 0x000000ff00087207 */ /* 0x000fe40004000000 */
[----:B------:R-:W-:Y:S01]  /*2020*/  IMAD.WIDE.U32 R46, R7, UR4, R4 ;  /* 0x00000004072e7c25 */ /* 0x000fe2000f8e0004 */
[----:B------:R-:W-:-:S03]  /*2030*/  IADD3 R102, P0, R228, R103, RZ ;  /* 0x00000067e4667210 */ /* 0x000fc60007f1e0ff */
[----:B------:R-:W-:Y:S02]  /*2040*/  IMAD R0, R8, UR4, RZ ;  /* 0x0000000408007c24 */ /* 0x000fe4000f8e02ff */
[----:B------:R-:W-:Y:S02]  /*2050*/  IMAD.X R103, R20, 0x1, R33, P0 ;  /* 0x0000000114677824 */ /* 0x000fe400000e0621 */
[----:B------:R-:W-:Y:S01]  /*2060*/  IMAD R21, R7, UR5, R0 ;  /* 0x0000000507157c24 */ /* 0x000fe2000f8e0200 */
[----:B------:R-:W-:Y:S05]  /*2070*/  @!P6 WARPSYNC.ALL ;  /* 0x000000000000e948 */ /* 0x000fea0003800000 */
[----:B------:R-:W-:-:S02]  /*2080*/  ULDC.64 UR4, c[0x0][0x320] ;  /* 0x0000c80000047ab9 */ /* 0x000fc40000000a00 */
[----:B------:R-:W-:Y:S02]  /*2090*/  IMAD R0, R6, UR4, RZ ;  /* 0x0000000406007c24 */ /* 0x000fe4000f8e02ff */
[----:B------:R-:W-:-:S04]  /*20a0*/  IMAD.WIDE.U32 R4, R3, UR4, R18 ;  /* 0x0000000403047c25 */ /* 0x000fc8000f8e0012 */
[----:B------:R-:W-:Y:S01]  /*20b0*/  IMAD R49, R3, UR5, R0 ;  /* 0x0000000503317c24 */ /* 0x000fe2000f8e0200 */
[----:B------:R-:W-:Y:S01]  /*20c0*/  ULDC.64 UR4, c[0x0][0x328] ;  /* 0x0000ca0000047ab9 */ /* 0x000fe20000000a00 */
[----:B------:R-:W-:Y:S02]  /*20d0*/  IMAD R0, R20, R38, RZ ;  /* 0x0000002614007224 */ /* 0x000fe400078e02ff */
[----:B------:R-:W-:Y:S02]  /*20e0*/  IMAD.IADD R49, R5, 0x1, R49 ;  /* 0x0000000105317824 */ /* 0x000fe400078e0231 */
[----:B------:R-:W-:Y:S02]  /*20f0*/  IMAD.MOV.U32 R48, RZ, RZ, R4 ;  /* 0x000000ffff307224 */ /* 0x000fe400078e0004 */
[----:B------:R-:W-:Y:S02]  /*2100*/  IMAD R3, R8, UR4, RZ ;  /* 0x0000000408037c24 */ /* 0x000fe4000f8e02ff */
[----:B------:R-:W-:-:S02]  /*2110*/  IMAD R93, R228, R39, R0 ;  /* 0x00000027e45d7224 */ /* 0x000fc400078e0200 */
[----:B0-----:R-:W-:Y:S02]  /*2120*/  IMAD R0, R20, R26, RZ ;  /* 0x0000001a14007224 */ /* 0x001fe400078e02ff */
[----:B------:R-:W-:Y:S01]  /*2130*/  IMAD R53, R7, UR5, R3 ;  /* 0x0000000507357c24 */ /* 0x000fe2000f8e0203 */
[----:B------:R-:W-:Y:S01]  /*2140*/  SEL R3, R123, RZ, P2 ;  /* 0x000000ff7b037207 */ /* 0x000fe20001000000 */
[----:B------:R-:W-:-:S04]  /*2150*/  IMAD.WIDE.U32 R48, R7, UR4, R48 ;  /* 0x0000000407307c25 */ /* 0x000fc8000f8e0030 */
[----:B------:R-:W-:-:S04]  /*2160*/  IMAD.WIDE.U32 R10, R228, R26, R18 ;  /* 0x0000001ae40a7225 */ /* 0x000fc800078e0012 */
[----:B------:R-:W-:Y:S01]  /*2170*/  IMAD.WIDE.U32 R100, R26, 0xe0, RZ ;  /* 0x000000e01a647825 */ /* 0x000fe200078e00ff */
[----:B------:R-:W-:Y:S01]  /*2180*/  IADD3 R41, P0, R106, R134, RZ ;  /* 0x000000866a297210 */ /* 0x000fe20007f1e0ff */
[----:B------:R-:W-:Y:S02]  /*2190*/  ULDC UR4, c[0x0][0x2e4] ;  /* 0x0000b90000047ab9 */ /* 0x000fe40000000800 */
[----:B------:R-:W-:-:S04]  /*21a0*/  IMAD.WIDE.U32 R6, R228, R26, R22 ;  /* 0x0000001ae4067225 */ /* 0x000fc800078e0016 */
[C---:B------:R-:W-:Y:S01]  /*21b0*/  IMAD R99, R228.reuse, R27, R0 ;  /* 0x0000001be4637224 */ /* 0x040fe200078e0200 */
[----:B------:R-:W-:Y:S01]  /*21c0*/  P2R R0, PR, RZ, 0x4 ;  /* 0x00000004ff007803 */ /* 0x000fe20000000000 */
[----:B------:R-:W-:Y:S02]  /*21d0*/  IMAD.MOV.U32 R96, RZ, RZ, R6 ;  /* 0x000000ffff607224 */ /* 0x000fe400078e0006 */
[----:B------:R-:W-:Y:S01]  /*21e0*/  IMAD.IADD R97, R7, 0x1, R99 ;  /* 0x0000000107617824 */ /* 0x000fe200078e0263 */
[----:B-----5:R-:W-:Y:S01]  /*21f0*/  SHF.R.S32.HI R7, RZ, 0x1f, R117 ;  /* 0x0000001fff077819 */ /* 0x020fe20000011475 */
[----:B------:R-:W-:Y:S01]  /*2200*/  IMAD.WIDE.U32 R8, R228, R38, R18 ;  /* 0x00000026e4087225 */ /* 0x000fe200078e0012 */
[----:B------:R-:W-:Y:S02]  /*2210*/  IADD3 R99, R99, R11, RZ ;  /* 0x0000000b63637210 */ /* 0x000fe40007ffe0ff */
[----:B------:R-:W-:Y:S01]  /*2220*/  SHF.L.U64.HI R11, R38, 0x7, R39 ;  /* 0x00000007260b7819 */ /* 0x000fe20000010227 */
[----:B------:R-:W-:-:S02]  /*2230*/  IMAD.IADD R3, R18, 0x1, R3 ;  /* 0x0000000112037824 */ /* 0x000fc400078e0203 */
[-C--:B------:R-:W-:Y:S02]  /*2240*/  IMAD R6, R7, R38.reuse, RZ ;  /* 0x0000002607067224 */ /* 0x080fe400078e02ff */
[----:B------:R-:W-:-:S04]  /*2250*/  IMAD.WIDE.U32 R4, R228, R38, R22 ;  /* 0x00000026e4047225 */ /* 0x000fc800078e0016 */
[----:B------:R-:W-:Y:S01]  /*2260*/  IMAD.MOV.U32 R92, RZ, RZ, R8 ;  /* 0x000000ffff5c7224 */ /* 0x000fe200078e0008 */
[----:B------:R-:W-:Y:S01]  /*2270*/  SHF.R.S32.HI R8, RZ, 0x1f, R3 ;  /* 0x0000001fff087819 */ /* 0x000fe20000011403 */
[----:B------:R-:W-:Y:S02]  /*2280*/  IMAD R31, R117, R39, R6 ;  /* 0x00000027751f7224 */ /* 0x000fe400078e0206 */
[----:B------:R-:W-:Y:S01]  /*2290*/  IMAD.IADD R5, R5, 0x1, R93 ;  /* 0x0000000105057824 */ /* 0x000fe200078e025d */
[----:B------:R-:W-:Y:S01]  /*22a0*/  LEA.HI R14, R8, R3, RZ, 0x4 ;  /* 0x00000003080e7211 */ /* 0x000fe200078f20ff */
[----:B------:R-:W-:Y:S01]  /*22b0*/  IMAD R6, R7, R26, RZ ;  /* 0x0000001a07067224 */ /* 0x000fe200078e02ff */
[C-C-:B------:R-:W-:Y:S01]  /*22c0*/  SHF.L.U64.HI R8, R26.reuse, 0x6, R27.reuse ;  /* 0x000000061a087819 */ /* 0x140fe2000001021b */
[----:B------:R-:W-:Y:S01]  /*22d0*/  IMAD.MOV.U32 R98, RZ, RZ, R10 ;  /* 0x000000ffff627224 */ /* 0x000fe200078e000a */
[C---:B------:R-:W-:Y:S01]  /*22e0*/  SHF.L.U64.HI R7, R26.reuse, 0x7, R27 ;  /* 0x000000071a077819 */ /* 0x040fe2000001021b */
[----:B------:R-:W-:Y:S01]  /*22f0*/  IMAD.WIDE.U32 R50, R117, R38, R4 ;  /* 0x0000002675327225 */ /* 0x000fe200078e0004 */
[----:B------:R-:W-:-:S03]  /*2300*/  SHF.L.U32 R5, R26, 0x7, RZ ;  /* 0x000000071a057819 */ /* 0x000fc600000006ff */
[C---:B------:R-:W-:Y:S02]  /*2310*/  IMAD R29, R117.reuse, R27, R6 ;  /* 0x0000001b751d7224 */ /* 0x040fe400078e0206 */
[----:B------:R-:W-:Y:S02]  /*2320*/  IMAD.SHL.U32 R6, R26, 0x40, RZ ;  /* 0x000000401a067824 */ /* 0x000fe400078e00ff */
[----:B------:R-:W-:-:S04]  /*2330*/  IMAD.WIDE.U32 R96, R117, R26, R96 ;  /* 0x0000001a75607225 */ /* 0x000fc800078e0060 */
[----:B------:R-:W-:-:S04]  /*2340*/  IMAD.WIDE.U32 R98, R117, R26, R98 ;  /* 0x0000001a75627225 */ /* 0x000fc800078e0062 */
[----:B------:R-:W-:Y:S02]  /*2350*/  VIADD R26, R228, 0x40 ;  /* 0x00000040e41a7836 */ /* 0x000fe40000000000 */
[----:B------:R-:W-:Y:S02]  /*2360*/  IMAD.SHL.U32 R3, R229, 0x80, RZ ;  /* 0x00000080e5037824 */ /* 0x000fe400078e00ff */
[----:B------:R-:W-:Y:S02]  /*2370*/  IMAD.SHL.U32 R26, R26, 0x80, RZ ;  /* 0x000000801a1a7824 */ /* 0x000fe400078e00ff */
[----:B------:R-:W-:Y:S01]  /*2380*/  IMAD.IADD R93, R93, 0x1, R9 ;  /* 0x000000015d5d7824 */ /* 0x000fe200078e0209 */
[----:B------:R-:W-:Y:S01]  /*2390*/  LOP3.LUT R3, R3, 0x380, RZ, 0xc0, !PT ;  /* 0x0000038003037812 */ /* 0x000fe200078ec0ff */
[----:B------:R-:W-:Y:S01]  /*23a0*/  IMAD.SHL.U32 R10, R38, 0x40, RZ ;  /* 0x00000040260a7824 */ /* 0x000fe200078e00ff */
[----:B------:R-:W-:Y:S01]  /*23b0*/  LOP3.LUT R26, R26, 0x380, RZ, 0xc0, !PT ;  /* 0x000003801a1a7812 */ /* 0x000fe200078ec0ff */
[----:B------:R-:W-:Y:S01]  /*23c0*/  IMAD.SHL.U32 R9, R38, 0x80, RZ ;  /* 0x0000008026097824 */ /* 0x000fe200078e00ff */
[----:B------:R-:W-:Y:S01]  /*23d0*/  SHF.R.U32.HI R43, RZ, 0x3, R3 ;  /* 0x00000003ff2b7819 */ /* 0x000fe20000011603 */
[----:B------:R-:W-:Y:S01]  /*23e0*/  IMAD.WIDE.U32 R92, R117, R38, R92 ;  /* 0x00000026755c7225 */ /* 0x000fe200078e005c */
[----:B------:R-:W-:-:S02]  /*23f0*/  LOP3.LUT R20, R3, 0x30, R18, 0xf8, !PT ;  /* 0x0000003003147812 */ /* 0x000fc400078ef812 */
[----:B------:R-:W-:Y:S01]  /*2400*/  LOP3.LUT R13, R26, 0x70, R14, 0xf8, !PT ;  /* 0x000000701a0d7812 */ /* 0x000fe200078ef80e */
[----:B------:R-:W-:Y:S01]  /*2410*/  VIADD R26, R228, 0x40 ;  /* 0x00000040e41a7836 */ /* 0x000fe20000000000 */
[-C--:B------:R-:W-:Y:S01]  /*2420*/  LOP3.LUT R20, R20, R43.reuse, RZ, 0x3c, !PT ;  /* 0x0000002b14147212 */ /* 0x080fe200078e3cff */
[----:B------:R-:W-:Y:S02]  /*2430*/  IMAD R27, R27, 0xe0, RZ ;  /* 0x000000e01b1b7824 */ /* 0x000fe400078e02ff */
[----:B------:R-:W-:Y:S02]  /*2440*/  IMAD.SHL.U32 R26, R26, 0x80, RZ ;  /* 0x000000801a1a7824 */ /* 0x000fe400078e00ff */
[----:B------:R-:W-:Y:S01]  /*2450*/  IMAD.X R38, R42, 0x1, R107, P0 ;  /* 0x000000012a267824 */ /* 0x000fe200000e066b */
[----:B------:R-:W-:Y:S01]  /*2460*/  IADD3 R37, P0, R41, R106, RZ ;  /* 0x0000006a29257210 */ /* 0x000fe20007f1e0ff */
[----:B------:R-:W-:Y:S01]  /*2470*/  IMAD.IADD R34, R56, 0x1, R20 ;  /* 0x0000000138227824 */ /* 0x000fe200078e0214 */
[--C-:B------:R-:W-:Y:S01]  /*2480*/  LOP3.LUT R20, R3, 0x70, R14.reuse, 0xf8, !PT ;  /* 0x0000007003147812 */ /* 0x100fe200078ef80e */
[----:B------:R-:W-:Y:S01]  /*2490*/  IMAD.IADD R21, R47, 0x1, R21 ;  /* 0x000000012f157824 */ /* 0x000fe200078e0215 */
[----:B------:R-:W-:Y:S01]  /*24a0*/  LOP3.LUT R26, R26, 0x380, RZ, 0xc0, !PT ;  /* 0x000003801a1a7812 */ /* 0x000fe200078ec0ff */
[----:B------:R-:W-:Y:S01]  /*24b0*/  IMAD.IADD R36, R101, 0x1, R27 ;  /* 0x0000000165247824 */ /* 0x000fe200078e021b */
[--C-:B------:R-:W-:Y:S01]  /*24c0*/  LOP3.LUT R15, R28, 0x70, R14.reuse, 0xf8, !PT ;  /* 0x000000701c0f7812 */ /* 0x100fe200078ef80e */
[----:B------:R-:W-:Y:S01]  /*24d0*/  IMAD.X R33, R38, 0x1, R107, P0 ;  /* 0x0000000126217824 */ /* 0x000fe200000e066b */
[----:B------:R-:W-:Y:S01]  /*24e0*/  SHF.R.S32.HI R28, RZ, 0x4, R14 ;  /* 0x00000004ff1c7819 */ /* 0x000fe2000001140e */
[----:B------:R-:W-:Y:S01]  /*24f0*/  VIADD R4, R18, 0x40 ;  /* 0x0000004012047836 */ /* 0x000fe20000000000 */
[----:B------:R-:W-:Y:S01]  /*2500*/  SHF.R.U32.HI R26, RZ, 0x3, R26 ;  /* 0x00000003ff1a7819 */ /* 0x000fe2000001161a */
[----:B------:R-:W-:Y:S01]  /*2510*/  IMAD R39, R39, 0xe0, RZ ;  /* 0x000000e027277824 */ /* 0x000fe200078e02ff */
[----:B------:R-:W-:Y:S01]  /*2520*/  LOP3.LUT R27, R14, 0xfffffff0, RZ, 0xc0, !PT ;  /* 0xfffffff00e1b7812 */ /* 0x000fe200078ec0ff */
[----:B------:R-:W-:Y:S01]  /*2530*/  IMAD.SHL.U32 R123, R123, 0x2, RZ ;  /* 0x000000027b7b7824 */ /* 0x000fe200078e00ff */
[----:B------:R-:W-:-:S02]  /*2540*/  LOP3.LUT R116, R20, R43, RZ, 0x3c, !PT ;  /* 0x0000002b14747212 */ /* 0x000fc400078e3cff */
[----:B------:R-:W-:Y:S02]  /*2550*/  LOP3.LUT R14, R57, 0x70, R14, 0xf8, !PT ;  /* 0x00000070390e7812 */ /* 0x000fe400078ef80e */
[----:B------:R-:W-:Y:S02]  /*2560*/  IADD3 R20, P0, R46, R104, RZ ;  /* 0x000000682e147210 */ /* 0x000fe40007f1e0ff */
[----:B------:R-:W-:Y:S02]  /*2570*/  LOP3.LUT R115, R13, R26, RZ, 0x3c, !PT ;  /* 0x0000001a0d737212 */ /* 0x000fe400078e3cff */
[----:B------:R-:W-:Y:S02]  /*2580*/  LOP3.LUT R114, R15, R142, RZ, 0x3c, !PT ;  /* 0x0000008e0f727212 */ /* 0x000fe400078e3cff */
[----:B------:R-:W-:Y:S01]  /*2590*/  LOP3.LUT R113, R14, R141, RZ, 0x3c, !PT ;  /* 0x0000008d0e717212 */ /* 0x000fe200078e3cff */
[----:B------:R-:W-:Y:S01]  /*25a0*/  IMAD.X R14, R35, 0x1, R21, P0 ;  /* 0x00000001230e7824 */ /* 0x000fe200000e0615 */
[----:B------:R-:W-:-:S02]  /*25b0*/  IADD3 R15, P3, R46, 0x40, RZ ;  /* 0x000000402e0f7810 */ /* 0x000fc40007f7e0ff */
[----:B------:R-:W-:Y:S01]  /*25c0*/  IADD3 R13, P2, R20, 0x40, RZ ;  /* 0x00000040140d7810 */ /* 0x000fe20007f5e0ff */
[----:B------:R-:W-:Y:S01]  /*25d0*/  IMAD.IADD R32, R51, 0x1, R31 ;  /* 0x0000000133207824 */ /* 0x000fe200078e021f */
[----:B------:R-:W-:Y:S01]  /*25e0*/  IADD3 R30, R97, R29, RZ ;  /* 0x0000001d611e7210 */ /* 0x000fe20007ffe0ff */
[----:B------:R-:W-:Y:S01]  /*25f0*/  IMAD.IADD R39, R95, 0x1, R39 ;  /* 0x000000015f277824 */ /* 0x000fe200078e0227 */
[----:B------:R-:W-:Y:S01]  /*2600*/  SHF.R.S32.HI R26, RZ, 0x1f, R27 ;  /* 0x0000001fff1a7819 */ /* 0x000fe2000001141b */
[----:B------:R-:W-:Y:S01]  /*2610*/  IMAD.IADD R31, R31, 0x1, R93 ;  /* 0x000000011f1f7824 */ /* 0x000fe200078e025d */
[----:B------:R-:W-:Y:S01]  /*2620*/  ISETP.GE.AND P0, PT, R18, UR4, PT ;  /* 0x0000000412007c0c */ /* 0x000fe2000bf06270 */
[----:B------:R-:W-:Y:S01]  /*2630*/  IMAD.IADD R29, R29, 0x1, R99 ;  /* 0x000000011d1d7824 */ /* 0x000fe200078e0263 */
[----:B------:R-:W-:Y:S01]  /*2640*/  ISETP.GE.AND P1, PT, R4, UR4, PT ;  /* 0x0000000404007c0c */ /* 0x000fe2000bf26270 */
[----:B------:R-:W-:Y:S01]  /*2650*/  IMAD.IADD R116, R56, 0x1, R116 ;  /* 0x0000000138747824 */ /* 0x000fe200078e0274 */
[----:B------:R-:W-:Y:S01]  /*2660*/  IADD3 R115, R55, R115, RZ ;  /* 0x0000007337737210 */ /* 0x000fe20007ffe0ff */
[----:B---3--:R-:W-:-:S02]  /*2670*/  IMAD.IADD R114, R54, 0x1, R114 ;  /* 0x0000000136727824 */ /* 0x008fc400078e0272 */
[----:B----4-:R-:W-:Y:S02]  /*2680*/  IMAD.IADD R113, R52, 0x1, R113 ;  /* 0x0000000134717824 */ /* 0x010fe400078e0271 */
[----:B------:R-:W-:Y:S02]  /*2690*/  IMAD.X R108, RZ, RZ, R21, P3 ;  /* 0x000000ffff6c7224 */ /* 0x000fe400018e0615 */
[----:B------:R-:W-:Y:S02]  /*26a0*/  IMAD.X R109, RZ, RZ, R14, P2 ;  /* 0x000000ffff6d7224 */ /* 0x000fe400010e060e */
[----:B------:R-:W-:Y:S01]  /*26b0*/  IMAD.IADD R110, R49, 0x1, R53 ;  /* 0x00000001316e7824 */ /* 0x000fe200078e0235 */
[----:B------:R-:W-:Y:S06]  /*26c0*/  @!P6 BAR.SYNC.DEFER_BLOCKING 0x9, 0x100 ;  /* 0x024400000000eb1d */ /* 0x000fec0000010000 */
.L_x_377:
[----:B------:R-:W0:Y:S01]  /*26d0*/  LDC R130, c[0x0][0x3d4] ;  /* 0x0000f500ff827b82 */ /* 0x000e220000000800 */
[----:B------:R-:W-:Y:S01]  /*26e0*/  VIADD R25, R25, 0xffffffff ;  /* 0xffffffff19197836 */ /* 0x000fe20000000000 */
[----:B------:R-:W-:Y:S05]  /*26f0*/  YIELD ;  /* 0x0000000000007946 */ /* 0x000fea0003800000 */
[----:B------:R-:W-:Y:S01]  /*2700*/  IMAD R118, R17, 0x7000, R34 ;  /* 0x0000700011767824 */ /* 0x000fe200078e0222 */
[----:B------:R-:W-:Y:S01]  /*2710*/  ISETP.GT.AND P3, PT, R25, R24, PT ;  /* 0x000000181900720c */ /* 0x000fe20003f64270 */
[----:B------:R-:W-:Y:S03]  /*2720*/  BSSY B0, `(.L_x_294) ;  /* 0x000093e000007945 */ /* 0x000fe60003800000 */
[----:B------:R-:W-:-:S02]  /*2730*/  IADD3 R119, R16, R118, RZ ;  /* 0x0000007610777210 */ /* 0x000fc40007ffe0ff */
[----:B------:R-:W-:Y:S02]  /*2740*/  P2R R112, PR, RZ, 0x8 ;  /* 0x00000008ff707803 */ /* 0x000fe40000000000 */
[----:B0-----:R-:W-:-:S13]  /*2750*/  ISETP.GE.AND P2, PT, R130, 0x1, PT ;  /* 0x000000018200780c */ /* 0x001fda0003f46270 */
[----:B------:R-:W-:Y:S05]  /*2760*/  @!P2 BRA `(.L_x_295) ;  /* 0x0000008c002ca947 */ /* 0x000fea0003800000 */
[----:B------:R-:W-:Y:S01]  /*2770*/  ULDC.U8 UR4, c[0x0][0x3f0] ;  /* 0x0000fc0000047ab9 */ /* 0x000fe20000000000 */
[----:B------:R-:W-:Y:S01]  /*2780*/  SHF.R.S32.HI R53, RZ, 0x1f, R25 ;  /* 0x0000001fff357819 */ /* 0x000fe20000011419 */
[-C--:B------:R-:W-:Y:S01]  /*2790*/  IMAD R52, R40, R25.reuse, RZ ;  /* 0x0000001928347224 */ /* 0x080fe200078e02ff */
[----:B------:R-:W-:Y:S01]  /*27a0*/  ISETP.NE.AND P2, PT, RZ, UR4, PT ;  /* 0x00000004ff007c0c */ /* 0x000fe2000bf45270 */
[-C--:B------:R-:W-:Y:S02]  /*27b0*/  IMAD R54, R39, R25.reuse, RZ ;  /* 0x0000001927367224 */ /* 0x080fe400078e02ff */
[----:B------:R-:W-:Y:S02]  /*27c0*/  IMAD R55, R36, R25, RZ ;  /* 0x0000001924377224 */ /* 0x000fe400078e02ff */
[C---:B------:R-:W-:Y:S02]  /*27d0*/  IMAD R131, R53.reuse, R132, R52 ;  /* 0x0000008435837224 */ /* 0x040fe400078e0234 */
[----:B------:R-:W-:-:S02]  /*27e0*/  IMAD R127, R53, R94, R54 ;  /* 0x0000005e357f7224 */ /* 0x000fc400078e0236 */
[----:B------:R-:W-:Y:S02]  /*27f0*/  IMAD R111, R53, R100, R55 ;  /* 0x00000064356f7224 */ /* 0x000fe400078e0237 */
[----:B------:R-:W-:Y:S02]  /*2800*/  IMAD R120, R25, -0xe0, R2 ;  /* 0xffffff2019787824 */ /* 0x000fe400078e0202 */
[----:B------:R-:W-:-:S03]  /*2810*/  IMAD.WIDE.U32 R128, R132, R25, RZ ;  /* 0x0000001984807225 */ /* 0x000fc600078e00ff */
[----:B------:R-:W-:Y:S01]  /*2820*/  VIMNMX R120, R120, 0xe0, PT ;  /* 0x000000e078787848 */ /* 0x000fe20003fe0100 */
[----:B------:R-:W-:-:S04]  /*2830*/  IMAD.WIDE.U32 R52, R94, R25, RZ ;  /* 0x000000195e347225 */ /* 0x000fc800078e00ff */
[----:B------:R-:W-:-:S04]  /*2840*/  IMAD.WIDE.U32 R54, R100, R25, RZ ;  /* 0x0000001964367225 */ /* 0x000fc800078e00ff */
[----:B------:R-:W-:Y:S02]  /*2850*/  IMAD.IADD R131, R129, 0x1, R131 ;  /* 0x0000000181837824 */ /* 0x000fe400078e0283 */
[----:B------:R-:W-:Y:S02]  /*2860*/  IMAD.IADD R127, R53, 0x1, R127 ;  /* 0x00000001357f7824 */ /* 0x000fe400078e027f */
[----:B------:R-:W-:Y:S01]  /*2870*/  IMAD.IADD R111, R55, 0x1, R111 ;  /* 0x00000001376f7824 */ /* 0x000fe200078e026f */
[----:B------:R-:W-:Y:S06]  /*2880*/  @!P2 BRA `(.L_x_296) ;  /* 0x000000440030a947 */ /* 0x000fec0003800000 */
[----:B------:R-:W-:Y:S01]  /*2890*/  ISETP.GE.AND P2, PT, R228, R120, PT ;  /* 0x00000078e400720c */ /* 0x000fe20003f46270 */
[----:B------:R-:W-:Y:S01]  /*28a0*/  BSSY B1, `(.L_x_297) ;  /* 0x0000017000017945 */ /* 0x000fe20003800000 */
[----:B------:R-:W-:Y:S02]  /*28b0*/  CS2R R72, SRZ ;  /* 0x0000000000487805 */ /* 0x000fe4000001ff00 */
[----:B------:R-:W-:Y:S02]  /*28c0*/  CS2R R80, SRZ ;  /* 0x0000000000507805 */ /* 0x000fe4000001ff00 */
[----:B------:R-:W-:Y:S02]  /*28d0*/  CS2R R84, SRZ ;  /* 0x0000000000547805 */ /* 0x000fe4000001ff00 */
[----:B------:R-:W-:Y:S02]  /*28e0*/  CS2R R82, SRZ ;  /* 0x0000000000527805 */ /* 0x000fe4000001ff00 */
[----:B------:R-:W-:-:S03]  /*28f0*/  CS2R R86, SRZ ;  /* 0x0000000000567805 */ /* 0x000fc6000001ff00 */
[----:B------:R-:W-:Y:S05]  /*2900*/  @P2 BRA `(.L_x_298) ;  /* 0x0000000000402947 */ /* 0x000fea0003800000 */
[----:B------:R-:W-:Y:S01]  /*2910*/  ULDC.64 UR4, c[0x0][0x3c8] ;  /* 0x0000f20000047ab9 */ /* 0x000fe20000000a00 */
[----:B------:R-:W-:Y:S02]  /*2920*/  CS2R R84, SRZ ;  /* 0x0000000000547805 */ /* 0x000fe4000001ff00 */
[----:B------:R-:W-:Y:S02]  /*2930*/  IADD3 R56, P3, P4, R50, UR4, R52 ;  /* 0x0000000432387c10 */ /* 0x000fe4000fc7e034 */
[----:B------:R-:W-:Y:S02]  /*2940*/  CS2R R86, SRZ ;  /* 0x0000000000567805 */ /* 0x000fe4000001ff00 */
[----:B------:R-:W-:Y:S01]  /*2950*/  IADD3.X R57, R32, UR5, R127, P3, P4 ;  /* 0x0000000520397c10 */ /* 0x000fe20009fe847f */
[----:B------:R-:W-:Y:S02]  /*2960*/  ULDC.64 UR4, c[0x0][0x3e0] ;  /* 0x0000f80000047ab9 */ /* 0x000fe40000000a00 */
[----:B------:R-:W-:-:S04]  /*2970*/  IADD3 R58, P3, P4, R96, UR4, R54 ;  /* 0x00000004603a7c10 */ /* 0x000fc8000fc7e036 */
[----:B------:R-:W-:Y:S02]  /*2980*/  IADD3.X R59, R30, UR5, R111, P3, P4 ;  /* 0x000000051e3b7c10 */ /* 0x000fe40009fe846f */
[----:B------:R-:W-:Y:S02]  /*2990*/  ISETP.GE.AND P3, PT, R22, R130, PT ;  /* 0x000000821600720c */ /* 0x000fe40003f66270 */
[----:B------:R-:W-:Y:S02]  /*29a0*/  CS2R R80, SRZ ;  /* 0x0000000000507805 */ /* 0x000fe4000001ff00 */
[----:B------:R-:W-:-:S09]  /*29b0*/  CS2R R82, SRZ ;  /* 0x0000000000527805 */ /* 0x000fd2000001ff00 */
[----:B------:R0:W5:Y:S04]  /*29c0*/  @!P3 LDG.E.64 R84, desc[UR60][R56.64] ;  /* 0x0000003c3854b981 */ /* 0x000168000c1e1b00 */
[----:B------:R0:W5:Y:S01]  /*29d0*/  @!P3 LDG.E.64 R86, desc[UR60][R58.64] ;  /* 0x0000003c3a56b981 */ /* 0x000162000c1e1b00 */
[----:B------:R-:W-:-:S13]  /*29e0*/  ISETP.GE.AND P3, PT, R230, R130, PT ;  /* 0x00000082e600720c */ /* 0x000fda0003f66270 */
[----:B------:R0:W5:Y:S04]  /*29f0*/  @!P3 LDG.E.64 R80, desc[UR60][R56.64+0x20] ;  /* 0x0000203c3850b981 */ /* 0x000168000c1e1b00 */
[----:B------:R0:W5:Y:S02]  /*2a00*/  @!P3 LDG.E.64 R82, desc[UR60][R58.64+0x20] ;  /* 0x0000203c3a52b981 */ /* 0x000164000c1e1b00 */
.L_x_298:
[----:B------:R-:W-:Y:S05]  /*2a10*/  BSYNC B1 ;  /* 0x0000000000017941 */ /* 0x000fea0003800000 */
.L_x_297:
[----:B0-----:R-:W-:Y:S01]  /*2a20*/  VIADD R56, R228, 0x40 ;  /* 0x00000040e4387836 */ /* 0x001fe20000000000 */
[----:B------:R-:W-:Y:S01]  /*2a30*/  BSSY B1, `(.L_x_299) ;  /* 0x0000024000017945 */ /* 0x000fe20003800000 */
[----:B------:R-:W-:Y:S02]  /*2a40*/  CS2R R76, SRZ ;  /* 0x00000000004c7805 */ /* 0x000fe4000001ff00 */
[----:B------:R-:W-:Y:S02]  /*2a50*/  CS2R R74, SRZ ;  /* 0x00000000004a7805 */ /* 0x000fe4000001ff00 */
[----:B------:R-:W-:Y:S02]  /*2a60*/  CS2R R64, SRZ ;  /* 0x0000000000407805 */ /* 0x000fe4000001ff00 */
[----:B------:R-:W-:Y:S02]  /*2a70*/  ISETP.GE.AND P3, PT, R56, R120, PT ;  /* 0x000000783800720c */ /* 0x000fe40003f66270 */
[----:B------:R-:W-:-:S02]  /*2a80*/  CS2R R56, SRZ ;  /* 0x0000000000387805 */ /* 0x000fc4000001ff00 */
[----:B------:R-:W-:Y:S02]  /*2a90*/  CS2R R68, SRZ ;  /* 0x0000000000447805 */ /* 0x000fe4000001ff00 */
[----:B------:R-:W-:Y:S02]  /*2aa0*/  CS2R R66, SRZ ;  /* 0x0000000000427805 */ /* 0x000fe4000001ff00 */
[----:B------:R-:W-:Y:S02]  /*2ab0*/  CS2R R70, SRZ ;  /* 0x0000000000467805 */ /* 0x000fe4000001ff00 */
[----:B------:R-:W-:Y:S02]  /*2ac0*/  CS2R R60, SRZ ;  /* 0x00000000003c7805 */ /* 0x000fe4000001ff00 */
[----:B------:R-:W-:Y:S02]  /*2ad0*/  CS2R R58, SRZ ;  /* 0x00000000003a7805 */ /* 0x000fe4000001ff00 */
[----:B------:R-:W-:Y:S01]  /*2ae0*/  CS2R R62, SRZ ;  /* 0x00000000003e7805 */ /* 0x000fe2000001ff00 */
[----:B-----5:R-:W-:Y:S01]  /*2af0*/  IMAD.MOV.U32 R136, RZ, RZ, R80 ;  /* 0x000000ffff887224 */ /* 0x020fe200078e0050 */
[----:B------:R-:W-:Y:S01]  /*2b00*/  CS2R R78, SRZ ;  /* 0x00000000004e7805 */ /* 0x000fe2000001ff00 */
[----:B------:R-:W-:Y:S01]  /*2b10*/  IMAD.MOV.U32 R150, RZ, RZ, R84 ;  /* 0x000000ffff967224 */ /* 0x000fe200078e0054 */
[----:B------:R-:W-:Y:S06]  /*2b20*/  @P3 BRA `(.L_x_300) ;  /* 0x0000000000503947 */ /* 0x000fec0003800000 */
[----:B------:R-:W-:Y:S01]  /*2b30*/  IADD3 R88, P4, P5, R50, R52, R10 ;  /* 0x0000003432587210 */ /* 0x000fe20007d9e00a */
[----:B------:R-:W-:Y:S01]  /*2b40*/  ULDC.64 UR4, c[0x0][0x3c8] ;  /* 0x0000f20000047ab9 */ /* 0x000fe20000000a00 */
[----:B------:R-:W-:Y:S02]  /*2b50*/  CS2R R76, SRZ ;  /* 0x00000000004c7805 */ /* 0x000fe4000001ff00 */
[----:B------:R-:W-:Y:S02]  /*2b60*/  CS2R R78, SRZ ;  /* 0x00000000004e7805 */ /* 0x000fe4000001ff00 */
[----:B------:R-:W-:Y:S02]  /*2b70*/  IADD3.X R73, R32, R127, R12, P4, P5 ;  /* 0x0000007f20497210 */ /* 0x000fe400027ea40c */
[----:B------:R-:W-:-:S04]  /*2b80*/  IADD3 R90, P4, P5, R96, R54, R6 ;  /* 0x00000036605a7210 */ /* 0x000fc80007d9e006 */
[----:B------:R-:W-:Y:S02]  /*2b90*/  IADD3.X R72, R30, R111, R8, P4, P5 ;  /* 0x0000006f1e487210 */ /* 0x000fe400027ea408 */
[----:B------:R-:W-:-:S04]  /*2ba0*/  IADD3 R88, P4, R88, UR4, RZ ;  /* 0x0000000458587c10 */ /* 0x000fc8000ff9e0ff */
[----:B------:R-:W-:Y:S01]  /*2bb0*/  IADD3.X R89, R73, UR5, RZ, P4, !PT ;  /* 0x0000000549597c10 */ /* 0x000fe2000a7fe4ff */
[----:B------:R-:W-:Y:S02]  /*2bc0*/  ULDC.64 UR4, c[0x0][0x3e0] ;  /* 0x0000f80000047ab9 */ /* 0x000fe40000000a00 */
[----:B------:R-:W-:-:S04]  /*2bd0*/  IADD3 R90, P4, R90, UR4, RZ ;  /* 0x000000045a5a7c10 */ /* 0x000fc8000ff9e0ff */
[----:B------:R-:W-:Y:S02]  /*2be0*/  IADD3.X R91, R72, UR5, RZ, P4, !PT ;  /* 0x00000005485b7c10 */ /* 0x000fe4000a7fe4ff */
        /* <DEDUP_REMOVED lines=8> */
.L_x_300:
[----:B------:R-:W-:Y:S05]  /*2c70*/  BSYNC B1 ;  /* 0x0000000000017941 */ /* 0x000fea0003800000 */
.L_x_299:
[----:B0-----:R-:W-:Y:S01]  /*2c80*/  IADD3 R88, R228, 0x80, RZ ;  /* 0x00000080e4587810 */ /* 0x001fe20007ffe0ff */
[----:B------:R-:W-:Y:S03]  /*2c90*/  BSSY B1, `(.L_x_301) ;  /* 0x0000018000017945 */ /* 0x000fe60003800000 */
[----:B------:R-:W-:-:S04]  /*2ca0*/  ISETP.GE.AND P4, PT, R88, R120, PT ;  /* 0x000000785800720c */ /* 0x000fc80003f86270 */
[----:B------:R-:W-:-:S09]  /*2cb0*/  P2R R151, PR, RZ, 0x10 ;  /* 0x00000010ff977803 */ /* 0x000fd20000000000 */
[----:B------:R-:W-:Y:S05]  /*2cc0*/  @P4 BRA `(.L_x_302) ;  /* 0x0000000000504947 */ /* 0x000fea0003800000 */
        /* <DEDUP_REMOVED lines=20> */
.L_x_302:
[----:B------:R-:W-:Y:S05]  /*2e10*/  BSYNC B1 ;  /* 0x0000000000017941 */ /* 0x000fea0003800000 */
.L_x_301:
[----:B0-----:R-:W-:Y:S01]  /*2e20*/  VIADD R88, R228, 0xc0 ;  /* 0x000000c0e4587836 */ /* 0x001fe20000000000 */
[----:B------:R-:W-:Y:S04]  /*2e30*/  BSSY B1, `(.L_x_303) ;  /* 0x000001d000017945 */ /* 0x000fe80003800000 */
[----:B------:R-:W-:-:S13]  /*2e40*/  ISETP.GE.AND P4, PT, R88, R120, PT ;  /* 0x000000785800720c */ /* 0x000fda0003f86270 */
[----:B------:R-:W-:Y:S05]  /*2e50*/  @P4 BRA `(.L_x_304) ;  /* 0x0000000000684947 */ /* 0x000fea0003800000 */
[----:B------:R-:W0:Y:S01]  /*2e60*/  LDC.64 R56, c[0x0][0x3d8] ;  /* 0x0000f600ff387b82 */ /* 0x000e220000000a00 */
[----:B------:R-:W-:Y:S01]  /*2e70*/  IMAD.MOV.U32 R53, RZ, RZ, R127 ;  /* 0x000000ffff357224 */ /* 0x000fe200078e007f */
[----:B------:R-:W-:Y:S01]  /*2e80*/  ULDC.64 UR4, c[0x0][0x3c8] ;  /* 0x0000f20000047ab9 */ /* 0x000fe20000000a00 */
[----:B------:R-:W-:Y:S01]  /*2e90*/  IMAD.MOV.U32 R55, RZ, RZ, R111 ;  /* 0x000000ffff377224 */ /* 0x000fe200078e006f */
[----:B------:R-:W-:Y:S02]  /*2ea0*/  CS2R R60, SRZ ;  /* 0x00000000003c7805 */ /* 0x000fe4000001ff00 */
[----:B------:R-:W-:Y:S01]  /*2eb0*/  CS2R R62, SRZ ;  /* 0x00000000003e7805 */ /* 0x000fe2000001ff00 */
[----:B0-----:R-:W-:Y:S02]  /*2ec0*/  IMAD R57, R57, 0xc0, RZ ;  /* 0x000000c039397824 */ /* 0x001fe400078e02ff */
[----:B------:R-:W-:-:S04]  /*2ed0*/  IMAD.WIDE.U32 R52, R56, 0xc0, R52 ;  /* 0x000000c038347825 */ /* 0x000fc800078e0034 */
[----:B------:R-:W-:Y:S01]  /*2ee0*/  IMAD.IADD R53, R53, 0x1, R57 ;  /* 0x0000000135357824 */ /* 0x000fe200078e0239 */
[----:B------:R-:W-:Y:S01]  /*2ef0*/  IADD3 R52, P5, P6, R50, UR4, R52 ;  /* 0x0000000432347c10 */ /* 0x000fe2000febe034 */
[----:B------:R-:W0:Y:S03]  /*2f00*/  LDC.64 R56, c[0x0][0x3e8] ;  /* 0x0000fa00ff387b82 */ /* 0x000e260000000a00 */
[----:B------:R-:W-:Y:S01]  /*2f10*/  IADD3.X R53, R32, UR5, R53, P5, P6 ;  /* 0x0000000520357c10 */ /* 0x000fe2000afec435 */
[----:B------:R-:W-:Y:S01]  /*2f20*/  ULDC.64 UR4, c[0x0][0x3e0] ;  /* 0x0000f80000047ab9 */ /* 0x000fe20000000a00 */
[----:B0-----:R-:W-:-:S04]  /*2f30*/  IMAD.WIDE.U32 R54, R56, 0xc0, R54 ;  /* 0x000000c038367825 */ /* 0x001fc800078e0036 */
[----:B------:R-:W-:Y:S01]  /*2f40*/  IMAD R57, R57, 0xc0, RZ ;  /* 0x000000c039397824 */ /* 0x000fe200078e02ff */
[----:B------:R-:W-:-:S03]  /*2f50*/  IADD3 R54, P5, P6, R96, UR4, R54 ;  /* 0x0000000460367c10 */ /* 0x000fc6000febe036 */
[----:B------:R-:W-:-:S05]  /*2f60*/  IMAD.IADD R55, R55, 0x1, R57 ;  /* 0x0000000137377824 */ /* 0x000fca00078e0239 */
        /* <DEDUP_REMOVED lines=9> */
.L_x_304:
[----:B------:R-:W-:Y:S05]  /*3000*/  BSYNC B1 ;  /* 0x0000000000017941 */ /* 0x000fea0003800000 */
.L_x_303:
[----:B0-----:R-:W2:Y:S01]  /*3010*/  LDL R52, [R1+0x40] ;  /* 0x0000400001347983 */ /* 0x001ea20000100800 */
[----:B------:R-:W-:Y:S01]  /*3020*/  IMAD.MOV.U32 R154, RZ, RZ, R82 ;  /* 0x000000ffff9a7224 */ /* 0x000fe200078e0052 */
[----:B------:R-:W-:Y:S01]  /*3030*/  MOV R165, R86 ;  /* 0x0000005600a57202 */ /* 0x000fe20000000f00 */
[----:B-----5:R-:W-:Y:S01]  /*3040*/  IMAD.MOV.U32 R146, RZ, RZ, R72 ;  /* 0x000000ffff927224 */ /* 0x020fe200078e0048 */
[----:B------:R-:W-:Y:S01]  /*3050*/  MOV R143, R66 ;  /* 0x00000042008f7202 */ /* 0x000fe20000000f00 */
[----:B------:R-:W-:Y:S02]  /*3060*/  IMAD.MOV.U32 R148, RZ, RZ, R76 ;  /* 0x000000ffff947224 */ /* 0x000fe400078e004c */
[----:B------:R-:W-:Y:S02]  /*3070*/  IMAD.MOV.U32 R147, RZ, RZ, R74 ;  /* 0x000000ffff937224 */ /* 0x000fe400078e004a */
[----:B------:R-:W-:Y:S02]  /*3080*/  IMAD.MOV.U32 R149, RZ, RZ, R78 ;  /* 0x000000ffff957224 */ /* 0x000fe400078e004e */
[----:B------:R-:W-:-:S02]  /*3090*/  IMAD.MOV.U32 R137, RZ, RZ, R64 ;  /* 0x000000ffff897224 */ /* 0x000fc400078e0040 */
[----:B------:R-:W-:Y:S02]  /*30a0*/  IMAD.MOV.U32 R144, RZ, RZ, R68 ;  /* 0x000000ffff907224 */ /* 0x000fe400078e0044 */
[----:B------:R-:W-:Y:S02]  /*30b0*/  IMAD.MOV.U32 R145, RZ, RZ, R70 ;  /* 0x000000ffff917224 */ /* 0x000fe400078e0046 */
[----:B------:R-:W-:Y:S02]  /*30c0*/  IMAD.MOV.U32 R88, RZ, RZ, R56 ;  /* 0x000000ffff587224 */ /* 0x000fe400078e0038 */
[----:B------:R-:W-:Y:S02]  /*30d0*/  IMAD.MOV.U32 R90, RZ, RZ, R60 ;  /* 0x000000ffff5a7224 */ /* 0x000fe400078e003c */
[----:B------:R-:W-:Y:S02]  /*30e0*/  IMAD.MOV.U32 R89, RZ, RZ, R58 ;  /* 0x000000ffff597224 */ /* 0x000fe400078e003a */
[----:B------:R-:W-:Y:S01]  /*30f0*/  IMAD.MOV.U32 R91, RZ, RZ, R62 ;  /* 0x000000ffff5b7224 */ /* 0x000fe200078e003e */
[----:B--2---:R-:W-:-:S13]  /*3100*/  R2UR UR4, R52 ;  /* 0x00000000340472ca */ /* 0x004fda00000e0000 */
[----:B------:R-:W-:-:S06]  /*3110*/  UISETP.NE.AND UP0, UPT, UR4, 0x3, UPT ;  /* 0x000000030400788c */ /* 0x000fcc000bf05270 */
[----:B------:R-:W-:-:S13]  /*3120*/  PLOP3.LUT P5, PT, PT, PT, UP0, 0x80, 0x0 ;  /* 0x000000000000781c */ /* 0x000fda0003faf008 */
[----:B------:R-:W-:Y:S05]  /*3130*/  @!P5 BRA `(.L_x_305) ;  /* 0x000000000004d947 */ /* 0x000fea0003800000 */
[----:B------:R-:W-:Y:S01]  /*3140*/  BPT.TRAP 0x1 ;  /* 0x000000040000795c */ /* 0x000fe20000300000 */
.L_x_305:
[----:B------:R-:W-:Y:S01]  /*3150*/  IMAD R111, R17, 0x8, R16 ;  /* 0x00000008116f7824 */ /* 0x000fe200078e0210 */
[----:B------:R-:W-:Y:S01]  /*3160*/  SHF.L.U32 R127, R231, 0x1f, RZ ;  /* 0x0000001fe77f7819 */ /* 0x000fe200000006ff */
[----:B------:R-:W-:Y:S03]  /*3170*/  BSSY B1, `(.L_x_306) ;  /* 0x0000003000017945 */ /* 0x000fe60003800000 */
[----:B------:R-:W0:Y:S02]  /*3180*/  SYNCS.PHASECHK.TRANS64.TRYWAIT P6, [R111+URZ+0x2e890], R127 ;  /* 0x02e8907f6f0075a7 */ /* 0x000e2400080c017f */
[----:B0-----:R-:W-:Y:S05]  /*3190*/  @!P6 BRA `(.L_x_307) ;  /* 0x000001f00088e947 */ /* 0x001fea0003800000 */
.L_x_576:
[----:B------:R-:W-:Y:S05]  /*31a0*/  BSYNC B1 ;  /* 0x0000000000017941 */ /* 0x000fea0003800000 */
.L_x_306:
[----:B------:R-:W-:Y:S01]  /*31b0*/  BSSY B1, `(.L_x_308) ;  /* 0x00000ee000017945 */ /* 0x000fe20003800000 */
[----:B------:R-:W-:-:S03]  /*31c0*/  IMAD R155, R17, 0x7000, R34 ;  /* 0x00007000119b7824 */ /* 0x000fc600078e0222 */
[----:B------:R-:W-:Y:S05]  /*31d0*/  @P2 BRA `(.L_x_309) ;  /* 0x0000000c00ac2947 */ /* 0x000fea0003800000 */
[----:B------:R-:W-:Y:S01]  /*31e0*/  IADD3 R153, P2, R104, R128, RZ ;  /* 0x0000008068997210 */ /* 0x000fe20007f5e0ff */
[----:B------:R-:W-:Y:S03]  /*31f0*/  BSSY B2, `(.L_x_310) ;  /* 0x0000073000027945 */ /* 0x000fe60003800000 */
[----:B------:R-:W-:Y:S01]  /*3200*/  IADD3.X R152, R131, R35, RZ, P2, !PT ;  /* 0x0000002383987210 */ /* 0x000fe200017fe4ff */
[----:B------:R-:W-:Y:S08]  /*3210*/  @P0 BRA `(.L_x_311) ;  /* 0x0000000400c00947 */ /* 0x000ff00003800000 */
[----:B------:R1:W2:Y:S01]  /*3220*/  LDS.128 R52, [R119+0x20400] ;  /* 0x0204000077347984 */ /* 0x0002a20000000c00 */
[----:B------:R-:W-:Y:S01]  /*3230*/  ISETP.GE.AND P2, PT, R22, R130, PT ;  /* 0x000000821600720c */ /* 0x000fe20003f46270 */
[----:B------:R-:W-:-:S12]  /*3240*/  BSSY B3, `(.L_x_312) ;  /* 0x0000069000037945 */ /* 0x000fd80003800000 */
[----:B-1----:R-:W-:Y:S05]  /*3250*/  @P2 BRA `(.L_x_313) ;  /* 0x00000004009c2947 */ /* 0x002fea0003800000 */
[----:B------:R-:W-:Y:S02]  /*3260*/  SHF.R.U32.HI R84, RZ, 0x8, R85 ;  /* 0x00000008ff547819 */ /* 0x000fe40000011655 */
[----:B------:R-:W-:Y:S02]  /*3270*/  SHF.R.U32.HI R86, RZ, 0x8, R87 ;  /* 0x00000008ff567819 */ /* 0x000fe40000011657 */
[----:B------:R-:W-:Y:S01]  /*3280*/  SHF.R.U32.HI R159, RZ, 0x10, R85 ;  /* 0x00000010ff9f7819 */ /* 0x000fe20000011655 */
[----:B------:R-:W-:Y:S01]  /*3290*/  IMAD.SHL.U32 R84, R84, 0x100, RZ ;  /* 0x0000010054547824 */ /* 0x000fe200078e00ff */
[----:B------:R-:W-:Y:S02]  /*32a0*/  SHF.R.U32.HI R157, RZ, 0x10, R87 ;  /* 0x00000010ff9d7819 */ /* 0x000fe40000011657 */
[----:B------:R-:W-:Y:S01]  /*32b0*/  LOP3.LUT R156, R87, 0xff0000ff, RZ, 0xc0, !PT ;  /* 0xff0000ff579c7812 */ /* 0x000fe200078ec0ff */
[----:B------:R-:W-:Y:S01]  /*32c0*/  IMAD.SHL.U32 R87, R86, 0x100, RZ ;  /* 0x0000010056577824 */ /* 0x000fe200078e00ff */
[----:B------:R-:W-:Y:S01]  /*32d0*/  LOP3.LUT R85, R85, 0xff0000ff, RZ, 0xc0, !PT ;  /* 0xff0000ff55557812 */ /* 0x000fe200078ec0ff */
[----:B--2---:R-:W-:Y:S01]  /*32e0*/  IMAD.MOV.U32 R86, RZ, RZ, R52 ;  /* 0x000000ffff567224 */ /* 0x004fe200078e0034 */
[----:B------:R-:W-:-:S02]  /*32f0*/  F2FP.F16.E4M3.UNPACK_B R52, R53 ;  /* 0x00000035ff34723e */ /* 0x000fc400020006ff */
[----:B------:R-:W-:Y:S01]  /*3300*/  LOP3.LUT R85, R85, 0xff00, R84, 0xf8, !PT ;  /* 0x0000ff0055557812 */ /* 0x000fe200078ef854 */
[----:B------:R-:W-:Y:S01]  /*3310*/  IMAD.U32 R84, R159, 0x10000, RZ ;  /* 0x000100009f547824 */ /* 0x000fe200078e00ff */
[----:B------:R-:W-:Y:S01]  /*3320*/  LOP3.LUT R158, R156, 0xff00, R87, 0xf8, !PT ;  /* 0x0000ff009c9e7812 */ /* 0x000fe200078ef857 */
[----:B------:R-:W-:Y:S01]  /*3330*/  IMAD.U32 R87, R157, 0x10000, RZ ;  /* 0x000100009d577824 */ /* 0x000fe200078e00ff */
[----:B------:R-:W-:Y:S02]  /*3340*/  F2FP.F16.E4M3.UNPACK_B R156, R165.H1 ;  /* 0x000000a5ff9c723e */ /* 0x000fe400030006ff */
[----:B------:R-:W-:Y:S02]  /*3350*/  LOP3.LUT R84, R85, 0xff0000, R84, 0xf8, !PT ;  /* 0x00ff000055547812 */ /* 0x000fe400078ef854 */
[----:B------:R-:W-:Y:S01]  /*3360*/  LOP3.LUT R85, R158, 0xff0000, R87, 0xf8, !PT ;  /* 0x00ff00009e557812 */ /* 0x000fe200078ef857 */
[----:B------:R-:W-:Y:S01]  /*3370*/  HADD2.F32 R160, -RZ, R156.H0_H0 ;  /* 0x2000009cffa07230 */ /* 0x000fe20000004100 */
[----:B------:R-:W-:Y:S01]  /*3380*/  F2FP.F16.E4M3.UNPACK_B R158, R150.H1 ;  /* 0x00000096ff9e723e */ /* 0x000fe200030006ff */
[--C-:B------:R-:W-:Y:S01]  /*3390*/  HADD2.F32 R87, -RZ, R52.reuse.H1_H1 ;  /* 0x30000034ff577230 */ /* 0x100fe20000004100 */
[----:B------:R-:W-:Y:S01]  /*33a0*/  F2FP.F16.E4M3.UNPACK_B R53, R53.H1 ;  /* 0x00000035ff35723e */ /* 0x000fe200030006ff */
[----:B------:R-:W-:-:S02]  /*33b0*/  HADD2.F32 R52, -RZ, R52.H0_H0 ;  /* 0x20000034ff347230 */ /* 0x000fc40000004100 */
[----:B------:R-:W-:Y:S02]  /*33c0*/  HADD2.F32 R161, -RZ, R156.H1_H1 ;  /* 0x3000009cffa17230 */ /* 0x000fe40000004100 */
[-C--:B------:R-:W-:Y:S01]  /*33d0*/  FMUL.FTZ R163, R87, R160.reuse ;  /* 0x000000a057a37220 */ /* 0x080fe20000410000 */
[--C-:B------:R-:W-:Y:S02]  /*33e0*/  HADD2.F32 R159, -RZ, R158.reuse.H0_H0 ;  /* 0x2000009eff9f7230 */ /* 0x100fe40000004100 */
[C---:B------:R-:W-:Y:S01]  /*33f0*/  FMUL.FTZ R162, R52.reuse, R160 ;  /* 0x000000a034a27220 */ /* 0x040fe20000410000 */
[--C-:B------:R-:W-:Y:S01]  /*3400*/  HADD2.F32 R157, -RZ, R53.reuse.H1_H1 ;  /* 0x30000035ff9d7230 */ /* 0x100fe20000004100 */
[----:B------:R-:W-:Y:S01]  /*3410*/  F2FP.F16.E4M3.UNPACK_B R160, R165 ;  /* 0x000000a5ffa0723e */ /* 0x000fe200020006ff */
[----:B------:R-:W-:Y:S02]  /*3420*/  HADD2.F32 R156, -RZ, R53.H0_H0 ;  /* 0x20000035ff9c7230 */ /* 0x000fe40000004100 */
[----:B------:R-:W-:Y:S01]  /*3430*/  FFMA.FTZ R52, R52, R159, -R163 ;  /* 0x0000009f34347223 */ /* 0x000fe200000108a3 */
[----:B------:R-:W-:-:S02]  /*3440*/  HADD2.F32 R158, -RZ, R158.H1_H1 ;  /* 0x3000009eff9e7230 */ /* 0x000fc40000004100 */
[----:B------:R-:W-:Y:S01]  /*3450*/  FMUL.FTZ R163, R157, R161 ;  /* 0x000000a19da37220 */ /* 0x000fe20000410000 */
[----:B------:R-:W-:Y:S01]  /*3460*/  FFMA.FTZ R53, R87, R159, R162 ;  /* 0x0000009f57357223 */ /* 0x000fe200000100a2 */
[C---:B------:R-:W-:Y:S01]  /*3470*/  FMUL.FTZ R164, R156.reuse, R161 ;  /* 0x000000a19ca47220 */ /* 0x040fe20000410000 */
[----:B------:R-:W-:Y:S01]  /*3480*/  F2FP.F16.E4M3.UNPACK_B R87, R86.H1 ;  /* 0x00000056ff57723e */ /* 0x000fe200030006ff */
[----:B------:R-:W-:Y:S01]  /*3490*/  FFMA.FTZ R163, R156, R158, -R163 ;  /* 0x0000009e9ca37223 */ /* 0x000fe200000108a3 */
[----:B------:R-:W-:Y:S01]  /*34a0*/  F2FP.F16.E4M3.UNPACK_B R86, R86 ;  /* 0x00000056ff56723e */ /* 0x000fe200020006ff */
[----:B------:R-:W-:Y:S01]  /*34b0*/  FFMA.FTZ R166, R157, R158, R164 ;  /* 0x0000009e9da67223 */ /* 0x000fe200000100a4 */
[----:B------:R-:W-:Y:S01]  /*34c0*/  F2FP.F16.E4M3.UNPACK_B R158, R150 ;  /* 0x00000096ff9e723e */ /* 0x000fe200020006ff */
[----:B------:R-:W-:Y:S02]  /*34d0*/  HADD2.F32 R159, -RZ, R160.H1_H1 ;  /* 0x300000a0ff9f7230 */ /* 0x000fe40000004100 */
[----:B------:R-:W-:-:S02]  /*34e0*/  HADD2.F32 R156, -RZ, R87.H0_H0 ;  /* 0x20000057ff9c7230 */ /* 0x000fc40000004100 */
[----:B------:R-:W-:Y:S02]  /*34f0*/  HADD2.F32 R157, -RZ, R87.H1_H1 ;  /* 0x30000057ff9d7230 */ /* 0x000fe40000004100 */
[----:B------:R-:W-:Y:S02]  /*3500*/  HADD2.F32 R160, -RZ, R160.H0_H0 ;  /* 0x200000a0ffa07230 */ /* 0x000fe40000004100 */
[-C--:B------:R-:W-:Y:S01]  /*3510*/  FMUL.FTZ R164, R156, R159.reuse ;  /* 0x0000009f9ca47220 */ /* 0x080fe20000410000 */
[--C-:B------:R-:W-:Y:S02]  /*3520*/  HADD2.F32 R150, -RZ, R86.reuse.H1_H1 ;  /* 0x30000056ff967230 */ /* 0x100fe40000004100 */
[----:B------:R-:W-:Y:S01]  /*3530*/  FMUL.FTZ R161, R157, R159 ;  /* 0x0000009f9da17220 */ /* 0x000fe20000410000 */
[----:B------:R-:W-:Y:S02]  /*3540*/  HADD2.F32 R87, -RZ, R86.H0_H0 ;  /* 0x20000056ff577230 */ /* 0x000fe40000004100 */
[----:B------:R-:W-:-:S02]  /*3550*/  HADD2.F32 R86, -RZ, R158.H1_H1 ;  /* 0x3000009eff567230 */ /* 0x000fc40000004100 */
[-C--:B------:R-:W-:Y:S01]  /*3560*/  FMUL.FTZ R162, R150, R160.reuse ;  /* 0x000000a096a27220 */ /* 0x080fe20000410000 */
[----:B------:R-:W-:Y:S02]  /*3570*/  HADD2.F32 R158, -RZ, R158.H0_H0 ;  /* 0x2000009eff9e7230 */ /* 0x000fe40000004100 */
[----:B------:R-:W-:Y:S01]  /*3580*/  FMUL.FTZ R159, R87, R160 ;  /* 0x000000a0579f7220 */ /* 0x000fe20000410000 */
[----:B------:R-:W-:Y:S01]  /*3590*/  F2FP.F16.E4M3.UNPACK_B R160, R84 ;  /* 0x00000054ffa0723e */ /* 0x000fe200020006ff */
[-C--:B------:R-:W-:Y:S01]  /*35a0*/  FFMA.FTZ R156, R156, R86.reuse, -R161 ;  /* 0x000000569c9c7223 */ /* 0x080fe200000108a1 */
[----:B------:R-:W-:Y:S01]  /*35b0*/  FFMA.FTZ R157, R157, R86, R164 ;  /* 0x000000569d9d7223 */ /* 0x000fe200000100a4 */
[-C--:B------:R-:W-:Y:S01]  /*35c0*/  FFMA.FTZ R86, R87, R158.reuse, -R162 ;  /* 0x0000009e57567223 */ /* 0x080fe200000108a2 */
[----:B------:R-:W-:Y:S01]  /*35d0*/  FFMA.FTZ R87, R150, R158, R159 ;  /* 0x0000009e96577223 */ /* 0x000fe2000001009f */
[----:B------:R-:W-:Y:S02]  /*35e0*/  F2FP.F16.E4M3.UNPACK_B R158, R55.H1 ;  /* 0x00000037ff9e723e */ /* 0x000fe400030006ff */
[----:B------:R-:W-:-:S02]  /*35f0*/  F2FP.F16.E4M3.UNPACK_B R164, R85.H1 ;  /* 0x00000055ffa4723e */ /* 0x000fc400030006ff */
[----:B------:R-:W-:Y:S01]  /*3600*/  F2FP.F16.E4M3.UNPACK_B R161, R84.H1 ;  /* 0x00000054ffa1723e */ /* 0x000fe200030006ff */
[--C-:B------:R-:W-:Y:S01]  /*3610*/  HADD2.F32 R159, -RZ, R158.reuse.H0_H0 ;  /* 0x2000009eff9f7230 */ /* 0x100fe20000004100 */
[----:B------:R-:W-:Y:S01]  /*3620*/  F2FP.SATFINITE.E4M3.F32.PACK_AB_MERGE_C R150, R166, R163, RZ ;  /* 0x000000a3a696723e */ /* 0x000fe200048070ff */
[----:B------:R-:W-:Y:S01]  /*3630*/  HADD2.F32 R158, -RZ, R158.H1_H1 ;  /* 0x3000009eff9e7230 */ /* 0x000fe20000004100 */
[----:B------:R-:W-:Y:S01]  /*3640*/  F2FP.SATFINITE.E4M3.F32.PACK_AB_MERGE_C R156, R157, R156, RZ ;  /* 0x0000009c9d9c723e */ /* 0x000fe200048070ff */
[--C-:B------:R-:W-:Y:S01]  /*3650*/  HADD2.F32 R165, -RZ, R164.reuse.H1_H1 ;  /* 0x300000a4ffa57230 */ /* 0x100fe20000004100 */
[----:B------:R-:W-:Y:S01]  /*3660*/  F2FP.F16.E4M3.UNPACK_B R157, R54.H1 ;  /* 0x00000036ff9d723e */ /* 0x000fe200030006ff */
[----:B------:R-:W-:Y:S01]  /*3670*/  HADD2.F32 R162, -RZ, R161.H1_H1 ;  /* 0x300000a1ffa27230 */ /* 0x000fe20000004100 */
[----:B------:R-:W-:Y:S01]  /*3680*/  F2FP.F16.E4M3.UNPACK_B R163, R85 ;  /* 0x00000055ffa3723e */ /* 0x000fe200020006ff */
[----:B------:R-:W-:Y:S02]  /*3690*/  HADD2.F32 R164, -RZ, R164.H0_H0 ;  /* 0x200000a4ffa47230 */ /* 0x000fe40000004100 */
[----:B------:R-:W-:Y:S01]  /*36a0*/  FMUL.FTZ R84, R158, R165 ;  /* 0x000000a59e547220 */ /* 0x000fe20000410000 */
[----:B------:R-:W-:-:S02]  /*36b0*/  HADD2.F32 R85, -RZ, R157.H1_H1 ;  /* 0x3000009dff557230 */ /* 0x000fc40000004100 */
[C---:B------:R-:W-:Y:S01]  /*36c0*/  FMUL.FTZ R167, R159.reuse, R165 ;  /* 0x000000a59fa77220 */ /* 0x040fe20000410000 */
[----:B------:R-:W-:Y:S02]  /*36d0*/  HADD2.F32 R166, -RZ, R163.H1_H1 ;  /* 0x300000a3ffa67230 */ /* 0x000fe40000004100 */
[----:B------:R-:W-:Y:S01]  /*36e0*/  FFMA.FTZ R165, R159, R162, -R84 ;  /* 0x000000a29fa57223 */ /* 0x000fe20000010854 */
[----:B------:R-:W-:Y:S01]  /*36f0*/  HADD2.F32 R157, -RZ, R157.H0_H0 ;  /* 0x2000009dff9d7230 */ /* 0x000fe20000004100 */
[----:B------:R-:W-:Y:S01]  /*3700*/  F2FP.F16.E4M3.UNPACK_B R55, R55 ;  /* 0x00000037ff37723e */ /* 0x000fe200020006ff */
[----:B------:R-:W-:Y:S02]  /*3710*/  HADD2.F32 R84, -RZ, R160.H1_H1 ;  /* 0x300000a0ff547230 */ /* 0x000fe40000004100 */
[----:B------:R-:W-:Y:S01]  /*3720*/  FMUL.FTZ R168, R85, R166 ;  /* 0x000000a655a87220 */ /* 0x000fe20000410000 */
[----:B------:R-:W-:Y:S01]  /*3730*/  F2FP.F16.E4M3.UNPACK_B R54, R54 ;  /* 0x00000036ff36723e */ /* 0x000fe200020006ff */
[----:B------:R-:W-:Y:S01]  /*3740*/  FMUL.FTZ R166, R157, R166 ;  /* 0x000000a69da67220 */ /* 0x000fe20000410000 */
[----:B------:R-:W-:-:S02]  /*3750*/  HADD2.F32 R163, -RZ, R163.H0_H0 ;  /* 0x200000a3ffa37230 */ /* 0x000fc40000004100 */
[----:B------:R-:W-:Y:S01]  /*3760*/  FFMA.FTZ R168, R157, R84, -R168 ;  /* 0x000000549da87223 */ /* 0x000fe200000108a8 */
[----:B------:R-:W-:Y:S01]  /*3770*/  FFMA.FTZ R162, R158, R162, R167 ;  /* 0x000000a29ea27223 */ /* 0x000fe200000100a7 */
[----:B------:R-:W-:Y:S01]  /*3780*/  FFMA.FTZ R157, R85, R84, R166 ;  /* 0x00000054559d7223 */ /* 0x000fe200000100a6 */
[--C-:B------:R-:W-:Y:S01]  /*3790*/  HADD2.F32 R84, -RZ, R55.reuse.H0_H0 ;  /* 0x20000037ff547230 */ /* 0x100fe20000004100 */
[----:B------:R-:W-:Y:S01]  /*37a0*/  F2FP.SATFINITE.E4M3.F32.PACK_AB_MERGE_C R53, R53, R52, R150 ;  /* 0x000000343535723e */ /* 0x000fe20004807096 */
[----:B------:R-:W-:Y:S01]  /*37b0*/  HADD2.F32 R85, -RZ, R55.H1_H1 ;  /* 0x30000037ff557230 */ /* 0x000fe20000004100 */
[----:B------:R-:W-:Y:S01]  /*37c0*/  F2FP.SATFINITE.E4M3.F32.PACK_AB_MERGE_C R162, R162, R165, RZ ;  /* 0x000000a5a2a2723e */ /* 0x000fe200048070ff */
[--C-:B------:R-:W-:Y:S01]  /*37d0*/  HADD2.F32 R55, -RZ, R54.reuse.H0_H0 ;  /* 0x20000036ff377230 */ /* 0x100fe20000004100 */
[----:B------:R-:W-:Y:S01]  /*37e0*/  F2FP.SATFINITE.E4M3.F32.PACK_AB_MERGE_C R157, R157, R168, RZ ;  /* 0x000000a89d9d723e */ /* 0x000fe200048070ff */
[----:B------:R-:W-:Y:S02]  /*37f0*/  HADD2.F32 R54, -RZ, R54.H1_H1 ;  /* 0x30000036ff367230 */ /* 0x000fe40000004100 */
[----:B------:R-:W-:Y:S01]  /*3800*/  FMUL.FTZ R159, R85, R164 ;  /* 0x000000a4559f7220 */ /* 0x000fe20000410000 */
[----:B------:R-:W-:-:S02]  /*3810*/  HADD2.F32 R161, -RZ, R161.H0_H0 ;  /* 0x200000a1ffa17230 */ /* 0x000fc40000004100 */
[----:B------:R-:W-:Y:S01]  /*3820*/  FMUL.FTZ R164, R84, R164 ;  /* 0x000000a454a47220 */ /* 0x000fe20000410000 */
[----:B------:R-:W-:Y:S02]  /*3830*/  HADD2.F32 R160, -RZ, R160.H0_H0 ;  /* 0x200000a0ffa07230 */ /* 0x000fe40000004100 */
[-C--:B------:R-:W-:Y:S01]  /*3840*/  FMUL.FTZ R158, R54, R163.reuse ;  /* 0x000000a3369e7220 */ /* 0x080fe20000410000 */
[----:B------:R-:W-:Y:S01]  /*3850*/  FMUL.FTZ R163, R55, R163 ;  /* 0x000000a337a37220 */ /* 0x000fe20000410000 */
[-C--:B------:R-:W-:Y:S01]  /*3860*/  FFMA.FTZ R159, R84, R161.reuse, -R159 ;  /* 0x000000a1549f7223 */ /* 0x080fe2000001089f */
[----:B------:R-:W-:Y:S01]  /*3870*/  FFMA.FTZ R164, R85, R161, R164 ;  /* 0x000000a155a47223 */ /* 0x000fe200000100a4 */
[-C--:B------:R-:W-:Y:S01]  /*3880*/  FFMA.FTZ R158, R55, R160.reuse, -R158 ;  /* 0x000000a0379e7223 */ /* 0x080fe2000001089e */
[----:B------:R-:W-:Y:S01]  /*3890*/  FFMA.FTZ R163, R54, R160, R163 ;  /* 0x000000a036a37223 */ /* 0x000fe200000100a3 */
[----:B------:R-:W-:Y:S02]  /*38a0*/  F2FP.SATFINITE.E4M3.F32.PACK_AB_MERGE_C R52, R87, R86, R156 ;  /* 0x000000565734723e */ /* 0x000fe4000480709c */
[----:B------:R-:W-:-:S02]  /*38b0*/  F2FP.SATFINITE.E4M3.F32.PACK_AB_MERGE_C R55, R164, R159, R162 ;  /* 0x0000009fa437723e */ /* 0x000fc400048070a2 */
[----:B------:R-:W-:-:S07]  /*38c0*/  F2FP.SATFINITE.E4M3.F32.PACK_AB_MERGE_C R54, R163, R158, R157 ;  /* 0x0000009ea336723e */ /* 0x000fce000480709d */
.L_x_313:
[----:B------:R-:W-:Y:S05]  /*38d0*/  BSYNC B3 ;  /* 0x0000000000037941 */ /* 0x000fea0003800000 */
.L_x_312:
[----:B------:R-:W-:Y:S02]  /*38e0*/  ULDC.64 UR4, c[0x0][0x2d8] ;  /* 0x0000b60000047ab9 */ /* 0x000fe40000000a00 */
[----:B------:R-:W-:-:S04]  /*38f0*/  IADD3 R84, P2, P6, R153, UR4, R46 ;  /* 0x0000000499547c10 */ /* 0x000fc8000fe5e02e */
[----:B------:R-:W-:-:S05]  /*3900*/  IADD3.X R85, R152, UR5, R21, P2, P6 ;  /* 0x0000000598557c10 */ /* 0x000fca00097ec415 */
[----:B--2---:R1:W-:Y:S04]  /*3910*/  STG.E.128 desc[UR60][R84.64], R52 ;  /* 0x0000003454007986 */ /* 0x0043e8000c101d3c */
.L_x_311:
[----:B------:R-:W-:Y:S05]  /*3920*/  BSYNC B2 ;  /* 0x0000000000027941 */ /* 0x000fea0003800000 */
.L_x_310:
[----:B------:R-:W-:Y:S05]  /*3930*/  @P1 BRA `(.L_x_309) ;  /* 0x0000000400d41947 */ /* 0x000fea0003800000 */
[----:B------:R-:W-:Y:S01]  /*3940*/  LOP3.LUT P2, RZ, R229, 0x4, RZ, 0xc0, !PT ;  /* 0x00000004e5ff7812 */ /* 0x000fe2000784c0ff */
[C---:B-1----:R-:W-:Y:S01]  /*3950*/  VIADD R53, R155.reuse, 0x40 ;  /* 0x000000409b357836 */ /* 0x042fe20000000000 */
[----:B------:R-:W-:Y:S11]  /*3960*/  BSSY B2, `(.L_x_314) ;  /* 0x000006e000027945 */ /* 0x000ff60003800000 */
[----:B------:R-:W-:-:S02]  /*3970*/  @P2 IADD3 R53, R155, -0x40, RZ ;  /* 0xffffffc09b352810 */ /* 0x000fc40007ffe0ff */
[----:B------:R-:W-:-:S03]  /*3980*/  ISETP.GE.AND P2, PT, R230, R130, PT ;  /* 0x00000082e600720c */ /* 0x000fc60003f46270 */
[----:B------:R-:W-:-:S06]  /*3990*/  IMAD.IADD R53, R16, 0x1, R53 ;  /* 0x0000000110357824 */ /* 0x000fcc00078e0235 */
[----:B------:R-:W1:Y:S04]  /*39a0*/  LDS.128 R52, [R53+0x20400] ;  /* 0x0204000035347984 */ /* 0x000e680000000c00 */
[----:B------:R-:W-:Y:S05]  /*39b0*/  @P2 BRA `(.L_x_315) ;  /* 0x0000000400a02947 */ /* 0x000fea0003800000 */
[----:B------:R-:W-:Y:S02]  /*39c0*/  SHF.R.U32.HI R82, RZ, 0x8, R81 ;  /* 0x00000008ff527819 */ /* 0x000fe40000011651 */
[--C-:B------:R-:W-:Y:S02]  /*39d0*/  SHF.R.U32.HI R85, RZ, 0x8, R83.reuse ;  /* 0x00000008ff557819 */ /* 0x100fe40000011653 */
[----:B------:R-:W-:Y:S02]  /*39e0*/  LOP3.LUT R84, R83, 0xff0000ff, RZ, 0xc0, !PT ;  /* 0xff0000ff53547812 */ /* 0x000fe400078ec0ff */
[----:B------:R-:W-:Y:S01]  /*39f0*/  SHF.R.U32.HI R86, RZ, 0x10, R83 ;  /* 0x00000010ff567819 */ /* 0x000fe20000011653 */
[----:B------:R-:W-:Y:S01]  /*3a00*/  IMAD.SHL.U32 R83, R82, 0x100, RZ ;  /* 0x0000010052537824 */ /* 0x000fe200078e00ff */
[----:B------:R-:W-:Y:S01]  /*3a10*/  LOP3.LUT R80, R81, 0xff0000ff, RZ, 0xc0, !PT ;  /* 0xff0000ff51507812 */ /* 0x000fe200078ec0ff */
[----:B------:R-:W-:Y:S01]  /*3a20*/  IMAD.SHL.U32 R85, R85, 0x100, RZ ;  /* 0x0000010055557824 */ /* 0x000fe200078e00ff */
[----:B------:R-:W-:Y:S01]  /*3a30*/  SHF.R.U32.HI R87, RZ, 0x10, R81 ;  /* 0x00000010ff577819 */ /* 0x000fe20000011651 */
[----:B-1----:R-:W-:Y:S01]  /*3a40*/  IMAD.MOV.U32 R81, RZ, RZ, R53 ;  /* 0x000000ffff517224 */ /* 0x002fe200078e0035 */
[----:B------:R-:W-:Y:S01]  /*3a50*/  LOP3.LUT R53, R80, 0xff00, R83, 0xf8, !PT ;  /* 0x0000ff0050357812 */ /* 0x000fe200078ef853 */
[----:B------:R-:W-:Y:S01]  /*3a60*/  IMAD.MOV.U32 R82, RZ, RZ, R52 ;  /* 0x000000ffff527224 */ /* 0x000fe200078e0034 */
[----:B------:R-:W-:Y:S01]  /*3a70*/  LOP3.LUT R85, R84, 0xff00, R85, 0xf8, !PT ;  /* 0x0000ff0054557812 */ /* 0x000fe200078ef855 */
[----:B------:R-:W-:Y:S01]  /*3a80*/  IMAD.U32 R80, R87, 0x10000, RZ ;  /* 0x0001000057507824 */ /* 0x000fe200078e00ff */
[----:B------:R-:W-:-:S02]  /*3a90*/  SHF.L.U32 R86, R86, 0x10, RZ ;  /* 0x0000001056567819 */ /* 0x000fc400000006ff */
[----:B------:R-:W-:Y:S02]  /*3aa0*/  F2FP.F16.E4M3.UNPACK_B R84, R154.H1 ;  /* 0x0000009aff54723e */ /* 0x000fe400030006ff */
[-C--:B------:R-:W-:Y:S02]  /*3ab0*/  F2FP.F16.E4M3.UNPACK_B R52, R81.reuse ;  /* 0x00000051ff34723e */ /* 0x080fe400020006ff */
[----:B------:R-:W-:Y:S01]  /*3ac0*/  LOP3.LUT R53, R53, 0xff0000, R80, 0xf8, !PT ;  /* 0x00ff000035357812 */ /* 0x000fe200078ef850 */
[----:B------:R-:W-:Y:S01]  /*3ad0*/  HADD2.F32 R150, -RZ, R84.H0_H0 ;  /* 0x20000054ff967230 */ /* 0x000fe20000004100 */
[----:B------:R-:W-:Y:S01]  /*3ae0*/  LOP3.LUT R80, R85, 0xff0000, R86, 0xf8, !PT ;  /* 0x00ff000055507812 */ /* 0x000fe200078ef856 */
[--C-:B------:R-:W-:Y:S01]  /*3af0*/  HADD2.F32 R83, -RZ, R52.reuse.H1_H1 ;  /* 0x30000034ff537230 */ /* 0x100fe20000004100 */
[----:B------:R-:W-:Y:S01]  /*3b00*/  F2FP.F16.E4M3.UNPACK_B R86, R136.H1 ;  /* 0x00000088ff56723e */ /* 0x000fe200030006ff */
[----:B------:R-:W-:Y:S01]  /*3b10*/  HADD2.F32 R52, -RZ, R52.H0_H0 ;  /* 0x20000034ff347230 */ /* 0x000fe20000004100 */
[----:B------:R-:W-:Y:S01]  /*3b20*/  F2FP.F16.E4M3.UNPACK_B R81, R81.H1 ;  /* 0x00000051ff51723e */ /* 0x000fe200030006ff */
[----:B------:R-:W-:-:S02]  /*3b30*/  HADD2.F32 R156, -RZ, R84.H1_H1 ;  /* 0x30000054ff9c7230 */ /* 0x000fc40000004100 */
[-C--:B------:R-:W-:Y:S01]  /*3b40*/  FMUL.FTZ R157, R83, R150.reuse ;  /* 0x00000096539d7220 */ /* 0x080fe20000410000 */
[--C-:B------:R-:W-:Y:S02]  /*3b50*/  HADD2.F32 R87, -RZ, R86.reuse.H0_H0 ;  /* 0x20000056ff577230 */ /* 0x100fe40000004100 */
[C---:B------:R-:W-:Y:S01]  /*3b60*/  FMUL.FTZ R150, R52.reuse, R150 ;  /* 0x0000009634967220 */ /* 0x040fe20000410000 */
[--C-:B------:R-:W-:Y:S01]  /*3b70*/  HADD2.F32 R85, -RZ, R81.reuse.H1_H1 ;  /* 0x30000051ff557230 */ /* 0x100fe20000004100 */
[----:B------:R-:W-:Y:S01]  /*3b80*/  F2FP.F16.E4M3.UNPACK_B R154, R154 ;  /* 0x0000009aff9a723e */ /* 0x000fe200020006ff */
[----:B------:R-:W-:Y:S02]  /*3b90*/  HADD2.F32 R84, -RZ, R81.H0_H0 ;  /* 0x20000051ff547230 */ /* 0x000fe40000004100 */
[-C--:B------:R-:W-:Y:S01]  /*3ba0*/  FFMA.FTZ R52, R52, R87.reuse, -R157 ;  /* 0x0000005734347223 */ /* 0x080fe2000001089d */
[----:B------:R-:W-:Y:S02]  /*3bb0*/  HADD2.F32 R86, -RZ, R86.H1_H1 ;  /* 0x30000056ff567230 */ /* 0x000fe40000004100 */
[-C--:B------:R-:W-:Y:S01]  /*3bc0*/  FMUL.FTZ R157, R85, R156.reuse ;  /* 0x0000009c559d7220 */ /* 0x080fe20000410000 */
[----:B------:R-:W-:Y:S01]  /*3bd0*/  FFMA.FTZ R81, R83, R87, R150 ;  /* 0x0000005753517223 */ /* 0x000fe20000010096 */
[C---:B------:R-:W-:Y:S01]  /*3be0*/  FMUL.FTZ R156, R84.reuse, R156 ;  /* 0x0000009c549c7220 */ /* 0x040fe20000410000 */
[----:B------:R-:W-:Y:S01]  /*3bf0*/  F2FP.F16.E4M3.UNPACK_B R83, R82.H1 ;  /* 0x00000052ff53723e */ /* 0x000fe200030006ff */
[----:B------:R-:W-:Y:S01]  /*3c00*/  FFMA.FTZ R158, R84, R86, -R157 ;  /* 0x00000056549e7223 */ /* 0x000fe2000001089d */
[----:B------:R-:W-:Y:S01]  /*3c10*/  F2FP.F16.E4M3.UNPACK_B R82, R82 ;  /* 0x00000052ff52723e */ /* 0x000fe200020006ff */
[----:B------:R-:W-:Y:S01]  /*3c20*/  FFMA.FTZ R159, R85, R86, R156 ;  /* 0x00000056559f7223 */ /* 0x000fe2000001009c */
[----:B------:R-:W-:Y:S01]  /*3c30*/  F2FP.F16.E4M3.UNPACK_B R136, R136 ;  /* 0x00000088ff88723e */ /* 0x000fe200020006ff */
[----:B------:R-:W-:-:S02]  /*3c40*/  HADD2.F32 R87, -RZ, R154.H1_H1 ;  /* 0x3000009aff577230 */ /* 0x000fc40000004100 */
[--C-:B------:R-:W-:Y:S01]  /*3c50*/  HADD2.F32 R85, -RZ, R83.reuse.H0_H0 ;  /* 0x20000053ff557230 */ /* 0x100fe20000004100 */
[----:B------:R-:W-:Y:S01]  /*3c60*/  F2FP.SATFINITE.E4M3.F32.PACK_AB_MERGE_C R163, R159, R158, RZ ;  /* 0x0000009e9fa3723e */ /* 0x000fe200048070ff */
[----:B------:R-:W-:Y:S02]  /*3c70*/  HADD2.F32 R86, -RZ, R83.H1_H1 ;  /* 0x30000053ff567230 */ /* 0x000fe40000004100 */
[--C-:B------:R-:W-:Y:S02]  /*3c80*/  HADD2.F32 R83, -RZ, R82.reuse.H0_H0 ;  /* 0x20000052ff537230 */ /* 0x100fe40000004100 */
[-C--:B------:R-:W-:Y:S01]  /*3c90*/  FMUL.FTZ R157, R85, R87.reuse ;  /* 0x00000057559d7220 */ /* 0x080fe20000410000 */
[----:B------:R-:W-:Y:S02]  /*3ca0*/  HADD2.F32 R84, -RZ, R82.H1_H1 ;  /* 0x30000052ff547230 */ /* 0x000fe40000004100 */
[----:B------:R-:W-:Y:S01]  /*3cb0*/  FMUL.FTZ R156, R86, R87 ;  /* 0x00000057569c7220 */ /* 0x000fe20000410000 */
[----:B------:R-:W-:-:S02]  /*3cc0*/  HADD2.F32 R82, -RZ, R136.H1_H1 ;  /* 0x30000088ff527230 */ /* 0x000fc40000004100 */
[----:B------:R-:W-:Y:S02]  /*3cd0*/  HADD2.F32 R154, -RZ, R154.H0_H0 ;  /* 0x2000009aff9a7230 */ /* 0x000fe40000004100 */
[----:B------:R-:W-:Y:S02]  /*3ce0*/  HADD2.F32 R136, -RZ, R136.H0_H0 ;  /* 0x20000088ff887230 */ /* 0x000fe40000004100 */
[-C--:B------:R-:W-:Y:S01]  /*3cf0*/  FFMA.FTZ R156, R85, R82.reuse, -R156 ;  /* 0x00000052559c7223 */ /* 0x080fe2000001089c */
[----:B------:R-:W-:Y:S01]  /*3d00*/  FFMA.FTZ R157, R86, R82, R157 ;  /* 0x00000052569d7223 */ /* 0x000fe2000001009d */
[CC--:B------:R-:W-:Y:S01]  /*3d10*/  FMUL.FTZ R150, R84.reuse, R154.reuse ;  /* 0x0000009a54967220 */ /* 0x0c0fe20000410000 */
[----:B------:R-:W-:Y:S01]  /*3d20*/  FMUL.FTZ R87, R83, R154 ;  /* 0x0000009a53577220 */ /* 0x000fe20000410000 */
[----:B------:R-:W-:Y:S02]  /*3d30*/  F2FP.F16.E4M3.UNPACK_B R85, R55.H1 ;  /* 0x00000037ff55723e */ /* 0x000fe400030006ff */
[----:B------:R-:W-:Y:S01]  /*3d40*/  F2FP.SATFINITE.E4M3.F32.PACK_AB_MERGE_C R162, R157, R156, RZ ;  /* 0x0000009c9da2723e */ /* 0x000fe200048070ff */
[----:B------:R-:W-:Y:S01]  /*3d50*/  FFMA.FTZ R82, R83, R136, -R150 ;  /* 0x0000008853527223 */ /* 0x000fe20000010896 */
[----:B------:R-:W-:Y:S01]  /*3d60*/  F2FP.F16.E4M3.UNPACK_B R156, R80.H1 ;  /* 0x00000050ff9c723e */ /* 0x000fe200030006ff */
[----:B------:R-:W-:Y:S01]  /*3d70*/  FFMA.FTZ R83, R84, R136, R87 ;  /* 0x0000008854537223 */ /* 0x000fe20000010057 */
[--C-:B------:R-:W-:Y:S01]  /*3d80*/  HADD2.F32 R86, -RZ, R85.reuse.H0_H0 ;  /* 0x20000055ff567230 */ /* 0x100fe20000004100 */
[-C--:B------:R-:W-:Y:S01]  /*3d90*/  F2FP.F16.E4M3.UNPACK_B R136, R53.reuse.H1 ;  /* 0x00000035ff88723e */ /* 0x080fe200030006ff */
[----:B------:R-:W-:Y:S01]  /*3da0*/  HADD2.F32 R85, -RZ, R85.H1_H1 ;  /* 0x30000055ff557230 */ /* 0x000fe20000004100 */
[----:B------:R-:W-:Y:S01]  /*3db0*/  F2FP.F16.E4M3.UNPACK_B R84, R54.H1 ;  /* 0x00000036ff54723e */ /* 0x000fe200030006ff */
[----:B------:R-:W-:Y:S01]  /*3dc0*/  HADD2.F32 R158, -RZ, R156.H1_H1 ;  /* 0x3000009cff9e7230 */ /* 0x000fe20000004100 */
[----:B------:R-:W-:Y:S01]  /*3dd0*/  F2FP.F16.E4M3.UNPACK_B R154, R80 ;  /* 0x00000050ff9a723e */ /* 0x000fe200020006ff */
[----:B------:R-:W-:Y:S01]  /*3de0*/  HADD2.F32 R150, -RZ, R136.H1_H1 ;  /* 0x30000088ff967230 */ /* 0x000fe20000004100 */
[----:B------:R-:W-:Y:S01]  /*3df0*/  F2FP.F16.E4M3.UNPACK_B R87, R53 ;  /* 0x00000035ff57723e */ /* 0x000fe200020006ff */
[----:B------:R-:W-:-:S02]  /*3e00*/  HADD2.F32 R80, -RZ, R84.H1_H1 ;  /* 0x30000054ff507230 */ /* 0x000fc40000004100 */
[-C--:B------:R-:W-:Y:S01]  /*3e10*/  FMUL.FTZ R53, R85, R158.reuse ;  /* 0x0000009e55357220 */ /* 0x080fe20000410000 */
[----:B------:R-:W-:Y:S02]  /*3e20*/  HADD2.F32 R157, -RZ, R154.H1_H1 ;  /* 0x3000009aff9d7230 */ /* 0x000fe40000004100 */
[C---:B------:R-:W-:Y:S01]  /*3e30*/  FMUL.FTZ R160, R86.reuse, R158 ;  /* 0x0000009e56a07220 */ /* 0x040fe20000410000 */
[----:B------:R-:W-:Y:S02]  /*3e40*/  HADD2.F32 R84, -RZ, R84.H0_H0 ;  /* 0x20000054ff547230 */ /* 0x000fe40000004100 */
[----:B------:R-:W-:Y:S01]  /*3e50*/  FFMA.FTZ R158, R86, R150, -R53 ;  /* 0x00000096569e7223 */ /* 0x000fe20000010835 */
[----:B------:R-:W-:Y:S02]  /*3e60*/  HADD2.F32 R53, -RZ, R87.H1_H1 ;  /* 0x30000057ff357230 */ /* 0x000fe40000004100 */
[----:B------:R-:W-:Y:S01]  /*3e70*/  FMUL.FTZ R159, R80, R157 ;  /* 0x0000009d509f7220 */ /* 0x000fe20000410000 */
[----:B------:R-:W-:Y:S01]  /*3e80*/  F2FP.F16.E4M3.UNPACK_B R55, R55 ;  /* 0x00000037ff37723e */ /* 0x000fe200020006ff */
[C---:B------:R-:W-:Y:S01]  /*3e90*/  FMUL.FTZ R157, R84.reuse, R157 ;  /* 0x0000009d549d7220 */ /* 0x040fe20000410000 */
[----:B------:R-:W-:Y:S01]  /*3ea0*/  F2FP.F16.E4M3.UNPACK_B R54, R54 ;  /* 0x00000036ff36723e */ /* 0x000fe200020006ff */
[----:B------:R-:W-:Y:S01]  /*3eb0*/  FFMA.FTZ R159, R84, R53, -R159 ;  /* 0x00000035549f7223 */ /* 0x000fe2000001089f */
[----:B------:R-:W-:-:S02]  /*3ec0*/  HADD2.F32 R156, -RZ, R156.H0_H0 ;  /* 0x2000009cff9c7230 */ /* 0x000fc40000004100 */
[----:B------:R-:W-:Y:S01]  /*3ed0*/  FFMA.FTZ R86, R80, R53, R157 ;  /* 0x0000003550567223 */ /* 0x000fe2000001009d */
[--C-:B------:R-:W-:Y:S02]  /*3ee0*/  HADD2.F32 R80, -RZ, R55.reuse.H0_H0 ;  /* 0x20000037ff507230 */ /* 0x100fe40000004100 */
[----:B------:R-:W-:Y:S01]  /*3ef0*/  FFMA.FTZ R161, R85, R150, R160 ;  /* 0x0000009655a17223 */ /* 0x000fe200000100a0 */
[----:B------:R-:W-:Y:S02]  /*3f00*/  HADD2.F32 R55, -RZ, R55.H1_H1 ;  /* 0x30000037ff377230 */ /* 0x000fe40000004100 */
[--C-:B------:R-:W-:Y:S01]  /*3f10*/  HADD2.F32 R53, -RZ, R54.reuse.H0_H0 ;  /* 0x20000036ff357230 */ /* 0x100fe20000004100 */
[----:B------:R-:W-:Y:S01]  /*3f20*/  F2FP.SATFINITE.E4M3.F32.PACK_AB_MERGE_C R86, R86, R159, RZ ;  /* 0x0000009f5656723e */ /* 0x000fe200048070ff */
[----:B------:R-:W-:Y:S02]  /*3f30*/  HADD2.F32 R54, -RZ, R54.H1_H1 ;  /* 0x30000036ff367230 */ /* 0x000fe40000004100 */
[----:B------:R-:W-:Y:S01]  /*3f40*/  FMUL.FTZ R157, R55, R156 ;  /* 0x0000009c379d7220 */ /* 0x000fe20000410000 */
[----:B------:R-:W-:-:S02]  /*3f50*/  HADD2.F32 R154, -RZ, R154.H0_H0 ;  /* 0x2000009aff9a7230 */ /* 0x000fc40000004100 */
[----:B------:R-:W-:Y:S01]  /*3f60*/  FMUL.FTZ R156, R80, R156 ;  /* 0x0000009c509c7220 */ /* 0x000fe20000410000 */
[----:B------:R-:W-:Y:S01]  /*3f70*/  HADD2.F32 R136, -RZ, R136.H0_H0 ;  /* 0x20000088ff887230 */ /* 0x000fe20000004100 */
[----:B------:R-:W-:Y:S01]  /*3f80*/  F2FP.SATFINITE.E4M3.F32.PACK_AB_MERGE_C R158, R161, R158, RZ ;  /* 0x0000009ea19e723e */ /* 0x000fe200048070ff */
[----:B------:R-:W-:Y:S02]  /*3f90*/  HADD2.F32 R87, -RZ, R87.H0_H0 ;  /* 0x20000057ff577230 */ /* 0x000fe40000004100 */
[-C--:B------:R-:W-:Y:S01]  /*3fa0*/  FMUL.FTZ R84, R54, R154.reuse ;  /* 0x0000009a36547220 */ /* 0x080fe20000410000 */
[----:B------:R-:W-:Y:S01]  /*3fb0*/  FMUL.FTZ R85, R53, R154 ;  /* 0x0000009a35557220 */ /* 0x000fe20000410000 */
[-C--:B------:R-:W-:Y:S01]  /*3fc0*/  FFMA.FTZ R157, R80, R136.reuse, -R157 ;  /* 0x00000088509d7223 */ /* 0x080fe2000001089d */
[----:B------:R-:W-:Y:S01]  /*3fd0*/  FFMA.FTZ R156, R55, R136, R156 ;  /* 0x00000088379c7223 */ /* 0x000fe2000001009c */
[-C--:B------:R-:W-:Y:S01]  /*3fe0*/  FFMA.FTZ R84, R53, R87.reuse, -R84 ;  /* 0x0000005735547223 */ /* 0x080fe20000010854 */
[----:B------:R-:W-:Y:S01]  /*3ff0*/  FFMA.FTZ R85, R54, R87, R85 ;  /* 0x0000005736557223 */ /* 0x000fe20000010055 */
[----:B------:R-:W-:-:S02]  /*4000*/  F2FP.SATFINITE.E4M3.F32.PACK_AB_MERGE_C R53, R81, R52, R163 ;  /* 0x000000345135723e */ /* 0x000fc400048070a3 */
[----:B------:R-:W-:Y:S02]  /*4010*/  F2FP.SATFINITE.E4M3.F32.PACK_AB_MERGE_C R52, R83, R82, R162 ;  /* 0x000000525334723e */ /* 0x000fe400048070a2 */
[----:B------:R-:W-:Y:S02]  /*4020*/  F2FP.SATFINITE.E4M3.F32.PACK_AB_MERGE_C R54, R85, R84, R86 ;  /* 0x000000545536723e */ /* 0x000fe40004807056 */
[----:B------:R-:W-:-:S07]  /*4030*/  F2FP.SATFINITE.E4M3.F32.PACK_AB_MERGE_C R55, R156, R157, R158 ;  /* 0x0000009d9c37723e */ /* 0x000fce000480709e */
.L_x_315:
[----:B------:R-:W-:Y:S05]  /*4040*/  BSYNC B2 ;  /* 0x0000000000027941 */ /* 0x000fea0003800000 */
.L_x_314:
[----:B------:R-:W-:Y:S02]  /*4050*/  ULDC.64 UR4, c[0x0][0x2d8] ;  /* 0x0000b60000047ab9 */ /* 0x000fe40000000a00 */
[----:B------:R-:W-:-:S04]  /*4060*/  IADD3 R80, P2, P6, R15, UR4, R153 ;  /* 0x000000040f507c10 */ /* 0x000fc8000fe5e099 */
[----:B------:R-:W-:-:S05]  /*4070*/  IADD3.X R81, R108, UR5, R152, P2, P6 ;  /* 0x000000056c517c10 */ /* 0x000fca00097ec498 */
[----:B-1----:R2:W-:Y:S04]  /*4080*/  STG.E.128 desc[UR60][R80.64], R52 ;  /* 0x0000003450007986 */ /* 0x0025e8000c101d3c */
.L_x_309:
[----:B------:R-:W-:Y:S05]  /*4090*/  BSYNC B1 ;  /* 0x0000000000017941 */ /* 0x000fea0003800000 */
.L_x_308:
[----:B------:R-:W-:Y:S04]  /*40a0*/  BSSY B1, `(.L_x_316) ;  /* 0x00000ec000017945 */ /* 0x000fe80003800000 */
[----:B------:R-:W-:Y:S05]  /*40b0*/  @P3 BRA `(.L_x_317) ;  /* 0x0000000c00a83947 */ /* 0x000fea0003800000 */
[----:B--2---:R-:W-:Y:S01]  /*40c0*/  IADD3 R81, P2, P3, R134, R128, R18 ;  /* 0x0000008086517210 */ /* 0x004fe20007b5e012 */
[----:B------:R-:W-:Y:S03]  /*40d0*/  BSSY B2, `(.L_x_318) ;  /* 0x0000073000027945 */ /* 0x000fe60003800000 */
[----:B------:R-:W-:Y:S01]  /*40e0*/  IADD3.X R80, R42, R131, R19, P2, P3 ;  /* 0x000000832a507210 */ /* 0x000fe200017e6413 */
[----:B------:R-:W-:Y:S08]  /*40f0*/  @P0 BRA `(.L_x_319) ;  /* 0x0000000400c00947 */ /* 0x000ff00003800000 */
[----:B-1----:R1:W2:Y:S01]  /*4100*/  LDS.128 R52, [R119+0x22400] ;  /* 0x0224000077347984 */ /* 0x0022a20000000c00 */
[----:B------:R-:W-:Y:S01]  /*4110*/  ISETP.GE.AND P2, PT, R22, R130, PT ;  /* 0x000000821600720c */ /* 0x000fe20003f46270 */
[----:B------:R-:W-:-:S12]  /*4120*/  BSSY B3, `(.L_x_320) ;  /* 0x0000069000037945 */ /* 0x000fd80003800000 */
[----:B-1----:R-:W-:Y:S05]  /*4130*/  @P2 BRA `(.L_x_321) ;  /* 0x00000004009c2947 */ /* 0x002fea0003800000 */
[----:B------:R-:W-:Y:S02]  /*4140*/  SHF.R.U32.HI R85, RZ, 0x8, R77 ;  /* 0x00000008ff557819 */ /* 0x000fe4000001164d */
[----:B------:R-:W-:Y:S02]  /*4150*/  SHF.R.U32.HI R76, RZ, 0x8, R79 ;  /* 0x00000008ff4c7819 */ /* 0x000fe4000001164f */
[----:B------:R-:W-:Y:S02]  /*4160*/  LOP3.LUT R78, R77, 0xff0000ff, RZ, 0xc0, !PT ;  /* 0xff0000ff4d4e7812 */ /* 0x000fe400078ec0ff */
[----:B------:R-:W-:Y:S01]  /*4170*/  SHF.R.U32.HI R84, RZ, 0x10, R77 ;  /* 0x00000010ff547819 */ /* 0x000fe2000001164d */
[----:B------:R-:W-:Y:S01]  /*4180*/  IMAD.SHL.U32 R77, R85, 0x100, RZ ;  /* 0x00000100554d7824 */ /* 0x000fe200078e00ff */
[----:B------:R-:W-:Y:S02]  /*4190*/  LOP3.LUT R82, R79, 0xff0000ff, RZ, 0xc0, !PT ;  /* 0xff0000ff4f527812 */ /* 0x000fe400078ec0ff */
[----:B------:R-:W-:Y:S01]  /*41a0*/  SHF.R.U32.HI R83, RZ, 0x10, R79 ;  /* 0x00000010ff537819 */ /* 0x000fe2000001164f */
[----:B------:R-:W-:Y:S01]  /*41b0*/  IMAD.SHL.U32 R79, R76, 0x100, RZ ;  /* 0x000001004c4f7824 */ /* 0x000fe200078e00ff */
[----:B------:R-:W-:Y:S01]  /*41c0*/  LOP3.LUT R77, R78, 0xff00, R77, 0xf8, !PT ;  /* 0x0000ff004e4d7812 */ /* 0x000fe200078ef84d */
[----:B--2---:R-:W-:Y:S01]  /*41d0*/  IMAD.MOV.U32 R76, RZ, RZ, R52 ;  /* 0x000000ffff4c7224 */ /* 0x004fe200078e0034 */
[----:B------:R-:W-:Y:S01]  /*41e0*/  F2FP.F16.E4M3.UNPACK_B R52, R53 ;  /* 0x00000035ff34723e */ /* 0x000fe200020006ff */
[----:B------:R-:W-:Y:S01]  /*41f0*/  IMAD.U32 R78, R84, 0x10000, RZ ;  /* 0x00010000544e7824 */ /* 0x000fe200078e00ff */
[----:B------:R-:W-:Y:S01]  /*4200*/  LOP3.LUT R82, R82, 0xff00, R79, 0xf8, !PT ;  /* 0x0000ff0052527812 */ /* 0x000fe200078ef84f */
[----:B------:R-:W-:Y:S01]  /*4210*/  IMAD.U32 R83, R83, 0x10000, RZ ;  /* 0x0001000053537824 */ /* 0x000fe200078e00ff */
[----:B------:R-:W-:-:S02]  /*4220*/  F2FP.F16.E4M3.UNPACK_B R79, R149.H1 ;  /* 0x00000095ff4f723e */ /* 0x000fc400030006ff */
[----:B------:R-:W-:Y:S01]  /*4230*/  LOP3.LUT R84, R77, 0xff0000, R78, 0xf8, !PT ;  /* 0x00ff00004d547812 */ /* 0x000fe200078ef84e */
[--C-:B------:R-:W-:Y:S01]  /*4240*/  HADD2.F32 R77, -RZ, R52.reuse.H1_H1 ;  /* 0x30000034ff4d7230 */ /* 0x100fe20000004100 */
[----:B------:R-:W-:Y:S01]  /*4250*/  LOP3.LUT R87, R82, 0xff0000, R83, 0xf8, !PT ;  /* 0x00ff000052577812 */ /* 0x000fe200078ef853 */
[--C-:B------:R-:W-:Y:S01]  /*4260*/  HADD2.F32 R85, -RZ, R79.reuse.H0_H0 ;  /* 0x2000004fff557230 */ /* 0x100fe20000004100 */
[----:B------:R-:W-:Y:S01]  /*4270*/  F2FP.F16.E4M3.UNPACK_B R82, R148.H1 ;  /* 0x00000094ff52723e */ /* 0x000fe200030006ff */
[----:B------:R-:W-:Y:S01]  /*4280*/  HADD2.F32 R52, -RZ, R52.H0_H0 ;  /* 0x20000034ff347230 */ /* 0x000fe20000004100 */
[----:B------:R-:W-:Y:S01]  /*4290*/  F2FP.F16.E4M3.UNPACK_B R53, R53.H1 ;  /* 0x00000035ff35723e */ /* 0x000fe200030006ff */
[----:B------:R-:W-:Y:S02]  /*42a0*/  HADD2.F32 R86, -RZ, R79.H1_H1 ;  /* 0x3000004fff567230 */ /* 0x000fe40000004100 */
[----:B------:R-:W-:Y:S01]  /*42b0*/  FMUL.FTZ R153, R77, R85 ;  /* 0x000000554d997220 */ /* 0x000fe20000410000 */
[----:B------:R-:W-:-:S02]  /*42c0*/  HADD2.F32 R83, -RZ, R82.H0_H0 ;  /* 0x20000052ff537230 */ /* 0x000fc40000004100 */
[----:B------:R-:W-:Y:S01]  /*42d0*/  FMUL.FTZ R136, R52, R85 ;  /* 0x0000005534887220 */ /* 0x000fe20000410000 */
[--C-:B------:R-:W-:Y:S01]  /*42e0*/  HADD2.F32 R79, -RZ, R53.reuse.H1_H1 ;  /* 0x30000035ff4f7230 */ /* 0x100fe20000004100 */
[----:B------:R-:W-:Y:S01]  /*42f0*/  F2FP.F16.E4M3.UNPACK_B R149, R149 ;  /* 0x00000095ff95723e */ /* 0x000fe200020006ff */
[----:B------:R-:W-:Y:S02]  /*4300*/  HADD2.F32 R78, -RZ, R53.H0_H0 ;  /* 0x20000035ff4e7230 */ /* 0x000fe40000004100 */
[-C--:B------:R-:W-:Y:S01]  /*4310*/  FFMA.FTZ R53, R77, R83.reuse, R136 ;  /* 0x000000534d357223 */ /* 0x080fe20000010088 */
[----:B------:R-:W-:Y:S02]  /*4320*/  HADD2.F32 R82, -RZ, R82.H1_H1 ;  /* 0x30000052ff527230 */ /* 0x000fe40000004100 */
[C---:B------:R-:W-:Y:S01]  /*4330*/  FMUL.FTZ R85, R79.reuse, R86 ;  /* 0x000000564f557220 */ /* 0x040fe20000410000 */
[----:B------:R-:W-:Y:S01]  /*4340*/  F2FP.F16.E4M3.UNPACK_B R77, R76.H1 ;  /* 0x0000004cff4d723e */ /* 0x000fe200030006ff */
[----:B------:R-:W-:Y:S01]  /*4350*/  FMUL.FTZ R86, R78, R86 ;  /* 0x000000564e567220 */ /* 0x000fe20000410000 */
[----:B------:R-:W-:Y:S01]  /*4360*/  FFMA.FTZ R52, R52, R83, -R153 ;  /* 0x0000005334347223 */ /* 0x000fe20000010899 */
        /* <DEDUP_REMOVED lines=8> */
[----:B------:R-:W-:Y:S02]  /*43f0*/  HADD2.F32 R77, -RZ, R76.H0_H0 ;  /* 0x2000004cff4d7230 */ /* 0x000fe40000004100 */
[-C--:B------:R-:W-:Y:S01]  /*4400*/  FMUL.FTZ R136, R78, R83.reuse ;  /* 0x000000534e887220 */ /* 0x080fe20000410000 */
[----:B------:R-:W-:Y:S02]  /*4410*/  HADD2.F32 R82, -RZ, R148.H1_H1 ;  /* 0x30000094ff527230 */ /* 0x000fe40000004100 */
[----:B------:R-:W-:Y:S01]  /*4420*/  FMUL.FTZ R85, R79, R83 ;  /* 0x000000534f557220 */ /* 0x000fe20000410000 */
[----:B------:R-:W-:Y:S01]  /*4430*/  HADD2.F32 R149, -RZ, R149.H0_H0 ;  /* 0x20000095ff957230 */ /* 0x000fe20000004100 */
[----:B------:R-:W-:Y:S01]  /*4440*/  F2FP.SATFINITE.E4M3.F32.PACK_AB_MERGE_C R53, R53, R52, R154 ;  /* 0x000000343535723e */ /* 0x000fe2000480709a */
[----:B------:R-:W-:-:S02]  /*4450*/  HADD2.F32 R76, -RZ, R76.H1_H1 ;  /* 0x3000004cff4c7230 */ /* 0x000fc40000004100 */
[-C--:B------:R-:W-:Y:S01]  /*4460*/  FFMA.FTZ R85, R78, R82.reuse, -R85 ;  /* 0x000000524e557223 */ /* 0x080fe20000010855 */
[----:B------:R-:W-:Y:S02]  /*4470*/  HADD2.F32 R148, -RZ, R148.H0_H0 ;  /* 0x20000094ff947230 */ /* 0x000fe40000004100 */
[----:B------:R-:W-:Y:S01]  /*4480*/  FFMA.FTZ R136, R79, R82, R136 ;  /* 0x000000524f887223 */ /* 0x000fe20000010088 */
[CC--:B------:R-:W-:Y:S01]  /*4490*/  FMUL.FTZ R83, R77.reuse, R149.reuse ;  /* 0x000000954d537220 */ /* 0x0c0fe20000410000 */
[----:B------:R-:W-:Y:S01]  /*44a0*/  FMUL.FTZ R86, R76, R149 ;  /* 0x000000954c567220 */ /* 0x000fe20000410000 */
[----:B------:R-:W-:Y:S02]  /*44b0*/  F2FP.F16.E4M3.UNPACK_B R82, R84.H1 ;  /* 0x00000054ff52723e */ /* 0x000fe400030006ff */
[----:B------:R-:W-:Y:S01]  /*44c0*/  F2FP.SATFINITE.E4M3.F32.PACK_AB_MERGE_C R152, R136, R85, RZ ;  /* 0x000000558898723e */ /* 0x000fe200048070ff */
[-C--:B------:R-:W-:Y:S01]  /*44d0*/  FFMA.FTZ R149, R77, R148.reuse, -R86 ;  /* 0x000000944d957223 */ /* 0x080fe20000010856 */
[----:B------:R-:W-:Y:S01]  /*44e0*/  F2FP.F16.E4M3.UNPACK_B R77, R55.H1 ;  /* 0x00000037ff4d723e */ /* 0x000fe200030006ff */
[----:B------:R-:W-:Y:S01]  /*44f0*/  FFMA.FTZ R148, R76, R148, R83 ;  /* 0x000000944c947223 */ /* 0x000fe20000010053 */
[-C--:B------:R-:W-:Y:S01]  /*4500*/  F2FP.F16.E4M3.UNPACK_B R85, R87.reuse.H1 ;  /* 0x00000057ff55723e */ /* 0x080fe200030006ff */
[----:B------:R-:W-:Y:S01]  /*4510*/  HADD2.F32 R83, -RZ, R82.H1_H1 ;  /* 0x30000052ff537230 */ /* 0x000fe20000004100 */
[----:B------:R-:W-:Y:S01]  /*4520*/  F2FP.F16.E4M3.UNPACK_B R76, R54.H1 ;  /* 0x00000036ff4c723e */ /* 0x000fe200030006ff */
[----:B------:R-:W-:Y:S01]  /*4530*/  HADD2.F32 R79, -RZ, R77.H1_H1 ;  /* 0x3000004dff4f7230 */ /* 0x000fe20000004100 */
[----:B------:R-:W-:Y:S01]  /*4540*/  F2FP.F16.E4M3.UNPACK_B R87, R87 ;  /* 0x00000057ff57723e */ /* 0x000fe200020006ff */
[----:B------:R-:W-:Y:S01]  /*4550*/  HADD2.F32 R136, -RZ, R85.H1_H1 ;  /* 0x30000055ff887230 */ /* 0x000fe20000004100 */
[----:B------:R-:W-:Y:S01]  /*4560*/  F2FP.F16.E4M3.UNPACK_B R84, R84 ;  /* 0x00000054ff54723e */ /* 0x000fe200020006ff */
[----:B------:R-:W-:Y:S01]  /*4570*/  HADD2.F32 R78, -RZ, R77.H0_H0 ;  /* 0x2000004dff4e7230 */ /* 0x000fe20000004100 */
[----:B------:R-:W-:Y:S01]  /*4580*/  F2FP.F16.E4M3.UNPACK_B R55, R55 ;  /* 0x00000037ff37723e */ /* 0x000fe200020006ff */
[----:B------:R-:W-:-:S02]  /*4590*/  HADD2.F32 R77, -RZ, R76.H1_H1 ;  /* 0x3000004cff4d7230 */ /* 0x000fc40000004100 */
[-C--:B------:R-:W-:Y:S01]  /*45a0*/  FMUL.FTZ R153, R79, R136.reuse ;  /* 0x000000884f997220 */ /* 0x080fe20000410000 */
[--C-:B------:R-:W-:Y:S02]  /*45b0*/  HADD2.F32 R86, -RZ, R87.reuse.H1_H1 ;  /* 0x30000057ff567230 */ /* 0x100fe40000004100 */
[C---:B------:R-:W-:Y:S01]  /*45c0*/  FMUL.FTZ R136, R78.reuse, R136 ;  /* 0x000000884e887220 */ /* 0x040fe20000410000 */
[----:B------:R-:W-:Y:S02]  /*45d0*/  HADD2.F32 R76, -RZ, R76.H0_H0 ;  /* 0x2000004cff4c7230 */ /* 0x000fe40000004100 */
[----:B------:R-:W-:Y:S01]  /*45e0*/  FFMA.FTZ R150, R78, R83, -R153 ;  /* 0x000000534e967223 */ /* 0x000fe20000010899 */
[----:B------:R-:W-:Y:S02]  /*45f0*/  HADD2.F32 R78, -RZ, R84.H1_H1 ;  /* 0x30000054ff4e7230 */ /* 0x000fe40000004100 */
[----:B------:R-:W-:Y:S01]  /*4600*/  FMUL.FTZ R153, R77, R86 ;  /* 0x000000564d997220 */ /* 0x000fe20000410000 */
[----:B------:R-:W-:Y:S01]  /*4610*/  F2FP.F16.E4M3.UNPACK_B R54, R54 ;  /* 0x00000036ff36723e */ /* 0x000fe200020006ff */
[----:B------:R-:W-:Y:S01]  /*4620*/  FMUL.FTZ R86, R76, R86 ;  /* 0x000000564c567220 */ /* 0x000fe20000410000 */
[----:B------:R-:W-:-:S02]  /*4630*/  HADD2.F32 R87, -RZ, R87.H0_H0 ;  /* 0x20000057ff577230 */ /* 0x000fc40000004100 */
[-C--:B------:R-:W-:Y:S01]  /*4640*/  FFMA.FTZ R153, R76, R78.reuse, -R153 ;  /* 0x0000004e4c997223 */ /* 0x080fe20000010899 */
[--C-:B------:R-:W-:Y:S02]  /*4650*/  HADD2.F32 R76, -RZ, R55.reuse.H0_H0 ;  /* 0x20000037ff4c7230 */ /* 0x100fe40000004100 */
[----:B------:R-:W-:Y:S01]  /*4660*/  FFMA.FTZ R86, R77, R78, R86 ;  /* 0x0000004e4d567223 */ /* 0x000fe20000010056 */
[----:B------:R-:W-:Y:S02]  /*4670*/  HADD2.F32 R77, -RZ, R55.H1_H1 ;  /* 0x30000037ff4d7230 */ /* 0x000fe40000004100 */
[----:B------:R-:W-:Y:S01]  /*4680*/  FFMA.FTZ R83, R79, R83, R136 ;  /* 0x000000534f537223 */ /* 0x000fe20000010088 */
[--C-:B------:R-:W-:Y:S01]  /*4690*/  HADD2.F32 R55, -RZ, R54.reuse.H0_H0 ;  /* 0x20000036ff377230 */ /* 0x100fe20000004100 */
[----:B------:R-:W-:Y:S01]  /*46a0*/  F2FP.SATFINITE.E4M3.F32.PACK_AB_MERGE_C R52, R148, R149, R152 ;  /* 0x000000959434723e */ /* 0x000fe20004807098 */
[----:B------:R-:W-:Y:S01]  /*46b0*/  HADD2.F32 R54, -RZ, R54.H1_H1 ;  /* 0x30000036ff367230 */ /* 0x000fe20000004100 */
[----:B------:R-:W-:Y:S01]  /*46c0*/  F2FP.SATFINITE.E4M3.F32.PACK_AB_MERGE_C R86, R86, R153, RZ ;  /* 0x000000995656723e */ /* 0x000fe200048070ff */
[----:B------:R-:W-:Y:S01]  /*46d0*/  HADD2.F32 R85, -RZ, R85.H0_H0 ;  /* 0x20000055ff557230 */ /* 0x000fe20000004100 */
[----:B------:R-:W-:Y:S01]  /*46e0*/  F2FP.SATFINITE.E4M3.F32.PACK_AB_MERGE_C R83, R83, R150, RZ ;  /* 0x000000965353723e */ /* 0x000fe200048070ff */
[----:B------:R-:W-:-:S02]  /*46f0*/  HADD2.F32 R82, -RZ, R82.H0_H0 ;  /* 0x20000052ff527230 */ /* 0x000fc40000004100 */
[----:B------:R-:W-:Y:S01]  /*4700*/  FMUL.FTZ R78, R54, R87 ;  /* 0x00000057364e7220 */ /* 0x000fe20000410000 */
[----:B------:R-:W-:Y:S02]  /*4710*/  HADD2.F32 R84, -RZ, R84.H0_H0 ;  /* 0x20000054ff547230 */ /* 0x000fe40000004100 */
[-C--:B------:R-:W-:Y:S01]  /*4720*/  FMUL.FTZ R79, R77, R85.reuse ;  /* 0x000000554d4f7220 */ /* 0x080fe20000410000 */
[C---:B------:R-:W-:Y:S01]  /*4730*/  FMUL.FTZ R136, R76.reuse, R85 ;  /* 0x000000554c887220 */ /* 0x040fe20000410000 */
[----:B------:R-:W-:Y:S02]  /*4740*/  FMUL.FTZ R87, R55, R87 ;  /* 0x0000005737577220 */ /* 0x000fe40000410000 */
[-C--:B------:R-:W-:Y:S01]  /*4750*/  FFMA.FTZ R79, R76, R82.reuse, -R79 ;  /* 0x000000524c4f7223 */ /* 0x080fe2000001084f */
[----:B------:R-:W-:Y:S01]  /*4760*/  FFMA.FTZ R136, R77, R82, R136 ;  /* 0x000000524d887223 */ /* 0x000fe20000010088 */
[-C--:B------:R-:W-:Y:S01]  /*4770*/  FFMA.FTZ R78, R55, R84.reuse, -R78 ;  /* 0x00000054374e7223 */ /* 0x080fe2000001084e */
[----:B------:R-:W-:-:S03]  /*4780*/  FFMA.FTZ R87, R54, R84, R87 ;  /* 0x0000005436577223 */ /* 0x000fc60000010057 */
[----:B------:R-:W-:Y:S02]  /*4790*/  F2FP.SATFINITE.E4M3.F32.PACK_AB_MERGE_C R55, R136, R79, R83 ;  /* 0x0000004f8837723e */ /* 0x000fe40004807053 */
[----:B------:R-:W-:-:S07]  /*47a0*/  F2FP.SATFINITE.E4M3.F32.PACK_AB_MERGE_C R54, R87, R78, R86 ;  /* 0x0000004e5736723e */ /* 0x000fce0004807056 */
.L_x_321:
[----:B------:R-:W-:Y:S05]  /*47b0*/  BSYNC B3 ;  /* 0x0000000000037941 */ /* 0x000fea0003800000 */
.L_x_320:
[----:B------:R-:W-:Y:S02]  /*47c0*/  ULDC.64 UR4, c[0x0][0x2d8] ;  /* 0x0000b60000047ab9 */ /* 0x000fe40000000a00 */
[----:B------:R-:W-:-:S04]  /*47d0*/  IADD3 R76, P2, P3, R81, UR4, R46 ;  /* 0x00000004514c7c10 */ /* 0x000fc8000fb5e02e */
[----:B------:R-:W-:-:S05]  /*47e0*/  IADD3.X R77, R80, UR5, R21, P2, P3 ;  /* 0x00000005504d7c10 */ /* 0x000fca00097e6415 */
[----:B--2---:R2:W-:Y:S04]  /*47f0*/  STG.E.128 desc[UR60][R76.64], R52 ;  /* 0x000000344c007986 */ /* 0x0045e8000c101d3c */
.L_x_319:
[----:B------:R-:W-:Y:S05]  /*4800*/  BSYNC B2 ;  /* 0x0000000000027941 */ /* 0x000fea0003800000 */
.L_x_318:
[----:B------:R-:W-:Y:S05]  /*4810*/  @P1 BRA `(.L_x_317) ;  /* 0x0000000400d01947 */ /* 0x000fea0003800000 */
[----:B------:R-:W-:Y:S01]  /*4820*/  LOP3.LUT P2, RZ, R229, 0x4, RZ, 0xc0, !PT ;  /* 0x00000004e5ff7812 */ /* 0x000fe2000784c0ff */
[C---:B-12---:R-:W-:Y:S01]  /*4830*/  VIADD R53, R155.reuse, 0x40 ;  /* 0x000000409b357836 */ /* 0x046fe20000000000 */
[----:B------:R-:W-:Y:S11]  /*4840*/  BSSY B2, `(.L_x_322) ;  /* 0x000006d000027945 */ /* 0x000ff60003800000 */
[----:B------:R-:W-:-:S02]  /*4850*/  @P2 IADD3 R53, R155, -0x40, RZ ;  /* 0xffffffc09b352810 */ /* 0x000fc40007ffe0ff */
[----:B------:R-:W-:-:S03]  /*4860*/  ISETP.GE.AND P2, PT, R230, R130, PT ;  /* 0x00000082e600720c */ /* 0x000fc60003f46270 */
[----:B------:R-:W-:-:S06]  /*4870*/  IMAD.IADD R53, R16, 0x1, R53 ;  /* 0x0000000110357824 */ /* 0x000fcc00078e0235 */
[----:B------:R-:W1:Y:S04]  /*4880*/  LDS.128 R52, [R53+0x22400] ;  /* 0x0224000035347984 */ /* 0x000e680000000c00 */
[----:B------:R-:W-:Y:S05]  /*4890*/  @P2 BRA `(.L_x_323) ;  /* 0x00000004009c2947 */ /* 0x000fea0003800000 */
[----:B------:R-:W-:Y:S02]  /*48a0*/  SHF.R.U32.HI R77, RZ, 0x8, R73 ;  /* 0x00000008ff4d7819 */ /* 0x000fe40000011649 */
[----:B------:R-:W-:Y:S02]  /*48b0*/  SHF.R.U32.HI R72, RZ, 0x8, R75 ;  /* 0x00000008ff487819 */ /* 0x000fe4000001164b */
[----:B------:R-:W-:Y:S02]  /*48c0*/  SHF.R.U32.HI R79, RZ, 0x10, R73 ;  /* 0x00000010ff4f7819 */ /* 0x000fe40000011649 */
[----:B------:R-:W-:Y:S01]  /*48d0*/  LOP3.LUT R74, R73, 0xff0000ff, RZ, 0xc0, !PT ;  /* 0xff0000ff494a7812 */ /* 0x000fe200078ec0ff */
[----:B------:R-:W-:Y:S01]  /*48e0*/  IMAD.SHL.U32 R73, R77, 0x100, RZ ;  /* 0x000001004d497824 */ /* 0x000fe200078e00ff */
[----:B------:R-:W-:Y:S02]  /*48f0*/  SHF.R.U32.HI R78, RZ, 0x10, R75 ;  /* 0x00000010ff4e7819 */ /* 0x000fe4000001164b */
[----:B------:R-:W-:Y:S01]  /*4900*/  LOP3.LUT R76, R75, 0xff0000ff, RZ, 0xc0, !PT ;  /* 0xff0000ff4b4c7812 */ /* 0x000fe200078ec0ff */
[----:B------:R-:W-:Y:S01]  /*4910*/  IMAD.SHL.U32 R75, R72, 0x100, RZ ;  /* 0x00000100484b7824 */ /* 0x000fe200078e00ff */
[----:B------:R-:W-:Y:S01]  /*4920*/  LOP3.LUT R74, R74, 0xff00, R73, 0xf8, !PT ;  /* 0x0000ff004a4a7812 */ /* 0x000fe200078ef849 */
[----:B-1----:R-:W-:Y:S01]  /*4930*/  IMAD.MOV.U32 R72, RZ, RZ, R52 ;  /* 0x000000ffff487224 */ /* 0x002fe200078e0034 */
        /* <DEDUP_REMOVED lines=30> */
[--C-:B------:R-:W-:Y:S02]  /*4b20*/  HADD2.F32 R74, -RZ, R73.reuse.H0_H0 ;  /* 0x20000049ff4a7230 */ /* 0x100fe40000004100 */
[----:B------:R-:W-:Y:S02]  /*4b30*/  HADD2.F32 R75, -RZ, R73.H1_H1 ;  /* 0x30000049ff4b7230 */ /* 0x000fe40000004100 */
[----:B------:R-:W-:Y:S02]  /*4b40*/  HADD2.F32 R73, -RZ, R72.H0_H0 ;  /* 0x20000048ff497230 */ /* 0x000fe40000004100 */
[-C--:B------:R-:W-:Y:S01]  /*4b50*/  FMUL.FTZ R84, R74, R77.reuse ;  /* 0x0000004d4a547220 */ /* 0x080fe20000410000 */
[----:B------:R-:W-:Y:S02]  /*4b60*/  HADD2.F32 R76, -RZ, R146.H1_H1 ;  /* 0x30000092ff4c7230 */ /* 0x000fe40000004100 */
[----:B------:R-:W-:Y:S01]  /*4b70*/  FMUL.FTZ R79, R75, R77 ;  /* 0x0000004d4b4f7220 */ /* 0x000fe20000410000 */
[----:B------:R-:W-:-:S02]  /*4b80*/  HADD2.F32 R147, -RZ, R147.H0_H0 ;  /* 0x20000093ff937230 */ /* 0x000fc40000004100 */
[----:B------:R-:W-:Y:S02]  /*4b90*/  HADD2.F32 R72, -RZ, R72.H1_H1 ;  /* 0x30000048ff487230 */ /* 0x000fe40000004100 */
[-C--:B------:R-:W-:Y:S01]  /*4ba0*/  FFMA.FTZ R79, R74, R76.reuse, -R79 ;  /* 0x0000004c4a4f7223 */ /* 0x080fe2000001084f */
[----:B------:R-:W-:Y:S02]  /*4bb0*/  HADD2.F32 R146, -RZ, R146.H0_H0 ;  /* 0x20000092ff927230 */ /* 0x000fe40000004100 */
[----:B------:R-:W-:Y:S01]  /*4bc0*/  FFMA.FTZ R84, R75, R76, R84 ;  /* 0x0000004c4b547223 */ /* 0x000fe20000010054 */
[-C--:B------:R-:W-:Y:S01]  /*4bd0*/  F2FP.F16.E4M3.UNPACK_B R76, R78.reuse.H1 ;  /* 0x0000004eff4c723e */ /* 0x080fe200030006ff */
[-C--:B------:R-:W-:Y:S01]  /*4be0*/  FMUL.FTZ R82, R72, R147.reuse ;  /* 0x0000009348527220 */ /* 0x080fe20000410000 */
[C---:B------:R-:W-:Y:S01]  /*4bf0*/  FMUL.FTZ R147, R73.reuse, R147 ;  /* 0x0000009349937220 */ /* 0x040fe20000410000 */
[----:B------:R-:W-:Y:S02]  /*4c00*/  F2FP.F16.E4M3.UNPACK_B R78, R78 ;  /* 0x0000004eff4e723e */ /* 0x000fe400020006ff */
[-C--:B------:R-:W-:Y:S01]  /*4c10*/  FFMA.FTZ R85, R73, R146.reuse, -R82 ;  /* 0x0000009249557223 */ /* 0x080fe20000010852 */
[----:B------:R-:W-:Y:S01]  /*4c20*/  F2FP.SATFINITE.E4M3.F32.PACK_AB_MERGE_C R136, R84, R79, RZ ;  /* 0x0000004f5488723e */ /* 0x000fe200048070ff */
[----:B------:R-:W-:Y:S01]  /*4c30*/  FFMA.FTZ R146, R72, R146, R147 ;  /* 0x0000009248927223 */ /* 0x000fe20000010093 */
[----:B------:R-:W-:Y:S01]  /*4c40*/  F2FP.F16.E4M3.UNPACK_B R73, R55.H1 ;  /* 0x00000037ff49723e */ /* 0x000fe200030006ff */
[--C-:B------:R-:W-:Y:S01]  /*4c50*/  HADD2.F32 R77, -RZ, R76.reuse.H1_H1 ;  /* 0x3000004cff4d7230 */ /* 0x100fe20000004100 */
[-C--:B------:R-:W-:Y:S01]  /*4c60*/  F2FP.F16.E4M3.UNPACK_B R79, R83.reuse.H1 ;  /* 0x00000053ff4f723e */ /* 0x080fe200030006ff */
[----:B------:R-:W-:Y:S01]  /*4c70*/  HADD2.F32 R76, -RZ, R76.H0_H0 ;  /* 0x2000004cff4c7230 */ /* 0x000fe20000004100 */
[----:B------:R-:W-:Y:S01]  /*4c80*/  F2FP.F16.E4M3.UNPACK_B R72, R54.H1 ;  /* 0x00000036ff48723e */ /* 0x000fe200030006ff */
[----:B------:R-:W-:Y:S01]  /*4c90*/  HADD2.F32 R75, -RZ, R73.H1_H1 ;  /* 0x30000049ff4b7230 */ /* 0x000fe20000004100 */
[----:B------:R-:W-:Y:S01]  /*4ca0*/  F2FP.F16.E4M3.UNPACK_B R83, R83 ;  /* 0x00000053ff53723e */ /* 0x000fe200020006ff */
[----:B------:R-:W-:Y:S01]  /*4cb0*/  HADD2.F32 R84, -RZ, R79.H1_H1 ;  /* 0x3000004fff547230 */ /* 0x000fe20000004100 */
[----:B------:R-:W-:Y:S01]  /*4cc0*/  F2FP.SATFINITE.E4M3.F32.PACK_AB_MERGE_C R147, R87, R86, RZ ;  /* 0x000000565793723e */ /* 0x000fe200048070ff */
        /* <DEDUP_REMOVED lines=25> */
[-C--:B------:R-:W-:Y:S01]  /*4e60*/  FMUL.FTZ R74, R54, R83.reuse ;  /* 0x00000053364a7220 */ /* 0x080fe20000410000 */
[----:B------:R-:W-:Y:S01]  /*4e70*/  FMUL.FTZ R83, R55, R83 ;  /* 0x0000005337537220 */ /* 0x000fe20000410000 */
        /* <DEDUP_REMOVED lines=9> */
.L_x_323:
[----:B------:R-:W-:Y:S05]  /*4f10*/  BSYNC B2 ;  /* 0x0000000000027941 */ /* 0x000fea0003800000 */
.L_x_322:
[----:B------:R-:W-:Y:S02]  /*4f20*/  ULDC.64 UR4, c[0x0][0x2d8] ;  /* 0x0000b60000047ab9 */ /* 0x000fe40000000a00 */
[----:B------:R-:W-:-:S04]  /*4f30*/  IADD3 R72, P2, P3, R15, UR4, R81 ;  /* 0x000000040f487c10 */ /* 0x000fc8000fb5e051 */
[----:B------:R-:W-:-:S05]  /*4f40*/  IADD3.X R73, R108, UR5, R80, P2, P3 ;  /* 0x000000056c497c10 */ /* 0x000fca00097e6450 */
[----:B-1----:R3:W-:Y:S04]  /*4f50*/  STG.E.128 desc[UR60][R72.64], R52 ;  /* 0x0000003448007986 */ /* 0x0027e8000c101d3c */
.L_x_317:
[----:B------:R-:W-:Y:S05]  /*4f60*/  BSYNC B1 ;  /* 0x0000000000017941 */ /* 0x000fea0003800000 */
.L_x_316:
[----:B------:R-:W-:Y:S01]  /*4f70*/  ISETP.NE.AND P2, PT, R151, RZ, PT ;  /* 0x000000ff9700720c */ /* 0x000fe20003f45270 */
[----:B------:R-:W-:-:S12]  /*4f80*/  BSSY B1, `(.L_x_324) ;  /* 0x00000ec000017945 */ /* 0x000fd80003800000 */
[----:B------:R-:W-:Y:S05]  /*4f90*/  @P2 BRA `(.L_x_325) ;  /* 0x0000000c00a82947 */ /* 0x000fea0003800000 */
[----:B---3--:R-:W-:Y:S01]  /*4fa0*/  IADD3 R73, P2, P3, R41, R128, R18 ;  /* 0x0000008029497210 */ /* 0x008fe20007b5e012 */
[----:B------:R-:W-:Y:S03]  /*4fb0*/  BSSY B2, `(.L_x_326) ;  /* 0x0000073000027945 */ /* 0x000fe60003800000 */
[----:B------:R-:W-:Y:S01]  /*4fc0*/  IADD3.X R72, R38, R131, R19, P2, P3 ;  /* 0x0000008326487210 */ /* 0x000fe200017e6413 */
[----:B------:R-:W-:Y:S08]  /*4fd0*/  @P0 BRA `(.L_x_327) ;  /* 0x0000000400c00947 */ /* 0x000ff00003800000 */
[----:B-12---:R1:W2:Y:S01]  /*4fe0*/  LDS.128 R52, [R119+0x24400] ;  /* 0x0244000077347984 */ /* 0x0062a20000000c00 */
[----:B------:R-:W-:Y:S01]  /*4ff0*/  ISETP.GE.AND P2, PT, R22, R130, PT ;  /* 0x000000821600720c */ /* 0x000fe20003f46270 */
[----:B------:R-:W-:-:S12]  /*5000*/  BSSY B3, `(.L_x_328) ;  /* 0x0000069000037945 */ /* 0x000fd80003800000 */
[----:B-1----:R-:W-:Y:S05]  /*5010*/  @P2 BRA `(.L_x_329) ;  /* 0x00000004009c2947 */ /* 0x002fea0003800000 */
[----:B------:R-:W-:Y:S02]  /*5020*/  SHF.R.U32.HI R68, RZ, 0x8, R71 ;  /* 0x00000008ff447819 */ /* 0x000fe40000011647 */
[----:B------:R-:W-:Y:S02]  /*5030*/  SHF.R.U32.HI R75, RZ, 0x8, R69 ;  /* 0x00000008ff4b7819 */ /* 0x000fe40000011645 */
[----:B------:R-:W-:Y:S02]  /*5040*/  SHF.R.U32.HI R76, RZ, 0x10, R71 ;  /* 0x00000010ff4c7819 */ /* 0x000fe40000011647 */
[----:B------:R-:W-:Y:S01]  /*5050*/  LOP3.LUT R74, R71, 0xff0000ff, RZ, 0xc0, !PT ;  /* 0xff0000ff474a7812 */ /* 0x000fe200078ec0ff */
[----:B------:R-:W-:Y:S01]  /*5060*/  IMAD.SHL.U32 R71, R68, 0x100, RZ ;  /* 0x0000010044477824 */ /* 0x000fe200078e00ff */
[----:B------:R-:W-:Y:S01]  /*5070*/  SHF.R.U32.HI R77, RZ, 0x10, R69 ;  /* 0x00000010ff4d7819 */ /* 0x000fe20000011645 */
[----:B--2---:R-:W-:Y:S01]  /*5080*/  IMAD.MOV.U32 R68, RZ, RZ, R52 ;  /* 0x000000ffff447224 */ /* 0x004fe200078e0034 */
[----:B------:R-:W-:-:S02]  /*5090*/  LOP3.LUT R70, R69, 0xff0000ff, RZ, 0xc0, !PT ;  /* 0xff0000ff45467812 */ /* 0x000fc400078ec0ff */
[----:B------:R-:W-:Y:S02]  /*50a0*/  SHF.L.U32 R69, R75, 0x8, RZ ;  /* 0x000000084b457819 */ /* 0x000fe400000006ff */
[----:B------:R-:W-:Y:S01]  /*50b0*/  LOP3.LUT R75, R74, 0xff00, R71, 0xf8, !PT ;  /* 0x0000ff004a4b7812 */ /* 0x000fe200078ef847 */
[----:B------:R-:W-:Y:S01]  /*50c0*/  IMAD.U32 R74, R76, 0x10000, RZ ;  /* 0x000100004c4a7824 */ /* 0x000fe200078e00ff */
[----:B------:R-:W-:Y:S01]  /*50d0*/  LOP3.LUT R70, R70, 0xff00, R69, 0xf8, !PT ;  /* 0x0000ff0046467812 */ /* 0x000fe200078ef845 */
[----:B------:R-:W-:Y:S01]  /*50e0*/  IMAD.U32 R69, R77, 0x10000, RZ ;  /* 0x000100004d457824 */ /* 0x000fe200078e00ff */
[----:B------:R-:W-:Y:S02]  /*50f0*/  F2FP.F16.E4M3.UNPACK_B R52, R53 ;  /* 0x00000035ff34723e */ /* 0x000fe400020006ff */
[----:B------:R-:W-:Y:S02]  /*5100*/  F2FP.F16.E4M3.UNPACK_B R71, R145.H1 ;  /* 0x00000091ff47723e */ /* 0x000fe400030006ff */
[----:B------:R-:W-:Y:S01]  /*5110*/  LOP3.LUT R76, R70, 0xff0000, R69, 0xf8, !PT ;  /* 0x00ff0000464c7812 */ /* 0x000fe200078ef845 */
[--C-:B------:R-:W-:Y:S01]  /*5120*/  HADD2.F32 R69, -RZ, R52.reuse.H1_H1 ;  /* 0x30000034ff457230 */ /* 0x100fe20000004100 */
[----:B------:R-:W-:Y:S01]  /*5130*/  LOP3.LUT R79, R75, 0xff0000, R74, 0xf8, !PT ;  /* 0x00ff00004b4f7812 */ /* 0x000fe200078ef84a */
[--C-:B------:R-:W-:Y:S01]  /*5140*/  HADD2.F32 R77, -RZ, R71.reuse.H0_H0 ;  /* 0x20000047ff4d7230 */ /* 0x100fe20000004100 */
[----:B------:R-:W-:Y:S01]  /*5150*/  F2FP.F16.E4M3.UNPACK_B R74, R144.H1 ;  /* 0x00000090ff4a723e */ /* 0x000fe200030006ff */
[----:B------:R-:W-:Y:S01]  /*5160*/  HADD2.F32 R52, -RZ, R52.H0_H0 ;  /* 0x20000034ff347230 */ /* 0x000fe20000004100 */
[----:B------:R-:W-:Y:S01]  /*5170*/  F2FP.F16.E4M3.UNPACK_B R53, R53.H1 ;  /* 0x00000035ff35723e */ /* 0x000fe200030006ff */
[----:B------:R-:W-:-:S02]  /*5180*/  HADD2.F32 R78, -RZ, R71.H1_H1 ;  /* 0x30000047ff4e7230 */ /* 0x000fc40000004100 */
[CC--:B------:R-:W-:Y:S01]  /*5190*/  FMUL.FTZ R81, R69.reuse, R77.reuse ;  /* 0x0000004d45517220 */ /* 0x0c0fe20000410000 */
[--C-:B------:R-:W-:Y:S02]  /*51a0*/  HADD2.F32 R75, -RZ, R74.reuse.H0_H0 ;  /* 0x2000004aff4b7230 */ /* 0x100fe40000004100 */
        /* <DEDUP_REMOVED lines=39> */
[-C--:B------:R-:W-:Y:S01]  /*5420*/  F2FP.F16.E4M3.UNPACK_B R68, R54.reuse.H1 ;  /* 0x00000036ff44723e */ /* 0x080fe200030006ff */
        /* <DEDUP_REMOVED lines=14> */
[----:B------:R-:W-:-:S02]  /*5510*/  HADD2.F32 R79, -RZ, R79.H0_H0 ;  /* 0x2000004fff4f7230 */ /* 0x000fc40000004100 */
[C---:B------:R-:W-:Y:S01]  /*5520*/  FMUL.FTZ R78, R68.reuse, R78 ;  /* 0x0000004e444e7220 */ /* 0x040fe20000410000 */
[----:B------:R-:W-:Y:S02]  /*5530*/  HADD2.F32 R77, -RZ, R77.H0_H0 ;  /* 0x2000004dff4d7230 */ /* 0x000fe40000004100 */
[-C--:B------:R-:W-:Y:S01]  /*5540*/  FFMA.FTZ R83, R68, R70.reuse, -R83 ;  /* 0x0000004644537223 */ /* 0x080fe20000010853 */
[--C-:B------:R-:W-:Y:S02]  /*5550*/  HADD2.F32 R68, -RZ, R55.reuse.H0_H0 ;  /* 0x20000037ff447230 */ /* 0x100fe40000004100 */
[----:B------:R-:W-:Y:S01]  /*5560*/  FFMA.FTZ R78, R69, R70, R78 ;  /* 0x00000046454e7223 */ /* 0x000fe2000001004e */
[----:B------:R-:W-:Y:S02]  /*5570*/  HADD2.F32 R69, -RZ, R55.H1_H1 ;  /* 0x30000037ff457230 */ /* 0x000fe40000004100 */
[----:B------:R-:W-:Y:S01]  /*5580*/  FFMA.FTZ R75, R71, R75, R80 ;  /* 0x0000004b474b7223 */ /* 0x000fe20000010050 */
[----:B------:R-:W-:-:S02]  /*5590*/  HADD2.F32 R55, -RZ, R54.H0_H0 ;  /* 0x20000036ff377230 */ /* 0x000fc40000004100 */
[-C--:B------:R-:W-:Y:S01]  /*55a0*/  FMUL.FTZ R80, R68, R77.reuse ;  /* 0x0000004d44507220 */ /* 0x080fe20000410000 */
[----:B------:R-:W-:Y:S02]  /*55b0*/  HADD2.F32 R54, -RZ, R54.H1_H1 ;  /* 0x30000036ff367230 */ /* 0x000fe40000004100 */
[C---:B------:R-:W-:Y:S01]  /*55c0*/  FMUL.FTZ R71, R69.reuse, R77 ;  /* 0x0000004d45477220 */ /* 0x040fe20000410000 */
[----:B------:R-:W-:Y:S02]  /*55d0*/  HADD2.F32 R76, -RZ, R76.H0_H0 ;  /* 0x2000004cff4c7230 */ /* 0x000fe40000004100 */
[-C--:B------:R-:W-:Y:S01]  /*55e0*/  FFMA.FTZ R80, R69, R74.reuse, R80 ;  /* 0x0000004a45507223 */ /* 0x080fe20000010050 */
[----:B------:R-:W-:Y:S01]  /*55f0*/  F2FP.SATFINITE.E4M3.F32.PACK_AB_MERGE_C R78, R78, R83, RZ ;  /* 0x000000534e4e723e */ /* 0x000fe200048070ff */
[-C--:B------:R-:W-:Y:S01]  /*5600*/  FMUL.FTZ R70, R54, R79.reuse ;  /* 0x0000004f36467220 */ /* 0x080fe20000410000 */
[----:B------:R-:W-:Y:S01]  /*5610*/  FMUL.FTZ R79, R55, R79 ;  /* 0x0000004f374f7220 */ /* 0x000fe20000410000 */
[----:B------:R-:W-:Y:S01]  /*5620*/  FFMA.FTZ R71, R68, R74, -R71 ;  /* 0x0000004a44477223 */ /* 0x000fe20000010847 */
[----:B------:R-:W-:Y:S01]  /*5630*/  F2FP.SATFINITE.E4M3.F32.PACK_AB_MERGE_C R75, R75, R82, RZ ;  /* 0x000000524b4b723e */ /* 0x000fe200048070ff */
[-C--:B------:R-:W-:Y:S01]  /*5640*/  FFMA.FTZ R70, R55, R76.reuse, -R70 ;  /* 0x0000004c37467223 */ /* 0x080fe20000010846 */
[----:B------:R-:W-:Y:S01]  /*5650*/  FFMA.FTZ R79, R54, R76, R79 ;  /* 0x0000004c364f7223 */ /* 0x000fe2000001004f */
[----:B------:R-:W-:-:S02]  /*5660*/  F2FP.SATFINITE.E4M3.F32.PACK_AB_MERGE_C R52, R144, R81, R84 ;  /* 0x000000519034723e */ /* 0x000fc40004807054 */
[----:B------:R-:W-:Y:S02]  /*5670*/  F2FP.SATFINITE.E4M3.F32.PACK_AB_MERGE_C R55, R80, R71, R75 ;  /* 0x000000475037723e */ /* 0x000fe4000480704b */
[----:B------:R-:W-:-:S07]  /*5680*/  F2FP.SATFINITE.E4M3.F32.PACK_AB_MERGE_C R54, R79, R70, R78 ;  /* 0x000000464f36723e */ /* 0x000fce000480704e */
.L_x_329:
[----:B------:R-:W-:Y:S05]  /*5690*/  BSYNC B3 ;  /* 0x0000000000037941 */ /* 0x000fea0003800000 */
.L_x_328:
[----:B------:R-:W-:Y:S02]  /*56a0*/  ULDC.64 UR4, c[0x0][0x2d8] ;  /* 0x0000b60000047ab9 */ /* 0x000fe40000000a00 */
[----:B------:R-:W-:-:S04]  /*56b0*/  IADD3 R68, P2, P3, R73, UR4, R46 ;  /* 0x0000000449447c10 */ /* 0x000fc8000fb5e02e */
[----:B------:R-:W-:-:S05]  /*56c0*/  IADD3.X R69, R72, UR5, R21, P2, P3 ;  /* 0x0000000548457c10 */ /* 0x000fca00097e6415 */
[----:B--2---:R3:W-:Y:S04]  /*56d0*/  STG.E.128 desc[UR60][R68.64], R52 ;  /* 0x0000003444007986 */ /* 0x0047e8000c101d3c */
.L_x_327:
[----:B------:R-:W-:Y:S05]  /*56e0*/  BSYNC B2 ;  /* 0x0000000000027941 */ /* 0x000fea0003800000 */
.L_x_326:
[----:B------:R-:W-:Y:S05]  /*56f0*/  @P1 BRA `(.L_x_325) ;  /* 0x0000000400d01947 */ /* 0x000fea0003800000 */
[----:B------:R-:W-:Y:S01]  /*5700*/  LOP3.LUT P2, RZ, R229, 0x4, RZ, 0xc0, !PT ;  /* 0x00000004e5ff7812 */ /* 0x000fe2000784c0ff */
[C---:B-123--:R-:W-:Y:S01]  /*5710*/  VIADD R53, R155.reuse, 0x40 ;  /* 0x000000409b357836 */ /* 0x04efe20000000000 */
[----:B------:R-:W-:Y:S11]  /*5720*/  BSSY B2, `(.L_x_330) ;  /* 0x000006d000027945 */ /* 0x000ff60003800000 */
[----:B------:R-:W-:Y:S01]  /*5730*/  @P2 VIADD R53, R155, 0xffffffc0 ;  /* 0xffffffc09b352836 */ /* 0x000fe20000000000 */
[----:B------:R-:W-:-:S04]  /*5740*/  ISETP.GE.AND P2, PT, R230, R130, PT ;  /* 0x00000082e600720c */ /* 0x000fc80003f46270 */
[----:B------:R-:W-:-:S06]  /*5750*/  IADD3 R53, R16, R53, RZ ;  /* 0x0000003510357210 */ /* 0x000fcc0007ffe0ff */
[----:B------:R-:W1:Y:S03]  /*5760*/  LDS.128 R52, [R53+0x24400] ;  /* 0x0244000035347984 */ /* 0x000e660000000c00 */
[----:B------:R-:W-:Y:S05]  /*5770*/  @P2 BRA `(.L_x_331) ;  /* 0x00000004009c2947 */ /* 0x000fea0003800000 */
        /* <DEDUP_REMOVED lines=15> */
[----:B------:R-:W-:Y:S02]  /*5870*/  F2FP.F16.E4M3.UNPACK_B R53, R53.H1 ;  /* 0x00000035ff35723e */ /* 0x000fe400030006ff */
[----:B------:R-:W-:Y:S01]  /*5880*/  LOP3.LUT R74, R67, 0xff0000, R70, 0xf8, !PT ;  /* 0x00ff0000434a7812 */ /* 0x000fe200078ef846 */
[----:B------:R-:W-:Y:S01]  /*5890*/  HADD2.F32 R70, -RZ, R68.H0_H0 ;  /* 0x20000044ff467230 */ /* 0x000fe20000004100 */
[----:B------:R-:W-:Y:S01]  /*58a0*/  LOP3.LUT R69, R65, 0xff0000, R66, 0xf8, !PT ;  /* 0x00ff000041457812 */ /* 0x000fe200078ef842 */
[----:B------:R-:W-:Y:S01]  /*58b0*/  HADD2.F32 R65, -RZ, R52.H1_H1 ;  /* 0x30000034ff417230 */ /* 0x000fe20000004100 */
[----:B------:R-:W-:Y:S01]  /*58c0*/  F2FP.F16.E4M3.UNPACK_B R67, R137.H1 ;  /* 0x00000089ff43723e */ /* 0x000fe200030006ff */
[----:B------:R-:W-:Y:S01]  /*58d0*/  HADD2.F32 R71, -RZ, R68.H1_H1 ;  /* 0x30000044ff477230 */ /* 0x000fe20000004100 */
[----:B------:R-:W-:Y:S01]  /*58e0*/  F2FP.F16.E4M3.UNPACK_B R143, R143 ;  /* 0x0000008fff8f723e */ /* 0x000fe200020006ff */
[----:B------:R-:W-:Y:S02]  /*58f0*/  HADD2.F32 R66, -RZ, R53.H1_H1 ;  /* 0x30000035ff427230 */ /* 0x000fe40000004100 */
[----:B------:R-:W-:Y:S01]  /*5900*/  FMUL.FTZ R75, R65, R70 ;  /* 0x00000046414b7220 */ /* 0x000fe20000410000 */
[----:B------:R-:W-:Y:S01]  /*5910*/  HADD2.F32 R52, -RZ, R52.H0_H0 ;  /* 0x20000034ff347230 */ /* 0x000fe20000004100 */
[----:B------:R-:W-:Y:S01]  /*5920*/  F2FP.F16.E4M3.UNPACK_B R137, R137 ;  /* 0x00000089ff89723e */ /* 0x000fe200020006ff */
[----:B------:R-:W-:-:S02]  /*5930*/  HADD2.F32 R68, -RZ, R67.H0_H0 ;  /* 0x20000043ff447230 */ /* 0x000fc40000004100 */
[-C--:B------:R-:W-:Y:S01]  /*5940*/  FMUL.FTZ R76, R66, R71.reuse ;  /* 0x00000047424c7220 */ /* 0x080fe20000410000 */
[----:B------:R-:W-:Y:S02]  /*5950*/  HADD2.F32 R53, -RZ, R53.H0_H0 ;  /* 0x20000035ff357230 */ /* 0x000fe40000004100 */
[C---:B------:R-:W-:Y:S01]  /*5960*/  FMUL.FTZ R70, R52.reuse, R70 ;  /* 0x0000004634467220 */ /* 0x040fe20000410000 */
[----:B------:R-:W-:Y:S02]  /*5970*/  HADD2.F32 R67, -RZ, R67.H1_H1 ;  /* 0x30000043ff437230 */ /* 0x000fe40000004100 */
[-C--:B------:R-:W-:Y:S01]  /*5980*/  FFMA.FTZ R52, R52, R68.reuse, -R75 ;  /* 0x0000004434347223 */ /* 0x080fe2000001084b */
[----:B------:R-:W-:Y:S01]  /*5990*/  FMUL.FTZ R71, R53, R71 ;  /* 0x0000004735477220 */ /* 0x000fe20000410000 */
[----:B------:R-:W-:Y:S01]  /*59a0*/  FFMA.FTZ R77, R65, R68, R70 ;  /* 0x00000044414d7223 */ /* 0x000fe20000010046 */
[-C--:B------:R-:W-:Y:S01]  /*59b0*/  FFMA.FTZ R75, R53, R67.reuse, -R76 ;  /* 0x00000043354b7223 */ /* 0x080fe2000001084c */
[-C--:B------:R-:W-:Y:S01]  /*59c0*/  F2FP.F16.E4M3.UNPACK_B R53, R64.reuse.H1 ;  /* 0x00000040ff35723e */ /* 0x080fe200030006ff */
        /* <DEDUP_REMOVED lines=8> */
[----:B------:R-:W-:Y:S02]  /*5a50*/  HADD2.F32 R143, -RZ, R143.H0_H0 ;  /* 0x2000008fff8f7230 */ /* 0x000fe40000004100 */
[----:B------:R-:W-:Y:S01]  /*5a60*/  FMUL.FTZ R70, R66, R68 ;  /* 0x0000004442467220 */ /* 0x000fe20000410000 */
[----:B------:R-:W-:-:S02]  /*5a70*/  HADD2.F32 R64, -RZ, R64.H1_H1 ;  /* 0x30000040ff407230 */ /* 0x000fc40000004100 */
[--C-:B------:R-:W-:Y:S02]  /*5a80*/  HADD2.F32 R67, -RZ, R137.reuse.H1_H1 ;  /* 0x30000089ff437230 */ /* 0x100fe40000004100 */
[----:B------:R-:W-:Y:S02]  /*5a90*/  HADD2.F32 R137, -RZ, R137.H0_H0 ;  /* 0x20000089ff897230 */ /* 0x000fe40000004100 */
[-C--:B------:R-:W-:Y:S01]  /*5aa0*/  FMUL.FTZ R68, R64, R143.reuse ;  /* 0x0000008f40447220 */ /* 0x080fe20000410000 */
[----:B------:R-:W-:Y:S01]  /*5ab0*/  FMUL.FTZ R143, R53, R143 ;  /* 0x0000008f358f7220 */ /* 0x000fe20000410000 */
[-C--:B------:R-:W-:Y:S01]  /*5ac0*/  FFMA.FTZ R70, R65, R67.reuse, -R70 ;  /* 0x0000004341467223 */ /* 0x080fe20000010846 */
[----:B------:R-:W-:Y:S01]  /*5ad0*/  FFMA.FTZ R71, R66, R67, R71 ;  /* 0x0000004342477223 */ /* 0x000fe20000010047 */
[-C--:B------:R-:W-:Y:S01]  /*5ae0*/  FFMA.FTZ R76, R53, R137.reuse, -R68 ;  /* 0x00000089354c7223 */ /* 0x080fe20000010844 */
[----:B------:R-:W-:Y:S01]  /*5af0*/  FFMA.FTZ R143, R64, R137, R143 ;  /* 0x00000089408f7223 */ /* 0x000fe2000001008f */
[----:B------:R-:W-:-:S02]  /*5b00*/  F2FP.F16.E4M3.UNPACK_B R64, R55.H1 ;  /* 0x00000037ff40723e */ /* 0x000fc400030006ff */
[----:B------:R-:W-:Y:S02]  /*5b10*/  F2FP.SATFINITE.E4M3.F32.PACK_AB_MERGE_C R80, R71, R70, RZ ;  /* 0x000000464750723e */ /* 0x000fe400048070ff */
        /* <DEDUP_REMOVED lines=45> */
.L_x_331:
[----:B------:R-:W-:Y:S05]  /*5df0*/  BSYNC B2 ;  /* 0x0000000000027941 */ /* 0x000fea0003800000 */
.L_x_330:
[----:B------:R-:W-:Y:S02]  /*5e00*/  ULDC.64 UR4, c[0x0][0x2d8] ;  /* 0x0000b60000047ab9 */ /* 0x000fe40000000a00 */
[----:B------:R-:W-:-:S04]  /*5e10*/  IADD3 R64, P2, P3, R15, UR4, R73 ;  /* 0x000000040f407c10 */ /* 0x000fc8000fb5e049 */
[----:B------:R-:W-:-:S05]  /*5e20*/  IADD3.X R65, R108, UR5, R72, P2, P3 ;  /* 0x000000056c417c10 */ /* 0x000fca00097e6448 */
[----:B-1----:R4:W-:Y:S04]  /*5e30*/  STG.E.128 desc[UR60][R64.64], R52 ;  /* 0x0000003440007986 */ /* 0x0029e8000c101d3c */
.L_x_325:
[----:B------:R-:W-:Y:S05]  /*5e40*/  BSYNC B1 ;  /* 0x0000000000017941 */ /* 0x000fea0003800000 */
.L_x_324:
[----:B------:R-:W-:Y:S05]  /*5e50*/  @P4 BRA `(.L_x_332) ;  /* 0x0000005c00284947 */ /* 0x000fea0003800000 */
[----:B------:R-:W-:Y:S01]  /*5e60*/  IADD3 R128, P2, P3, R37, R128, R18 ;  /* 0x0000008025807210 */ /* 0x000fe20007b5e012 */
[----:B------:R-:W-:Y:S03]  /*5e70*/  BSSY B1, `(.L_x_333) ;  /* 0x0000075000017945 */ /* 0x000fe60003800000 */
[----:B------:R-:W-:Y:S01]  /*5e80*/  IADD3.X R131, R33, R131, R19, P2, P3 ;  /* 0x0000008321837210 */ /* 0x000fe200017e6413 */
[----:B------:R-:W-:Y:S08]  /*5e90*/  @P0 BRA `(.L_x_334) ;  /* 0x0000000400c80947 */ /* 0x000ff00003800000 */
[----:B-1234-:R1:W2:Y:S01]  /*5ea0*/  LDS.128 R52, [R119+0x26400] ;  /* 0x0264000077347984 */ /* 0x01e2a20000000c00 */
[----:B------:R-:W-:Y:S01]  /*5eb0*/  ISETP.GE.AND P2, PT, R22, R130, PT ;  /* 0x000000821600720c */ /* 0x000fe20003f46270 */
[----:B------:R-:W-:-:S12]  /*5ec0*/  BSSY B2, `(.L_x_335) ;  /* 0x000006b000027945 */ /* 0x000fd80003800000 */
[----:B-1----:R-:W-:Y:S05]  /*5ed0*/  @P2 BRA `(.L_x_336) ;  /* 0x0000000400a42947 */ /* 0x002fea0003800000 */
[----:B------:R-:W-:Y:S01]  /*5ee0*/  SHF.R.U32.HI R68, RZ, 0x8, R61 ;  /* 0x00000008ff447819 */ /* 0x000fe2000001163d */
[----:B--2---:R-:W-:Y:S01]  /*5ef0*/  IMAD.MOV.U32 R62, RZ, RZ, R55 ;  /* 0x000000ffff3e7224 */ /* 0x004fe200078e0037 */
[--C-:B------:R-:W-:Y:S02]  /*5f00*/  SHF.R.U32.HI R65, RZ, 0x8, R63.reuse ;  /* 0x00000008ff417819 */ /* 0x100fe4000001163f */
[----:B------:R-:W-:Y:S01]  /*5f10*/  LOP3.LUT R64, R63, 0xff0000ff, RZ, 0xc0, !PT ;  /* 0xff0000ff3f407812 */ /* 0x000fe200078ec0ff */
[----:B------:R-:W-:Y:S01]  /*5f20*/  IMAD.SHL.U32 R55, R68, 0x100, RZ ;  /* 0x0000010044377824 */ /* 0x000fe200078e00ff */
[----:B------:R-:W-:Y:S01]  /*5f30*/  SHF.R.U32.HI R66, RZ, 0x10, R63 ;  /* 0x00000010ff427819 */ /* 0x000fe2000001163f */
[----:B------:R-:W-:Y:S01]  /*5f40*/  IMAD.SHL.U32 R63, R65, 0x100, RZ ;  /* 0x00000100413f7824 */ /* 0x000fe200078e00ff */
[----:B------:R-:W-:Y:S02]  /*5f50*/  LOP3.LUT R60, R61, 0xff0000ff, RZ, 0xc0, !PT ;  /* 0xff0000ff3d3c7812 */ /* 0x000fe400078ec0ff */
[----:B------:R-:W-:Y:S01]  /*5f60*/  SHF.R.U32.HI R67, RZ, 0x10, R61 ;  /* 0x00000010ff437819 */ /* 0x000fe2000001163d */
[----:B------:R-:W-:Y:S01]  /*5f70*/  IMAD.U32 R66, R66, 0x10000, RZ ;  /* 0x0001000042427824 */ /* 0x000fe200078e00ff */
[----:B------:R-:W-:-:S02]  /*5f80*/  LOP3.LUT R55, R60, 0xff00, R55, 0xf8, !PT ;  /* 0x0000ff003c377812 */ /* 0x000fc400078ef837 */
[----:B------:R-:W-:Y:S01]  /*5f90*/  MOV R61, R54 ;  /* 0x00000036003d7202 */ /* 0x000fe20000000f00 */
[----:B------:R-:W-:Y:S01]  /*5fa0*/  IMAD.U32 R60, R67, 0x10000, RZ ;  /* 0x00010000433c7824 */ /* 0x000fe200078e00ff */
[----:B------:R-:W-:Y:S02]  /*5fb0*/  LOP3.LUT R63, R64, 0xff00, R63, 0xf8, !PT ;  /* 0x0000ff00403f7812 */ /* 0x000fe400078ef83f */
[----:B------:R-:W-:Y:S02]  /*5fc0*/  F2FP.F16.E4M3.UNPACK_B R64, R91.H1 ;  /* 0x0000005bff40723e */ /* 0x000fe400030006ff */
[-C--:B------:R-:W-:Y:S02]  /*5fd0*/  F2FP.F16.E4M3.UNPACK_B R54, R53.reuse ;  /* 0x00000035ff36723e */ /* 0x080fe400020006ff */
[----:B------:R-:W-:Y:S01]  /*5fe0*/  LOP3.LUT R68, R63, 0xff0000, R66, 0xf8, !PT ;  /* 0x00ff00003f447812 */ /* 0x000fe200078ef842 */
[----:B------:R-:W-:Y:S01]  /*5ff0*/  HADD2.F32 R66, -RZ, R64.H0_H0 ;  /* 0x20000040ff427230 */ /* 0x000fe20000004100 */
[----:B------:R-:W-:Y:S01]  /*6000*/  LOP3.LUT R65, R55, 0xff0000, R60, 0xf8, !PT ;  /* 0x00ff000037417812 */ /* 0x000fe200078ef83c */
[----:B------:R-:W-:Y:S01]  /*6010*/  HADD2.F32 R55, -RZ, R54.H1_H1 ;  /* 0x30000036ff377230 */ /* 0x000fe20000004100 */
[----:B------:R-:W-:Y:S01]  /*6020*/  F2FP.F16.E4M3.UNPACK_B R63, R90.H1 ;  /* 0x0000005aff3f723e */ /* 0x000fe200030006ff */
[----:B------:R-:W-:Y:S01]  /*6030*/  HADD2.F32 R67, -RZ, R64.H1_H1 ;  /* 0x30000040ff437230 */ /* 0x000fe20000004100 */
[----:B------:R-:W-:Y:S01]  /*6040*/  F2FP.F16.E4M3.UNPACK_B R53, R53.H1 ;  /* 0x00000035ff35723e */ /* 0x000fe200030006ff */
[----:B------:R-:W-:-:S02]  /*6050*/  HADD2.F32 R54, -RZ, R54.H0_H0 ;  /* 0x20000036ff367230 */ /* 0x000fc40000004100 */
[CC--:B------:R-:W-:Y:S01]  /*6060*/  FMUL.FTZ R69, R55.reuse, R66.reuse ;  /* 0x0000004237457220 */ /* 0x0c0fe20000410000 */
[----:B------:R-:W-:Y:S01]  /*6070*/  HADD2.F32 R64, -RZ, R63.H0_H0 ;  /* 0x2000003fff407230 */ /* 0x000fe20000004100 */
[----:B------:R-:W-:Y:S01]  /*6080*/  F2FP.F16.E4M3.UNPACK_B R91, R91 ;  /* 0x0000005bff5b723e */ /* 0x000fe200020006ff */
[--C-:B------:R-:W-:Y:S02]  /*6090*/  HADD2.F32 R60, -RZ, R53.reuse.H1_H1 ;  /* 0x30000035ff3c7230 */ /* 0x100fe40000004100 */
[C---:B------:R-:W-:Y:S01]  /*60a0*/  FMUL.FTZ R66, R54.reuse, R66 ;  /* 0x0000004236427220 */ /* 0x040fe20000410000 */
[----:B------:R-:W-:Y:S02]  /*60b0*/  HADD2.F32 R53, -RZ, R53.H0_H0 ;  /* 0x20000035ff357230 */ /* 0x000fe40000004100 */
[-C--:B------:R-:W-:Y:S01]  /*60c0*/  FFMA.FTZ R70, R54, R64.reuse, -R69 ;  /* 0x0000004036467223 */ /* 0x080fe20000010845 */
[----:B------:R-:W-:Y:S02]  /*60d0*/  HADD2.F32 R63, -RZ, R63.H1_H1 ;  /* 0x3000003fff3f7230 */ /* 0x000fe40000004100 */
[CC--:B------:R-:W-:Y:S01]  /*60e0*/  FMUL.FTZ R54, R60.reuse, R67.reuse ;  /* 0x000000433c367220 */ /* 0x0c0fe20000410000 */
[----:B------:R-:W-:Y:S01]  /*60f0*/  FFMA.FTZ R71, R55, R64, R66 ;  /* 0x0000004037477223 */ /* 0x000fe20000010042 */
[C---:B------:R-:W-:Y:S01]  /*6100*/  FMUL.FTZ R67, R53.reuse, R67 ;  /* 0x0000004335437220 */ /* 0x040fe20000410000 */
[----:B------:R-:W-:Y:S01]  /*6110*/  F2FP.F16.E4M3.UNPACK_B R90, R90 ;  /* 0x0000005aff5a723e */ /* 0x000fe200020006ff */
        /* <DEDUP_REMOVED lines=19> */
[----:B------:R-:W-:Y:S01]  /*6250*/  FFMA.FTZ R69, R53, R90, -R64 ;  /* 0x0000005a35457223 */ /* 0x000fe20000010840 */
[----:B------:R-:W-:Y:S01]  /*6260*/  F2FP.F16.E4M3.UNPACK_B R53, R62.H1 ;  /* 0x0000003eff35723e */ /* 0x000fe200030006ff */
[----:B------:R-:W-:Y:S01]  /*6270*/  FFMA.FTZ R90, R52, R90, R91 ;  /* 0x0000005a345a7223 */ /* 0x000fe2000001005b */
[----:B------:R-:W-:-:S02]  /*6280*/  F2FP.F16.E4M3.UNPACK_B R64, R68.H1 ;  /* 0x00000044ff40723e */ /* 0x000fc400030006ff */
[----:B------:R-:W-:Y:S01]  /*6290*/  F2FP.SATFINITE.E4M3.F32.PACK_AB_MERGE_C R74, R66, R67, RZ ;  /* 0x00000043424a723e */ /* 0x000fe200048070ff */
[--C-:B------:R-:W-:Y:S01]  /*62a0*/  HADD2.F32 R55, -RZ, R53.reuse.H1_H1 ;  /* 0x30000035ff377230 */ /* 0x100fe20000004100 */
[----:B------:R-:W-:Y:S01]  /*62b0*/  F2FP.F16.E4M3.UNPACK_B R60, R65.H1 ;  /* 0x00000041ff3c723e */ /* 0x000fe200030006ff */
[----:B------:R-:W-:Y:S01]  /*62c0*/  HADD2.F32 R67, -RZ, R64.H1_H1 ;  /* 0x30000040ff437230 */ /* 0x000fe20000004100 */
[----:B------:R-:W-:Y:S01]  /*62d0*/  F2FP.F16.E4M3.UNPACK_B R52, R61.H1 ;  /* 0x0000003dff34723e */ /* 0x000fe200030006ff */
[----:B------:R-:W-:Y:S01]  /*62e0*/  HADD2.F32 R54, -RZ, R53.H0_H0 ;  /* 0x20000035ff367230 */ /* 0x000fe20000004100 */
[----:B------:R-:W-:Y:S01]  /*62f0*/  F2FP.F16.E4M3.UNPACK_B R68, R68 ;  /* 0x00000044ff44723e */ /* 0x000fe200020006ff */
[----:B------:R-:W-:Y:S01]  /*6300*/  HADD2.F32 R63, -RZ, R60.H1_H1 ;  /* 0x3000003cff3f7230 */ /* 0x000fe20000004100 */
[----:B------:R-:W-:Y:S01]  /*6310*/  F2FP.F16.E4M3.UNPACK_B R65, R65 ;  /* 0x00000041ff41723e */ /* 0x000fe200020006ff */
        /* <DEDUP_REMOVED lines=17> */
[--C-:B------:R-:W-:Y:S02]  /*6430*/  HADD2.F32 R53, -RZ, R62.reuse.H0_H0 ;  /* 0x2000003eff357230 */ /* 0x100fe40000004100 */
        /* <DEDUP_REMOVED lines=13> */
[----:B------:R-:W-:-:S02]  /*6510*/  F2FP.SATFINITE.E4M3.F32.PACK_AB_MERGE_C R72, R72, R73, RZ ;  /* 0x000000494848723e */ /* 0x000fc400048070ff */
[----:B------:R-:W-:Y:S02]  /*6520*/  F2FP.SATFINITE.E4M3.F32.PACK_AB_MERGE_C R66, R68, R55, R66 ;  /* 0x000000374442723e */ /* 0x000fe40004807042 */
[----:B------:R-:W-:Y:S02]  /*6530*/  F2FP.SATFINITE.E4M3.F32.PACK_AB_MERGE_C R55, R63, R54, R72 ;  /* 0x000000363f37723e */ /* 0x000fe40004807048 */
[----:B------:R-:W-:Y:S01]  /*6540*/  F2FP.SATFINITE.E4M3.F32.PACK_AB_MERGE_C R53, R71, R70, R75 ;  /* 0x000000464735723e */ /* 0x000fe2000480704b */
[----:B------:R-:W-:Y:S01]  /*6550*/  IMAD.MOV.U32 R54, RZ, RZ, R66 ;  /* 0x000000ffff367224 */ /* 0x000fe200078e0042 */
[----:B------:R-:W-:-:S07]  /*6560*/  F2FP.SATFINITE.E4M3.F32.PACK_AB_MERGE_C R52, R90, R69, R74 ;  /* 0x000000455a34723e */ /* 0x000fce000480704a */
.L_x_336:
[----:B------:R-:W-:Y:S05]  /*6570*/  BSYNC B2 ;  /* 0x0000000000027941 */ /* 0x000fea0003800000 */
.L_x_335:
[----:B------:R-:W-:Y:S02]  /*6580*/  ULDC.64 UR4, c[0x0][0x2d8] ;  /* 0x0000b60000047ab9 */ /* 0x000fe40000000a00 */
[----:B------:R-:W-:-:S04]  /*6590*/  IADD3 R60, P2, P3, R128, UR4, R46 ;  /* 0x00000004803c7c10 */ /* 0x000fc8000fb5e02e */
[----:B------:R-:W-:-:S05]  /*65a0*/  IADD3.X R61, R131, UR5, R21, P2, P3 ;  /* 0x00000005833d7c10 */ /* 0x000fca00097e6415 */
[----:B--2---:R1:W-:Y:S04]  /*65b0*/  STG.E.128 desc[UR60][R60.64], R52 ;  /* 0x000000343c007986 */ /* 0x0043e8000c101d3c */
.L_x_334:
[----:B------:R-:W-:Y:S05]  /*65c0*/  BSYNC B1 ;  /* 0x0000000000017941 */ /* 0x000fea0003800000 */
.L_x_333:
[----:B------:R-:W-:Y:S05]  /*65d0*/  @P1 BRA `(.L_x_332) ;  /* 0x0000005400481947 */ /* 0x000fea0003800000 */
[----:B------:R-:W-:Y:S01]  /*65e0*/  LOP3.LUT P2, RZ, R229, 0x4, RZ, 0xc0, !PT ;  /* 0x00000004e5ff7812 */ /* 0x000fe2000784c0ff */
[C---:B-1234-:R-:W-:Y:S01]  /*65f0*/  VIADD R53, R155.reuse, 0x40 ;  /* 0x000000409b357836 */ /* 0x05efe20000000000 */
[----:B------:R-:W-:Y:S11]  /*6600*/  BSSY B1, `(.L_x_337) ;  /* 0x000006f000017945 */ /* 0x000ff60003800000 */
[----:B------:R-:W-:-:S02]  /*6610*/  @P2 IADD3 R53, R155, -0x40, RZ ;  /* 0xffffffc09b352810 */ /* 0x000fc40007ffe0ff */
[----:B------:R-:W-:-:S03]  /*6620*/  ISETP.GE.AND P2, PT, R230, R130, PT ;  /* 0x00000082e600720c */ /* 0x000fc60003f46270 */
[----:B------:R-:W-:-:S06]  /*6630*/  IMAD.IADD R53, R16, 0x1, R53 ;  /* 0x0000000110357824 */ /* 0x000fcc00078e0235 */
[----:B------:R-:W1:Y:S04]  /*6640*/  LDS.128 R52, [R53+0x26400] ;  /* 0x0264000035347984 */ /* 0x000e680000000c00 */
[----:B------:R-:W-:Y:S05]  /*6650*/  @P2 BRA `(.L_x_338) ;  /* 0x0000000400a42947 */ /* 0x000fea0003800000 */
[----:B------:R-:W-:Y:S01]  /*6660*/  SHF.R.U32.HI R56, RZ, 0x8, R59 ;  /* 0x00000008ff387819 */ /* 0x000fe2000001163b */
[----:B-1----:R-:W-:Y:S01]  /*6670*/  IMAD.MOV.U32 R58, RZ, RZ, R55 ;  /* 0x000000ffff3a7224 */ /* 0x002fe200078e0037 */
[--C-:B------:R-:W-:Y:S02]  /*6680*/  SHF.R.U32.HI R62, RZ, 0x8, R57.reuse ;  /* 0x00000008ff3e7819 */ /* 0x100fe40000011639 */
[----:B------:R-:W-:Y:S01]  /*6690*/  SHF.R.U32.HI R64, RZ, 0x10, R57 ;  /* 0x00000010ff407819 */ /* 0x000fe20000011639 */
[----:B------:R-:W-:Y:S01]  /*66a0*/  IMAD.SHL.U32 R55, R56, 0x100, RZ ;  /* 0x0000010038377824 */ /* 0x000fe200078e00ff */
[----:B------:R-:W-:Y:S01]  /*66b0*/  LOP3.LUT R61, R57, 0xff0000ff, RZ, 0xc0, !PT ;  /* 0xff0000ff393d7812 */ /* 0x000fe200078ec0ff */
[----:B------:R-:W-:Y:S01]  /*66c0*/  IMAD.MOV.U32 R57, RZ, RZ, R54 ;  /* 0x000000ffff397224 */ /* 0x000fe200078e0036 */
[----:B------:R-:W-:Y:S01]  /*66d0*/  LOP3.LUT R60, R59, 0xff0000ff, RZ, 0xc0, !PT ;  /* 0xff0000ff3b3c7812 */ /* 0x000fe200078ec0ff */
[----:B------:R-:W-:Y:S01]  /*66e0*/  IMAD.SHL.U32 R54, R62, 0x100, RZ ;  /* 0x000001003e367824 */ /* 0x000fe200078e00ff */
[----:B------:R-:W-:-:S02]  /*66f0*/  SHF.R.U32.HI R63, RZ, 0x10, R59 ;  /* 0x00000010ff3f7819 */ /* 0x000fc4000001163b */
[----:B------:R-:W-:Y:S01]  /*6700*/  LOP3.LUT R62, R60, 0xff00, R55, 0xf8, !PT ;  /* 0x0000ff003c3e7812 */ /* 0x000fe200078ef837 */
[----:B------:R-:W-:Y:S01]  /*6710*/  IMAD.U32 R55, R64, 0x10000, RZ ;  /* 0x0001000040377824 */ /* 0x000fe200078e00ff */
[----:B------:R-:W-:Y:S02]  /*6720*/  LOP3.LUT R56, R61, 0xff00, R54, 0xf8, !PT ;  /* 0x0000ff003d387812 */ /* 0x000fe400078ef836 */
[----:B------:R-:W-:Y:S02]  /*6730*/  SHF.L.U32 R59, R63, 0x10, RZ ;  /* 0x000000103f3b7819 */ /* 0x000fe400000006ff */
        /* <DEDUP_REMOVED lines=91> */
.L_x_338:
[----:B------:R-:W-:Y:S05]  /*6cf0*/  BSYNC B1 ;  /* 0x0000000000017941 */ /* 0x000fea0003800000 */
.L_x_337:
[----:B------:R-:W-:Y:S02]  /*6d00*/  ULDC.64 UR4, c[0x0][0x2d8] ;  /* 0x0000b60000047ab9 */ /* 0x000fe40000000a00 */
[----:B------:R-:W-:-:S04]  /*6d10*/  IADD3 R56, P2, P3, R15, UR4, R128 ;  /* 0x000000040f387c10 */ /* 0x000fc8000fb5e080 */
[----:B------:R-:W-:-:S05]  /*6d20*/  IADD3.X R57, R108, UR5, R131, P2, P3 ;  /* 0x000000056c397c10 */ /* 0x000fca00097e6483 */
[----:B-1----:R1:W-:Y:S01]  /*6d30*/  STG.E.128 desc[UR60][R56.64], R52 ;  /* 0x0000003438007986 */ /* 0x0023e2000c101d3c */
[----:B------:R-:W-:Y:S05]  /*6d40*/  BRA `(.L_x_332) ;  /* 0x0000004c006c7947 */ /* 0x000fea0003800000 */
.L_x_296:
[----:B------:R-:W2:Y:S01]  /*6d50*/  LDL R56, [R1+0x40] ;  /* 0x0000400001387983 */ /* 0x000ea20000100800 */
[C---:B------:R-:W-:Y:S01]  /*6d60*/  ISETP.GE.AND P5, PT, R228.reuse, R120, PT ;  /* 0x00000078e400720c */ /* 0x040fe20003fa6270 */
[C---:B------:R-:W-:Y:S01]  /*6d70*/  VIADD R66, R228.reuse, 0x80 ;  /* 0x00000080e4427836 */ /* 0x040fe20000000000 */
[----:B------:R-:W-:Y:S02]  /*6d80*/  IADD3 R64, R228, 0x40, RZ ;  /* 0x00000040e4407810 */ /* 0x000fe40007ffe0ff */
[----:B------:R-:W-:Y:S02]  /*6d90*/  ISETP.GE.OR P5, PT, R18, R130, P5 ;  /* 0x000000821200720c */ /* 0x000fe40002fa6670 */
[----:B------:R-:W-:-:S11]  /*6da0*/  P2R R65, PR, RZ, 0x1 ;  /* 0x00000001ff417803 */ /* 0x000fd60000000000 */
[----:B------:R-:W0:Y:S08]  /*6db0*/  @!P5 LDC.64 R60, c[0x0][0x3c8] ;  /* 0x0000f200ff3cdb82 */ /* 0x000e300000000a00 */
[----:B------:R-:W1:Y:S01]  /*6dc0*/  @!P5 LDC.64 R62, c[0x0][0x3e0] ;  /* 0x0000f800ff3edb82 */ /* 0x000e620000000a00 */
[----:B0-----:R-:W-:-:S04]  /*6dd0*/  @!P5 IADD3 R60, P2, P3, R92, R60, R52 ;  /* 0x0000003c5c3cd210 */ /* 0x001fc80007b5e034 */
[----:B------:R-:W-:Y:S02]  /*6de0*/  @!P5 IADD3.X R61, R31, R61, R127, P2, P3 ;  /* 0x0000003d1f3dd210 */ /* 0x000fe400017e647f */
[----:B------:R-:W-:Y:S02]  /*6df0*/  CS2R R74, SRZ ;  /* 0x00000000004a7805 */ /* 0x000fe4000001ff00 */
[----:B------:R-:W-:Y:S02]  /*6e00*/  CS2R R76, SRZ ;  /* 0x00000000004c7805 */ /* 0x000fe4000001ff00 */
[----:B------:R-:W-:Y:S02]  /*6e10*/  CS2R R78, SRZ ;  /* 0x00000000004e7805 */ /* 0x000fe4000001ff00 */
[----:B------:R-:W-:Y:S02]  /*6e20*/  CS2R R80, SRZ ;  /* 0x0000000000507805 */ /* 0x000fe4000001ff00 */
[----:B------:R-:W-:-:S02]  /*6e30*/  CS2R R82, SRZ ;  /* 0x0000000000527805 */ /* 0x000fc4000001ff00 */
[----:B--2---:R-:W-:Y:S01]  /*6e40*/  R2UR UR4, R56 ;  /* 0x00000000380472ca */ /* 0x004fe200000e0000 */
[----:B------:R-:W-:-:S05]  /*6e50*/  VIADD R56, R228, 0xc0 ;  /* 0x000000c0e4387836 */ /* 0x000fca0000000000 */
[----:B------:R-:W-:-:S04]  /*6e60*/  ISETP.GE.AND P2, PT, R56, R120, PT ;  /* 0x000000783800720c */ /* 0x000fc80003f46270 */
[----:B------:R-:W-:-:S13]  /*6e70*/  ISETP.GE.OR P2, PT, R18, R130, P2 ;  /* 0x000000821200720c */ /* 0x000fda0001746670 */
[----:B------:R-:W0:Y:S01]  /*6e80*/  @!P2 LDC.64 R56, c[0x0][0x3d8] ;  /* 0x0000f600ff38ab82 */ /* 0x000e220000000a00 */
[----:B------:R-:W-:Y:S02]  /*6e90*/  @!P2 IMAD.MOV.U32 R53, RZ, RZ, R127 ;  /* 0x000000ffff35a224 */ /* 0x000fe400078e007f */
[----:B------:R-:W-:-:S05]  /*6ea0*/  @!P2 IMAD.MOV.U32 R55, RZ, RZ, R111 ;  /* 0x000000ffff37a224 */ /* 0x000fca00078e006f */
[----:B------:R-:W2:Y:S08]  /*6eb0*/  @!P2 LDC.64 R84, c[0x0][0x3c8] ;  /* 0x0000f200ff54ab82 */ /* 0x000eb00000000a00 */
[----:B------:R-:W3:Y:S01]  /*6ec0*/  @!P2 LDC.64 R86, c[0x0][0x3e0] ;  /* 0x0000f800ff56ab82 */ /* 0x000ee20000000a00 */
[----:B0-----:R-:W-:-:S04]  /*6ed0*/  @!P2 IMAD.WIDE.U32 R58, R56, 0xc0, R52 ;  /* 0x000000c0383aa825 */ /* 0x001fc800078e0034 */
[----:B------:R-:W-:-:S04]  /*6ee0*/  @!P2 IMAD R57, R57, 0xc0, RZ ;  /* 0x000000c03939a824 */ /* 0x000fc800078e02ff */
[----:B------:R-:W-:Y:S01]  /*6ef0*/  @!P2 IMAD.IADD R56, R59, 0x1, R57 ;  /* 0x000000013b38a824 */ /* 0x000fe200078e0239 */
[----:B--2---:R-:W-:-:S04]  /*6f00*/  @!P2 IADD3 R84, P3, P4, R92, R84, R58 ;  /* 0x000000545c54a210 */ /* 0x004fc80007c7e03a */
[----:B------:R-:W-:Y:S02]  /*6f10*/  @!P2 IADD3.X R85, R31, R85, R56, P3, P4 ;  /* 0x000000551f55a210 */ /* 0x000fe40001fe8438 */
[----:B------:R-:W0:Y:S03]  /*6f20*/  @!P2 LDC.64 R56, c[0x0][0x3e8] ;  /* 0x0000fa00ff38ab82 */ /* 0x000e260000000a00 */
[----:B------:R-:W2:Y:S01]  /*6f30*/  @!P2 LDG.E.128 R76, desc[UR60][R84.64] ;  /* 0x0000003c544ca981 */ /* 0x000ea2000c1e1d00 */
[----:B0-----:R-:W-:-:S04]  /*6f40*/  @!P2 IMAD.WIDE.U32 R58, R56, 0xc0, R54 ;  /* 0x000000c0383aa825 */ /* 0x001fc800078e0036 */
[----:B------:R-:W-:Y:S01]  /*6f50*/  @!P2 IMAD R57, R57, 0xc0, RZ ;  /* 0x000000c03939a824 */ /* 0x000fe200078e02ff */
[----:B---3--:R-:W-:-:S03]  /*6f60*/  @!P2 IADD3 R86, P3, P4, R98, R86, R58 ;  /* 0x000000566256a210 */ /* 0x008fc60007c7e03a */
[----:B------:R-:W-:-:S05]  /*6f70*/  @!P2 IMAD.IADD R56, R59, 0x1, R57 ;  /* 0x000000013b38a824 */ /* 0x000fca00078e0239 */
[----:B------:R-:W-:Y:S02]  /*6f80*/  @!P2 IADD3.X R87, R29, R87, R56, P3, P4 ;  /* 0x000000571d57a210 */ /* 0x000fe40001fe8438 */
[----:B-1----:R-:W-:-:S03]  /*6f90*/  @!P5 IADD3 R62, P3, P4, R98, R62, R54 ;  /* 0x0000003e623ed210 */ /* 0x002fc60007c7e036 */
[----:B------:R-:W3:Y:S01]  /*6fa0*/  @!P2 LDG.E.128 R80, desc[UR60][R86.64] ;  /* 0x0000003c5650a981 */ /* 0x000ee2000c1e1d00 */
[----:B------:R-:W-:Y:S02]  /*6fb0*/  @!P5 IADD3.X R63, R29, R63, R111, P3, P4 ;  /* 0x0000003f1d3fd210 */ /* 0x000fe40001fe846f */
[----:B------:R-:W-:-:S04]  /*6fc0*/  ISETP.GE.AND P4, PT, R64, R120, PT ;  /* 0x000000784000720c */ /* 0x000fc80003f86270 */
[----:B------:R-:W-:-:S13]  /*6fd0*/  ISETP.GE.OR P4, PT, R18, R130, P4 ;  /* 0x000000821200720c */ /* 0x000fda0002786670 */
[----:B------:R-:W-:Y:S01]  /*6fe0*/  @!P4 IADD3 R59, P3, P6, R92, R52, R10 ;  /* 0x000000345c3bc210 */ /* 0x000fe20007e7e00a */
[----:B------:R-:W0:Y:S03]  /*6ff0*/  @!P4 LDC.64 R68, c[0x0][0x3c8] ;  /* 0x0000f200ff44cb82 */ /* 0x000e260000000a00 */
[----:B------:R-:W-:Y:S02]  /*7000*/  @!P4 IADD3.X R64, R31, R127, R12, P3, P6 ;  /* 0x0000007f1f40c210 */ /* 0x000fe40001fec40c */
[----:B------:R-:W-:-:S03]  /*7010*/  ISETP.GE.AND P3, PT, R66, R120, PT ;  /* 0x000000784200720c */ /* 0x000fc60003f66270 */
[----:B------:R-:W1:Y:S01]  /*7020*/  @!P4 LDC.64 R70, c[0x0][0x3e0] ;  /* 0x0000f800ff46cb82 */ /* 0x000e620000000a00 */
[----:B------:R-:W-:-:S13]  /*7030*/  ISETP.GE.OR P3, PT, R18, R130, P3 ;  /* 0x000000821200720c */ /* 0x000fda0001f66670 */
[----:B------:R-:W-:Y:S01]  /*7040*/  @!P3 IADD3 R53, P0, P6, R92, R9, R52 ;  /* 0x000000095c35b210 */ /* 0x000fe20007e1e034 */
[----:B------:R-:W4:Y:S03]  /*7050*/  @!P3 LDC.64 R72, c[0x0][0x3c8] ;  /* 0x0000f200ff48bb82 */ /* 0x000f260000000a00 */
[----:B------:R-:W-:Y:S02]  /*7060*/  @!P3 IADD3.X R56, R31, R11, R127, P0, P6 ;  /* 0x0000000b1f38b210 */ /* 0x000fe400007ec47f */
[----:B------:R-:W-:-:S03]  /*7070*/  @!P4 IADD3 R57, P0, P6, R98, R54, R6 ;  /* 0x000000366239c210 */ /* 0x000fc60007e1e006 */
[----:B------:R-:W5:Y:S01]  /*7080*/  @!P3 LDC.64 R88, c[0x0][0x3e0] ;  /* 0x0000f800ff58bb82 */ /* 0x000f620000000a00 */
[----:B------:R-:W-:Y:S02]  /*7090*/  @!P4 IADD3.X R58, R29, R111, R8, P0, P6 ;  /* 0x0000006f1d3ac210 */ /* 0x000fe400007ec408 */
[----:B------:R-:W-:-:S04]  /*70a0*/  @!P3 IADD3 R55, P0, P6, R98, R5, R54 ;  /* 0x000000056237b210 */ /* 0x000fc80007e1e036 */
[----:B------:R-:W-:Y:S02]  /*70b0*/  @!P3 IADD3.X R52, R29, R7, R111, P0, P6 ;  /* 0x000000071d34b210 */ /* 0x000fe400007ec46f */
[----:B0-----:R-:W-:Y:S02]  /*70c0*/  @!P4 IADD3 R68, P6, R59, R68, RZ ;  /* 0x000000443b44c210 */ /* 0x001fe40007fde0ff */
[----:B------:R-:W-:Y:S02]  /*70d0*/  CS2R R66, SRZ ;  /* 0x0000000000427805 */ /* 0x000fe4000001ff00 */
[----:B------:R-:W-:Y:S01]  /*70e0*/  ISETP.NE.AND P0, PT, R65, RZ, PT ;  /* 0x000000ff4100720c */ /* 0x000fe20003f05270 */
[----:B------:R-:W-:Y:S01]  /*70f0*/  @!P4 IMAD.X R69, R64, 0x1, R69, P6 ;  /* 0x000000014045c824 */ /* 0x000fe200030e0645 */
[----:B-1----:R-:W-:-:S05]  /*7100*/  @!P4 IADD3 R70, P6, R57, R70, RZ ;  /* 0x000000463946c210 */ /* 0x002fca0007fde0ff */
[----:B------:R-:W-:Y:S01]  /*7110*/  @!P4 IMAD.X R71, R58, 0x1, R71, P6 ;  /* 0x000000013a47c824 */ /* 0x000fe200030e0647 */
[----:B----4-:R-:W-:Y:S02]  /*7120*/  @!P3 IADD3 R72, P6, R53, R72, RZ ;  /* 0x000000483548b210 */ /* 0x010fe40007fde0ff */
[----:B------:R-:W-:-:S03]  /*7130*/  CS2R R58, SRZ ;  /* 0x00000000003a7805 */ /* 0x000fc6000001ff00 */
[----:B------:R-:W-:Y:S01]  /*7140*/  @!P3 IMAD.X R73, R56, 0x1, R73, P6 ;  /* 0x000000013849b824 */ /* 0x000fe200030e0649 */
[----:B-----5:R-:W-:Y:S02]  /*7150*/  @!P3 IADD3 R88, P6, R55, R88, RZ ;  /* 0x000000583758b210 */ /* 0x020fe40007fde0ff */
[----:B------:R-:W-:Y:S02]  /*7160*/  CS2R R54, SRZ ;  /* 0x0000000000367805 */ /* 0x000fe4000001ff00 */
[----:B------:R-:W-:Y:S01]  /*7170*/  CS2R R56, SRZ ;  /* 0x0000000000387805 */ /* 0x000fe2000001ff00 */
[----:B------:R-:W-:Y:S01]  /*7180*/  @!P3 IMAD.X R89, R52, 0x1, R89, P6 ;  /* 0x000000013459b824 */ /* 0x000fe200030e0659 */
[----:B------:R-:W-:Y:S02]  /*7190*/  CS2R R52, SRZ ;  /* 0x0000000000347805 */ /* 0x000fe4000001ff00 */
[----:B------:R-:W-:Y:S02]  /*71a0*/  CS2R R64, SRZ ;  /* 0x0000000000407805 */ /* 0x000fe4000001ff00 */
[----:B------:R0:W4:Y:S04]  /*71b0*/  @!P5 LDG.E.128 R56, desc[UR60][R62.64] ;  /* 0x0000003c3e38d981 */ /* 0x000128000c1e1d00 */
[----:B------:R1:W5:Y:S04]  /*71c0*/  @!P5 LDG.E.128 R52, desc[UR60][R60.64] ;  /* 0x0000003c3c34d981 */ /* 0x000368000c1e1d00 */
[----:B------:R1:W5:Y:S01]  /*71d0*/  @!P4 LDG.E.128 R64, desc[UR60][R70.64] ;  /* 0x0000003c4640c981 */ /* 0x000362000c1e1d00 */
[----:B0-----:R-:W-:-:S02]  /*71e0*/  CS2R R62, SRZ ;  /* 0x00000000003e7805 */ /* 0x001fc4000001ff00 */
[----:B-1----:R-:W-:Y:S02]  /*71f0*/  CS2R R60, SRZ ;  /* 0x00000000003c7805 */ /* 0x002fe4000001ff00 */
[----:B------:R-:W-:-:S04]  /*7200*/  CS2R R70, SRZ ;  /* 0x0000000000467805 */ /* 0x000fc8000001ff00 */
[----:B------:R0:W5:Y:S02]  /*7210*/  @!P4 LDG.E.128 R60, desc[UR60][R68.64] ;  /* 0x0000003c443cc981 */ /* 0x000164000c1e1d00 */
[----:B0-----:R-:W-:-:S06]  /*7220*/  CS2R R68, SRZ ;  /* 0x0000000000447805 */ /* 0x001fcc000001ff00 */
[----:B------:R0:W5:Y:S02]  /*7230*/  @!P3 LDG.E.128 R68, desc[UR60][R72.64] ;  /* 0x0000003c4844b981 */ /* 0x000164000c1e1d00 */
[----:B0-----:R-:W-:-:S06]  /*7240*/  CS2R R72, SRZ ;  /* 0x0000000000487805 */ /* 0x001fcc000001ff00 */
[----:B------:R-:W5:Y:S01]  /*7250*/  @!P3 LDG.E.128 R72, desc[UR60][R88.64] ;  /* 0x0000003c5848b981 */ /* 0x000f62000c1e1d00 */
[----:B------:R-:W-:-:S06]  /*7260*/  UISETP.NE.AND UP0, UPT, UR4, 0x3, UPT ;  /* 0x000000030400788c */ /* 0x000fcc000bf05270 */
[----:B------:R-:W-:Y:S02]  /*7270*/  PLOP3.LUT P5, PT, PT, PT, UP0, 0x80, 0x0 ;  /* 0x000000000000781c */ /* 0x000fe40003faf008 */
[----:B------:R-:W-:Y:S01]  /*7280*/  ISETP.GE.AND P2, PT, R18, R130, PT ;  /* 0x000000821200720c */ /* 0x000fe20003f46270 */
[----:B--2---:R-:W-:Y:S02]  /*7290*/  IMAD.MOV.U32 R143, RZ, RZ, R76 ;  /* 0x000000ffff8f7224 */ /* 0x004fe400078e004c */
[----:B------:R-:W-:Y:S02]  /*72a0*/  IMAD.MOV.U32 R144, RZ, RZ, R78 ;  /* 0x000000ffff907224 */ /* 0x000fe400078e004e */
[----:B---3--:R-:W-:Y:S01]  /*72b0*/  IMAD.MOV.U32 R145, RZ, RZ, R80 ;  /* 0x000000ffff917224 */ /* 0x008fe200078e0050 */
[----:B------:R-:W-:Y:S01]  /*72c0*/  MOV R146, R82 ;  /* 0x0000005200927202 */ /* 0x000fe20000000f00 */
[----:B----4-:R-:W-:Y:S02]  /*72d0*/  IMAD.MOV.U32 R163, RZ, RZ, R56 ;  /* 0x000000ffffa37224 */ /* 0x010fe400078e0038 */
[----:B------:R-:W-:-:S02]  /*72e0*/  IMAD.MOV.U32 R161, RZ, RZ, R58 ;  /* 0x000000ffffa17224 */ /* 0x000fc400078e003a */
[----:B-----5:R-:W-:Y:S01]  /*72f0*/  IMAD.MOV.U32 R162, RZ, RZ, R52 ;  /* 0x000000ffffa27224 */ /* 0x020fe200078e0034 */
[----:B------:R-:W-:Y:S01]  /*7300*/  MOV R160, R54 ;  /* 0x0000003600a07202 */ /* 0x000fe20000000f00 */
[----:B------:R-:W-:Y:S02]  /*7310*/  IMAD.MOV.U32 R155, RZ, RZ, R64 ;  /* 0x000000ffff9b7224 */ /* 0x000fe400078e0040 */
[----:B------:R-:W-:Y:S02]  /*7320*/  IMAD.MOV.U32 R156, RZ, RZ, R66 ;  /* 0x000000ffff9c7224 */ /* 0x000fe400078e0042 */
[----:B------:R-:W-:Y:S02]  /*7330*/  IMAD.MOV.U32 R153, RZ, RZ, R60 ;  /* 0x000000ffff997224 */ /* 0x000fe400078e003c */
[----:B------:R-:W-:Y:S01]  /*7340*/  IMAD.MOV.U32 R154, RZ, RZ, R62 ;  /* 0x000000ffff9a7224 */ /* 0x000fe200078e003e */
[----:B------:R-:W-:Y:S01]  /*7350*/  MOV R149, R68 ;  /* 0x0000004400957202 */ /* 0x000fe20000000f00 */
[----:B------:R-:W-:-:S02]  /*7360*/  IMAD.MOV.U32 R150, RZ, RZ, R70 ;  /* 0x000000ffff967224 */ /* 0x000fc400078e0046 */
[----:B------:R-:W-:Y:S02]  /*7370*/  IMAD.MOV.U32 R151, RZ, RZ, R72 ;  /* 0x000000ffff977224 */ /* 0x000fe400078e0048 */
[----:B------:R-:W-:Y:S01]  /*7380*/  IMAD.MOV.U32 R152, RZ, RZ, R74 ;  /* 0x000000ffff987224 */ /* 0x000fe200078e004a */
[----:B------:R-:W-:Y:S06]  /*7390*/  @!P5 BRA `(.L_x_339) ;  /* 0x000000000004d947 */ /* 0x000fec0003800000 */
[----:B------:R-:W-:Y:S01]  /*73a0*/  BPT.TRAP 0x1 ;  /* 0x000000040000795c */ /* 0x000fe20000300000 */
.L_x_339:
[----:B------:R-:W-:Y:S01]  /*73b0*/  IMAD R111, R17, 0x8, R16 ;  /* 0x00000008116f7824 */ /* 0x000fe200078e0210 */
[----:B------:R-:W-:Y:S01]  /*73c0*/  SHF.L.U32 R127, R231, 0x1f, RZ ;  /* 0x0000001fe77f7819 */ /* 0x000fe200000006ff */
[----:B------:R-:W0:Y:S01]  /*73d0*/  LDC R147, c[0x0][0x2e4] ;  /* 0x0000b900ff937b82 */ /* 0x000e220000000800 */
[----:B------:R-:W-:Y:S01]  /*73e0*/  IMAD.MOV.U32 R129, RZ, RZ, R131 ;  /* 0x000000ffff817224 */ /* 0x000fe200078e0083 */
[----:B------:R-:W-:Y:S01]  /*73f0*/  BSSY B1, `(.L_x_340) ;  /* 0x0000005000017945 */ /* 0x000fe20003800000 */
[----:B------:R-:W1:Y:S05]  /*7400*/  SYNCS.PHASECHK.TRANS64.TRYWAIT P3, [R111+URZ+0x2e890], R127 ;  /* 0x02e8907f6f0075a7 */ /* 0x000e6a000806017f */
[----:B------:R-:W2:Y:S01]  /*7410*/  LDC.64 R130, c[0x0][0x2f0] ;  /* 0x0000bc00ff827b82 */ /* 0x000ea20000000a00 */
[----:B0-----:R-:W-:Y:S01]  /*7420*/  IMAD.IADD R148, R147, 0x1, -R123 ;  /* 0x0000000193947824 */ /* 0x001fe200078e0a7b */
[----:B-1----:R-:W-:Y:S06]  /*7430*/  @!P3 BRA `(.L_x_341) ;  /* 0x000001ac00f4b947 */ /* 0x002fec0003800000 */
.L_x_577:
[----:B------:R-:W-:Y:S05]  /*7440*/  BSYNC B1 ;  /* 0x0000000000017941 */ /* 0x000fea0003800000 */
.L_x_340:
[----:B------:R-:W-:Y:S01]  /*7450*/  ISETP.GE.OR P3, PT, R228, R120, P0 ;  /* 0x00000078e400720c */ /* 0x000fe20000766670 */
[----:B------:R-:W-:-:S12]  /*7460*/  BSSY B1, `(.L_x_342) ;  /* 0x00000f8000017945 */ /* 0x000fd80003800000 */
[----:B------:R-:W-:Y:S05]  /*7470*/  @P3 BRA `(.L_x_343) ;  /* 0x0000000c00d83947 */ /* 0x000fea0003800000 */
[----:B------:R-:W1:Y:S01]  /*7480*/  S2R R86, SR_TID.X ;  /* 0x0000000000567919 */ /* 0x000e620000002100 */
[----:B------:R-:W-:Y:S01]  /*7490*/  SHF.R.S32.HI R84, RZ, 0x1f, R228 ;  /* 0x0000001fff547819 */ /* 0x000fe200000114e4 */
[-C--:B--2---:R-:W-:Y:S01]  /*74a0*/  IMAD.WIDE.U32 R136, R228, R130.reuse, R128 ;  /* 0x00000082e4887225 */ /* 0x084fe200078e0080 */
[----:B------:R-:W-:Y:S01]  /*74b0*/  ISETP.NE.AND P6, PT, R0, RZ, PT ;  /* 0x000000ff0000720c */ /* 0x000fe20003fc5270 */
[----:B------:R-:W-:Y:S02]  /*74c0*/  BSSY B2, `(.L_x_344) ;  /* 0x00000e6000027945 */ /* 0x000fe40003800000 */
[----:B------:R-:W-:Y:S01]  /*74d0*/  IMAD R84, R84, R130, RZ ;  /* 0x0000008254547224 */ /* 0x000fe200078e02ff */
[----:B------:R-:W-:-:S03]  /*74e0*/  IADD3 R157, P3, P4, R46, R136, R27 ;  /* 0x000000882e9d7210 */ /* 0x000fc60007c7e01b */
[----:B------:R-:W-:Y:S01]  /*74f0*/  IMAD R85, R228, R131, R84 ;  /* 0x00000083e4557224 */ /* 0x000fe200078e0254 */
[----:B------:R-:W-:-:S03]  /*7500*/  SEL R84, R123, R148, !P6 ;  /* 0x000000947b547207 */ /* 0x000fc60007000000 */
[----:B------:R-:W-:Y:S01]  /*7510*/  IMAD.IADD R158, R85, 0x1, R137 ;  /* 0x00000001559e7824 */ /* 0x000fe200078e0289 */
[----:B------:R-:W-:-:S04]  /*7520*/  SHF.R.S32.HI R85, RZ, 0x1f, R84 ;  /* 0x0000001fff557819 */ /* 0x000fc80000011454 */
[----:B------:R-:W-:Y:S02]  /*7530*/  LEA.HI R85, R85, R84, RZ, 0x5 ;  /* 0x0000005455557211 */ /* 0x000fe400078f28ff */
[----:B------:R-:W-:Y:S02]  /*7540*/  IADD3.X R164, R21, R158, R26, P3, P4 ;  /* 0x0000009e15a47210 */ /* 0x000fe40001fe841a */
[----:B------:R-:W-:-:S04]  /*7550*/  LEA.HI.SX32 R85, R85, R28, 0x1b ;  /* 0x0000001c55557211 */ /* 0x000fc800078fdaff */
[----:B------:R-:W-:Y:S01]  /*7560*/  SHF.L.U32 R159, R85, 0x4, RZ ;  /* 0x00000004559f7819 */ /* 0x000fe200000006ff */
[----:B------:R-:W-:-:S03]  /*7570*/  IMAD R85, R17, 0x7000, R116 ;  /* 0x0000700011557824 */ /* 0x000fc600078e0274 */
[----:B------:R-:W-:Y:S01]  /*7580*/  LOP3.LUT R84, R3, 0x70, R159, 0xf8, !PT ;  /* 0x0000007003547812 */ /* 0x000fe200078ef89f */
[----:B-1----:R-:W-:Y:S02]  /*7590*/  VIADD R87, R86, 0xffffff80 ;  /* 0xffffff8056577836 */ /* 0x002fe40000000000 */
[----:B------:R-:W-:Y:S01]  /*75a0*/  IMAD.IADD R85, R16, 0x1, R85 ;  /* 0x0000000110557824 */ /* 0x000fe200078e0255 */
[----:B------:R-:W-:Y:S02]  /*75b0*/  LOP3.LUT R84, R84, R43, RZ, 0x3c, !PT ;  /* 0x0000002b54547212 */ /* 0x000fe400078e3cff */
[----:B------:R-:W-:-:S04]  /*75c0*/  SHF.R.S32.HI R86, RZ, 0x1f, R87 ;  /* 0x0000001fff567819 */ /* 0x000fc80000011457 */
[----:B------:R-:W-:-:S05]  /*75d0*/  LEA.HI R86, R86, R87, RZ, 0x5 ;  /* 0x0000005756567211 */ /* 0x000fca00078f28ff */
[----:B------:R-:W-:-:S05]  /*75e0*/  IMAD.SHL.U32 R86, R86, 0x20, RZ ;  /* 0x0000002056567824 */ /* 0x000fca00078e00ff */
[----:B------:R-:W-:-:S05]  /*75f0*/  LOP3.LUT R86, R86, 0xfffffc00, RZ, 0xc0, !PT ;  /* 0xfffffc0056567812 */ /* 0x000fca00078ec0ff */
[----:B------:R-:W-:-:S04]  /*7600*/  IMAD.IADD R84, R86, 0x1, R84 ;  /* 0x0000000156547824 */ /* 0x000fc800078e0254 */
[----:B------:R-:W-:-:S04]  /*7610*/  IMAD R87, R17, 0x7000, R84 ;  /* 0x0000700011577824 */ /* 0x000fc800078e0254 */
[----:B------:R-:W-:Y:S02]  /*7620*/  IMAD.IADD R88, R16, 0x1, R87 ;  /* 0x0000000110587824 */ /* 0x000fe400078e0257 */
[----:B------:R-:W1:Y:S04]  /*7630*/  LDS.128 R84, [R85+0x20400] ;  /* 0x0204000055547984 */ /* 0x000e680000000c00 */
[----:B------:R-:W2:Y:S01]  /*7640*/  LDS.128 R88, [R88+0x20400] ;  /* 0x0204000058587984 */ /* 0x000ea20000000c00 */
[----:B------:R-:W-:Y:S05]  /*7650*/  @P2 BRA `(.L_x_345) ;  /* 0x0000000c00302947 */ /* 0x000fea0003800000 */
[--C-:B------:R-:W-:Y:S02]  /*7660*/  SHF.R.U32.HI R170, RZ, 0x8, R53.reuse ;  /* 0x00000008ffaa7819 */ /* 0x100fe40000011635 */
[----:B------:R-:W-:Y:S02]  /*7670*/  LOP3.LUT R52, R53, 0xff0000ff, RZ, 0xc0, !PT ;  /* 0xff0000ff35347812 */ /* 0x000fe400078ec0ff */
[----:B------:R-:W-:Y:S02]  /*7680*/  SHF.R.U32.HI R169, RZ, 0x10, R53 ;  /* 0x00000010ffa97819 */ /* 0x000fe40000011635 */
[--C-:B------:R-:W-:Y:S02]  /*7690*/  SHF.R.U32.HI R165, RZ, 0x8, R57.reuse ;  /* 0x00000008ffa57819 */ /* 0x100fe40000011639 */
[----:B------:R-:W-:Y:S02]  /*76a0*/  LOP3.LUT R58, R57, 0xff0000ff, RZ, 0xc0, !PT ;  /* 0xff0000ff393a7812 */ /* 0x000fe400078ec0ff */
[----:B------:R-:W-:Y:S01]  /*76b0*/  SHF.R.U32.HI R53, RZ, 0x10, R57 ;  /* 0x00000010ff357819 */ /* 0x000fe20000011639 */
[----:B------:R-:W-:Y:S01]  /*76c0*/  IMAD.SHL.U32 R57, R170, 0x100, RZ ;  /* 0x00000100aa397824 */ /* 0x000fe200078e00ff */
[--C-:B------:R-:W-:Y:S01]  /*76d0*/  SHF.R.U32.HI R56, RZ, 0x8, R55.reuse ;  /* 0x00000008ff387819 */ /* 0x100fe20000011637 */
[----:B------:R-:W-:Y:S01]  /*76e0*/  IMAD.SHL.U32 R165, R165, 0x100, RZ ;  /* 0x00000100a5a57824 */ /* 0x000fe200078e00ff */
[----:B------:R-:W-:Y:S01]  /*76f0*/  LOP3.LUT R54, R55, 0xff0000ff, RZ, 0xc0, !PT ;  /* 0xff0000ff37367812 */ /* 0x000fe200078ec0ff */
[----:B------:R-:W-:Y:S01]  /*7700*/  IMAD.U32 R170, R53, 0x10000, RZ ;  /* 0x0001000035aa7824 */ /* 0x000fe200078e00ff */
[----:B------:R-:W-:-:S02]  /*7710*/  SHF.R.U32.HI R168, RZ, 0x10, R55 ;  /* 0x00000010ffa87819 */ /* 0x000fc40000011637 */
[--C-:B------:R-:W-:Y:S02]  /*7720*/  SHF.R.U32.HI R167, RZ, 0x8, R59.reuse ;  /* 0x00000008ffa77819 */ /* 0x100fe4000001163b */
[----:B------:R-:W-:Y:S02]  /*7730*/  LOP3.LUT R166, R59, 0xff0000ff, RZ, 0xc0, !PT ;  /* 0xff0000ff3ba67812 */ /* 0x000fe400078ec0ff */
[----:B------:R-:W-:Y:S01]  /*7740*/  SHF.R.U32.HI R55, RZ, 0x10, R59 ;  /* 0x00000010ff377819 */ /* 0x000fe2000001163b */
[----:B------:R-:W-:Y:S01]  /*7750*/  IMAD.SHL.U32 R59, R56, 0x100, RZ ;  /* 0x00000100383b7824 */ /* 0x000fe200078e00ff */
[----:B------:R-:W-:Y:S01]  /*7760*/  LOP3.LUT R52, R52, 0xff00, R57, 0xf8, !PT ;  /* 0x0000ff0034347812 */ /* 0x000fe200078ef839 */
[----:B------:R-:W-:Y:S01]  /*7770*/  IMAD.U32 R57, R169, 0x10000, RZ ;  /* 0x00010000a9397824 */ /* 0x000fe200078e00ff */
[----:B------:R-:W-:Y:S01]  /*7780*/  LOP3.LUT R169, R58, 0xff00, R165, 0xf8, !PT ;  /* 0x0000ff003aa97812 */ /* 0x000fe200078ef8a5 */
[----:B------:R-:W-:Y:S01]  /*7790*/  IMAD.U32 R172, R55, 0x10000, RZ ;  /* 0x0001000037ac7824 */ /* 0x000fe200078e00ff */
[----:B------:R-:W-:-:S02]  /*77a0*/  LOP3.LUT R56, R54, 0xff00, R59, 0xf8, !PT ;  /* 0x0000ff0036387812 */ /* 0x000fc400078ef83b */
[----:B------:R-:W-:Y:S01]  /*77b0*/  LOP3.LUT R54, R52, 0xff0000, R57, 0xf8, !PT ;  /* 0x00ff000034367812 */ /* 0x000fe200078ef839 */
[----:B------:R-:W-:Y:S01]  /*77c0*/  IMAD.U32 R57, R168, 0x10000, RZ ;  /* 0x00010000a8397824 */ /* 0x000fe200078e00ff */
[----:B------:R-:W-:Y:S02]  /*77d0*/  SHF.L.U32 R167, R167, 0x8, RZ ;  /* 0x00000008a7a77819 */ /* 0x000fe400000006ff */
[----:B------:R-:W-:Y:S02]  /*77e0*/  F2FP.F16.E4M3.UNPACK_B R168, R163.H1 ;  /* 0x000000a3ffa8723e */ /* 0x000fe400030006ff */
[----:B--2---:R-:W-:Y:S02]  /*77f0*/  F2FP.F16.E4M3.UNPACK_B R59, R88.H1 ;  /* 0x00000058ff3b723e */ /* 0x004fe400030006ff */
[----:B-1----:R-:W-:Y:S02]  /*7800*/  F2FP.F16.E4M3.UNPACK_B R58, R84.H1 ;  /* 0x00000054ff3a723e */ /* 0x002fe400030006ff */
[----:B------:R-:W-:Y:S01]  /*7810*/  LOP3.LUT R171, R166, 0xff00, R167, 0xf8, !PT ;  /* 0x0000ff00a6ab7812 */ /* 0x000fe200078ef8a7 */
[----:B------:R-:W-:Y:S01]  /*7820*/  HADD2.F32 R167, -RZ, R168.H0_H0 ;  /* 0x200000a8ffa77230 */ /* 0x000fe20000004100 */
[----:B------:R-:W-:Y:S01]  /*7830*/  LOP3.LUT R52, R56, 0xff0000, R57, 0xf8, !PT ;  /* 0x00ff000038347812 */ /* 0x000fe200078ef839 */
[----:B------:R-:W-:Y:S01]  /*7840*/  HADD2.F32 R57, -RZ, R59.H0_H0 ;  /* 0x2000003bff397230 */ /* 0x000fe20000004100 */
[----:B------:R-:W-:Y:S01]  /*7850*/  F2FP.F16.E4M3.UNPACK_B R165, R162.H1 ;  /* 0x000000a2ffa5723e */ /* 0x000fe200030006ff */
[----:B------:R-:W-:Y:S01]  /*7860*/  HADD2.F32 R56, -RZ, R58.H0_H0 ;  /* 0x2000003aff387230 */ /* 0x000fe20000004100 */
[----:B------:R-:W-:Y:S01]  /*7870*/  LOP3.LUT R55, R169, 0xff0000, R170, 0xf8, !PT ;  /* 0x00ff0000a9377812 */ /* 0x000fe200078ef8aa */
[----:B------:R-:W-:-:S02]  /*7880*/  HADD2.F32 R170, -RZ, R168.H1_H1 ;  /* 0x300000a8ffaa7230 */ /* 0x000fc40000004100 */
[CC--:B------:R-:W-:Y:S01]  /*7890*/  FMUL.FTZ R173, R57.reuse, R167.reuse ;  /* 0x000000a739ad7220 */ /* 0x0c0fe20000410000 */
[--C-:B------:R-:W-:Y:S02]  /*78a0*/  HADD2.F32 R166, -RZ, R165.reuse.H0_H0 ;  /* 0x200000a5ffa67230 */ /* 0x100fe40000004100 */
[C---:B------:R-:W-:Y:S01]  /*78b0*/  FMUL.FTZ R174, R56.reuse, R167 ;  /* 0x000000a738ae7220 */ /* 0x040fe20000410000 */
[----:B------:R-:W-:Y:S01]  /*78c0*/  HADD2.F32 R167, -RZ, R165.H1_H1 ;  /* 0x300000a5ffa77230 */ /* 0x000fe20000004100 */
[----:B------:R-:W-:Y:S01]  /*78d0*/  F2FP.F16.E4M3.UNPACK_B R168, R163 ;  /* 0x000000a3ffa8723e */ /* 0x000fe200020006ff */
[----:B------:R-:W-:Y:S02]  /*78e0*/  HADD2.F32 R165, -RZ, R59.H1_H1 ;  /* 0x3000003bffa57230 */ /* 0x000fe40000004100 */
[-C--:B------:R-:W-:Y:S01]  /*78f0*/  FFMA.FTZ R56, R56, R166.reuse, -R173 ;  /* 0x000000a638387223 */ /* 0x080fe200000108ad */
[----:B------:R-:W-:Y:S01]  /*7900*/  FFMA.FTZ R57, R57, R166, R174 ;  /* 0x000000a639397223 */ /* 0x000fe200000100ae */
[----:B------:R-:W-:Y:S01]  /*7910*/  HADD2.F32 R58, -RZ, R58.H1_H1 ;  /* 0x3000003aff3a7230 */ /* 0x000fe20000004100 */
[----:B------:R-:W-:Y:S01]  /*7920*/  F2FP.F16.E4M3.UNPACK_B R166, R162 ;  /* 0x000000a2ffa6723e */ /* 0x000fe200020006ff */
[----:B------:R-:W-:Y:S01]  /*7930*/  FMUL.FTZ R59, R165, R170 ;  /* 0x000000aaa53b7220 */ /* 0x000fe20000410000 */
[----:B------:R-:W-:Y:S01]  /*7940*/  F2FP.F16.E4M3.UNPACK_B R162, R84 ;  /* 0x00000054ffa2723e */ /* 0x000fe200020006ff */
[----:B------:R-:W-:Y:S01]  /*7950*/  HADD2.F32 R169, -RZ, R168.H0_H0 ;  /* 0x200000a8ffa97230 */ /* 0x000fe20000004100 */
[----:B------:R-:W-:Y:S01]  /*7960*/  F2FP.F16.E4M3.UNPACK_B R88, R88 ;  /* 0x00000058ff58723e */ /* 0x000fe200020006ff */
[C---:B------:R-:W-:Y:S01]  /*7970*/  FMUL.FTZ R170, R58.reuse, R170 ;  /* 0x000000aa3aaa7220 */ /* 0x040fe20000410000 */
[-C--:B------:R-:W-:Y:S01]  /*7980*/  FFMA.FTZ R59, R58, R167.reuse, -R59 ;  /* 0x000000a73a3b7223 */ /* 0x080fe2000001083b */
[----:B------:R-:W-:Y:S01]  /*7990*/  HADD2.F32 R84, -RZ, R162.H0_H0 ;  /* 0x200000a2ff547230 */ /* 0x000fe20000004100 */
[----:B------:R-:W-:Y:S01]  /*79a0*/  LOP3.LUT R53, R171, 0xff0000, R172, 0xf8, !PT ;  /* 0x00ff0000ab357812 */ /* 0x000fe200078ef8ac */
[----:B------:R-:W-:Y:S01]  /*79b0*/  FFMA.FTZ R58, R165, R167, R170 ;  /* 0x000000a7a53a7223 */ /* 0x000fe200000100aa */
[----:B------:R-:W-:Y:S01]  /*79c0*/  HADD2.F32 R163, -RZ, R88.H0_H0 ;  /* 0x20000058ffa37230 */ /* 0x000fe20000004100 */
[----:B------:R-:W-:Y:S01]  /*79d0*/  F2FP.SATFINITE.E4M3.F32.PACK_AB_MERGE_C R56, R59, R56, RZ ;  /* 0x000000383b38723e */ /* 0x000fe200048070ff */
[----:B------:R-:W-:-:S02]  /*79e0*/  HADD2.F32 R167, -RZ, R166.H0_H0 ;  /* 0x200000a6ffa77230 */ /* 0x000fc40000004100 */
[CC--:B------:R-:W-:Y:S01]  /*79f0*/  FMUL.FTZ R170, R84.reuse, R169.reuse ;  /* 0x000000a954aa7220 */ /* 0x0c0fe20000410000 */
[----:B------:R-:W-:Y:S02]  /*7a00*/  HADD2.F32 R168, -RZ, R168.H1_H1 ;  /* 0x300000a8ffa87230 */ /* 0x000fe40000004100 */
[C---:B------:R-:W-:Y:S01]  /*7a10*/  FMUL.FTZ R171, R163.reuse, R169 ;  /* 0x000000a9a3ab7220 */ /* 0x040fe20000410000 */
[----:B------:R-:W-:Y:S02]  /*7a20*/  HADD2.F32 R165, -RZ, R88.H1_H1 ;  /* 0x30000058ffa57230 */ /* 0x000fe40000004100 */
[-C--:B------:R-:W-:Y:S01]  /*7a30*/  FFMA.FTZ R88, R163, R167.reuse, R170 ;  /* 0x000000a7a3587223 */ /* 0x080fe200000100aa */
[----:B------:R-:W-:Y:S02]  /*7a40*/  HADD2.F32 R162, -RZ, R162.H1_H1 ;  /* 0x300000a2ffa27230 */ /* 0x000fe40000004100 */
[----:B------:R-:W-:Y:S01]  /*7a50*/  FFMA.FTZ R84, R84, R167, -R171 ;  /* 0x000000a754547223 */ /* 0x000fe200000108ab */
[----:B------:R-:W-:-:S02]  /*7a60*/  HADD2.F32 R166, -RZ, R166.H1_H1 ;  /* 0x300000a6ffa67230 */ /* 0x000fc40000004100 */
[CC--:B------:R-:W-:Y:S01]  /*7a70*/  FMUL.FTZ R163, R165.reuse, R168.reuse ;  /* 0x000000a8a5a37220 */ /* 0x0c0fe20000410000 */
[----:B------:R-:W-:Y:S01]  /*7a80*/  F2FP.F16.E4M3.UNPACK_B R169, R161.H1 ;  /* 0x000000a1ffa9723e */ /* 0x000fe200030006ff */
[C---:B------:R-:W-:Y:S01]  /*7a90*/  FMUL.FTZ R172, R162.reuse, R168 ;  /* 0x000000a8a2ac7220 */ /* 0x040fe20000410000 */
[----:B------:R-:W-:Y:S01]  /*7aa0*/  F2FP.F16.E4M3.UNPACK_B R167, R90.H1 ;  /* 0x0000005affa7723e */ /* 0x000fe200030006ff */
[----:B------:R-:W-:Y:S01]  /*7ab0*/  FFMA.FTZ R163, R162, R166, -R163 ;  /* 0x000000a6a2a37223 */ /* 0x000fe200000108a3 */
[----:B------:R-:W-:Y:S01]  /*7ac0*/  F2FP.F16.E4M3.UNPACK_B R162, R86.H1 ;  /* 0x00000056ffa2723e */ /* 0x000fe200030006ff */
[----:B------:R-:W-:Y:S01]  /*7ad0*/  HADD2.F32 R173, -RZ, R169.H0_H0 ;  /* 0x200000a9ffad7230 */ /* 0x000fe20000004100 */
[----:B------:R-:W-:Y:S01]  /*7ae0*/  F2FP.F16.E4M3.UNPACK_B R170, R160.H1 ;  /* 0x000000a0ffaa723e */ /* 0x000fe200030006ff */
[----:B------:R-:W-:Y:S02]  /*7af0*/  HADD2.F32 R168, -RZ, R167.H0_H0 ;  /* 0x200000a7ffa87230 */ /* 0x000fe40000004100 */
[----:B------:R-:W-:Y:S01]  /*7b00*/  FFMA.FTZ R165, R165, R166, R172 ;  /* 0x000000a6a5a57223 */ /* 0x000fe200000100ac */
[----:B------:R-:W-:Y:S01]  /*7b10*/  HADD2.F32 R166, -RZ, R162.H0_H0 ;  /* 0x200000a2ffa67230 */ /* 0x000fe20000004100 */
[----:B------:R-:W-:Y:S01]  /*7b20*/  F2FP.F16.E4M3.UNPACK_B R86, R86 ;  /* 0x00000056ff56723e */ /* 0x000fe200020006ff */
[----:B------:R-:W-:-:S02]  /*7b30*/  HADD2.F32 R171, -RZ, R170.H0_H0 ;  /* 0x200000aaffab7230 */ /* 0x000fc40000004100 */
[-C--:B------:R-:W-:Y:S01]  /*7b40*/  FMUL.FTZ R175, R168, R173.reuse ;  /* 0x000000ada8af7220 */ /* 0x080fe20000410000 */
[----:B------:R-:W-:Y:S02]  /*7b50*/  HADD2.F32 R172, -RZ, R169.H1_H1 ;  /* 0x300000a9ffac7230 */ /* 0x000fe40000004100 */
[----:B------:R-:W-:Y:S01]  /*7b60*/  FMUL.FTZ R173, R166, R173 ;  /* 0x000000ada6ad7220 */ /* 0x000fe20000410000 */
[----:B------:R-:W-:Y:S01]  /*7b70*/  HADD2.F32 R169, -RZ, R167.H1_H1 ;  /* 0x300000a7ffa97230 */ /* 0x000fe20000004100 */
[----:B------:R-:W-:Y:S01]  /*7b80*/  F2FP.SATFINITE.E4M3.F32.PACK_AB_MERGE_C R57, R58, R57, RZ ;  /* 0x000000393a39723e */ /* 0x000fe200048070ff */
[----:B------:R-:W-:Y:S02]  /*7b90*/  HADD2.F32 R167, -RZ, R162.H1_H1 ;  /* 0x300000a2ffa77230 */ /* 0x000fe40000004100 */
[-C--:B------:R-:W-:Y:S01]  /*7ba0*/  FFMA.FTZ R162, R166, R171.reuse, -R175 ;  /* 0x000000aba6a27223 */ /* 0x080fe200000108af */
[----:B------:R-:W-:Y:S02]  /*7bb0*/  HADD2.F32 R170, -RZ, R170.H1_H1 ;  /* 0x300000aaffaa7230 */ /* 0x000fe40000004100 */
[----:B------:R-:W-:Y:S01]  /*7bc0*/  FFMA.FTZ R166, R168, R171, R173 ;  /* 0x000000aba8a67223 */ /* 0x000fe200000100ad */
[-C--:B------:R-:W-:Y:S01]  /*7bd0*/  FMUL.FTZ R174, R169, R172.reuse ;  /* 0x000000aca9ae7220 */ /* 0x080fe20000410000 */
[----:B------:R-:W-:Y:S01]  /*7be0*/  F2FP.F16.E4M3.UNPACK_B R168, R161 ;  /* 0x000000a1ffa8723e */ /* 0x000fe200020006ff */
[C---:B------:R-:W-:Y:S01]  /*7bf0*/  FMUL.FTZ R172, R167.reuse, R172 ;  /* 0x000000aca7ac7220 */ /* 0x040fe20000410000 */
[----:B------:R-:W-:Y:S01]  /*7c00*/  F2FP.F16.E4M3.UNPACK_B R161, R90 ;  /* 0x0000005affa1723e */ /* 0x000fe200020006ff */
[----:B------:R-:W-:Y:S01]  /*7c10*/  FFMA.FTZ R177, R167, R170, -R174 ;  /* 0x000000aaa7b17223 */ /* 0x000fe200000108ae */
[----:B------:R-:W-:Y:S01]  /*7c20*/  F2FP.F16.E4M3.UNPACK_B R167, R160 ;  /* 0x000000a0ffa7723e */ /* 0x000fe200020006ff */
[----:B------:R-:W-:-:S02]  /*7c30*/  HADD2.F32 R171, -RZ, R168.H0_H0 ;  /* 0x200000a8ffab7230 */ /* 0x000fc40000004100 */
[----:B------:R-:W-:Y:S01]  /*7c40*/  FFMA.FTZ R179, R169, R170, R172 ;  /* 0x000000aaa9b37223 */ /* 0x000fe200000100ac */
[--C-:B------:R-:W-:Y:S01]  /*7c50*/  HADD2.F32 R160, -RZ, R161.reuse.H0_H0 ;  /* 0x200000a1ffa07230 */ /* 0x100fe20000004100 */
[----:B------:R-:W-:Y:S01]  /*7c60*/  F2FP.F16.E4M3.UNPACK_B R58, R89 ;  /* 0x00000059ff3a723e */ /* 0x000fe200020006ff */
[----:B------:R-:W-:Y:S01]  /*7c70*/  HADD2.F32 R168, -RZ, R168.H1_H1 ;  /* 0x300000a8ffa87230 */ /* 0x000fe20000004100 */
[----:B------:R-:W-:Y:S01]  /*7c80*/  F2FP.F16.E4M3.UNPACK_B R59, R55 ;  /* 0x00000037ff3b723e */ /* 0x000fe200020006ff */
[--C-:B------:R-:W-:Y:S02]  /*7c90*/  HADD2.F32 R90, -RZ, R86.reuse.H0_H0 ;  /* 0x20000056ff5a7230 */ /* 0x100fe40000004100 */
[----:B------:R-:W-:Y:S01]  /*7ca0*/  FMUL.FTZ R173, R160, R171 ;  /* 0x000000aba0ad7220 */ /* 0x000fe20000410000 */
[----:B------:R-:W-:Y:S01]  /*7cb0*/  HADD2.F32 R161, -RZ, R161.H1_H1 ;  /* 0x300000a1ffa17230 */ /* 0x000fe20000004100 */
[----:B------:R-:W-:Y:S01]  /*7cc0*/  F2FP.SATFINITE.E4M3.F32.PACK_AB_MERGE_C R88, R165, R88, R57 ;  /* 0x00000058a558723e */ /* 0x000fe20004807039 */
[----:B------:R-:W-:-:S02]  /*7cd0*/  HADD2.F32 R86, -RZ, R86.H1_H1 ;  /* 0x30000056ff567230 */ /* 0x000fc40000004100 */
[----:B------:R-:W-:Y:S01]  /*7ce0*/  FMUL.FTZ R171, R90, R171 ;  /* 0x000000ab5aab7220 */ /* 0x000fe20000410000 */
[--C-:B------:R-:W-:Y:S02]  /*7cf0*/  HADD2.F32 R169, -RZ, R167.reuse.H0_H0 ;  /* 0x200000a7ffa97230 */ /* 0x100fe40000004100 */
[CC--:B------:R-:W-:Y:S01]  /*7d00*/  FMUL.FTZ R175, R161.reuse, R168.reuse ;  /* 0x000000a8a1af7220 */ /* 0x0c0fe20000410000 */
[----:B------:R-:W-:Y:S02]  /*7d10*/  HADD2.F32 R167, -RZ, R167.H1_H1 ;  /* 0x300000a7ffa77230 */ /* 0x000fe40000004100 */
[----:B------:R-:W-:Y:S01]  /*7d20*/  FMUL.FTZ R168, R86, R168 ;  /* 0x000000a856a87220 */ /* 0x000fe20000410000 */
[----:B------:R-:W-:Y:S01]  /*7d30*/  F2FP.F16.E4M3.UNPACK_B R57, R85 ;  /* 0x00000055ff39723e */ /* 0x000fe200020006ff */
[-C--:B------:R-:W-:Y:S01]  /*7d40*/  FFMA.FTZ R173, R90, R169.reuse, -R173 ;  /* 0x000000a95aad7223 */ /* 0x080fe200000108ad */
[----:B------:R-:W-:Y:S01]  /*7d50*/  FFMA.FTZ R90, R160, R169, R171 ;  /* 0x000000a9a05a7223 */ /* 0x000fe200000100ab */
[-C--:B------:R-:W-:Y:S01]  /*7d60*/  FFMA.FTZ R86, R86, R167.reuse, -R175 ;  /* 0x000000a756567223 */ /* 0x080fe200000108af */
[----:B------:R-:W-:Y:S01]  /*7d70*/  FFMA.FTZ R167, R161, R167, R168 ;  /* 0x000000a7a1a77223 */ /* 0x000fe200000100a8 */
[----:B------:R-:W-:Y:S01]  /*7d80*/  F2FP.SATFINITE.E4M3.F32.PACK_AB_MERGE_C R162, R177, R162, RZ ;  /* 0x000000a2b1a2723e */ /* 0x000fe200048070ff */
[--C-:B------:R-:W-:Y:S01]  /*7d90*/  HADD2.F32 R160, -RZ, R58.reuse.H0_H0 ;  /* 0x2000003affa07230 */ /* 0x100fe20000004100 */
[----:B------:R-:W-:Y:S01]  /*7da0*/  F2FP.SATFINITE.E4M3.F32.PACK_AB_MERGE_C R166, R179, R166, RZ ;  /* 0x000000a6b3a6723e */ /* 0x000fe200048070ff */
[----:B------:R-:W-:Y:S01]  /*7db0*/  HADD2.F32 R165, -RZ, R59.H0_H0 ;  /* 0x2000003bffa57230 */ /* 0x000fe20000004100 */
[----:B------:R-:W-:Y:S01]  /*7dc0*/  F2FP.SATFINITE.E4M3.F32.PACK_AB_MERGE_C R84, R163, R84, R56 ;  /* 0x00000054a354723e */ /* 0x000fe20004807038 */
[----:B------:R-:W-:Y:S01]  /*7dd0*/  HADD2.F32 R56, -RZ, R57.H0_H0 ;  /* 0x20000039ff387230 */ /* 0x000fe20000004100 */
[----:B------:R-:W-:Y:S01]  /*7de0*/  F2FP.F16.E4M3.UNPACK_B R161, R54 ;  /* 0x00000036ffa1723e */ /* 0x000fe200020006ff */
[----:B------:R-:W-:Y:S01]  /*7df0*/  HADD2.F32 R58, -RZ, R58.H1_H1 ;  /* 0x3000003aff3a7230 */ /* 0x000fe20000004100 */
[----:B------:R-:W-:Y:S01]  /*7e00*/  F2FP.SATFINITE.E4M3.F32.PACK_AB_MERGE_C R86, R86, R173, R162 ;  /* 0x000000ad5656723e */ /* 0x000fe200048070a2 */
[----:B------:R-:W-:Y:S01]  /*7e10*/  HADD2.F32 R162, -RZ, R59.H1_H1 ;  /* 0x3000003bffa27230 */ /* 0x000fe20000004100 */
[----:B------:R-:W-:Y:S01]  /*7e20*/  F2FP.SATFINITE.E4M3.F32.PACK_AB_MERGE_C R90, R167, R90, R166 ;  /* 0x0000005aa75a723e */ /* 0x000fe200048070a6 */
[----:B------:R-:W-:-:S02]  /*7e30*/  HADD2.F32 R163, -RZ, R161.H0_H0 ;  /* 0x200000a1ffa37230 */ /* 0x000fc40000004100 */
[-C--:B------:R-:W-:Y:S01]  /*7e40*/  FMUL.FTZ R167, R160, R165.reuse ;  /* 0x000000a5a0a77220 */ /* 0x080fe20000410000 */
[C---:B------:R-:W-:Y:S01]  /*7e50*/  FMUL.FTZ R165, R56.reuse, R165 ;  /* 0x000000a538a57220 */ /* 0x040fe20000410000 */
[----:B------:R-:W-:Y:S01]  /*7e60*/  HADD2.F32 R59, -RZ, R57.H1_H1 ;  /* 0x30000039ff3b7230 */ /* 0x000fe20000004100 */
[----:B------:R-:W-:Y:S01]  /*7e70*/  F2FP.F16.E4M3.UNPACK_B R89, R89.H1 ;  /* 0x00000059ff59723e */ /* 0x000fe200030006ff */
[-C--:B------:R-:W-:Y:S01]  /*7e80*/  FFMA.FTZ R56, R56, R163.reuse, -R167 ;  /* 0x000000a338387223 */ /* 0x080fe200000108a7 */
[----:B------:R-:W-:Y:S01]  /*7e90*/  FFMA.FTZ R57, R160, R163, R165 ;  /* 0x000000a3a0397223 */ /* 0x000fe200000100a5 */
[----:B------:R-:W-:Y:S02]  /*7ea0*/  HADD2.F32 R161, -RZ, R161.H1_H1 ;  /* 0x300000a1ffa17230 */ /* 0x000fe40000004100 */
[-C--:B------:R-:W-:Y:S01]  /*7eb0*/  FMUL.FTZ R160, R58, R162.reuse ;  /* 0x000000a23aa07220 */ /* 0x080fe20000410000 */
[----:B------:R-:W-:Y:S01]  /*7ec0*/  FMUL.FTZ R163, R59, R162 ;  /* 0x000000a23ba37220 */ /* 0x000fe20000410000 */
[----:B------:R-:W-:-:S02]  /*7ed0*/  F2FP.F16.E4M3.UNPACK_B R162, R55.H1 ;  /* 0x00000037ffa2723e */ /* 0x000fc400030006ff */
[----:B------:R-:W-:Y:S01]  /*7ee0*/  F2FP.F16.E4M3.UNPACK_B R85, R85.H1 ;  /* 0x00000055ff55723e */ /* 0x000fe200030006ff */
[-C--:B------:R-:W-:Y:S01]  /*7ef0*/  FFMA.FTZ R59, R59, R161.reuse, -R160 ;  /* 0x000000a13b3b7223 */ /* 0x080fe200000108a0 */
[----:B------:R-:W-:Y:S01]  /*7f00*/  FFMA.FTZ R58, R58, R161, R163 ;  /* 0x000000a13a3a7223 */ /* 0x000fe200000100a3 */
[----:B------:R-:W-:Y:S01]  /*7f10*/  F2FP.F16.E4M3.UNPACK_B R54, R54.H1 ;  /* 0x00000036ff36723e */ /* 0x000fe200030006ff */
[----:B------:R-:W-:Y:S01]  /*7f20*/  HADD2.F32 R160, -RZ, R89.H0_H0 ;  /* 0x20000059ffa07230 */ /* 0x000fe20000004100 */
[-C--:B------:R-:W-:Y:S01]  /*7f30*/  F2FP.F16.E4M3.UNPACK_B R171, R53.reuse ;  /* 0x00000035ffab723e */ /* 0x080fe200020006ff */
[----:B------:R-:W-:Y:S01]  /*7f40*/  HADD2.F32 R163, -RZ, R162.H0_H0 ;  /* 0x200000a2ffa37230 */ /* 0x000fe20000004100 */
[----:B------:R-:W-:Y:S01]  /*7f50*/  F2FP.F16.E4M3.UNPACK_B R172, R53.H1 ;  /* 0x00000035ffac723e */ /* 0x000fe200030006ff */
[----:B------:R-:W-:Y:S01]  /*7f60*/  HADD2.F32 R55, -RZ, R85.H0_H0 ;  /* 0x20000055ff377230 */ /* 0x000fe20000004100 */
[----:B------:R-:W-:Y:S01]  /*7f70*/  F2FP.F16.E4M3.UNPACK_B R167, R52 ;  /* 0x00000034ffa7723e */ /* 0x000fe200020006ff */
[----:B------:R-:W-:-:S02]  /*7f80*/  HADD2.F32 R161, -RZ, R89.H1_H1 ;  /* 0x30000059ffa17230 */ /* 0x000fc40000004100 */
[CC--:B------:R-:W-:Y:S01]  /*7f90*/  FMUL.FTZ R168, R160.reuse, R163.reuse ;  /* 0x000000a3a0a87220 */ /* 0x0c0fe20000410000 */
[----:B------:R-:W-:Y:S02]  /*7fa0*/  HADD2.F32 R89, -RZ, R54.H0_H0 ;  /* 0x20000036ff597230 */ /* 0x000fe40000004100 */
[C---:B------:R-:W-:Y:S01]  /*7fb0*/  FMUL.FTZ R163, R55.reuse, R163 ;  /* 0x000000a337a37220 */ /* 0x040fe20000410000 */
[----:B------:R-:W-:Y:S02]  /*7fc0*/  HADD2.F32 R85, -RZ, R85.H1_H1 ;  /* 0x30000055ff557230 */ /* 0x000fe40000004100 */
[----:B------:R-:W-:Y:S02]  /*7fd0*/  HADD2.F32 R162, -RZ, R162.H1_H1 ;  /* 0x300000a2ffa27230 */ /* 0x000fe40000004100 */
[----:B------:R-:W-:Y:S02]  /*7fe0*/  HADD2.F32 R166, -RZ, R54.H1_H1 ;  /* 0x30000036ffa67230 */ /* 0x000fe40000004100 */
[-C--:B------:R-:W-:Y:S01]  /*7ff0*/  FFMA.FTZ R54, R55, R89.reuse, -R168 ;  /* 0x0000005937367223 */ /* 0x080fe200000108a8 */
[----:B------:R-:W-:Y:S01]  /*8000*/  FFMA.FTZ R55, R160, R89, R163 ;  /* 0x00000059a0377223 */ /* 0x000fe200000100a3 */
[-C--:B------:R-:W-:Y:S01]  /*8010*/  FMUL.FTZ R170, R161, R162.reuse ;  /* 0x000000a2a1aa7220 */ /* 0x080fe20000410000 */
[C---:B------:R-:W-:Y:S01]  /*8020*/  FMUL.FTZ R160, R85.reuse, R162 ;  /* 0x000000a255a07220 */ /* 0x040fe20000410000 */
[----:B------:R-:W-:Y:S01]  /*8030*/  F2FP.F16.E4M3.UNPACK_B R89, R87 ;  /* 0x00000057ff59723e */ /* 0x000fe200020006ff */
[----:B------:R-:W-:Y:S01]  /*8040*/  HADD2.F32 R53, -RZ, R172.H0_H0 ;  /* 0x200000acff357230 */ /* 0x000fe20000004100 */
[----:B------:R-:W-:Y:S01]  /*8050*/  F2FP.F16.E4M3.UNPACK_B R162, R91 ;  /* 0x0000005bffa2723e */ /* 0x000fe200020006ff */
[-C--:B------:R-:W-:Y:S01]  /*8060*/  FFMA.FTZ R85, R85, R166.reuse, -R170 ;  /* 0x000000a655557223 */ /* 0x080fe200000108aa */
[----:B------:R-:W-:Y:S01]  /*8070*/  F2FP.F16.E4M3.UNPACK_B R87, R87.H1 ;  /* 0x00000057ff57723e */ /* 0x000fe200030006ff */
[----:B------:R-:W-:Y:S01]  /*8080*/  FFMA.FTZ R160, R161, R166, R160 ;  /* 0x000000a6a1a07223 */ /* 0x000fe200000100a0 */
[----:B------:R-:W-:Y:S01]  /*8090*/  F2FP.F16.E4M3.UNPACK_B R163, R91.H1 ;  /* 0x0000005bffa3723e */ /* 0x000fe200030006ff */
[----:B------:R-:W-:Y:S01]  /*80a0*/  HADD2.F32 R91, -RZ, R89.H0_H0 ;  /* 0x20000059ff5b7230 */ /* 0x000fe20000004100 */
[----:B------:R-:W-:Y:S01]  /*80b0*/  F2FP.F16.E4M3.UNPACK_B R168, R52.H1 ;  /* 0x00000034ffa8723e */ /* 0x000fe200030006ff */
[----:B------:R-:W-:Y:S01]  /*80c0*/  HADD2.F32 R165, -RZ, R162.H0_H0 ;  /* 0x200000a2ffa57230 */ /* 0x000fe20000004100 */
[----:B------:R-:W-:Y:S01]  /*80d0*/  F2FP.SATFINITE.E4M3.F32.PACK_AB_MERGE_C R54, R85, R54, RZ ;  /* 0x000000365536723e */ /* 0x000fe200048070ff */
[----:B------:R-:W-:Y:S01]  /*80e0*/  HADD2.F32 R52, -RZ, R171.H0_H0 ;  /* 0x200000abff347230 */ /* 0x000fe20000004100 */
[----:B------:R-:W-:Y:S01]  /*80f0*/  F2FP.SATFINITE.E4M3.F32.PACK_AB_MERGE_C R55, R160, R55, RZ ;  /* 0x00000037a037723e */ /* 0x000fe200048070ff */
[----:B------:R-:W-:Y:S01]  /*8100*/  HADD2.F32 R161, -RZ, R87.H0_H0 ;  /* 0x20000057ffa17230 */ /* 0x000fe20000004100 */
[----:B------:R-:W-:Y:S01]  /*8110*/  F2FP.SATFINITE.E4M3.F32.PACK_AB_MERGE_C R85, R59, R56, R54 ;  /* 0x000000383b55723e */ /* 0x000fe20004807036 */
[----:B------:R-:W-:-:S02]  /*8120*/  HADD2.F32 R166, -RZ, R163.H0_H0 ;  /* 0x200000a3ffa67230 */ /* 0x000fc40000004100 */
[-C--:B------:R-:W-:Y:S01]  /*8130*/  FMUL.FTZ R174, R165, R52.reuse ;  /* 0x00000034a5ae7220 */ /* 0x080fe20000410000 */
[----:B------:R-:W-:Y:S02]  /*8140*/  HADD2.F32 R170, -RZ, R167.H0_H0 ;  /* 0x200000a7ffaa7230 */ /* 0x000fe40000004100 */
[----:B------:R-:W-:Y:S01]  /*8150*/  FMUL.FTZ R176, R91, R52 ;  /* 0x000000345bb07220 */ /* 0x000fe20000410000 */
[----:B------:R-:W-:Y:S02]  /*8160*/  HADD2.F32 R163, -RZ, R163.H1_H1 ;  /* 0x300000a3ffa37230 */ /* 0x000fe40000004100 */
[-C--:B------:R-:W-:Y:S01]  /*8170*/  FMUL.FTZ R178, R166, R53.reuse ;  /* 0x00000035a6b27220 */ /* 0x080fe20000410000 */
[----:B------:R-:W-:Y:S02]  /*8180*/  HADD2.F32 R172, -RZ, R172.H1_H1 ;  /* 0x300000acffac7230 */ /* 0x000fe40000004100 */
[----:B------:R-:W-:Y:S01]  /*8190*/  FMUL.FTZ R173, R161, R53 ;  /* 0x00000035a1ad7220 */ /* 0x000fe20000410000 */
[----:B------:R-:W-:-:S02]  /*81a0*/  HADD2.F32 R87, -RZ, R87.H1_H1 ;  /* 0x30000057ff577230 */ /* 0x000fc40000004100 */
[-C--:B------:R-:W-:Y:S01]  /*81b0*/  FFMA.FTZ R52, R91, R170.reuse, -R174 ;  /* 0x000000aa5b347223 */ /* 0x080fe200000108ae */
[----:B------:R-:W-:Y:S02]  /*81c0*/  HADD2.F32 R169, -RZ, R168.H0_H0 ;  /* 0x200000a8ffa97230 */ /* 0x000fe40000004100 */
[----:B------:R-:W-:Y:S01]  /*81d0*/  FFMA.FTZ R53, R165, R170, R176 ;  /* 0x000000aaa5357223 */ /* 0x000fe200000100b0 */
[----:B------:R-:W-:Y:S02]  /*81e0*/  HADD2.F32 R162, -RZ, R162.H1_H1 ;  /* 0x300000a2ffa27230 */ /* 0x000fe40000004100 */
[-C--:B------:R-:W-:Y:S01]  /*81f0*/  FMUL.FTZ R170, R163, R172.reuse ;  /* 0x000000aca3aa7220 */ /* 0x080fe20000410000 */
[----:B------:R-:W-:Y:S02]  /*8200*/  HADD2.F32 R171, -RZ, R171.H1_H1 ;  /* 0x300000abffab7230 */ /* 0x000fe40000004100 */
[----:B------:R-:W-:Y:S01]  /*8210*/  FMUL.FTZ R172, R87, R172 ;  /* 0x000000ac57ac7220 */ /* 0x000fe20000410000 */
[----:B------:R-:W-:-:S02]  /*8220*/  HADD2.F32 R168, -RZ, R168.H1_H1 ;  /* 0x300000a8ffa87230 */ /* 0x000fc40000004100 */
[-C--:B------:R-:W-:Y:S01]  /*8230*/  FFMA.FTZ R173, R166, R169.reuse, R173 ;  /* 0x000000a9a6ad7223 */ /* 0x080fe200000100ad */
[----:B------:R-:W-:Y:S02]  /*8240*/  HADD2.F32 R89, -RZ, R89.H1_H1 ;  /* 0x30000059ff597230 */ /* 0x000fe40000004100 */
[----:B------:R-:W-:Y:S01]  /*8250*/  FFMA.FTZ R178, R161, R169, -R178 ;  /* 0x000000a9a1b27223 */ /* 0x000fe200000108b2 */
[----:B------:R-:W-:Y:S02]  /*8260*/  HADD2.F32 R167, -RZ, R167.H1_H1 ;  /* 0x300000a7ffa77230 */ /* 0x000fe40000004100 */
[-C--:B------:R-:W-:Y:S01]  /*8270*/  FMUL.FTZ R166, R162, R171.reuse ;  /* 0x000000aba2a67220 */ /* 0x080fe20000410000 */
[-C--:B------:R-:W-:Y:S01]  /*8280*/  FFMA.FTZ R87, R87, R168.reuse, -R170 ;  /* 0x000000a857577223 */ /* 0x080fe200000108aa */
[----:B------:R-:W-:Y:S01]  /*8290*/  FMUL.FTZ R171, R89, R171 ;  /* 0x000000ab59ab7220 */ /* 0x000fe20000410000 */
[----:B------:R-:W-:Y:S01]  /*82a0*/  FFMA.FTZ R172, R163, R168, R172 ;  /* 0x000000a8a3ac7223 */ /* 0x000fe200000100ac */
[----:B------:R-:W-:-:S02]  /*82b0*/  FFMA.FTZ R89, R89, R167, -R166 ;  /* 0x000000a759597223 */ /* 0x000fc400000108a6 */
[----:B------:R-:W-:Y:S01]  /*82c0*/  FFMA.FTZ R162, R162, R167, R171 ;  /* 0x000000a7a2a27223 */ /* 0x000fe200000100ab */
[----:B------:R-:W-:Y:S02]  /*82d0*/  F2FP.SATFINITE.E4M3.F32.PACK_AB_MERGE_C R87, R87, R178, RZ ;  /* 0x000000b25757723e */ /* 0x000fe400048070ff */
[----:B------:R-:W-:Y:S02]  /*82e0*/  F2FP.SATFINITE.E4M3.F32.PACK_AB_MERGE_C R172, R172, R173, RZ ;  /* 0x000000adacac723e */ /* 0x000fe400048070ff */
[----:B------:R-:W-:Y:S02]  /*82f0*/  F2FP.SATFINITE.E4M3.F32.PACK_AB_MERGE_C R87, R89, R52, R87 ;  /* 0x000000345957723e */ /* 0x000fe40004807057 */
[----:B------:R-:W-:Y:S02]  /*8300*/  F2FP.SATFINITE.E4M3.F32.PACK_AB_MERGE_C R89, R58, R57, R55 ;  /* 0x000000393a59723e */ /* 0x000fe40004807037 */
[----:B------:R-:W-:-:S07]  /*8310*/  F2FP.SATFINITE.E4M3.F32.PACK_AB_MERGE_C R91, R162, R53, R172 ;  /* 0x00000035a25b723e */ /* 0x000fce00048070ac */
.L_x_345:
[----:B------:R-:W-:Y:S05]  /*8320*/  BSYNC B2 ;  /* 0x0000000000027941 */ /* 0x000fea0003800000 */
.L_x_344:
[----:B------:R-:W-:Y:S01]  /*8330*/  ISETP.GE.AND P3, PT, R159, R147, PT ;  /* 0x000000939f00720c */ /* 0x000fe20003f66270 */
[----:B------:R-:W-:-:S12]  /*8340*/  ULDC.64 UR4, c[0x0][0x2d8] ;  /* 0x0000b60000047ab9 */ /* 0x000fd80000000a00 */
[--C-:B------:R-:W-:Y:S02]  /*8350*/  @!P3 SHF.R.S32.HI R52, RZ, 0x1f, R159.reuse ;  /* 0x0000001fff34b819 */ /* 0x100fe4000001149f */
[----:B------:R-:W-:-:S04]  /*8360*/  @!P3 IADD3 R54, P4, P6, R46, R136, R159 ;  /* 0x000000882e36b210 */ /* 0x000fc80007e9e09f */
[----:B------:R-:W-:Y:S02]  /*8370*/  @!P3 IADD3.X R158, R21, R158, R52, P4, P6 ;  /* 0x0000009e159eb210 */ /* 0x000fe400027ec434 */
[----:B------:R-:W-:-:S04]  /*8380*/  IADD3 R52, P4, R157, UR4, RZ ;  /* 0x000000049d347c10 */ /* 0x000fc8000ff9e0ff */
[----:B------:R-:W-:Y:S02]  /*8390*/  IADD3.X R53, R164, UR5, RZ, P4, !PT ;  /* 0x00000005a4357c10 */ /* 0x000fe4000a7fe4ff */
[----:B------:R-:W-:-:S03]  /*83a0*/  @!P3 IADD3 R54, P4, R54, UR4, RZ ;  /* 0x000000043636bc10 */ /* 0x000fc6000ff9e0ff */
[----:B-1----:R1:W-:Y:S01]  /*83b0*/  STG.E.128 desc[UR60][R52.64], R84 ;  /* 0x0000005434007986 */ /* 0x0023e2000c101d3c */
[----:B------:R-:W-:-:S05]  /*83c0*/  @!P3 IADD3.X R55, R158, UR5, RZ, P4, !PT ;  /* 0x000000059e37bc10 */ /* 0x000fca000a7fe4ff */
[----:B--2---:R1:W-:Y:S04]  /*83d0*/  @!P3 STG.E.128 desc[UR60][R54.64], R88 ;  /* 0x000000583600b986 */ /* 0x0043e8000c101d3c */
.L_x_343:
[----:B------:R-:W-:Y:S05]  /*83e0*/  BSYNC B1 ;  /* 0x0000000000017941 */ /* 0x000fea0003800000 */
.L_x_342:
[----:B-1----:R-:W-:Y:S01]  /*83f0*/  VIADD R53, R228, 0x40 ;  /* 0x00000040e4357836 */ /* 0x002fe20000000000 */
[----:B------:R-:W-:Y:S04]  /*8400*/  BSSY B1, `(.L_x_346) ;  /* 0x0000101000017945 */ /* 0x000fe80003800000 */
[----:B------:R-:W-:-:S13]  /*8410*/  ISETP.GE.OR P3, PT, R53, R120, P0 ;  /* 0x000000783500720c */ /* 0x000fda0000766670 */
[----:B------:R-:W-:Y:S05]  /*8420*/  @P3 BRA `(.L_x_347) ;  /* 0x0000000c00f83947 */ /* 0x000fea0003800000 */
[----:B------:R-:W3:Y:S01]  /*8430*/  LDL R54, [R1+0x58] ;  /* 0x0000580001367983 */ /* 0x000ee20000100800 */
[-C--:B--2---:R-:W-:Y:S01]  /*8440*/  IMAD R52, R126, R130.reuse, RZ ;  /* 0x000000827e347224 */ /* 0x084fe200078e02ff */
[----:B------:R-:W-:Y:S01]  /*8450*/  ISETP.NE.AND P6, PT, R0, RZ, PT ;  /* 0x000000ff0000720c */ /* 0x000fe20003fc5270 */
[C---:B------:R-:W-:Y:S01]  /*8460*/  IMAD.WIDE.U32 R84, R53.reuse, R130, R128 ;  /* 0x0000008235547225 */ /* 0x040fe200078e0080 */
[C---:B------:R-:W-:Y:S01]  /*8470*/  IADD3 R55, R228.reuse, 0x40, RZ ;  /* 0x00000040e4377810 */ /* 0x040fe20007ffe0ff */
[----:B------:R-:W-:Y:S02]  /*8480*/  BSSY B2, `(.L_x_348) ;  /* 0x00000ed000027945 */ /* 0x000fe40003800000 */
[----:B------:R-:W-:Y:S01]  /*8490*/  IMAD R53, R53, R131, R52 ;  /* 0x0000008335357224 */ /* 0x000fe200078e0234 */
[----:B------:R-:W-:Y:S01]  /*84a0*/  SEL R52, R123, R148, !P6 ;  /* 0x000000947b347207 */ /* 0x000fe20007000000 */
[----:B------:R-:W-:Y:S01]  /*84b0*/  VIADD R56, R228, 0x40 ;  /* 0x00000040e4387836 */ /* 0x000fe20000000000 */
[----:B------:R-:W-:Y:S01]  /*84c0*/  IADD3 R87, P3, P4, R46, R84, R27 ;  /* 0x000000542e577210 */ /* 0x000fe20007c7e01b */
[----:B------:R-:W-:Y:S01]  /*84d0*/  IMAD.IADD R86, R85, 0x1, R53 ;  /* 0x0000000155567824 */ /* 0x000fe200078e0235 */
[----:B------:R-:W-:Y:S01]  /*84e0*/  SHF.R.S32.HI R53, RZ, 0x1f, R52 ;  /* 0x0000001fff357819 */ /* 0x000fe20000011434 */
[----:B------:R-:W-:-:S02]  /*84f0*/  IMAD.SHL.U32 R55, R55, 0x80, RZ ;  /* 0x0000008037377824 */ /* 0x000fc400078e00ff */
[----:B------:R-:W-:Y:S01]  /*8500*/  IMAD.SHL.U32 R56, R56, 0x80, RZ ;  /* 0x0000008038387824 */ /* 0x000fe200078e00ff */
[----:B------:R-:W-:Y:S02]  /*8510*/  LEA.HI R53, R53, R52, RZ, 0x5 ;  /* 0x0000003435357211 */ /* 0x000fe400078f28ff */
[----:B------:R-:W-:Y:S02]  /*8520*/  LOP3.LUT R55, R55, 0x380, RZ, 0xc0, !PT ;  /* 0x0000038037377812 */ /* 0x000fe400078ec0ff */
[----:B------:R-:W-:Y:S02]  /*8530*/  LEA.HI.SX32 R53, R53, R28, 0x1b ;  /* 0x0000001c35357211 */ /* 0x000fe400078fdaff */
[----:B------:R-:W-:Y:S02]  /*8540*/  LOP3.LUT R56, R56, 0x380, RZ, 0xc0, !PT ;  /* 0x0000038038387812 */ /* 0x000fe400078ec0ff */
[----:B------:R-:W-:Y:S01]  /*8550*/  SHF.R.U32.HI R55, RZ, 0x3, R55 ;  /* 0x00000003ff377819 */ /* 0x000fe20000011637 */
[----:B------:R-:W-:Y:S01]  /*8560*/  IMAD.SHL.U32 R89, R53, 0x10, RZ ;  /* 0x0000001035597824 */ /* 0x000fe200078e00ff */
[----:B------:R-:W-:Y:S01]  /*8570*/  IADD3.X R90, R21, R86, R26, P3, P4 ;  /* 0x00000056155a7210 */ /* 0x000fe20001fe841a */
[----:B------:R-:W-:-:S03]  /*8580*/  IMAD R53, R17, 0x7000, R115 ;  /* 0x0000700011357824 */ /* 0x000fc600078e0273 */
[----:B------:R-:W-:Y:S01]  /*8590*/  LOP3.LUT R52, R56, 0x70, R89, 0xf8, !PT ;  /* 0x0000007038347812 */ /* 0x000fe200078ef859 */
[----:B------:R-:W-:-:S03]  /*85a0*/  IMAD.IADD R53, R16, 0x1, R53 ;  /* 0x0000000110357824 */ /* 0x000fc600078e0235 */
[----:B------:R-:W-:-:S05]  /*85b0*/  LOP3.LUT R52, R52, R55, RZ, 0x3c, !PT ;  /* 0x0000003734347212 */ /* 0x000fca00078e3cff */
[----:B---3--:R-:W-:-:S04]  /*85c0*/  IMAD.IADD R52, R54, 0x1, R52 ;  /* 0x0000000136347824 */ /* 0x008fc800078e0234 */
[----:B------:R-:W-:-:S05]  /*85d0*/  IMAD R55, R17, 0x7000, R52 ;  /* 0x0000700011377824 */ /* 0x000fca00078e0234 */
[----:B------:R-:W-:Y:S02]  /*85e0*/  IADD3 R56, R16, R55, RZ ;  /* 0x0000003710387210 */ /* 0x000fe40007ffe0ff */
[----:B------:R-:W1:Y:S04]  /*85f0*/  LDS.128 R52, [R53+0x20400] ;  /* 0x0204000035347984 */ /* 0x000e680000000c00 */
[----:B------:R-:W2:Y:S01]  /*8600*/  LDS.128 R56, [R56+0x20400] ;  /* 0x0204000038387984 */ /* 0x000ea20000000c00 */
[----:B------:R-:W-:Y:S05]  /*8610*/  @P2 BRA `(.L_x_349) ;  /* 0x0000000c004c2947 */ /* 0x000fea0003800000 */
[----:B------:R-:W-:Y:S01]  /*8620*/  SHF.R.U32.HI R158, RZ, 0x8, R61 ;  /* 0x00000008ff9e7819 */ /* 0x000fe2000001163d */
[----:B-1----:R-:W-:Y:S01]  /*8630*/  IMAD.MOV.U32 R64, RZ, RZ, R52 ;  /* 0x000000ffff407224 */ /* 0x002fe200078e0034 */
[----:B------:R-:W-:Y:S01]  /*8640*/  LOP3.LUT R91, R61, 0xff0000ff, RZ, 0xc0, !PT ;  /* 0xff0000ff3d5b7812 */ /* 0x000fe200078ec0ff */
[----:B--2---:R-:W-:Y:S01]  /*8650*/  IMAD.MOV.U32 R66, RZ, RZ, R56 ;  /* 0x000000ffff427224 */ /* 0x004fe200078e0038 */
[----:B------:R-:W-:Y:S01]  /*8660*/  SHF.R.U32.HI R137, RZ, 0x8, R63 ;  /* 0x00000008ff897819 */ /* 0x000fe2000001163f */
[----:B------:R-:W-:Y:S01]  /*8670*/  IMAD.SHL.U32 R52, R158, 0x100, RZ ;  /* 0x000001009e347824 */ /* 0x000fe200078e00ff */
[----:B------:R-:W-:Y:S01]  /*8680*/  SHF.R.U32.HI R88, RZ, 0x8, R67 ;  /* 0x00000008ff587819 */ /* 0x000fe20000011643 */
[----:B------:R-:W-:Y:S01]  /*8690*/  IMAD.MOV.U32 R60, RZ, RZ, R53 ;  /* 0x000000ffff3c7224 */ /* 0x000fe200078e0035 */
[----:B------:R-:W-:Y:S02]  /*86a0*/  SHF.R.U32.HI R160, RZ, 0x10, R63 ;  /* 0x00000010ffa07819 */ /* 0x000fe4000001163f */
[----:B------:R-:W-:Y:S01]  /*86b0*/  LOP3.LUT R91, R91, 0xff00, R52, 0xf8, !PT ;  /* 0x0000ff005b5b7812 */ /* 0x000fe200078ef834 */
[----:B------:R-:W-:Y:S01]  /*86c0*/  IMAD.SHL.U32 R52, R137, 0x100, RZ ;  /* 0x0000010089347824 */ /* 0x000fe200078e00ff */
[----:B------:R-:W-:Y:S01]  /*86d0*/  LOP3.LUT R63, R63, 0xff0000ff, RZ, 0xc0, !PT ;  /* 0xff0000ff3f3f7812 */ /* 0x000fe200078ec0ff */
[----:B------:R-:W-:Y:S01]  /*86e0*/  IMAD.SHL.U32 R56, R88, 0x100, RZ ;  /* 0x0000010058387824 */ /* 0x000fe200078e00ff */
[----:B------:R-:W-:-:S02]  /*86f0*/  SHF.R.U32.HI R159, RZ, 0x10, R65 ;  /* 0x00000010ff9f7819 */ /* 0x000fc40000011641 */
[----:B------:R-:W-:Y:S02]  /*8700*/  SHF.R.U32.HI R136, RZ, 0x8, R65 ;  /* 0x00000008ff887819 */ /* 0x000fe40000011641 */
[----:B------:R-:W-:Y:S02]  /*8710*/  LOP3.LUT R62, R65, 0xff0000ff, RZ, 0xc0, !PT ;  /* 0xff0000ff413e7812 */ /* 0x000fe400078ec0ff */
[----:B------:R-:W-:Y:S02]  /*8720*/  LOP3.LUT R65, R67, 0xff0000ff, RZ, 0xc0, !PT ;  /* 0xff0000ff43417812 */ /* 0x000fe400078ec0ff */
[----:B------:R-:W-:Y:S01]  /*8730*/  SHF.R.U32.HI R161, RZ, 0x10, R61 ;  /* 0x00000010ffa17819 */ /* 0x000fe2000001163d */
[----:B------:R-:W-:Y:S01]  /*8740*/  IMAD.MOV.U32 R61, RZ, RZ, R54 ;  /* 0x000000ffff3d7224 */ /* 0x000fe200078e0036 */
[----:B------:R-:W-:Y:S01]  /*8750*/  LOP3.LUT R63, R63, 0xff00, R52, 0xf8, !PT ;  /* 0x0000ff003f3f7812 */ /* 0x000fe200078ef834 */
[----:B------:R-:W-:Y:S01]  /*8760*/  IMAD.U32 R52, R160, 0x10000, RZ ;  /* 0x00010000a0347824 */ /* 0x000fe200078e00ff */
[----:B------:R-:W-:Y:S01]  /*8770*/  SHF.R.U32.HI R157, RZ, 0x10, R67 ;  /* 0x00000010ff9d7819 */ /* 0x000fe20000011643 */
[----:B------:R-:W-:Y:S01]  /*8780*/  IMAD.U32 R54, R161, 0x10000, RZ ;  /* 0x00010000a1367824 */ /* 0x000fe200078e00ff */
[----:B------:R-:W-:-:S02]  /*8790*/  SHF.L.U32 R53, R136, 0x8, RZ ;  /* 0x0000000888357819 */ /* 0x000fc400000006ff */
[----:B------:R-:W-:Y:S01]  /*87a0*/  LOP3.LUT R158, R65, 0xff00, R56, 0xf8, !PT ;  /* 0x0000ff00419e7812 */ /* 0x000fe200078ef838 */
[----:B------:R-:W-:Y:S01]  /*87b0*/  IMAD.U32 R56, R159, 0x10000, RZ ;  /* 0x000100009f387824 */ /* 0x000fe200078e00ff */
[----:B------:R-:W-:Y:S01]  /*87c0*/  F2FP.F16.E4M3.UNPACK_B R136, R155.H1 ;  /* 0x0000009bff88723e */ /* 0x000fe200030006ff */
[----:B------:R-:W-:Y:S01]  /*87d0*/  IMAD.U32 R157, R157, 0x10000, RZ ;  /* 0x000100009d9d7824 */ /* 0x000fe200078e00ff */
[----:B------:R-:W-:Y:S02]  /*87e0*/  F2FP.F16.E4M3.UNPACK_B R67, R66.H1 ;  /* 0x00000042ff43723e */ /* 0x000fe400030006ff */
[----:B------:R-:W-:Y:S02]  /*87f0*/  F2FP.F16.E4M3.UNPACK_B R65, R64.H1 ;  /* 0x00000040ff41723e */ /* 0x000fe400030006ff */
[----:B------:R-:W-:Y:S01]  /*8800*/  LOP3.LUT R137, R62, 0xff00, R53, 0xf8, !PT ;  /* 0x0000ff003e897812 */ /* 0x000fe200078ef835 */
[----:B------:R-:W-:Y:S01]  /*8810*/  HADD2.F32 R53, -RZ, R136.H0_H0 ;  /* 0x20000088ff357230 */ /* 0x000fe20000004100 */
[----:B------:R-:W-:Y:S01]  /*8820*/  LOP3.LUT R52, R63, 0xff0000, R52, 0xf8, !PT ;  /* 0x00ff00003f347812 */ /* 0x000fe200078ef834 */
[----:B------:R-:W-:Y:S01]  /*8830*/  HADD2.F32 R63, -RZ, R67.H0_H0 ;  /* 0x20000043ff3f7230 */ /* 0x000fe20000004100 */
[----:B------:R-:W-:Y:S01]  /*8840*/  F2FP.F16.E4M3.UNPACK_B R88, R153.H1 ;  /* 0x00000099ff58723e */ /* 0x000fe200030006ff */
[--C-:B------:R-:W-:Y:S01]  /*8850*/  HADD2.F32 R62, -RZ, R65.reuse.H0_H0 ;  /* 0x20000041ff3e7230 */ /* 0x100fe20000004100 */
[----:B------:R-:W-:Y:S01]  /*8860*/  LOP3.LUT R54, R91, 0xff0000, R54, 0xf8, !PT ;  /* 0x00ff00005b367812 */ /* 0x000fe200078ef836 */
[----:B------:R-:W-:-:S02]  /*8870*/  HADD2.F32 R65, -RZ, R65.H1_H1 ;  /* 0x30000041ff417230 */ /* 0x000fc40000004100 */
[-C--:B------:R-:W-:Y:S01]  /*8880*/  FMUL.FTZ R159, R63, R53.reuse ;  /* 0x000000353f9f7220 */ /* 0x080fe20000410000 */
[--C-:B------:R-:W-:Y:S02]  /*8890*/  HADD2.F32 R91, -RZ, R88.reuse.H0_H0 ;  /* 0x20000058ff5b7230 */ /* 0x100fe40000004100 */
[C---:B------:R-:W-:Y:S01]  /*88a0*/  FMUL.FTZ R160, R62.reuse, R53 ;  /* 0x000000353ea07220 */ /* 0x040fe20000410000 */
[----:B------:R-:W-:Y:S01]  /*88b0*/  LOP3.LUT R56, R137, 0xff0000, R56, 0xf8, !PT ;  /* 0x00ff000089387812 */ /* 0x000fe200078ef838 */
[----:B------:R-:W-:Y:S01]  /*88c0*/  HADD2.F32 R137, -RZ, R88.H1_H1 ;  /* 0x30000058ff897230 */ /* 0x000fe20000004100 */
[----:B------:R-:W-:Y:S01]  /*88d0*/  F2FP.F16.E4M3.UNPACK_B R155, R155 ;  /* 0x0000009bff9b723e */ /* 0x000fe200020006ff */
[-C--:B------:R-:W-:Y:S01]  /*88e0*/  FFMA.FTZ R62, R62, R91.reuse, -R159 ;  /* 0x0000005b3e3e7223 */ /* 0x080fe2000001089f */
[----:B------:R-:W-:Y:S01]  /*88f0*/  FFMA.FTZ R63, R63, R91, R160 ;  /* 0x0000005b3f3f7223 */ /* 0x000fe200000100a0 */
[----:B------:R-:W-:Y:S01]  /*8900*/  HADD2.F32 R91, -RZ, R136.H1_H1 ;  /* 0x30000088ff5b7230 */ /* 0x000fe20000004100 */
[----:B------:R-:W-:Y:S01]  /*8910*/  F2FP.F16.E4M3.UNPACK_B R88, R64 ;  /* 0x00000040ff58723e */ /* 0x000fe200020006ff */
[----:B------:R-:W-:Y:S01]  /*8920*/  HADD2.F32 R136, -RZ, R67.H1_H1 ;  /* 0x30000043ff887230 */ /* 0x000fe20000004100 */
[----:B------:R-:W-:-:S02]  /*8930*/  F2FP.F16.E4M3.UNPACK_B R67, R66 ;  /* 0x00000042ff43723e */ /* 0x000fc400020006ff */
[----:B------:R-:W-:Y:S01]  /*8940*/  LOP3.LUT R53, R158, 0xff0000, R157, 0xf8, !PT ;  /* 0x00ff00009e357812 */ /* 0x000fe200078ef89d */
[CC--:B------:R-:W-:Y:S01]  /*8950*/  FMUL.FTZ R159, R65.reuse, R91.reuse ;  /* 0x0000005b419f7220 */ /* 0x0c0fe20000410000 */
[C---:B------:R-:W-:Y:S01]  /*8960*/  FMUL.FTZ R64, R136.reuse, R91 ;  /* 0x0000005b88407220 */ /* 0x040fe20000410000 */
[----:B------:R-:W-:Y:S01]  /*8970*/  F2FP.F16.E4M3.UNPACK_B R153, R153 ;  /* 0x00000099ff99723e */ /* 0x000fe200020006ff */
[----:B------:R-:W-:Y:S02]  /*8980*/  HADD2.F32 R157, -RZ, R155.H0_H0 ;  /* 0x2000009bff9d7230 */ /* 0x000fe40000004100 */
[----:B------:R-:W-:Y:S02]  /*8990*/  HADD2.F32 R91, -RZ, R67.H0_H0 ;  /* 0x20000043ff5b7230 */ /* 0x000fe40000004100 */
[-C--:B------:R-:W-:Y:S01]  /*89a0*/  FFMA.FTZ R65, R65, R137.reuse, -R64 ;  /* 0x0000008941417223 */ /* 0x080fe20000010840 */
[----:B------:R-:W-:Y:S02]  /*89b0*/  HADD2.F32 R66, -RZ, R88.H0_H0 ;  /* 0x20000058ff427230 */ /* 0x000fe40000004100 */
[----:B------:R-:W-:Y:S01]  /*89c0*/  FFMA.FTZ R64, R136, R137, R159 ;  /* 0x0000008988407223 */ /* 0x000fe2000001009f */
[----:B------:R-:W-:-:S02]  /*89d0*/  HADD2.F32 R136, -RZ, R153.H0_H0 ;  /* 0x20000099ff887230 */ /* 0x000fc40000004100 */
[CC--:B------:R-:W-:Y:S01]  /*89e0*/  FMUL.FTZ R159, R91.reuse, R157.reuse ;  /* 0x0000009d5b9f7220 */ /* 0x0c0fe20000410000 */
[----:B------:R-:W-:Y:S02]  /*89f0*/  HADD2.F32 R155, -RZ, R155.H1_H1 ;  /* 0x3000009bff9b7230 */ /* 0x000fe40000004100 */
[C---:B------:R-:W-:Y:S01]  /*8a00*/  FMUL.FTZ R158, R66.reuse, R157 ;  /* 0x0000009d429e7220 */ /* 0x040fe20000410000 */
[----:B------:R-:W-:Y:S02]  /*8a10*/  HADD2.F32 R137, -RZ, R67.H1_H1 ;  /* 0x30000043ff897230 */ /* 0x000fe40000004100 */
[----:B------:R-:W-:Y:S01]  /*8a20*/  FFMA.FTZ R66, R66, R136, -R159 ;  /* 0x0000008842427223 */ /* 0x000fe2000001089f */
[----:B------:R-:W-:Y:S01]  /*8a30*/  HADD2.F32 R88, -RZ, R88.H1_H1 ;  /* 0x30000058ff587230 */ /* 0x000fe20000004100 */
[----:B------:R-:W-:Y:S01]  /*8a40*/  F2FP.F16.E4M3.UNPACK_B R159, R156.H1 ;  /* 0x0000009cff9f723e */ /* 0x000fe200030006ff */
[----:B------:R-:W-:Y:S01]  /*8a50*/  HADD2.F32 R157, -RZ, R153.H1_H1 ;  /* 0x30000099ff9d7230 */ /* 0x000fe20000004100 */
[----:B------:R-:W-:Y:S01]  /*8a60*/  F2FP.F16.E4M3.UNPACK_B R153, R58.H1 ;  /* 0x0000003aff99723e */ /* 0x000fe200030006ff */
[----:B------:R-:W-:Y:S01]  /*8a70*/  FFMA.FTZ R67, R91, R136, R158 ;  /* 0x000000885b437223 */ /* 0x000fe2000001009e */
[-C--:B------:R-:W-:Y:S01]  /*8a80*/  FMUL.FTZ R91, R137, R155.reuse ;  /* 0x0000009b895b7220 */ /* 0x080fe20000410000 */
[----:B------:R-:W-:Y:S01]  /*8a90*/  FMUL.FTZ R160, R88, R155 ;  /* 0x0000009b58a07220 */ /* 0x000fe20000410000 */
[----:B------:R-:W-:Y:S01]  /*8aa0*/  F2FP.F16.E4M3.UNPACK_B R158, R154.H1 ;  /* 0x0000009aff9e723e */ /* 0x000fe200030006ff */
[----:B------:R-:W-:Y:S01]  /*8ab0*/  HADD2.F32 R162, -RZ, R159.H0_H0 ;  /* 0x2000009fffa27230 */ /* 0x000fe20000004100 */
[----:B------:R-:W-:Y:S01]  /*8ac0*/  F2FP.F16.E4M3.UNPACK_B R136, R61.H1 ;  /* 0x0000003dff88723e */ /* 0x000fe200030006ff */
[----:B------:R-:W-:-:S02]  /*8ad0*/  HADD2.F32 R155, -RZ, R153.H0_H0 ;  /* 0x20000099ff9b7230 */ /* 0x000fc40000004100 */
[-C--:B------:R-:W-:Y:S01]  /*8ae0*/  FFMA.FTZ R91, R88, R157.reuse, -R91 ;  /* 0x0000009d585b7223 */ /* 0x080fe2000001085b */
[----:B------:R-:W-:Y:S01]  /*8af0*/  FFMA.FTZ R88, R137, R157, R160 ;  /* 0x0000009d89587223 */ /* 0x000fe200000100a0 */
[----:B------:R-:W-:Y:S01]  /*8b00*/  HADD2.F32 R160, -RZ, R158.H0_H0 ;  /* 0x2000009effa07230 */ /* 0x000fe20000004100 */
[----:B------:R-:W-:Y:S01]  /*8b10*/  F2FP.F16.E4M3.UNPACK_B R156, R156 ;  /* 0x0000009cff9c723e */ /* 0x000fe200020006ff */
[--C-:B------:R-:W-:Y:S02]  /*8b20*/  HADD2.F32 R137, -RZ, R136.reuse.H0_H0 ;  /* 0x20000088ff897230 */ /* 0x100fe40000004100 */
[-C--:B------:R-:W-:Y:S01]  /*8b30*/  FMUL.FTZ R164, R155, R162.reuse ;  /* 0x000000a29ba47220 */ /* 0x080fe20000410000 */
[----:B------:R-:W-:Y:S01]  /*8b40*/  HADD2.F32 R159, -RZ, R159.H1_H1 ;  /* 0x3000009fff9f7230 */ /* 0x000fe20000004100 */
[----:B------:R-:W-:Y:S01]  /*8b50*/  F2FP.F16.E4M3.UNPACK_B R61, R61 ;  /* 0x0000003dff3d723e */ /* 0x000fe200020006ff */
[----:B------:R-:W-:Y:S02]  /*8b60*/  HADD2.F32 R153, -RZ, R153.H1_H1 ;  /* 0x30000099ff997230 */ /* 0x000fe40000004100 */
[----:B------:R-:W-:Y:S01]  /*8b70*/  FMUL.FTZ R162, R137, R162 ;  /* 0x000000a289a27220 */ /* 0x000fe20000410000 */
[----:B------:R-:W-:-:S02]  /*8b80*/  HADD2.F32 R136, -RZ, R136.H1_H1 ;  /* 0x30000088ff887230 */ /* 0x000fc40000004100 */
[-C--:B------:R-:W-:Y:S01]  /*8b90*/  FFMA.FTZ R164, R137, R160.reuse, -R164 ;  /* 0x000000a089a47223 */ /* 0x080fe200000108a4 */
[----:B------:R-:W-:Y:S02]  /*8ba0*/  HADD2.F32 R158, -RZ, R158.H1_H1 ;  /* 0x3000009eff9e7230 */ /* 0x000fe40000004100 */
[-C--:B------:R-:W-:Y:S01]  /*8bb0*/  FMUL.FTZ R137, R153, R159.reuse ;  /* 0x0000009f99897220 */ /* 0x080fe20000410000 */
[----:B------:R-:W-:Y:S01]  /*8bc0*/  FFMA.FTZ R162, R155, R160, R162 ;  /* 0x000000a09ba27223 */ /* 0x000fe200000100a2 */
[C---:B------:R-:W-:Y:S01]  /*8bd0*/  FMUL.FTZ R166, R136.reuse, R159 ;  /* 0x0000009f88a67220 */ /* 0x040fe20000410000 */
[----:B------:R-:W-:Y:S01]  /*8be0*/  F2FP.F16.E4M3.UNPACK_B R154, R154 ;  /* 0x0000009aff9a723e */ /* 0x000fe200020006ff */
[----:B------:R-:W-:Y:S01]  /*8bf0*/  FFMA.FTZ R159, R136, R158, -R137 ;  /* 0x0000009e889f7223 */ /* 0x000fe20000010889 */
[----:B------:R-:W-:Y:S01]  /*8c00*/  F2FP.F16.E4M3.UNPACK_B R136, R58 ;  /* 0x0000003aff88723e */ /* 0x000fe200020006ff */
[----:B------:R-:W-:Y:S02]  /*8c10*/  HADD2.F32 R155, -RZ, R156.H0_H0 ;  /* 0x2000009cff9b7230 */ /* 0x000fe40000004100 */
[----:B------:R-:W-:Y:S01]  /*8c20*/  FFMA.FTZ R161, R153, R158, R166 ;  /* 0x0000009e99a17223 */ /* 0x000fe200000100a6 */
[----:B------:R-:W-:Y:S01]  /*8c30*/  HADD2.F32 R58, -RZ, R61.H0_H0 ;  /* 0x2000003dff3a7230 */ /* 0x000fe20000004100 */
[----:B------:R-:W-:Y:S01]  /*8c40*/  F2FP.SATFINITE.E4M3.F32.PACK_AB_MERGE_C R62, R65, R62, RZ ;  /* 0x0000003e413e723e */ /* 0x000fe200048070ff */
[----:B------:R-:W-:Y:S01]  /*8c50*/  HADD2.F32 R137, -RZ, R136.H0_H0 ;  /* 0x20000088ff897230 */ /* 0x000fe20000004100 */
[----:B------:R-:W-:Y:S01]  /*8c60*/  F2FP.SATFINITE.E4M3.F32.PACK_AB_MERGE_C R64, R64, R63, RZ ;  /* 0x0000003f4040723e */ /* 0x000fe200048070ff */
[----:B------:R-:W-:-:S02]  /*8c70*/  HADD2.F32 R156, -RZ, R156.H1_H1 ;  /* 0x3000009cff9c7230 */ /* 0x000fc40000004100 */
[CC--:B------:R-:W-:Y:S01]  /*8c80*/  FMUL.FTZ R158, R58.reuse, R155.reuse ;  /* 0x0000009b3a9e7220 */ /* 0x0c0fe20000410000 */
[----:B------:R-:W-:Y:S02]  /*8c90*/  HADD2.F32 R61, -RZ, R61.H1_H1 ;  /* 0x3000003dff3d7230 */ /* 0x000fe40000004100 */
[----:B------:R-:W-:Y:S01]  /*8ca0*/  FMUL.FTZ R157, R137, R155 ;  /* 0x0000009b899d7220 */ /* 0x000fe20000410000 */
[----:B------:R-:W-:Y:S01]  /*8cb0*/  HADD2.F32 R153, -RZ, R154.H0_H0 ;  /* 0x2000009aff997230 */ /* 0x000fe20000004100 */
[----:B------:R-:W-:Y:S01]  /*8cc0*/  F2FP.SATFINITE.E4M3.F32.PACK_AB_MERGE_C R63, R91, R66, R62 ;  /* 0x000000425b3f723e */ /* 0x000fe2000480703e */
[----:B------:R-:W-:Y:S02]  /*8cd0*/  HADD2.F32 R136, -RZ, R136.H1_H1 ;  /* 0x30000088ff887230 */ /* 0x000fe40000004100 */
[----:B------:R-:W-:Y:S01]  /*8ce0*/  FMUL.FTZ R155, R61, R156 ;  /* 0x0000009c3d9b7220 */ /* 0x000fe20000410000 */
[----:B------:R-:W-:Y:S01]  /*8cf0*/  HADD2.F32 R154, -RZ, R154.H1_H1 ;  /* 0x3000009aff9a7230 */ /* 0x000fe20000004100 */
[----:B------:R-:W-:Y:S01]  /*8d00*/  F2FP.F16.E4M3.UNPACK_B R66, R56 ;  /* 0x00000038ff42723e */ /* 0x000fe200020006ff */
[----:B------:R-:W-:Y:S01]  /*8d10*/  FFMA.FTZ R157, R58, R153, -R157 ;  /* 0x000000993a9d7223 */ /* 0x000fe2000001089d */
[C---:B------:R-:W-:Y:S01]  /*8d20*/  FMUL.FTZ R160, R136.reuse, R156 ;  /* 0x0000009c88a07220 */ /* 0x040fe20000410000 */
[----:B------:R-:W-:Y:S01]  /*8d30*/  F2FP.F16.E4M3.UNPACK_B R65, R60 ;  /* 0x0000003cff41723e */ /* 0x000fe200020006ff */
[----:B------:R-:W-:Y:S01]  /*8d40*/  FFMA.FTZ R155, R136, R154, R155 ;  /* 0x0000009a889b7223 */ /* 0x000fe2000001009b */
[----:B------:R-:W-:Y:S01]  /*8d50*/  F2FP.F16.E4M3.UNPACK_B R136, R57 ;  /* 0x00000039ff88723e */ /* 0x000fe200020006ff */
[----:B------:R-:W-:Y:S01]  /*8d60*/  FFMA.FTZ R58, R137, R153, R158 ;  /* 0x00000099893a7223 */ /* 0x000fe2000001009e */
[----:B------:R-:W-:Y:S01]  /*8d70*/  F2FP.SATFINITE.E4M3.F32.PACK_AB_MERGE_C R62, R88, R67, R64 ;  /* 0x00000043583e723e */ /* 0x000fe20004807040 */
[----:B------:R-:W-:Y:S01]  /*8d80*/  HADD2.F32 R137, -RZ, R66.H0_H0 ;  /* 0x20000042ff897230 */ /* 0x000fe20000004100 */
[----:B------:R-:W-:Y:S01]  /*8d90*/  F2FP.F16.E4M3.UNPACK_B R88, R54 ;  /* 0x00000036ff58723e */ /* 0x000fe200020006ff */
[----:B------:R-:W-:-:S02]  /*8da0*/  HADD2.F32 R67, -RZ, R136.H0_H0 ;  /* 0x20000088ff437230 */ /* 0x000fc40000004100 */
[----:B------:R-:W-:Y:S01]  /*8db0*/  FFMA.FTZ R160, R61, R154, -R160 ;  /* 0x0000009a3da07223 */ /* 0x000fe200000108a0 */
[--C-:B------:R-:W-:Y:S01]  /*8dc0*/  HADD2.F32 R64, -RZ, R65.reuse.H0_H0 ;  /* 0x20000041ff407230 */ /* 0x100fe20000004100 */
[----:B------:R-:W-:Y:S01]  /*8dd0*/  F2FP.F16.E4M3.UNPACK_B R60, R60.H1 ;  /* 0x0000003cff3c723e */ /* 0x000fe200030006ff */
[----:B------:R-:W-:Y:S02]  /*8de0*/  HADD2.F32 R91, -RZ, R88.H0_H0 ;  /* 0x20000058ff5b7230 */ /* 0x000fe40000004100 */
[-C--:B------:R-:W-:Y:S01]  /*8df0*/  FMUL.FTZ R153, R67, R137.reuse ;  /* 0x0000008943997220 */ /* 0x080fe20000410000 */
[----:B------:R-:W-:Y:S02]  /*8e00*/  HADD2.F32 R136, -RZ, R136.H1_H1 ;  /* 0x30000088ff887230 */ /* 0x000fe40000004100 */
[C---:B------:R-:W-:Y:S01]  /*8e10*/  FMUL.FTZ R154, R64.reuse, R137 ;  /* 0x00000089409a7220 */ /* 0x040fe20000410000 */
[----:B------:R-:W-:Y:S02]  /*8e20*/  HADD2.F32 R137, -RZ, R66.H1_H1 ;  /* 0x30000042ff897230 */ /* 0x000fe40000004100 */
[----:B------:R-:W-:Y:S01]  /*8e30*/  FFMA.FTZ R64, R64, R91, -R153 ;  /* 0x0000005b40407223 */ /* 0x000fe20000010899 */
[----:B------:R-:W-:-:S02]  /*8e40*/  HADD2.F32 R66, -RZ, R65.H1_H1 ;  /* 0x30000041ff427230 */ /* 0x000fc40000004100 */
[----:B------:R-:W-:Y:S01]  /*8e50*/  FFMA.FTZ R65, R67, R91, R154 ;  /* 0x0000005b43417223 */ /* 0x000fe2000001009a */
[----:B------:R-:W-:Y:S02]  /*8e60*/  HADD2.F32 R67, -RZ, R88.H1_H1 ;  /* 0x30000058ff437230 */ /* 0x000fe40000004100 */
[----:B------:R-:W-:Y:S01]  /*8e70*/  FMUL.FTZ R91, R136, R137 ;  /* 0x00000089885b7220 */ /* 0x000fe20000410000 */
[----:B------:R-:W-:Y:S01]  /*8e80*/  F2FP.F16.E4M3.UNPACK_B R88, R57.H1 ;  /* 0x00000039ff58723e */ /* 0x000fe200030006ff */
[C---:B------:R-:W-:Y:S01]  /*8e90*/  FMUL.FTZ R153, R66.reuse, R137 ;  /* 0x0000008942997220 */ /* 0x040fe20000410000 */
[----:B------:R-:W-:Y:S01]  /*8ea0*/  F2FP.F16.E4M3.UNPACK_B R137, R56.H1 ;  /* 0x00000038ff89723e */ /* 0x000fe200030006ff */
[-C--:B------:R-:W-:Y:S01]  /*8eb0*/  FFMA.FTZ R57, R66, R67.reuse, -R91 ;  /* 0x0000004342397223 */ /* 0x080fe2000001085b */
[----:B------:R-:W-:Y:S01]  /*8ec0*/  F2FP.F16.E4M3.UNPACK_B R54, R54.H1 ;  /* 0x00000036ff36723e */ /* 0x000fe200030006ff */
[----:B------:R-:W-:Y:S01]  /*8ed0*/  FFMA.FTZ R56, R136, R67, R153 ;  /* 0x0000004388387223 */ /* 0x000fe20000010099 */
[----:B------:R-:W-:Y:S01]  /*8ee0*/  HADD2.F32 R91, -RZ, R88.H0_H0 ;  /* 0x20000058ff5b7230 */ /* 0x000fe20000004100 */
[----:B------:R-:W-:Y:S01]  /*8ef0*/  F2FP.SATFINITE.E4M3.F32.PACK_AB_MERGE_C R161, R161, R162, RZ ;  /* 0x000000a2a1a1723e */ /* 0x000fe200048070ff */
[----:B------:R-:W-:Y:S01]  /*8f00*/  HADD2.F32 R136, -RZ, R137.H0_H0 ;  /* 0x20000089ff887230 */ /* 0x000fe20000004100 */
[----:B------:R-:W-:Y:S01]  /*8f10*/  F2FP.SATFINITE.E4M3.F32.PACK_AB_MERGE_C R61, R159, R164, RZ ;  /* 0x000000a49f3d723e */ /* 0x000fe200048070ff */
[----:B------:R-:W-:Y:S01]  /*8f20*/  HADD2.F32 R66, -RZ, R60.H0_H0 ;  /* 0x2000003cff427230 */ /* 0x000fe20000004100 */
[----:B------:R-:W-:Y:S01]  /*8f30*/  F2FP.SATFINITE.E4M3.F32.PACK_AB_MERGE_C R58, R155, R58, R161 ;  /* 0x0000003a9b3a723e */ /* 0x000fe200048070a1 */
[----:B------:R-:W-:-:S02]  /*8f40*/  HADD2.F32 R88, -RZ, R88.H1_H1 ;  /* 0x30000058ff587230 */ /* 0x000fc40000004100 */
[-C--:B------:R-:W-:Y:S01]  /*8f50*/  FMUL.FTZ R153, R91, R136.reuse ;  /* 0x000000885b997220 */ /* 0x080fe20000410000 */
[----:B------:R-:W-:Y:S02]  /*8f60*/  HADD2.F32 R137, -RZ, R137.H1_H1 ;  /* 0x30000089ff897230 */ /* 0x000fe40000004100 */
[----:B------:R-:W-:Y:S01]  /*8f70*/  FMUL.FTZ R154, R66, R136 ;  /* 0x00000088429a7220 */ /* 0x000fe20000410000 */
[----:B------:R-:W-:Y:S01]  /*8f80*/  HADD2.F32 R67, -RZ, R60.H1_H1 ;  /* 0x3000003cff437230 */ /* 0x000fe20000004100 */
[----:B------:R-:W-:Y:S01]  /*8f90*/  F2FP.F16.E4M3.UNPACK_B R155, R53 ;  /* 0x00000035ff9b723e */ /* 0x000fe200020006ff */
[--C-:B------:R-:W-:Y:S02]  /*8fa0*/  HADD2.F32 R60, -RZ, R54.reuse.H0_H0 ;  /* 0x20000036ff3c7230 */ /* 0x100fe40000004100 */
[-C--:B------:R-:W-:Y:S01]  /*8fb0*/  FMUL.FTZ R156, R88, R137.reuse ;  /* 0x00000089589c7220 */ /* 0x080fe20000410000 */
[----:B------:R-:W-:Y:S02]  /*8fc0*/  HADD2.F32 R136, -RZ, R54.H1_H1 ;  /* 0x30000036ff887230 */ /* 0x000fe40000004100 */
[----:B------:R-:W-:Y:S01]  /*8fd0*/  FMUL.FTZ R137, R67, R137 ;  /* 0x0000008943897220 */ /* 0x000fe20000410000 */
[----:B------:R-:W-:Y:S01]  /*8fe0*/  F2FP.SATFINITE.E4M3.F32.PACK_AB_MERGE_C R61, R160, R157, R61 ;  /* 0x0000009da03d723e */ /* 0x000fe2000480703d */
[-C--:B------:R-:W-:Y:S01]  /*8ff0*/  FFMA.FTZ R54, R66, R60.reuse, -R153 ;  /* 0x0000003c42367223 */ /* 0x080fe20000010899 */
[----:B------:R-:W-:Y:S01]  /*9000*/  FFMA.FTZ R60, R91, R60, R154 ;  /* 0x0000003c5b3c7223 */ /* 0x000fe2000001009a */
[----:B------:R-:W-:Y:S01]  /*9010*/  F2FP.F16.E4M3.UNPACK_B R91, R59 ;  /* 0x0000003bff5b723e */ /* 0x000fe200020006ff */
[-C--:B------:R-:W-:Y:S01]  /*9020*/  FFMA.FTZ R159, R67, R136.reuse, -R156 ;  /* 0x00000088439f7223 */ /* 0x080fe2000001089c */
[----:B------:R-:W-:Y:S01]  /*9030*/  F2FP.F16.E4M3.UNPACK_B R66, R55 ;  /* 0x00000037ff42723e */ /* 0x000fe200020006ff */
[----:B------:R-:W-:Y:S01]  /*9040*/  FFMA.FTZ R161, R88, R136, R137 ;  /* 0x0000008858a17223 */ /* 0x000fe20000010089 */
[----:B------:R-:W-:Y:S01]  /*9050*/  F2FP.F16.E4M3.UNPACK_B R88, R59.H1 ;  /* 0x0000003bff58723e */ /* 0x000fe200030006ff */
[----:B------:R-:W-:Y:S01]  /*9060*/  HADD2.F32 R136, -RZ, R91.H0_H0 ;  /* 0x2000005bff887230 */ /* 0x000fe20000004100 */
[----:B------:R-:W-:Y:S01]  /*9070*/  F2FP.F16.E4M3.UNPACK_B R156, R53.H1 ;  /* 0x00000035ff9c723e */ /* 0x000fe200030006ff */
[----:B------:R-:W-:Y:S01]  /*9080*/  HADD2.F32 R157, -RZ, R155.H0_H0 ;  /* 0x2000009bff9d7230 */ /* 0x000fe20000004100 */
[-C--:B------:R-:W-:Y:S01]  /*9090*/  F2FP.F16.E4M3.UNPACK_B R53, R52.reuse ;  /* 0x00000034ff35723e */ /* 0x080fe200020006ff */
[----:B------:R-:W-:Y:S01]  /*90a0*/  HADD2.F32 R59, -RZ, R66.H0_H0 ;  /* 0x20000042ff3b7230 */ /* 0x000fe20000004100 */
[----:B------:R-:W-:Y:S01]  /*90b0*/  F2FP.F16.E4M3.UNPACK_B R55, R55.H1 ;  /* 0x00000037ff37723e */ /* 0x000fe200030006ff */
[----:B------:R-:W-:Y:S01]  /*90c0*/  HADD2.F32 R158, -RZ, R156.H0_H0 ;  /* 0x2000009cff9e7230 */ /* 0x000fe20000004100 */
[----:B------:R-:W-:Y:S01]  /*90d0*/  F2FP.F16.E4M3.UNPACK_B R137, R52.H1 ;  /* 0x00000034ff89723e */ /* 0x000fe200030006ff */
[----:B------:R-:W-:-:S02]  /*90e0*/  HADD2.F32 R52, -RZ, R88.H0_H0 ;  /* 0x20000058ff347230 */ /* 0x000fc40000004100 */
[-C--:B------:R-:W-:Y:S01]  /*90f0*/  FMUL.FTZ R160, R136, R157.reuse ;  /* 0x0000009d88a07220 */ /* 0x080fe20000410000 */
[----:B------:R-:W-:Y:S02]  /*9100*/  HADD2.F32 R153, -RZ, R53.H0_H0 ;  /* 0x20000035ff997230 */ /* 0x000fe40000004100 */
[----:B------:R-:W-:Y:S01]  /*9110*/  FMUL.FTZ R157, R59, R157 ;  /* 0x0000009d3b9d7220 */ /* 0x000fe20000410000 */
[----:B------:R-:W-:Y:S02]  /*9120*/  HADD2.F32 R67, -RZ, R55.H0_H0 ;  /* 0x20000037ff437230 */ /* 0x000fe40000004100 */
[----:B------:R-:W-:Y:S01]  /*9130*/  FMUL.FTZ R162, R52, R158 ;  /* 0x0000009e34a27220 */ /* 0x000fe20000410000 */
[----:B------:R-:W-:Y:S02]  /*9140*/  HADD2.F32 R154, -RZ, R137.H0_H0 ;  /* 0x20000089ff9a7230 */ /* 0x000fe40000004100 */
[----:B------:R-:W-:Y:S01]  /*9150*/  FFMA.FTZ R157, R136, R153, R157 ;  /* 0x00000099889d7223 */ /* 0x000fe2000001009d */
[----:B------:R-:W-:-:S02]  /*9160*/  HADD2.F32 R88, -RZ, R88.H1_H1 ;  /* 0x30000058ff587230 */ /* 0x000fc40000004100 */
[C---:B------:R-:W-:Y:S01]  /*9170*/  FMUL.FTZ R163, R67.reuse, R158 ;  /* 0x0000009e43a37220 */ /* 0x040fe20000410000 */
[----:B------:R-:W-:Y:S02]  /*9180*/  HADD2.F32 R156, -RZ, R156.H1_H1 ;  /* 0x3000009cff9c7230 */ /* 0x000fe40000004100 */
[----:B------:R-:W-:Y:S01]  /*9190*/  FFMA.FTZ R162, R67, R154, -R162 ;  /* 0x0000009a43a27223 */ /* 0x000fe200000108a2 */
[----:B------:R-:W-:Y:S02]  /*91a0*/  HADD2.F32 R55, -RZ, R55.H1_H1 ;  /* 0x30000037ff377230 */ /* 0x000fe40000004100 */
[----:B------:R-:W-:Y:S01]  /*91b0*/  FFMA.FTZ R160, R59, R153, -R160 ;  /* 0x000000993ba07223 */ /* 0x000fe200000108a0 */
[----:B------:R-:W-:Y:S02]  /*91c0*/  HADD2.F32 R91, -RZ, R91.H1_H1 ;  /* 0x3000005bff5b7230 */ /* 0x000fe40000004100 */
[----:B------:R-:W-:Y:S01]  /*91d0*/  FMUL.FTZ R136, R88, R156 ;  /* 0x0000009c58887220 */ /* 0x000fe20000410000 */
[----:B------:R-:W-:-:S02]  /*91e0*/  HADD2.F32 R155, -RZ, R155.H1_H1 ;  /* 0x3000009bff9b7230 */ /* 0x000fc40000004100 */
[----:B------:R-:W-:Y:S01]  /*91f0*/  FMUL.FTZ R67, R55, R156 ;  /* 0x0000009c37437220 */ /* 0x000fe20000410000 */
[----:B------:R-:W-:Y:S02]  /*9200*/  HADD2.F32 R137, -RZ, R137.H1_H1 ;  /* 0x30000089ff897230 */ /* 0x000fe40000004100 */
[----:B------:R-:W-:Y:S01]  /*9210*/  FFMA.FTZ R163, R52, R154, R163 ;  /* 0x0000009a34a37223 */ /* 0x000fe200000100a3 */
[----:B------:R-:W-:Y:S02]  /*9220*/  HADD2.F32 R66, -RZ, R66.H1_H1 ;  /* 0x30000042ff427230 */ /* 0x000fe40000004100 */
[----:B------:R-:W-:Y:S01]  /*9230*/  FMUL.FTZ R59, R91, R155 ;  /* 0x0000009b5b3b7220 */ /* 0x000fe20000410000 */
[----:B------:R-:W-:Y:S02]  /*9240*/  HADD2.F32 R53, -RZ, R53.H1_H1 ;  /* 0x30000035ff357230 */ /* 0x000fe40000004100 */
[-C--:B------:R-:W-:Y:S01]  /*9250*/  FFMA.FTZ R55, R55, R137.reuse, -R136 ;  /* 0x0000008937377223 */ /* 0x080fe20000010888 */
[----:B------:R-:W-:Y:S01]  /*9260*/  FFMA.FTZ R88, R88, R137, R67 ;  /* 0x0000008958587223 */ /* 0x000fe20000010043 */
[C---:B------:R-:W-:Y:S01]  /*9270*/  FMUL.FTZ R52, R66.reuse, R155 ;  /* 0x0000009b42347220 */ /* 0x040fe20000410000 */
[----:B------:R-:W-:Y:S01]  /*9280*/  F2FP.SATFINITE.E4M3.F32.PACK_AB_MERGE_C R54, R159, R54, RZ ;  /* 0x000000369f36723e */ /* 0x000fe200048070ff */
[-C--:B------:R-:W-:Y:S01]  /*9290*/  FFMA.FTZ R59, R66, R53.reuse, -R59 ;  /* 0x00000035423b7223 */ /* 0x080fe2000001083b */
[----:B------:R-:W-:Y:S01]  /*92a0*/  F2FP.SATFINITE.E4M3.F32.PACK_AB_MERGE_C R55, R55, R162, RZ ;  /* 0x000000a23737723e */ /* 0x000fe200048070ff */
[----:B------:R-:W-:Y:S01]  /*92b0*/  FFMA.FTZ R52, R91, R53, R52 ;  /* 0x000000355b347223 */ /* 0x000fe20000010034 */
[----:B------:R-:W-:-:S02]  /*92c0*/  F2FP.SATFINITE.E4M3.F32.PACK_AB_MERGE_C R60, R161, R60, RZ ;  /* 0x0000003ca13c723e */ /* 0x000fc400048070ff */
[----:B------:R-:W-:Y:S02]  /*92d0*/  F2FP.SATFINITE.E4M3.F32.PACK_AB_MERGE_C R88, R88, R163, RZ ;  /* 0x000000a35858723e */ /* 0x000fe400048070ff */
[----:B------:R-:W-:Y:S01]  /*92e0*/  F2FP.SATFINITE.E4M3.F32.PACK_AB_MERGE_C R53, R57, R64, R54 ;  /* 0x000000403935723e */ /* 0x000fe20004807036 */
[----:B------:R-:W-:Y:S01]  /*92f0*/  IMAD.MOV.U32 R54, RZ, RZ, R61 ;  /* 0x000000ffff367224 */ /* 0x000fe200078e003d */
[----:B------:R-:W-:Y:S02]  /*9300*/  F2FP.SATFINITE.E4M3.F32.PACK_AB_MERGE_C R55, R59, R160, R55 ;  /* 0x000000a03b37723e */ /* 0x000fe40004807037 */
[----:B------:R-:W-:Y:S02]  /*9310*/  F2FP.SATFINITE.E4M3.F32.PACK_AB_MERGE_C R57, R56, R65, R60 ;  /* 0x000000413839723e */ /* 0x000fe4000480703c */
[----:B------:R-:W-:Y:S01]  /*9320*/  F2FP.SATFINITE.E4M3.F32.PACK_AB_MERGE_C R59, R52, R157, R88 ;  /* 0x0000009d343b723e */ /* 0x000fe20004807058 */
[----:B------:R-:W-:Y:S01]  /*9330*/  IMAD.MOV.U32 R52, RZ, RZ, R63 ;  /* 0x000000ffff347224 */ /* 0x000fe200078e003f */
[----:B------:R-:W-:-:S07]  /*9340*/  MOV R56, R62 ;  /* 0x0000003e00387202 */ /* 0x000fce0000000f00 */
.L_x_349:
[----:B------:R-:W-:Y:S05]  /*9350*/  BSYNC B2 ;  /* 0x0000000000027941 */ /* 0x000fea0003800000 */
.L_x_348:
        /* <DEDUP_REMOVED lines=11> */
.L_x_347:
[----:B------:R-:W-:Y:S05]  /*9410*/  BSYNC B1 ;  /* 0x0000000000017941 */ /* 0x000fea0003800000 */
.L_x_346:
        /* <DEDUP_REMOVED lines=8> */
[----:B------:R-:W-:Y:S03]  /*94a0*/  BSSY B2, `(.L_x_352) ;  /* 0x00000eb000027945 */ /* 0x000fe60003800000 */
[----:B------:R-:W-:Y:S01]  /*94b0*/  IMAD R53, R53, R131, R52 ;  /* 0x0000008335357224 */ /* 0x000fe200078e0234 */
[----:B------:R-:W-:Y:S01]  /*94c0*/  SEL R52, R123, R148, !P6 ;  /* 0x000000947b347207 */ /* 0x000fe20007000000 */
[----:B------:R-:W-:Y:S01]  /*94d0*/  VIADD R55, R228, 0x80 ;  /* 0x00000080e4377836 */ /* 0x000fe20000000000 */
[----:B------:R-:W-:Y:S01]  /*94e0*/  IADD3 R63, P3, P4, R46, R60, R27 ;  /* 0x0000003c2e3f7210 */ /* 0x000fe20007c7e01b */
[----:B------:R-:W-:Y:S01]  /*94f0*/  IMAD.IADD R62, R61, 0x1, R53 ;  /* 0x000000013d3e7824 */ /* 0x000fe200078e0235 */
[----:B------:R-:W-:Y:S01]  /*9500*/  SHF.R.S32.HI R53, RZ, 0x1f, R52 ;  /* 0x0000001fff357819 */ /* 0x000fe20000011434 */
[----:B------:R-:W-:-:S03]  /*9510*/  IMAD.SHL.U32 R55, R55, 0x80, RZ ;  /* 0x0000008037377824 */ /* 0x000fc600078e00ff */
[----:B------:R-:W-:Y:S02]  /*9520*/  LEA.HI R53, R53, R52, RZ, 0x5 ;  /* 0x0000003435357211 */ /* 0x000fe400078f28ff */
[----:B------:R-:W-:Y:S02]  /*9530*/  LOP3.LUT R55, R55, 0x380, RZ, 0xc0, !PT ;  /* 0x0000038037377812 */ /* 0x000fe400078ec0ff */
[----:B------:R-:W-:Y:S02]  /*9540*/  LEA.HI.SX32 R53, R53, R28, 0x1b ;  /* 0x0000001c35357211 */ /* 0x000fe400078fdaff */
[----:B------:R-:W-:-:S03]  /*9550*/  IADD3.X R84, R21, R62, R26, P3, P4 ;  /* 0x0000003e15547210 */ /* 0x000fc60001fe841a */
[----:B------:R-:W-:-:S05]  /*9560*/  IMAD.SHL.U32 R65, R53, 0x10, RZ ;  /* 0x0000001035417824 */ /* 0x000fca00078e00ff */
[----:B------:R-:W-:-:S04]  /*9570*/  LOP3.LUT R53, R55, 0x70, R65, 0xf8, !PT ;  /* 0x0000007037357812 */ /* 0x000fc800078ef841 */
[----:B------:R-:W-:-:S04]  /*9580*/  LOP3.LUT R53, R53, R142, RZ, 0x3c, !PT ;  /* 0x0000008e35357212 */ /* 0x000fc800078e3cff */
[----:B---3--:R-:W-:Y:S01]  /*9590*/  IADD3 R52, R54, R53, RZ ;  /* 0x0000003536347210 */ /* 0x008fe20007ffe0ff */
[----:B------:R-:W-:-:S04]  /*95a0*/  IMAD R53, R17, 0x7000, R114 ;  /* 0x0000700011357824 */ /* 0x000fc800078e0272 */
[----:B------:R-:W-:Y:S02]  /*95b0*/  IMAD R55, R17, 0x7000, R52 ;  /* 0x0000700011377824 */ /* 0x000fe400078e0234 */
[C---:B------:R-:W-:Y:S02]  /*95c0*/  IMAD.IADD R53, R16.reuse, 0x1, R53 ;  /* 0x0000000110357824 */ /* 0x040fe400078e0235 */
[----:B------:R-:W-:-:S04]  /*95d0*/  IMAD.IADD R56, R16, 0x1, R55 ;  /* 0x0000000110387824 */ /* 0x000fc800078e0237 */
[----:B------:R-:W1:Y:S04]  /*95e0*/  LDS.128 R52, [R53+0x20400] ;  /* 0x0204000035347984 */ /* 0x000e680000000c00 */
[----:B------:R-:W2:Y:S01]  /*95f0*/  LDS.128 R56, [R56+0x20400] ;  /* 0x0204000038387984 */ /* 0x000ea20000000c00 */
[----:B------:R-:W-:Y:S05]  /*9600*/  @P2 BRA `(.L_x_353) ;  /* 0x0000000c00502947 */ /* 0x000fea0003800000 */
[----:B------:R-:W-:Y:S01]  /*9610*/  SHF.R.U32.HI R66, RZ, 0x8, R69 ;  /* 0x00000008ff427819 */ /* 0x000fe20000011645 */
[----:B-1----:R-:W-:Y:S01]  /*9620*/  IMAD.MOV.U32 R64, RZ, RZ, R53 ;  /* 0x000000ffff407224 */ /* 0x002fe200078e0035 */
[----:B------:R-:W-:Y:S02]  /*9630*/  LOP3.LUT R67, R69, 0xff0000ff, RZ, 0xc0, !PT ;  /* 0xff0000ff45437812 */ /* 0x000fe400078ec0ff */
[----:B------:R-:W-:Y:S01]  /*9640*/  SHF.R.U32.HI R90, RZ, 0x10, R69 ;  /* 0x00000010ff5a7819 */ /* 0x000fe20000011645 */
[----:B------:R-:W-:Y:S01]  /*9650*/  IMAD.MOV.U32 R69, RZ, RZ, R52 ;  /* 0x000000ffff457224 */ /* 0x000fe200078e0034 */
[----:B------:R-:W-:Y:S01]  /*9660*/  SHF.R.U32.HI R86, RZ, 0x8, R73 ;  /* 0x00000008ff567819 */ /* 0x000fe20000011649 */
[----:B------:R-:W-:Y:S01]  /*9670*/  IMAD.SHL.U32 R52, R66, 0x100, RZ ;  /* 0x0000010042347824 */ /* 0x000fe200078e00ff */
[----:B------:R-:W-:Y:S01]  /*9680*/  SHF.R.U32.HI R74, RZ, 0x8, R75 ;  /* 0x00000008ff4a7819 */ /* 0x000fe2000001164b */
[----:B------:R-:W-:Y:S01]  /*9690*/  IMAD.U32 R53, R90, 0x10000, RZ ;  /* 0x000100005a357824 */ /* 0x000fe200078e00ff */
[----:B------:R-:W-:-:S02]  /*96a0*/  SHF.R.U32.HI R89, RZ, 0x8, R71 ;  /* 0x00000008ff597819 */ /* 0x000fc40000011647 */
[----:B------:R-:W-:Y:S02]  /*96b0*/  LOP3.LUT R70, R73, 0xff0000ff, RZ, 0xc0, !PT ;  /* 0xff0000ff49467812 */ /* 0x000fe400078ec0ff */
[----:B------:R-:W-:Y:S01]  /*96c0*/  SHF.R.U32.HI R85, RZ, 0x10, R73 ;  /* 0x00000010ff557819 */ /* 0x000fe20000011649 */
[----:B------:R-:W-:Y:S01]  /*96d0*/  IMAD.SHL.U32 R73, R86, 0x100, RZ ;  /* 0x0000010056497824 */ /* 0x000fe200078e00ff */
[----:B------:R-:W-:Y:S02]  /*96e0*/  LOP3.LUT R72, R75, 0xff0000ff, RZ, 0xc0, !PT ;  /* 0xff0000ff4b487812 */ /* 0x000fe400078ec0ff */
[----:B------:R-:W-:Y:S01]  /*96f0*/  SHF.R.U32.HI R87, RZ, 0x10, R75 ;  /* 0x00000010ff577819 */ /* 0x000fe2000001164b */
[----:B------:R-:W-:Y:S01]  /*9700*/  IMAD.SHL.U32 R75, R74, 0x100, RZ ;  /* 0x000001004a4b7824 */ /* 0x000fe200078e00ff */
[----:B------:R-:W-:Y:S01]  /*9710*/  LOP3.LUT R68, R71, 0xff0000ff, RZ, 0xc0, !PT ;  /* 0xff0000ff47447812 */ /* 0x000fe200078ec0ff */
[----:B------:R-:W-:Y:S01]  /*9720*/  IMAD.U32 R85, R85, 0x10000, RZ ;  /* 0x0001000055557824 */ /* 0x000fe200078e00ff */
[----:B------:R-:W-:Y:S01]  /*9730*/  SHF.R.U32.HI R88, RZ, 0x10, R71 ;  /* 0x00000010ff587819 */ /* 0x000fe20000011647 */
[----:B--2---:R-:W-:Y:S01]  /*9740*/  IMAD.MOV.U32 R71, RZ, RZ, R56 ;  /* 0x000000ffff477224 */ /* 0x004fe200078e0038 */
[----:B------:R-:W-:Y:S01]  /*9750*/  LOP3.LUT R52, R67, 0xff00, R52, 0xf8, !PT ;  /* 0x0000ff0043347812 */ /* 0x000fe200078ef834 */
[----:B------:R-:W-:Y:S01]  /*9760*/  IMAD.SHL.U32 R67, R89, 0x100, RZ ;  /* 0x0000010059437824 */ /* 0x000fe200078e00ff */
[----:B------:R-:W-:-:S02]  /*9770*/  MOV R66, R54 ;  /* 0x0000003600427202 */ /* 0x000fc40000000f00 */
[----:B------:R-:W-:Y:S01]  /*9780*/  LOP3.LUT R54, R52, 0xff0000, R53, 0xf8, !PT ;  /* 0x00ff000034367812 */ /* 0x000fe200078ef835 */
[----:B------:R-:W-:Y:S01]  /*9790*/  IMAD.U32 R52, R88, 0x10000, RZ ;  /* 0x0001000058347824 */ /* 0x000fe200078e00ff */
[----:B------:R-:W-:Y:S02]  /*97a0*/  LOP3.LUT R56, R70, 0xff00, R73, 0xf8, !PT ;  /* 0x0000ff0046387812 */ /* 0x000fe400078ef849 */
[----:B------:R-:W-:Y:S02]  /*97b0*/  LOP3.LUT R86, R72, 0xff00, R75, 0xf8, !PT ;  /* 0x0000ff0048567812 */ /* 0x000fe400078ef84b */
[----:B------:R-:W-:Y:S02]  /*97c0*/  LOP3.LUT R67, R68, 0xff00, R67, 0xf8, !PT ;  /* 0x0000ff0044437812 */ /* 0x000fe400078ef843 */
[----:B------:R-:W-:Y:S02]  /*97d0*/  F2FP.F16.E4M3.UNPACK_B R75, R151.H1 ;  /* 0x00000097ff4b723e */ /* 0x000fe400030006ff */
[----:B------:R-:W-:-:S02]  /*97e0*/  F2FP.F16.E4M3.UNPACK_B R72, R71.H1 ;  /* 0x00000047ff48723e */ /* 0x000fc400030006ff */
[----:B------:R-:W-:Y:S01]  /*97f0*/  F2FP.F16.E4M3.UNPACK_B R70, R69.H1 ;  /* 0x00000045ff46723e */ /* 0x000fe200030006ff */
[----:B------:R-:W-:Y:S01]  /*9800*/  HADD2.F32 R53, -RZ, R75.H0_H0 ;  /* 0x2000004bff357230 */ /* 0x000fe20000004100 */
[----:B------:R-:W-:Y:S01]  /*9810*/  LOP3.LUT R52, R67, 0xff0000, R52, 0xf8, !PT ;  /* 0x00ff000043347812 */ /* 0x000fe200078ef834 */
[----:B------:R-:W-:Y:S01]  /*9820*/  HADD2.F32 R68, -RZ, R72.H0_H0 ;  /* 0x20000048ff447230 */ /* 0x000fe20000004100 */
[----:B------:R-:W-:Y:S01]  /*9830*/  F2FP.F16.E4M3.UNPACK_B R73, R149.H1 ;  /* 0x00000095ff49723e */ /* 0x000fe200030006ff */
[--C-:B------:R-:W-:Y:S01]  /*9840*/  HADD2.F32 R67, -RZ, R70.reuse.H0_H0 ;  /* 0x20000046ff437230 */ /* 0x100fe20000004100 */
[----:B------:R-:W-:Y:S01]  /*9850*/  LOP3.LUT R56, R56, 0xff0000, R85, 0xf8, !PT ;  /* 0x00ff000038387812 */ /* 0x000fe200078ef855 */
[----:B------:R-:W-:Y:S02]  /*9860*/  HADD2.F32 R70, -RZ, R70.H1_H1 ;  /* 0x30000046ff467230 */ /* 0x000fe40000004100 */
[----:B------:R-:W-:Y:S01]  /*9870*/  FMUL.FTZ R88, R68, R53 ;  /* 0x0000003544587220 */ /* 0x000fe20000410000 */
[----:B------:R-:W-:-:S02]  /*9880*/  HADD2.F32 R74, -RZ, R73.H0_H0 ;  /* 0x20000049ff4a7230 */ /* 0x000fc40000004100 */
[----:B------:R-:W-:Y:S01]  /*9890*/  FMUL.FTZ R89, R67, R53 ;  /* 0x0000003543597220 */ /* 0x000fe20000410000 */
[----:B------:R-:W-:Y:S01]  /*98a0*/  HADD2.F32 R85, -RZ, R73.H1_H1 ;  /* 0x30000049ff557230 */ /* 0x000fe20000004100 */
[----:B------:R-:W-:Y:S01]  /*98b0*/  SHF.L.U32 R87, R87, 0x10, RZ ;  /* 0x0000001057577819 */ /* 0x000fe200000006ff */
[-C--:B------:R-:W-:Y:S01]  /*98c0*/  FFMA.FTZ R67, R67, R74.reuse, -R88 ;  /* 0x0000004a43437223 */ /* 0x080fe20000010858 */
[----:B------:R-:W-:Y:S01]  /*98d0*/  FFMA.FTZ R68, R68, R74, R89 ;  /* 0x0000004a44447223 */ /* 0x000fe20000010059 */
[----:B------:R-:W-:Y:S01]  /*98e0*/  HADD2.F32 R74, -RZ, R75.H1_H1 ;  /* 0x3000004bff4a7230 */ /* 0x000fe20000004100 */
[----:B------:R-:W-:Y:S01]  /*98f0*/  F2FP.F16.E4M3.UNPACK_B R151, R151 ;  /* 0x00000097ff97723e */ /* 0x000fe200020006ff */
[----:B------:R-:W-:Y:S01]  /*9900*/  HADD2.F32 R75, -RZ, R72.H1_H1 ;  /* 0x30000048ff4b7230 */ /* 0x000fe20000004100 */
[----:B------:R-:W-:Y:S02]  /*9910*/  F2FP.F16.E4M3.UNPACK_B R73, R71 ;  /* 0x00000047ff49723e */ /* 0x000fe400020006ff */
[----:B------:R-:W-:Y:S01]  /*9920*/  F2FP.F16.E4M3.UNPACK_B R72, R69 ;  /* 0x00000045ff48723e */ /* 0x000fe200020006ff */
[-C--:B------:R-:W-:Y:S01]  /*9930*/  FMUL.FTZ R88, R70, R74.reuse ;  /* 0x0000004a46587220 */ /* 0x080fe20000410000 */
[----:B------:R-:W-:Y:S01]  /*9940*/  FMUL.FTZ R69, R75, R74 ;  /* 0x0000004a4b457220 */ /* 0x000fe20000410000 */
[----:B------:R-:W-:Y:S01]  /*9950*/  LOP3.LUT R53, R86, 0xff0000, R87, 0xf8, !PT ;  /* 0x00ff000056357812 */ /* 0x000fe200078ef857 */
[----:B------:R-:W-:Y:S01]  /*9960*/  HADD2.F32 R86, -RZ, R151.H0_H0 ;  /* 0x20000097ff567230 */ /* 0x000fe20000004100 */
[----:B------:R-:W-:Y:S01]  /*9970*/  F2FP.F16.E4M3.UNPACK_B R149, R149 ;  /* 0x00000095ff95723e */ /* 0x000fe200020006ff */
[----:B------:R-:W-:-:S02]  /*9980*/  HADD2.F32 R74, -RZ, R73.H0_H0 ;  /* 0x20000049ff4a7230 */ /* 0x000fc40000004100 */
[-C--:B------:R-:W-:Y:S01]  /*9990*/  FFMA.FTZ R70, R70, R85.reuse, -R69 ;  /* 0x0000005546467223 */ /* 0x080fe20000010845 */
[----:B------:R-:W-:Y:S02]  /*99a0*/  HADD2.F32 R71, -RZ, R72.H0_H0 ;  /* 0x20000048ff477230 */ /* 0x000fe40000004100 */
[----:B------:R-:W-:Y:S01]  /*99b0*/  FFMA.FTZ R69, R75, R85, R88 ;  /* 0x000000554b457223 */ /* 0x000fe20000010058 */
[----:B------:R-:W-:Y:S02]  /*99c0*/  HADD2.F32 R75, -RZ, R149.H0_H0 ;  /* 0x20000095ff4b7230 */ /* 0x000fe40000004100 */
[-C--:B------:R-:W-:Y:S01]  /*99d0*/  FMUL.FTZ R88, R74, R86.reuse ;  /* 0x000000564a587220 */ /* 0x080fe20000410000 */
[----:B------:R-:W-:Y:S02]  /*99e0*/  HADD2.F32 R151, -RZ, R151.H1_H1 ;  /* 0x30000097ff977230 */ /* 0x000fe40000004100 */
[----:B------:R-:W-:Y:S01]  /*99f0*/  FMUL.FTZ R85, R71, R86 ;  /* 0x0000005647557220 */ /* 0x000fe20000410000 */
[----:B------:R-:W-:-:S02]  /*9a00*/  HADD2.F32 R73, -RZ, R73.H1_H1 ;  /* 0x30000049ff497230 */ /* 0x000fc40000004100 */
[-C--:B------:R-:W-:Y:S01]  /*9a10*/  FFMA.FTZ R71, R71, R75.reuse, -R88 ;  /* 0x0000004b47477223 */ /* 0x080fe20000010858 */
[----:B------:R-:W-:Y:S02]  /*9a20*/  HADD2.F32 R72, -RZ, R72.H1_H1 ;  /* 0x30000048ff487230 */ /* 0x000fe40000004100 */
[----:B------:R-:W-:Y:S01]  /*9a30*/  FFMA.FTZ R89, R74, R75, R85 ;  /* 0x0000004b4a597223 */ /* 0x000fe20000010055 */
[----:B------:R-:W-:Y:S02]  /*9a40*/  HADD2.F32 R149, -RZ, R149.H1_H1 ;  /* 0x30000095ff957230 */ /* 0x000fe40000004100 */
[-C--:B------:R-:W-:Y:S01]  /*9a50*/  FMUL.FTZ R75, R73, R151.reuse ;  /* 0x00000097494b7220 */ /* 0x080fe20000410000 */
[----:B------:R-:W-:Y:S01]  /*9a60*/  F2FP.F16.E4M3.UNPACK_B R86, R152.H1 ;  /* 0x00000098ff56723e */ /* 0x000fe200030006ff */
[C---:B------:R-:W-:Y:S01]  /*9a70*/  FMUL.FTZ R136, R72.reuse, R151 ;  /* 0x0000009748887220 */ /* 0x040fe20000410000 */
[----:B------:R-:W-:Y:S01]  /*9a80*/  F2FP.F16.E4M3.UNPACK_B R74, R58.H1 ;  /* 0x0000003aff4a723e */ /* 0x000fe200030006ff */
[----:B------:R-:W-:Y:S01]  /*9a90*/  FFMA.FTZ R90, R72, R149, -R75 ;  /* 0x00000095485a7223 */ /* 0x000fe2000001084b */
[----:B------:R-:W-:Y:S01]  /*9aa0*/  F2FP.F16.E4M3.UNPACK_B R85, R150.H1 ;  /* 0x00000096ff55723e */ /* 0x000fe200030006ff */
[----:B------:R-:W-:Y:S01]  /*9ab0*/  HADD2.F32 R88, -RZ, R86.H0_H0 ;  /* 0x20000056ff587230 */ /* 0x000fe20000004100 */
[----:B------:R-:W-:Y:S01]  /*9ac0*/  F2FP.F16.E4M3.UNPACK_B R72, R66.H1 ;  /* 0x00000042ff48723e */ /* 0x000fe200030006ff */
[----:B------:R-:W-:-:S02]  /*9ad0*/  HADD2.F32 R75, -RZ, R74.H0_H0 ;  /* 0x2000004aff4b7230 */ /* 0x000fc40000004100 */
[----:B------:R-:W-:Y:S01]  /*9ae0*/  FFMA.FTZ R136, R73, R149, R136 ;  /* 0x0000009549887223 */ /* 0x000fe20000010088 */
[----:B------:R-:W-:Y:S01]  /*9af0*/  HADD2.F32 R87, -RZ, R86.H1_H1 ;  /* 0x30000056ff577230 */ /* 0x000fe20000004100 */
[----:B------:R-:W-:Y:S01]  /*9b00*/  F2FP.F16.E4M3.UNPACK_B R152, R152 ;  /* 0x00000098ff98723e */ /* 0x000fe200020006ff */
[----:B------:R-:W-:Y:S02]  /*9b10*/  HADD2.F32 R73, -RZ, R72.H0_H0 ;  /* 0x20000048ff497230 */ /* 0x000fe40000004100 */
[----:B------:R-:W-:Y:S01]  /*9b20*/  FMUL.FTZ R154, R75, R88 ;  /* 0x000000584b9a7220 */ /* 0x000fe20000410000 */
[----:B------:R-:W-:Y:S01]  /*9b30*/  HADD2.F32 R86, -RZ, R85.H0_H0 ;  /* 0x20000055ff567230 */ /* 0x000fe20000004100 */
[----:B------:R-:W-:Y:S01]  /*9b40*/  F2FP.F16.E4M3.UNPACK_B R66, R66 ;  /* 0x00000042ff42723e */ /* 0x000fe200020006ff */
[----:B------:R-:W-:Y:S02]  /*9b50*/  HADD2.F32 R74, -RZ, R74.H1_H1 ;  /* 0x3000004aff4a7230 */ /* 0x000fe40000004100 */
[----:B------:R-:W-:Y:S01]  /*9b60*/  FMUL.FTZ R88, R73, R88 ;  /* 0x0000005849587220 */ /* 0x000fe20000410000 */
[----:B------:R-:W-:-:S02]  /*9b70*/  HADD2.F32 R72, -RZ, R72.H1_H1 ;  /* 0x30000048ff487230 */ /* 0x000fc40000004100 */
[----:B------:R-:W-:Y:S01]  /*9b80*/  FFMA.FTZ R154, R73, R86, -R154 ;  /* 0x00000056499a7223 */ /* 0x000fe2000001089a */
[----:B------:R-:W-:Y:S02]  /*9b90*/  HADD2.F32 R85, -RZ, R85.H1_H1 ;  /* 0x30000055ff557230 */ /* 0x000fe40000004100 */
[-C--:B------:R-:W-:Y:S01]  /*9ba0*/  FMUL.FTZ R73, R74, R87.reuse ;  /* 0x000000574a497220 */ /* 0x080fe20000410000 */
[----:B------:R-:W-:Y:S01]  /*9bb0*/  F2FP.F16.E4M3.UNPACK_B R150, R150 ;  /* 0x00000096ff96723e */ /* 0x000fe200020006ff */
[C---:B------:R-:W-:Y:S01]  /*9bc0*/  FMUL.FTZ R87, R72.reuse, R87 ;  /* 0x0000005748577220 */ /* 0x040fe20000410000 */
[----:B------:R-:W-:Y:S01]  /*9bd0*/  FFMA.FTZ R88, R75, R86, R88 ;  /* 0x000000564b587223 */ /* 0x000fe20000010058 */
[-C--:B------:R-:W-:Y:S01]  /*9be0*/  FFMA.FTZ R137, R72, R85.reuse, -R73 ;  /* 0x0000005548897223 */ /* 0x080fe20000010849 */
[----:B------:R-:W-:Y:S01]  /*9bf0*/  F2FP.F16.E4M3.UNPACK_B R72, R58 ;  /* 0x0000003aff48723e */ /* 0x000fe200020006ff */
[----:B------:R-:W-:Y:S01]  /*9c00*/  FFMA.FTZ R149, R74, R85, R87 ;  /* 0x000000554a957223 */ /* 0x000fe20000010057 */
[----:B------:R-:W-:Y:S01]  /*9c10*/  HADD2.F32 R85, -RZ, R152.H0_H0 ;  /* 0x20000098ff557230 */ /* 0x000fe20000004100 */
[----:B------:R-:W-:Y:S01]  /*9c20*/  F2FP.SATFINITE.E4M3.F32.PACK_AB_MERGE_C R67, R70, R67, RZ ;  /* 0x000000434643723e */ /* 0x000fe200048070ff */
[----:B------:R-:W-:Y:S01]  /*9c30*/  HADD2.F32 R58, -RZ, R66.H0_H0 ;  /* 0x20000042ff3a7230 */ /* 0x000fe20000004100 */
[----:B------:R-:W-:Y:S01]  /*9c40*/  F2FP.SATFINITE.E4M3.F32.PACK_AB_MERGE_C R69, R69, R68, RZ ;  /* 0x000000444545723e */ /* 0x000fe200048070ff */
[----:B------:R-:W-:Y:S01]  /*9c50*/  HADD2.F32 R73, -RZ, R72.H0_H0 ;  /* 0x20000048ff497230 */ /* 0x000fe20000004100 */
[----:B------:R-:W-:Y:S01]  /*9c60*/  F2FP.F16.E4M3.UNPACK_B R70, R64 ;  /* 0x00000040ff46723e */ /* 0x000fe200020006ff */
[----:B------:R-:W-:-:S02]  /*9c70*/  HADD2.F32 R87, -RZ, R152.H1_H1 ;  /* 0x30000098ff577230 */ /* 0x000fc40000004100 */
[-C--:B------:R-:W-:Y:S01]  /*9c80*/  FMUL.FTZ R86, R58, R85.reuse ;  /* 0x000000553a567220 */ /* 0x080fe20000410000 */
[----:B------:R-:W-:Y:S02]  /*9c90*/  HADD2.F32 R72, -RZ, R72.H1_H1 ;  /* 0x30000048ff487230 */ /* 0x000fe40000004100 */
[----:B------:R-:W-:Y:S01]  /*9ca0*/  FMUL.FTZ R91, R73, R85 ;  /* 0x00000055495b7220 */ /* 0x000fe20000410000 */
[----:B------:R-:W-:Y:S01]  /*9cb0*/  HADD2.F32 R66, -RZ, R66.H1_H1 ;  /* 0x30000042ff427230 */ /* 0x000fe20000004100 */
[----:B------:R-:W-:Y:S01]  /*9cc0*/  F2FP.SATFINITE.E4M3.F32.PACK_AB_MERGE_C R149, R149, R88, RZ ;  /* 0x000000589595723e */ /* 0x000fe200048070ff */
[--C-:B------:R-:W-:Y:S02]  /*9cd0*/  HADD2.F32 R75, -RZ, R150.reuse.H1_H1 ;  /* 0x30000096ff4b7230 */ /* 0x100fe40000004100 */
[-C--:B------:R-:W-:Y:S01]  /*9ce0*/  FMUL.FTZ R85, R72, R87.reuse ;  /* 0x0000005748557220 */ /* 0x080fe20000410000 */
[----:B------:R-:W-:Y:S02]  /*9cf0*/  HADD2.F32 R74, -RZ, R150.H0_H0 ;  /* 0x20000096ff4a7230 */ /* 0x000fe40000004100 */
[----:B------:R-:W-:Y:S01]  /*9d00*/  FMUL.FTZ R87, R66, R87 ;  /* 0x0000005742577220 */ /* 0x000fe20000410000 */
[----:B------:R-:W-:Y:S01]  /*9d10*/  F2FP.SATFINITE.E4M3.F32.PACK_AB_MERGE_C R68, R90, R71, R67 ;  /* 0x000000475a44723e */ /* 0x000fe20004807043 */
[----:B------:R-:W-:Y:S01]  /*9d20*/  FFMA.FTZ R66, R66, R75, -R85 ;  /* 0x0000004b42427223 */ /* 0x000fe20000010855 */
[----:B------:R-:W-:Y:S01]  /*9d30*/  F2FP.SATFINITE.E4M3.F32.PACK_AB_MERGE_C R67, R136, R89, R69 ;  /* 0x000000598843723e */ /* 0x000fe20004807045 */
[----:B------:R-:W-:Y:S01]  /*9d40*/  FFMA.FTZ R87, R72, R75, R87 ;  /* 0x0000004b48577223 */ /* 0x000fe20000010057 */
[----:B------:R-:W-:Y:S01]  /*9d50*/  F2FP.F16.E4M3.UNPACK_B R72, R57 ;  /* 0x00000039ff48723e */ /* 0x000fe200020006ff */
[----:B------:R-:W-:Y:S01]  /*9d60*/  FFMA.FTZ R91, R58, R74, -R91 ;  /* 0x0000004a3a5b7223 */ /* 0x000fe2000001085b */
[----:B------:R-:W-:Y:S01]  /*9d70*/  F2FP.F16.E4M3.UNPACK_B R75, R56 ;  /* 0x00000038ff4b723e */ /* 0x000fe200020006ff */
[----:B------:R-:W-:Y:S01]  /*9d80*/  FFMA.FTZ R58, R73, R74, R86 ;  /* 0x0000004a493a7223 */ /* 0x000fe20000010056 */
[-C--:B------:R-:W-:Y:S01]  /*9d90*/  F2FP.F16.E4M3.UNPACK_B R73, R54.reuse ;  /* 0x00000036ff49723e */ /* 0x080fe200020006ff */
[----:B------:R-:W-:Y:S01]  /*9da0*/  HADD2.F32 R71, -RZ, R72.H0_H0 ;  /* 0x20000048ff477230 */ /* 0x000fe20000004100 */
[----:B------:R-:W-:Y:S01]  /*9db0*/  F2FP.F16.E4M3.UNPACK_B R54, R54.H1 ;  /* 0x00000036ff36723e */ /* 0x000fe200030006ff */
[----:B------:R-:W-:Y:S01]  /*9dc0*/  HADD2.F32 R88, -RZ, R75.H0_H0 ;  /* 0x2000004bff587230 */ /* 0x000fe20000004100 */
[----:B------:R-:W-:Y:S01]  /*9dd0*/  F2FP.SATFINITE.E4M3.F32.PACK_AB_MERGE_C R58, R87, R58, R149 ;  /* 0x0000003a573a723e */ /* 0x000fe20004807095 */
[----:B------:R-:W-:Y:S01]  /*9de0*/  HADD2.F32 R69, -RZ, R70.H0_H0 ;  /* 0x20000046ff457230 */ /* 0x000fe20000004100 */
[----:B------:R-:W-:Y:S01]  /*9df0*/  F2FP.SATFINITE.E4M3.F32.PACK_AB_MERGE_C R137, R137, R154, RZ ;  /* 0x0000009a8989723e */ /* 0x000fe200048070ff */
[----:B------:R-:W-:-:S02]  /*9e00*/  HADD2.F32 R74, -RZ, R72.H1_H1 ;  /* 0x30000048ff4a7230 */ /* 0x000fc40000004100 */
[-C--:B------:R-:W-:Y:S01]  /*9e10*/  FMUL.FTZ R90, R71, R88.reuse ;  /* 0x00000058475a7220 */ /* 0x080fe20000410000 */
[----:B------:R-:W-:Y:S02]  /*9e20*/  HADD2.F32 R85, -RZ, R75.H1_H1 ;  /* 0x3000004bff557230 */ /* 0x000fe40000004100 */
[----:B------:R-:W-:Y:S01]  /*9e30*/  FMUL.FTZ R88, R69, R88 ;  /* 0x0000005845587220 */ /* 0x000fe20000410000 */
[----:B------:R-:W-:Y:S01]  /*9e40*/  HADD2.F32 R72, -RZ, R70.H1_H1 ;  /* 0x30000046ff487230 */ /* 0x000fe20000004100 */
[----:B------:R-:W-:Y:S01]  /*9e50*/  F2FP.SATFINITE.E4M3.F32.PACK_AB_MERGE_C R66, R66, R91, R137 ;  /* 0x0000005b4242723e */ /* 0x000fe20004807089 */
[--C-:B------:R-:W-:Y:S02]  /*9e60*/  HADD2.F32 R86, -RZ, R73.reuse.H0_H0 ;  /* 0x20000049ff567230 */ /* 0x100fe40000004100 */
[-C--:B------:R-:W-:Y:S01]  /*9e70*/  FMUL.FTZ R87, R74, R85.reuse ;  /* 0x000000554a577220 */ /* 0x080fe20000410000 */
[----:B------:R-:W-:Y:S02]  /*9e80*/  HADD2.F32 R75, -RZ, R73.H1_H1 ;  /* 0x30000049ff4b7230 */ /* 0x000fe40000004100 */
[C---:B------:R-:W-:Y:S01]  /*9e90*/  FMUL.FTZ R89, R72.reuse, R85 ;  /* 0x0000005548597220 */ /* 0x040fe20000410000 */
[----:B------:R-:W-:Y:S01]  /*9ea0*/  F2FP.F16.E4M3.UNPACK_B R73, R57.H1 ;  /* 0x00000039ff49723e */ /* 0x000fe200030006ff */
[----:B------:R-:W-:Y:S01]  /*9eb0*/  FFMA.FTZ R70, R71, R86, R88 ;  /* 0x0000005647467223 */ /* 0x000fe20000010058 */
[----:B------:R-:W-:Y:S01]  /*9ec0*/  F2FP.F16.E4M3.UNPACK_B R85, R56.H1 ;  /* 0x00000038ff55723e */ /* 0x000fe200030006ff */
[----:B------:R-:W-:Y:S01]  /*9ed0*/  FFMA.FTZ R69, R69, R86, -R90 ;  /* 0x0000005645457223 */ /* 0x000fe2000001085a */
[----:B------:R-:W-:Y:S01]  /*9ee0*/  F2FP.F16.E4M3.UNPACK_B R71, R64.H1 ;  /* 0x00000040ff47723e */ /* 0x000fe200030006ff */
[----:B------:R-:W-:Y:S01]  /*9ef0*/  FFMA.FTZ R64, R72, R75, -R87 ;  /* 0x0000004b48407223 */ /* 0x000fe20000010857 */
[----:B------:R-:W-:-:S02]  /*9f00*/  HADD2.F32 R72, -RZ, R73.H0_H0 ;  /* 0x20000049ff487230 */ /* 0x000fc40000004100 */
[----:B------:R-:W-:Y:S01]  /*9f10*/  FFMA.FTZ R57, R74, R75, R89 ;  /* 0x0000004b4a397223 */ /* 0x000fe20000010059 */
[----:B------:R-:W-:Y:S02]  /*9f20*/  HADD2.F32 R87, -RZ, R85.H0_H0 ;  /* 0x20000055ff577230 */ /* 0x000fe40000004100 */
[----:B------:R-:W-:Y:S02]  /*9f30*/  HADD2.F32 R56, -RZ, R71.H0_H0 ;  /* 0x20000047ff387230 */ /* 0x000fe40000004100 */
[----:B------:R-:W-:Y:S02]  /*9f40*/  HADD2.F32 R73, -RZ, R73.H1_H1 ;  /* 0x30000049ff497230 */ /* 0x000fe40000004100 */
[----:B------:R-:W-:Y:S02]  /*9f50*/  HADD2.F32 R86, -RZ, R85.H1_H1 ;  /* 0x30000055ff567230 */ /* 0x000fe40000004100 */
[----:B------:R-:W-:Y:S01]  /*9f60*/  FMUL.FTZ R85, R72, R87 ;  /* 0x0000005748557220 */ /* 0x000fe20000410000 */
[----:B------:R-:W-:-:S02]  /*9f70*/  HADD2.F32 R71, -RZ, R71.H1_H1 ;  /* 0x30000047ff477230 */ /* 0x000fc40000004100 */
[----:B------:R-:W-:Y:S01]  /*9f80*/  FMUL.FTZ R87, R56, R87 ;  /* 0x0000005738577220 */ /* 0x000fe20000410000 */
[--C-:B------:R-:W-:Y:S02]  /*9f90*/  HADD2.F32 R75, -RZ, R54.reuse.H0_H0 ;  /* 0x20000036ff4b7230 */ /* 0x100fe40000004100 */
[----:B------:R-:W-:Y:S02]  /*9fa0*/  HADD2.F32 R74, -RZ, R54.H1_H1 ;  /* 0x30000036ff4a7230 */ /* 0x000fe40000004100 */
[-C--:B------:R-:W-:Y:S01]  /*9fb0*/  FMUL.FTZ R54, R73, R86.reuse ;  /* 0x0000005649367220 */ /* 0x080fe20000410000 */
[C---:B------:R-:W-:Y:S01]  /*9fc0*/  FMUL.FTZ R86, R71.reuse, R86 ;  /* 0x0000005647567220 */ /* 0x040fe20000410000 */
[----:B------:R-:W-:Y:S01]  /*9fd0*/  FFMA.FTZ R91, R72, R75, R87 ;  /* 0x0000004b485b7223 */ /* 0x000fe20000010057 */
[----:B------:R-:W-:Y:S01]  /*9fe0*/  F2FP.F16.E4M3.UNPACK_B R72, R59.H1 ;  /* 0x0000003bff48723e */ /* 0x000fe200030006ff */
[-C--:B------:R-:W-:Y:S01]  /*9ff0*/  FFMA.FTZ R137, R71, R74.reuse, -R54 ;  /* 0x0000004a47897223 */ /* 0x080fe20000010836 */
[----:B------:R-:W-:Y:S01]  /*a000*/  F2FP.F16.E4M3.UNPACK_B R54, R55 ;  /* 0x00000037ff36723e */ /* 0x000fe200020006ff */
[----:B------:R-:W-:Y:S01]  /*a010*/  FFMA.FTZ R136, R73, R74, R86 ;  /* 0x0000004a49887223 */ /* 0x000fe20000010056 */
[----:B------:R-:W-:Y:S01]  /*a020*/  F2FP.F16.E4M3.UNPACK_B R87, R53.H1 ;  /* 0x00000035ff57723e */ /* 0x000fe200030006ff */
[----:B------:R-:W-:Y:S01]  /*a030*/  FFMA.FTZ R90, R56, R75, -R85 ;  /* 0x0000004b385a7223 */ /* 0x000fe20000010855 */
[----:B------:R-:W-:Y:S01]  /*a040*/  F2FP.F16.E4M3.UNPACK_B R55, R55.H1 ;  /* 0x00000037ff37723e */ /* 0x000fe200030006ff */
[----:B------:R-:W-:Y:S01]  /*a050*/  HADD2.F32 R56, -RZ, R54.H0_H0 ;  /* 0x20000036ff387230 */ /* 0x000fe20000004100 */
[----:B------:R-:W-:Y:S01]  /*a060*/  F2FP.F16.E4M3.UNPACK_B R86, R53 ;  /* 0x00000035ff56723e */ /* 0x000fe200020006ff */
[--C-:B------:R-:W-:Y:S01]  /*a070*/  HADD2.F32 R89, -RZ, R87.reuse.H0_H0 ;  /* 0x20000057ff597230 */ /* 0x100fe20000004100 */
[-C--:B------:R-:W-:Y:S01]  /*a080*/  F2FP.F16.E4M3.UNPACK_B R53, R52.reuse ;  /* 0x00000034ff35723e */ /* 0x080fe200020006ff */
[----:B------:R-:W-:Y:S01]  /*a090*/  HADD2.F32 R87, -RZ, R87.H1_H1 ;  /* 0x30000057ff577230 */ /* 0x000fe20000004100 */
[----:B------:R-:W-:Y:S01]  /*a0a0*/  F2FP.F16.E4M3.UNPACK_B R74, R52.H1 ;  /* 0x00000034ff4a723e */ /* 0x000fe200030006ff */
[----:B------:R-:W-:Y:S01]  /*a0b0*/  HADD2.F32 R52, -RZ, R72.H0_H0 ;  /* 0x20000048ff347230 */ /* 0x000fe20000004100 */
[----:B------:R-:W-:Y:S01]  /*a0c0*/  F2FP.F16.E4M3.UNPACK_B R71, R59 ;  /* 0x0000003bff47723e */ /* 0x000fe200020006ff */
[----:B------:R-:W-:Y:S01]  /*a0d0*/  HADD2.F32 R59, -RZ, R55.H0_H0 ;  /* 0x20000037ff3b7230 */ /* 0x000fe20000004100 */
[----:B------:R-:W-:Y:S01]  /*a0e0*/  F2FP.SATFINITE.E4M3.F32.PACK_AB_MERGE_C R90, R137, R90, RZ ;  /* 0x0000005a895a723e */ /* 0x000fe200048070ff */
[----:B------:R-:W-:-:S02]  /*a0f0*/  HADD2.F32 R85, -RZ, R74.H0_H0 ;  /* 0x2000004aff557230 */ /* 0x000fc40000004100 */
[CC--:B------:R-:W-:Y:S01]  /*a100*/  FMUL.FTZ R150, R52.reuse, R89.reuse ;  /* 0x0000005934967220 */ /* 0x0c0fe20000410000 */
[----:B------:R-:W-:Y:S02]  /*a110*/  HADD2.F32 R72, -RZ, R72.H1_H1 ;  /* 0x30000048ff487230 */ /* 0x000fe40000004100 */
[C---:B------:R-:W-:Y:S01]  /*a120*/  FMUL.FTZ R89, R59.reuse, R89 ;  /* 0x000000593b597220 */ /* 0x040fe20000410000 */
[----:B------:R-:W-:Y:S02]  /*a130*/  HADD2.F32 R55, -RZ, R55.H1_H1 ;  /* 0x30000037ff377230 */ /* 0x000fe40000004100 */
[-C--:B------:R-:W-:Y:S01]  /*a140*/  FFMA.FTZ R150, R59, R85.reuse, -R150 ;  /* 0x000000553b967223 */ /* 0x080fe20000010896 */
[----:B------:R-:W-:Y:S02]  /*a150*/  HADD2.F32 R73, -RZ, R71.H0_H0 ;  /* 0x20000047ff497230 */ /* 0x000fe40000004100 */
[----:B------:R-:W-:Y:S01]  /*a160*/  FFMA.FTZ R89, R52, R85, R89 ;  /* 0x0000005534597223 */ /* 0x000fe20000010059 */
[----:B------:R-:W-:-:S02]  /*a170*/  HADD2.F32 R88, -RZ, R86.H0_H0 ;  /* 0x20000056ff587230 */ /* 0x000fc40000004100 */
[-C--:B------:R-:W-:Y:S01]  /*a180*/  FMUL.FTZ R52, R72, R87.reuse ;  /* 0x0000005748347220 */ /* 0x080fe20000410000 */
[----:B------:R-:W-:Y:S02]  /*a190*/  HADD2.F32 R71, -RZ, R71.H1_H1 ;  /* 0x30000047ff477230 */ /* 0x000fe40000004100 */
[----:B------:R-:W-:Y:S01]  /*a1a0*/  FMUL.FTZ R87, R55, R87 ;  /* 0x0000005737577220 */ /* 0x000fe20000410000 */
[----:B------:R-:W-:Y:S02]  /*a1b0*/  HADD2.F32 R86, -RZ, R86.H1_H1 ;  /* 0x30000056ff567230 */ /* 0x000fe40000004100 */
[-C--:B------:R-:W-:Y:S01]  /*a1c0*/  FMUL.FTZ R149, R73, R88.reuse ;  /* 0x0000005849957220 */ /* 0x080fe20000410000 */
[----:B------:R-:W-:Y:S02]  /*a1d0*/  HADD2.F32 R54, -RZ, R54.H1_H1 ;  /* 0x30000036ff367230 */ /* 0x000fe40000004100 */
[----:B------:R-:W-:Y:S01]  /*a1e0*/  FMUL.FTZ R88, R56, R88 ;  /* 0x0000005838587220 */ /* 0x000fe20000410000 */
[----:B------:R-:W-:-:S02]  /*a1f0*/  HADD2.F32 R74, -RZ, R74.H1_H1 ;  /* 0x3000004aff4a7230 */ /* 0x000fc40000004100 */
[-C--:B------:R-:W-:Y:S01]  /*a200*/  FMUL.FTZ R59, R71, R86.reuse ;  /* 0x00000056473b7220 */ /* 0x080fe20000410000 */
[--C-:B------:R-:W-:Y:S02]  /*a210*/  HADD2.F32 R75, -RZ, R53.reuse.H0_H0 ;  /* 0x20000035ff4b7230 */ /* 0x100fe40000004100 */
[----:B------:R-:W-:Y:S01]  /*a220*/  FMUL.FTZ R86, R54, R86 ;  /* 0x0000005636567220 */ /* 0x000fe20000410000 */
[----:B------:R-:W-:Y:S02]  /*a230*/  HADD2.F32 R53, -RZ, R53.H1_H1 ;  /* 0x30000035ff357230 */ /* 0x000fe40000004100 */
[-C--:B------:R-:W-:Y:S01]  /*a240*/  FFMA.FTZ R55, R55, R74.reuse, -R52 ;  /* 0x0000004a37377223 */ /* 0x080fe20000010834 */
[----:B------:R-:W-:Y:S01]  /*a250*/  FFMA.FTZ R72, R72, R74, R87 ;  /* 0x0000004a48487223 */ /* 0x000fe20000010057 */
[-C--:B------:R-:W-:Y:S01]  /*a260*/  FFMA.FTZ R149, R56, R75.reuse, -R149 ;  /* 0x0000004b38957223 */ /* 0x080fe20000010895 */
[----:B------:R-:W-:Y:S01]  /*a270*/  FFMA.FTZ R88, R73, R75, R88 ;  /* 0x0000004b49587223 */ /* 0x000fe20000010058 */
[-C--:B------:R-:W-:Y:S01]  /*a280*/  FFMA.FTZ R54, R54, R53.reuse, -R59 ;  /* 0x0000003536367223 */ /* 0x080fe2000001083b */
[----:B------:R-:W-:Y:S01]  /*a290*/  FFMA.FTZ R53, R71, R53, R86 ;  /* 0x0000003547357223 */ /* 0x000fe20000010056 */
[----:B------:R-:W-:Y:S01]  /*a2a0*/  F2FP.SATFINITE.E4M3.F32.PACK_AB_MERGE_C R55, R55, R150, RZ ;  /* 0x000000963737723e */ /* 0x000fe200048070ff */
[----:B------:R-:W-:Y:S01]  /*a2b0*/  IMAD.MOV.U32 R52, RZ, RZ, R68 ;  /* 0x000000ffff347224 */ /* 0x000fe200078e0044 */
[----:B------:R-:W-:Y:S01]  /*a2c0*/  F2FP.SATFINITE.E4M3.F32.PACK_AB_MERGE_C R72, R72, R89, RZ ;  /* 0x000000594848723e */ /* 0x000fe200048070ff */
[----:B------:R-:W-:Y:S01]  /*a2d0*/  IMAD.MOV.U32 R56, RZ, RZ, R67 ;  /* 0x000000ffff387224 */ /* 0x000fe200078e0043 */
[----:B------:R-:W-:-:S02]  /*a2e0*/  F2FP.SATFINITE.E4M3.F32.PACK_AB_MERGE_C R69, R64, R69, R90 ;  /* 0x000000454045723e */ /* 0x000fc4000480705a */
[----:B------:R-:W-:Y:S02]  /*a2f0*/  F2FP.SATFINITE.E4M3.F32.PACK_AB_MERGE_C R91, R136, R91, RZ ;  /* 0x0000005b885b723e */ /* 0x000fe400048070ff */
[----:B------:R-:W-:Y:S01]  /*a300*/  F2FP.SATFINITE.E4M3.F32.PACK_AB_MERGE_C R55, R54, R149, R55 ;  /* 0x000000953637723e */ /* 0x000fe20004807037 */
[----:B------:R-:W-:Y:S01]  /*a310*/  IMAD.MOV.U32 R54, RZ, RZ, R66 ;  /* 0x000000ffff367224 */ /* 0x000fe200078e0042 */
[----:B------:R-:W-:Y:S01]  /*a320*/  F2FP.SATFINITE.E4M3.F32.PACK_AB_MERGE_C R59, R53, R88, R72 ;  /* 0x00000058353b723e */ /* 0x000fe20004807048 */
[----:B------:R-:W-:Y:S01]  /*a330*/  IMAD.MOV.U32 R53, RZ, RZ, R69 ;  /* 0x000000ffff357224 */ /* 0x000fe200078e0045 */
[----:B------:R-:W-:-:S07]  /*a340*/  F2FP.SATFINITE.E4M3.F32.PACK_AB_MERGE_C R57, R57, R70, R91 ;  /* 0x000000463939723e */ /* 0x000fce000480705b */
.L_x_353:
[----:B------:R-:W-:Y:S05]  /*a350*/  BSYNC B2 ;  /* 0x0000000000027941 */ /* 0x000fea0003800000 */
.L_x_352:
        /* <DEDUP_REMOVED lines=11> */
.L_x_351:
[----:B------:R-:W-:Y:S05]  /*a410*/  BSYNC B1 ;  /* 0x0000000000017941 */ /* 0x000fea0003800000 */
.L_x_350:
[----:B-1----:R-:W-:Y:S02]  /*a420*/  VIADD R53, R228, 0xc0 ;  /* 0x000000c0e4357836 */ /* 0x002fe40000000000 */
[-C--:B--2---:R-:W-:Y:S02]  /*a430*/  IMAD R52, R124, R130.reuse, RZ ;  /* 0x000000827c347224 */ /* 0x084fe400078e02ff */
[C---:B------:R-:W-:Y:S01]  /*a440*/  IMAD.WIDE.U32 R128, R53.reuse, R130, R128 ;  /* 0x0000008235807225 */ /* 0x040fe200078e0080 */
[----:B------:R-:W-:-:S03]  /*a450*/  ISETP.GE.OR P3, PT, R53, R120, P0 ;  /* 0x000000783500720c */ /* 0x000fc60000766670 */
[----:B------:R-:W-:-:S10]  /*a460*/  IMAD R131, R53, R131, R52 ;  /* 0x0000008335837224 */ /* 0x000fd400078e0234 */
[----:B------:R-:W-:Y:S05]  /*a470*/  @P3 BRA `(.L_x_332) ;  /* 0x0000001400a03947 */ /* 0x000fea0003800000 */
[----:B------:R-:W2:Y:S01]  /*a480*/  LDL R54, [R1+0x5c] ;  /* 0x00005c0001367983 */ /* 0x000ea20000100800 */
[----:B------:R-:W1:Y:S01]  /*a490*/  LDC.64 R60, c[0x0][0x2d8] ;  /* 0x0000b600ff3c7b82 */ /* 0x000e620000000a00 */
[----:B------:R-:W-:Y:S01]  /*a4a0*/  ISETP.NE.AND P6, PT, R0, RZ, PT ;  /* 0x000000ff0000720c */ /* 0x000fe20003fc5270 */
[----:B------:R-:W-:Y:S01]  /*a4b0*/  VIADD R55, R228, 0xc0 ;  /* 0x000000c0e4377836 */ /* 0x000fe20000000000 */
[----:B------:R-:W-:Y:S01]  /*a4c0*/  IADD3 R63, P3, P4, R46, R128, R27 ;  /* 0x000000802e3f7210 */ /* 0x000fe20007c7e01b */
[----:B------:R-:W-:Y:S01]  /*a4d0*/  IMAD.IADD R64, R129, 0x1, R131 ;  /* 0x0000000181407824 */ /* 0x000fe200078e0283 */
[----:B------:R-:W-:Y:S01]  /*a4e0*/  SEL R148, R123, R148, !P6 ;  /* 0x000000947b947207 */ /* 0x000fe20007000000 */
[----:B------:R-:W-:Y:S01]  /*a4f0*/  IMAD.SHL.U32 R55, R55, 0x80, RZ ;  /* 0x0000008037377824 */ /* 0x000fe200078e00ff */
[----:B------:R-:W-:Y:S02]  /*a500*/  BSSY B1, `(.L_x_354) ;  /* 0x00000e7000017945 */ /* 0x000fe40003800000 */
[----:B------:R-:W-:-:S02]  /*a510*/  SHF.R.S32.HI R53, RZ, 0x1f, R148 ;  /* 0x0000001fff357819 */ /* 0x000fc40000011494 */
[----:B------:R-:W-:Y:S02]  /*a520*/  IADD3.X R52, R21, R64, R26, P3, P4 ;  /* 0x0000004015347210 */ /* 0x000fe40001fe841a */
[----:B------:R-:W-:Y:S02]  /*a530*/  LEA.HI R53, R53, R148, RZ, 0x5 ;  /* 0x0000009435357211 */ /* 0x000fe400078f28ff */
[----:B------:R-:W-:Y:S02]  /*a540*/  LOP3.LUT R55, R55, 0x380, RZ, 0xc0, !PT ;  /* 0x0000038037377812 */ /* 0x000fe400078ec0ff */
[----:B------:R-:W-:-:S05]  /*a550*/  LEA.HI.SX32 R53, R53, R28, 0x1b ;  /* 0x0000001c35357211 */ /* 0x000fca00078fdaff */
[----:B------:R-:W-:Y:S01]  /*a560*/  IMAD.SHL.U32 R65, R53, 0x10, RZ ;  /* 0x0000001035417824 */ /* 0x000fe200078e00ff */
[----:B-1----:R-:W-:Y:S01]  /*a570*/  IADD3 R62, P3, R63, R60, RZ ;  /* 0x0000003c3f3e7210 */ /* 0x002fe20007f7e0ff */
[----:B------:R-:W-:-:S03]  /*a580*/  IMAD R53, R17, 0x7000, R113 ;  /* 0x0000700011357824 */ /* 0x000fc600078e0271 */
[----:B------:R-:W-:Y:S01]  /*a590*/  IADD3.X R63, R52, R61, RZ, P3, !PT ;  /* 0x0000003d343f7210 */ /* 0x000fe20001ffe4ff */
[----:B------:R-:W-:Y:S01]  /*a5a0*/  IMAD.IADD R53, R16, 0x1, R53 ;  /* 0x0000000110357824 */ /* 0x000fe200078e0235 */
[----:B------:R-:W-:-:S04]  /*a5b0*/  LOP3.LUT R52, R55, 0x70, R65, 0xf8, !PT ;  /* 0x0000007037347812 */ /* 0x000fc800078ef841 */
[----:B------:R-:W-:-:S05]  /*a5c0*/  LOP3.LUT R52, R52, R141, RZ, 0x3c, !PT ;  /* 0x0000008d34347212 */ /* 0x000fca00078e3cff */
[----:B--2---:R-:W-:-:S04]  /*a5d0*/  IMAD.IADD R52, R54, 0x1, R52 ;  /* 0x0000000136347824 */ /* 0x004fc800078e0234 */
[----:B------:R-:W-:-:S04]  /*a5e0*/  IMAD R55, R17, 0x7000, R52 ;  /* 0x0000700011377824 */ /* 0x000fc800078e0234 */
[----:B------:R-:W-:Y:S02]  /*a5f0*/  IMAD.IADD R56, R16, 0x1, R55 ;  /* 0x0000000110387824 */ /* 0x000fe400078e0237 */
[----:B------:R-:W1:Y:S04]  /*a600*/  LDS.128 R52, [R53+0x20400] ;  /* 0x0204000035347984 */ /* 0x000e680000000c00 */
[----:B------:R-:W2:Y:S01]  /*a610*/  LDS.128 R56, [R56+0x20400] ;  /* 0x0204000038387984 */ /* 0x000ea20000000c00 */
[----:B------:R-:W-:Y:S05]  /*a620*/  @P2 BRA `(.L_x_355) ;  /* 0x0000000c00502947 */ /* 0x000fea0003800000 */
[----:B------:R-:W-:Y:S01]  /*a630*/  SHF.R.U32.HI R66, RZ, 0x8, R77 ;  /* 0x00000008ff427819 */ /* 0x000fe2000001164d */
[----:B--2---:R-:W-:Y:S01]  /*a640*/  IMAD.MOV.U32 R73, RZ, RZ, R56 ;  /* 0x000000ffff497224 */ /* 0x004fe200078e0038 */
[----:B-1----:R-:W-:Y:S01]  /*a650*/  MOV R70, R52 ;  /* 0x0000003400467202 */ /* 0x002fe20000000f00 */
[----:B------:R-:W-:Y:S01]  /*a660*/  IMAD.MOV.U32 R67, RZ, RZ, R58 ;  /* 0x000000ffff437224 */ /* 0x000fe200078e003a */
[----:B------:R-:W-:Y:S01]  /*a670*/  LOP3.LUT R69, R77, 0xff0000ff, RZ, 0xc0, !PT ;  /* 0xff0000ff4d457812 */ /* 0x000fe200078ec0ff */
[----:B------:R-:W-:Y:S01]  /*a680*/  IMAD.SHL.U32 R52, R66, 0x100, RZ ;  /* 0x0000010042347824 */ /* 0x000fe200078e00ff */
[----:B------:R-:W-:Y:S01]  /*a690*/  SHF.R.U32.HI R74, RZ, 0x8, R79 ;  /* 0x00000008ff4a7819 */ /* 0x000fe2000001164f */
[----:B------:R-:W-:Y:S01]  /*a6a0*/  IMAD.MOV.U32 R66, RZ, RZ, R54 ;  /* 0x000000ffff427224 */ /* 0x000fe200078e0036 */
[----:B------:R-:W-:Y:S02]  /*a6b0*/  SHF.R.U32.HI R72, RZ, 0x8, R81 ;  /* 0x00000008ff487819 */ /* 0x000fe40000011651 */
[----:B------:R-:W-:-:S02]  /*a6c0*/  SHF.R.U32.HI R75, RZ, 0x10, R77 ;  /* 0x00000010ff4b7819 */ /* 0x000fc4000001164d */
[----:B------:R-:W-:Y:S01]  /*a6d0*/  LOP3.LUT R69, R69, 0xff00, R52, 0xf8, !PT ;  /* 0x0000ff0045457812 */ /* 0x000fe200078ef834 */
[----:B------:R-:W-:Y:S01]  /*a6e0*/  IMAD.SHL.U32 R52, R74, 0x100, RZ ;  /* 0x000001004a347824 */ /* 0x000fe200078e00ff */
[----:B------:R-:W-:Y:S01]  /*a6f0*/  LOP3.LUT R71, R79, 0xff0000ff, RZ, 0xc0, !PT ;  /* 0xff0000ff4f477812 */ /* 0x000fe200078ec0ff */
[----:B------:R-:W-:Y:S01]  /*a700*/  IMAD.SHL.U32 R54, R72, 0x100, RZ ;  /* 0x0000010048367824 */ /* 0x000fe200078e00ff */
[----:B------:R-:W-:Y:S01]  /*a710*/  LOP3.LUT R77, R81, 0xff0000ff, RZ, 0xc0, !PT ;  /* 0xff0000ff514d7812 */ /* 0x000fe200078ec0ff */
[----:B------:R-:W-:Y:S01]  /*a720*/  IMAD.U32 R56, R75, 0x10000, RZ ;  /* 0x000100004b387824 */ /* 0x000fe200078e00ff */
[----:B------:R-:W-:Y:S02]  /*a730*/  SHF.R.U32.HI R80, RZ, 0x10, R79 ;  /* 0x00000010ff507819 */ /* 0x000fe4000001164f */
[----:B------:R-:W-:Y:S02]  /*a740*/  LOP3.LUT R75, R71, 0xff00, R52, 0xf8, !PT ;  /* 0x0000ff00474b7812 */ /* 0x000fe400078ef834 */
[----:B------:R-:W-:Y:S01]  /*a750*/  LOP3.LUT R79, R77, 0xff00, R54, 0xf8, !PT ;  /* 0x0000ff004d4f7812 */ /* 0x000fe200078ef836 */
[----:B------:R-:W-:Y:S01]  /*a760*/  IMAD.U32 R52, R80, 0x10000, RZ ;  /* 0x0001000050347824 */ /* 0x000fe200078e00ff */
[----:B------:R-:W-:-:S02]  /*a770*/  SHF.R.U32.HI R68, RZ, 0x8, R83 ;  /* 0x00000008ff447819 */ /* 0x000fc40000011653 */
[----:B------:R-:W-:Y:S02]  /*a780*/  F2FP.F16.E4M3.UNPACK_B R77, R145.H1 ;  /* 0x00000091ff4d723e */ /* 0x000fe400030006ff */
[----:B------:R-:W-:Y:S02]  /*a790*/  F2FP.F16.E4M3.UNPACK_B R74, R73.H1 ;  /* 0x00000049ff4a723e */ /* 0x000fe400030006ff */
[----:B------:R-:W-:Y:S01]  /*a7a0*/  F2FP.F16.E4M3.UNPACK_B R71, R70.H1 ;  /* 0x00000046ff47723e */ /* 0x000fe200030006ff */
[----:B------:R-:W-:Y:S01]  /*a7b0*/  HADD2.F32 R54, -RZ, R77.H0_H0 ;  /* 0x2000004dff367230 */ /* 0x000fe20000004100 */
[----:B------:R-:W-:Y:S02]  /*a7c0*/  SHF.R.U32.HI R78, RZ, 0x10, R81 ;  /* 0x00000010ff4e7819 */ /* 0x000fe40000011651 */
[----:B------:R-:W-:Y:S02]  /*a7d0*/  SHF.R.U32.HI R76, RZ, 0x10, R83 ;  /* 0x00000010ff4c7819 */ /* 0x000fe40000011653 */
[----:B------:R-:W-:-:S02]  /*a7e0*/  LOP3.LUT R81, R83, 0xff0000ff, RZ, 0xc0, !PT ;  /* 0xff0000ff53517812 */ /* 0x000fc400078ec0ff */
[----:B------:R-:W-:Y:S01]  /*a7f0*/  SHF.L.U32 R58, R68, 0x8, RZ ;  /* 0x00000008443a7819 */ /* 0x000fe200000006ff */
[----:B------:R-:W-:Y:S01]  /*a800*/  HADD2.F32 R68, -RZ, R71.H0_H0 ;  /* 0x20000047ff447230 */ /* 0x000fe20000004100 */
[----:B------:R-:W-:Y:S01]  /*a810*/  LOP3.LUT R56, R69, 0xff0000, R56, 0xf8, !PT ;  /* 0x00ff000045387812 */ /* 0x000fe200078ef838 */
[----:B------:R-:W-:Y:S01]  /*a820*/  HADD2.F32 R69, -RZ, R74.H0_H0 ;  /* 0x2000004aff457230 */ /* 0x000fe20000004100 */
[----:B------:R-:W-:Y:S01]  /*a830*/  F2FP.F16.E4M3.UNPACK_B R72, R143.H1 ;  /* 0x0000008fff48723e */ /* 0x000fe200030006ff */
[----:B------:R-:W-:Y:S01]  /*a840*/  IMAD.U32 R76, R76, 0x10000, RZ ;  /* 0x000100004c4c7824 */ /* 0x000fe200078e00ff */
[----:B------:R-:W-:Y:S01]  /*a850*/  LOP3.LUT R81, R81, 0xff00, R58, 0xf8, !PT ;  /* 0x0000ff0051517812 */ /* 0x000fe200078ef83a */
[----:B------:R-:W-:Y:S01]  /*a860*/  IMAD.U32 R58, R78, 0x10000, RZ ;  /* 0x000100004e3a7824 */ /* 0x000fe200078e00ff */
[----:B------:R-:W-:Y:S01]  /*a870*/  LOP3.LUT R52, R75, 0xff0000, R52, 0xf8, !PT ;  /* 0x00ff00004b347812 */ /* 0x000fe200078ef834 */
[--C-:B------:R-:W-:Y:S02]  /*a880*/  HADD2.F32 R75, -RZ, R72.reuse.H0_H0 ;  /* 0x20000048ff4b7230 */ /* 0x100fe40000004100 */
[-C--:B------:R-:W-:Y:S01]  /*a890*/  FMUL.FTZ R83, R69, R54.reuse ;  /* 0x0000003645537220 */ /* 0x080fe20000410000 */
[----:B------:R-:W-:Y:S01]  /*a8a0*/  FMUL.FTZ R78, R68, R54 ;  /* 0x00000036444e7220 */ /* 0x000fe20000410000 */
[----:B------:R-:W-:Y:S01]  /*a8b0*/  LOP3.LUT R54, R81, 0xff0000, R76, 0xf8, !PT ;  /* 0x00ff000051367812 */ /* 0x000fe200078ef84c */
[----:B------:R-:W-:-:S02]  /*a8c0*/  HADD2.F32 R76, -RZ, R72.H1_H1 ;  /* 0x30000048ff4c7230 */ /* 0x000fc40000004100 */
[-C--:B------:R-:W-:Y:S01]  /*a8d0*/  FFMA.FTZ R68, R68, R75.reuse, -R83 ;  /* 0x0000004b44447223 */ /* 0x080fe20000010853 */
[----:B------:R-:W-:Y:S01]  /*a8e0*/  FFMA.FTZ R69, R69, R75, R78 ;  /* 0x0000004b45457223 */ /* 0x000fe2000001004e */
[----:B------:R-:W-:Y:S01]  /*a8f0*/  HADD2.F32 R78, -RZ, R77.H1_H1 ;  /* 0x3000004dff4e7230 */ /* 0x000fe20000004100 */
[----:B------:R-:W-:Y:S01]  /*a900*/  F2FP.F16.E4M3.UNPACK_B R145, R145 ;  /* 0x00000091ff91723e */ /* 0x000fe200020006ff */
[----:B------:R-:W-:Y:S01]  /*a910*/  HADD2.F32 R75, -RZ, R74.H1_H1 ;  /* 0x3000004aff4b7230 */ /* 0x000fe20000004100 */
[----:B------:R-:W-:Y:S01]  /*a920*/  F2FP.F16.E4M3.UNPACK_B R73, R73 ;  /* 0x00000049ff49723e */ /* 0x000fe200020006ff */
[----:B------:R-:W-:Y:S01]  /*a930*/  HADD2.F32 R72, -RZ, R71.H1_H1 ;  /* 0x30000047ff487230 */ /* 0x000fe20000004100 */
[----:B------:R-:W-:Y:S01]  /*a940*/  F2FP.F16.E4M3.UNPACK_B R70, R70 ;  /* 0x00000046ff46723e */ /* 0x000fe200020006ff */
[----:B------:R-:W-:Y:S01]  /*a950*/  HADD2.F32 R77, -RZ, R145.H0_H0 ;  /* 0x20000091ff4d7230 */ /* 0x000fe20000004100 */
[----:B------:R-:W-:Y:S01]  /*a960*/  LOP3.LUT R58, R79, 0xff0000, R58, 0xf8, !PT ;  /* 0x00ff00004f3a7812 */ /* 0x000fe200078ef83a */
[-C--:B------:R-:W-:Y:S01]  /*a970*/  FMUL.FTZ R79, R75, R78.reuse ;  /* 0x0000004e4b4f7220 */ /* 0x080fe20000410000 */
[----:B------:R-:W-:Y:S01]  /*a980*/  F2FP.F16.E4M3.UNPACK_B R143, R143 ;  /* 0x0000008fff8f723e */ /* 0x000fe200020006ff */
[----:B------:R-:W-:Y:S01]  /*a990*/  FMUL.FTZ R78, R72, R78 ;  /* 0x0000004e484e7220 */ /* 0x000fe20000410000 */
        /* <DEDUP_REMOVED lines=34> */
[----:B------:R-:W-:Y:S01]  /*abc0*/  FMUL.FTZ R71, R72, R77 ;  /* 0x0000004d48477220 */ /* 0x000fe20000410000 */
[----:B------:R-:W-:Y:S01]  /*abd0*/  FFMA.FTZ R86, R74, R73, R85 ;  /* 0x000000494a567223 */ /* 0x000fe20000010055 */
[C---:B------:R-:W-:Y:S01]  /*abe0*/  FMUL.FTZ R77, R70.reuse, R77 ;  /* 0x0000004d464d7220 */ /* 0x040fe20000410000 */
[--C-:B------:R-:W-:Y:S02]  /*abf0*/  HADD2.F32 R74, -RZ, R146.reuse.H0_H0 ;  /* 0x20000092ff4a7230 */ /* 0x100fe40000004100 */
[----:B------:R-:W-:Y:S01]  /*ac00*/  FFMA.FTZ R87, R70, R75, -R71 ;  /* 0x0000004b46577223 */ /* 0x000fe20000010847 */
[----:B------:R-:W-:Y:S01]  /*ac10*/  F2FP.F16.E4M3.UNPACK_B R70, R67 ;  /* 0x00000043ff46723e */ /* 0x000fe200020006ff */
[----:B------:R-:W-:Y:S01]  /*ac20*/  FFMA.FTZ R89, R72, R75, R77 ;  /* 0x0000004b48597223 */ /* 0x000fe2000001004d */
[----:B------:R-:W-:Y:S01]  /*ac30*/  F2FP.F16.E4M3.UNPACK_B R144, R144 ;  /* 0x00000090ff90723e */ /* 0x000fe200020006ff */
[----:B------:R-:W-:Y:S01]  /*ac40*/  HADD2.F32 R75, -RZ, R146.H1_H1 ;  /* 0x30000092ff4b7230 */ /* 0x000fe20000004100 */
        /* <DEDUP_REMOVED lines=9> */
[--C-:B------:R-:W-:Y:S02]  /*ace0*/  HADD2.F32 R72, -RZ, R144.reuse.H0_H0 ;  /* 0x20000090ff487230 */ /* 0x100fe40000004100 */
[-C--:B------:R-:W-:Y:S01]  /*acf0*/  FMUL.FTZ R77, R70, R75.reuse ;  /* 0x0000004b464d7220 */ /* 0x080fe20000410000 */
[----:B------:R-:W-:Y:S02]  /*ad00*/  HADD2.F32 R73, -RZ, R144.H1_H1 ;  /* 0x30000090ff497230 */ /* 0x000fe40000004100 */
[C---:B------:R-:W-:Y:S01]  /*ad10*/  FMUL.FTZ R75, R66.reuse, R75 ;  /* 0x0000004b424b7220 */ /* 0x040fe20000410000 */
[----:B------:R-:W-:Y:S01]  /*ad20*/  F2FP.SATFINITE.E4M3.F32.PACK_AB_MERGE_C R84, R87, R84, RZ ;  /* 0x000000545754723e */ /* 0x000fe200048070ff */
[-C--:B------:R-:W-:Y:S01]  /*ad30*/  FFMA.FTZ R67, R67, R72.reuse, -R76 ;  /* 0x0000004843437223 */ /* 0x080fe2000001084c */
[----:B------:R-:W-:Y:S01]  /*ad40*/  FFMA.FTZ R74, R71, R72, R74 ;  /* 0x00000048474a7223 */ /* 0x000fe2000001004a */
[----:B------:R-:W-:Y:S01]  /*ad50*/  FFMA.FTZ R66, R66, R73, -R77 ;  /* 0x0000004942427223 */ /* 0x000fe2000001084d */
[----:B------:R-:W-:Y:S01]  /*ad60*/  F2FP.F16.E4M3.UNPACK_B R72, R57 ;  /* 0x00000039ff48723e */ /* 0x000fe200020006ff */
[----:B------:R-:W-:Y:S01]  /*ad70*/  FFMA.FTZ R85, R70, R73, R75 ;  /* 0x0000004946557223 */ /* 0x000fe2000001004b */
[----:B------:R-:W-:-:S02]  /*ad80*/  F2FP.F16.E4M3.UNPACK_B R77, R58 ;  /* 0x0000003aff4d723e */ /* 0x000fc400020006ff */
[----:B------:R-:W-:Y:S01]  /*ad90*/  F2FP.F16.E4M3.UNPACK_B R71, R53 ;  /* 0x00000035ff47723e */ /* 0x000fe200020006ff */
[--C-:B------:R-:W-:Y:S01]  /*ada0*/  HADD2.F32 R73, -RZ, R72.reuse.H0_H0 ;  /* 0x20000048ff497230 */ /* 0x100fe20000004100 */
[----:B------:R-:W-:Y:S01]  /*adb0*/  F2FP.F16.E4M3.UNPACK_B R75, R56 ;  /* 0x00000038ff4b723e */ /* 0x000fe200020006ff */
[----:B------:R-:W-:Y:S01]  /*adc0*/  HADD2.F32 R78, -RZ, R77.H0_H0 ;  /* 0x2000004dff4e7230 */ /* 0x000fe20000004100 */
[----:B------:R-:W-:Y:S01]  /*add0*/  F2FP.SATFINITE.E4M3.F32.PACK_AB_MERGE_C R86, R89, R86, RZ ;  /* 0x000000565956723e */ /* 0x000fe200048070ff */
[----:B------:R-:W-:Y:S01]  /*ade0*/  HADD2.F32 R70, -RZ, R71.H0_H0 ;  /* 0x20000047ff467230 */ /* 0x000fe20000004100 */
[----:B------:R-:W-:Y:S01]  /*adf0*/  F2FP.SATFINITE.E4M3.F32.PACK_AB_MERGE_C R68, R80, R79, R82 ;  /* 0x0000004f5044723e */ /* 0x000fe20004807052 */
[----:B------:R-:W-:Y:S01]  /*ae00*/  HADD2.F32 R76, -RZ, R75.H0_H0 ;  /* 0x2000004bff4c7230 */ /* 0x000fe20000004100 */
[----:B------:R-:W-:Y:S01]  /*ae10*/  F2FP.SATFINITE.E4M3.F32.PACK_AB_MERGE_C R67, R66, R67, R84 ;  /* 0x000000434243723e */ /* 0x000fe20004807054 */
[----:B------:R-:W-:Y:S01]  /*ae20*/  FMUL.FTZ R79, R73, R78 ;  /* 0x0000004e494f7220 */ /* 0x000fe20000410000 */
[----:B------:R-:W-:Y:S01]  /*ae30*/  F2FP.SATFINITE.E4M3.F32.PACK_AB_MERGE_C R66, R85, R74, R86 ;  /* 0x0000004a5542723e */ /* 0x000fe20004807056 */
[----:B------:R-:W-:-:S02]  /*ae40*/  HADD2.F32 R74, -RZ, R72.H1_H1 ;  /* 0x30000048ff4a7230 */ /* 0x000fc40000004100 */
[C---:B------:R-:W-:Y:S01]  /*ae50*/  FMUL.FTZ R78, R70.reuse, R78 ;  /* 0x0000004e464e7220 */ /* 0x040fe20000410000 */
[----:B------:R-:W-:Y:S02]  /*ae60*/  HADD2.F32 R77, -RZ, R77.H1_H1 ;  /* 0x3000004dff4d7230 */ /* 0x000fe40000004100 */
[-C--:B------:R-:W-:Y:S01]  /*ae70*/  FFMA.FTZ R70, R70, R76.reuse, -R79 ;  /* 0x0000004c46467223 */ /* 0x080fe2000001084f */
[----:B------:R-:W-:Y:S02]  /*ae80*/  HADD2.F32 R71, -RZ, R71.H1_H1 ;  /* 0x30000047ff477230 */ /* 0x000fe40000004100 */
[----:B------:R-:W-:Y:S01]  /*ae90*/  FFMA.FTZ R79, R73, R76, R78 ;  /* 0x0000004c494f7223 */ /* 0x000fe2000001004e */
[----:B------:R-:W-:Y:S02]  /*aea0*/  HADD2.F32 R75, -RZ, R75.H1_H1 ;  /* 0x3000004bff4b7230 */ /* 0x000fe40000004100 */
[----:B------:R-:W-:Y:S01]  /*aeb0*/  FMUL.FTZ R76, R74, R77 ;  /* 0x0000004d4a4c7220 */ /* 0x000fe20000410000 */
        /* <DEDUP_REMOVED lines=9> */
[--C-:B------:R-:W-:Y:S01]  /*af50*/  HADD2.F32 R73, -RZ, R71.reuse.H0_H0 ;  /* 0x20000047ff497230 */ /* 0x100fe20000004100 */
[----:B------:R-:W-:Y:S01]  /*af60*/  F2FP.F16.E4M3.UNPACK_B R75, R54 ;  /* 0x00000036ff4b723e */ /* 0x000fe200020006ff */
[----:B------:R-:W-:Y:S02]  /*af70*/  HADD2.F32 R72, -RZ, R72.H1_H1 ;  /* 0x30000048ff487230 */ /* 0x000fe40000004100 */
[----:B------:R-:W-:Y:S02]  /*af80*/  HADD2.F32 R74, -RZ, R71.H1_H1 ;  /* 0x30000047ff4a7230 */ /* 0x000fe40000004100 */
[-C--:B------:R-:W-:Y:S01]  /*af90*/  FMUL.FTZ R76, R58, R73.reuse ;  /* 0x000000493a4c7220 */ /* 0x080fe20000410000 */
[----:B------:R-:W-:Y:S02]  /*afa0*/  HADD2.F32 R71, -RZ, R56.H0_H0 ;  /* 0x20000038ff477230 */ /* 0x000fe40000004100 */
[----:B------:R-:W-:Y:S01]  /*afb0*/  FMUL.FTZ R73, R57, R73 ;  /* 0x0000004939497220 */ /* 0x000fe20000410000 */
[----:B------:R-:W-:-:S02]  /*afc0*/  HADD2.F32 R53, -RZ, R53.H1_H1 ;  /* 0x30000035ff357230 */ /* 0x000fc40000004100 */
[-C--:B------:R-:W-:Y:S01]  /*afd0*/  FMUL.FTZ R78, R72, R74.reuse ;  /* 0x0000004a484e7220 */ /* 0x080fe20000410000 */
[----:B------:R-:W-:Y:S02]  /*afe0*/  HADD2.F32 R56, -RZ, R56.H1_H1 ;  /* 0x30000038ff387230 */ /* 0x000fe40000004100 */
[----:B------:R-:W-:Y:S01]  /*aff0*/  FFMA.FTZ R83, R58, R71, R73 ;  /* 0x000000473a537223 */ /* 0x000fe20000010049 */
[----:B------:R-:W-:Y:S01]  /*b000*/  F2FP.F16.E4M3.UNPACK_B R58, R59 ;  /* 0x0000003bff3a723e */ /* 0x000fe200020006ff */
[----:B------:R-:W-:Y:S01]  /*b010*/  FFMA.FTZ R82, R57, R71, -R76 ;  /* 0x0000004739527223 */ /* 0x000fe2000001084c */
[C---:B------:R-:W-:Y:S01]  /*b020*/  FMUL.FTZ R57, R53.reuse, R74 ;  /* 0x0000004a35397220 */ /* 0x040fe20000410000 */
[----:B------:R-:W-:Y:S01]  /*b030*/  FFMA.FTZ R85, R53, R56, -R78 ;  /* 0x0000003835557223 */ /* 0x000fe2000001084e */
[-C--:B------:R-:W-:Y:S01]  /*b040*/  F2FP.F16.E4M3.UNPACK_B R53, R55.reuse ;  /* 0x00000037ff35723e */ /* 0x080fe200020006ff */
[----:B------:R-:W-:Y:S01]  /*b050*/  HADD2.F32 R71, -RZ, R58.H0_H0 ;  /* 0x2000003aff477230 */ /* 0x000fe20000004100 */
[----:B------:R-:W-:Y:S01]  /*b060*/  F2FP.F16.E4M3.UNPACK_B R76, R54.H1 ;  /* 0x00000036ff4c723e */ /* 0x000fe200030006ff */
[----:B------:R-:W-:Y:S01]  /*b070*/  HADD2.F32 R77, -RZ, R75.H0_H0 ;  /* 0x2000004bff4d7230 */ /* 0x000fe20000004100 */
[----:B------:R-:W-:Y:S01]  /*b080*/  F2FP.F16.E4M3.UNPACK_B R55, R55.H1 ;  /* 0x00000037ff37723e */ /* 0x000fe200030006ff */
[----:B------:R-:W-:Y:S01]  /*b090*/  FFMA.FTZ R84, R72, R56, R57 ;  /* 0x0000003848547223 */ /* 0x000fe20000010039 */
[----:B------:R-:W-:Y:S01]  /*b0a0*/  F2FP.F16.E4M3.UNPACK_B R59, R59.H1 ;  /* 0x0000003bff3b723e */ /* 0x000fe200030006ff */
[----:B------:R-:W-:Y:S01]  /*b0b0*/  HADD2.F32 R56, -RZ, R53.H0_H0 ;  /* 0x20000035ff387230 */ /* 0x000fe20000004100 */
[-C--:B------:R-:W-:Y:S01]  /*b0c0*/  F2FP.F16.E4M3.UNPACK_B R54, R52.reuse ;  /* 0x00000034ff36723e */ /* 0x080fe200020006ff */
[----:B------:R-:W-:Y:S01]  /*b0d0*/  HADD2.F32 R57, -RZ, R55.H0_H0 ;  /* 0x20000037ff397230 */ /* 0x000fe20000004100 */
[----:B------:R-:W-:Y:S01]  /*b0e0*/  F2FP.F16.E4M3.UNPACK_B R72, R52.H1 ;  /* 0x00000034ff48723e */ /* 0x000fe200030006ff */
[----:B------:R-:W-:-:S02]  /*b0f0*/  HADD2.F32 R52, -RZ, R59.H0_H0 ;  /* 0x2000003bff347230 */ /* 0x000fc40000004100 */
[-C--:B------:R-:W-:Y:S01]  /*b100*/  FMUL.FTZ R87, R71, R77.reuse ;  /* 0x0000004d47577220 */ /* 0x080fe20000410000 */
[----:B------:R-:W-:Y:S02]  /*b110*/  HADD2.F32 R78, -RZ, R76.H0_H0 ;  /* 0x2000004cff4e7230 */ /* 0x000fe40000004100 */
[C---:B------:R-:W-:Y:S01]  /*b120*/  FMUL.FTZ R86, R56.reuse, R77 ;  /* 0x0000004d38567220 */ /* 0x040fe20000410000 */
[----:B------:R-:W-:Y:S01]  /*b130*/  HADD2.F32 R73, -RZ, R54.H0_H0 ;  /* 0x20000036ff497230 */ /* 0x000fe20000004100 */
[----:B------:R-:W-:Y:S01]  /*b140*/  F2FP.SATFINITE.E4M3.F32.PACK_AB_MERGE_C R82, R85, R82, RZ ;  /* 0x000000525552723e */ /* 0x000fe200048070ff */
[----:B------:R-:W-:Y:S02]  /*b150*/  HADD2.F32 R59, -RZ, R59.H1_H1 ;  /* 0x3000003bff3b7230 */ /* 0x000fe40000004100 */
[----:B------:R-:W-:Y:S01]  /*b160*/  FMUL.FTZ R77, R57, R78 ;  /* 0x0000004e394d7220 */ /* 0x000fe20000410000 */
[----:B------:R-:W-:Y:S02]  /*b170*/  HADD2.F32 R76, -RZ, R76.H1_H1 ;  /* 0x3000004cff4c7230 */ /* 0x000fe40000004100 */
[----:B------:R-:W-:Y:S01]  /*b180*/  FFMA.FTZ R87, R56, R73, -R87 ;  /* 0x0000004938577223 */ /* 0x000fe20000010857 */
[----:B------:R-:W-:-:S02]  /*b190*/  HADD2.F32 R55, -RZ, R55.H1_H1 ;  /* 0x30000037ff377230 */ /* 0x000fc40000004100 */
[C---:B------:R-:W-:Y:S01]  /*b1a0*/  FMUL.FTZ R88, R52.reuse, R78 ;  /* 0x0000004e34587220 */ /* 0x040fe20000410000 */
[----:B------:R-:W-:Y:S02]  /*b1b0*/  HADD2.F32 R74, -RZ, R72.H0_H0 ;  /* 0x20000048ff4a7230 */ /* 0x000fe40000004100 */
[-C--:B------:R-:W-:Y:S01]  /*b1c0*/  FMUL.FTZ R56, R59, R76.reuse ;  /* 0x0000004c3b387220 */ /* 0x080fe20000410000 */
[----:B------:R-:W-:Y:S02]  /*b1d0*/  HADD2.F32 R58, -RZ, R58.H1_H1 ;  /* 0x3000003aff3a7230 */ /* 0x000fe40000004100 */
[----:B------:R-:W-:Y:S01]  /*b1e0*/  FMUL.FTZ R76, R55, R76 ;  /* 0x0000004c374c7220 */ /* 0x000fe20000410000 */
[----:B------:R-:W-:Y:S02]  /*b1f0*/  HADD2.F32 R75, -RZ, R75.H1_H1 ;  /* 0x3000004bff4b7230 */ /* 0x000fe40000004100 */
[----:B------:R-:W-:Y:S01]  /*b200*/  FFMA.FTZ R77, R52, R74, R77 ;  /* 0x0000004a344d7223 */ /* 0x000fe2000001004d */
[----:B------:R-:W-:-:S02]  /*b210*/  HADD2.F32 R72, -RZ, R72.H1_H1 ;  /* 0x30000048ff487230 */ /* 0x000fc40000004100 */
[----:B------:R-:W-:Y:S01]  /*b220*/  FFMA.FTZ R88, R57, R74, -R88 ;  /* 0x0000004a39587223 */ /* 0x000fe20000010858 */
[----:B------:R-:W-:Y:S02]  /*b230*/  HADD2.F32 R53, -RZ, R53.H1_H1 ;  /* 0x30000035ff357230 */ /* 0x000fe40000004100 */
[CC--:B------:R-:W-:Y:S01]  /*b240*/  FMUL.FTZ R52, R58.reuse, R75.reuse ;  /* 0x0000004b3a347220 */ /* 0x0c0fe20000410000 */
[----:B------:R-:W-:Y:S02]  /*b250*/  HADD2.F32 R54, -RZ, R54.H1_H1 ;  /* 0x30000036ff367230 */ /* 0x000fe40000004100 */
[-C--:B------:R-:W-:Y:S01]  /*b260*/  FFMA.FTZ R55, R55, R72.reuse, -R56 ;  /* 0x0000004837377223 */ /* 0x080fe20000010838 */
[----:B------:R-:W-:Y:S01]  /*b270*/  FFMA.FTZ R76, R59, R72, R76 ;  /* 0x000000483b4c7223 */ /* 0x000fe2000001004c */
[----:B------:R-:W-:Y:S01]  /*b280*/  FMUL.FTZ R75, R53, R75 ;  /* 0x0000004b354b7220 */ /* 0x000fe20000410000 */
[----:B------:R-:W-:Y:S01]  /*b290*/  FFMA.FTZ R86, R71, R73, R86 ;  /* 0x0000004947567223 */ /* 0x000fe20000010056 */
[----:B------:R-:W-:Y:S01]  /*b2a0*/  FFMA.FTZ R52, R53, R54, -R52 ;  /* 0x0000003635347223 */ /* 0x000fe20000010834 */
[----:B------:R-:W-:Y:S01]  /*b2b0*/  F2FP.SATFINITE.E4M3.F32.PACK_AB_MERGE_C R55, R55, R88, RZ ;  /* 0x000000583737723e */ /* 0x000fe200048070ff */
[----:B------:R-:W-:Y:S01]  /*b2c0*/  FFMA.FTZ R75, R58, R54, R75 ;  /* 0x000000363a4b7223 */ /* 0x000fe2000001004b */
[----:B------:R-:W-:Y:S01]  /*b2d0*/  F2FP.SATFINITE.E4M3.F32.PACK_AB_MERGE_C R83, R84, R83, RZ ;  /* 0x000000535453723e */ /* 0x000fe200048070ff */
[----:B------:R-:W-:Y:S01]  /*b2e0*/  IMAD.MOV.U32 R56, RZ, RZ, R68 ;  /* 0x000000ffff387224 */ /* 0x000fe200078e0044 */
[----:B------:R-:W-:Y:S01]  /*b2f0*/  F2FP.SATFINITE.E4M3.F32.PACK_AB_MERGE_C R76, R76, R77, RZ ;  /* 0x0000004d4c4c723e */ /* 0x000fe200048070ff */
[----:B------:R-:W-:Y:S01]  /*b300*/  IMAD.MOV.U32 R58, RZ, RZ, R66 ;  /* 0x000000ffff3a7224 */ /* 0x000fe200078e0042 */
[----:B------:R-:W-:Y:S01]  /*b310*/  F2FP.SATFINITE.E4M3.F32.PACK_AB_MERGE_C R55, R52, R87, R55 ;  /* 0x000000573437723e */ /* 0x000fe20004807037 */
[----:B------:R-:W-:Y:S01]  /*b320*/  IMAD.MOV.U32 R52, RZ, RZ, R69 ;  /* 0x000000ffff347224 */ /* 0x000fe200078e0045 */
[----:B------:R-:W-:-:S02]  /*b330*/  F2FP.SATFINITE.E4M3.F32.PACK_AB_MERGE_C R53, R81, R70, R82 ;  /* 0x000000465135723e */ /* 0x000fc40004807052 */
[----:B------:R-:W-:Y:S02]  /*b340*/  F2FP.SATFINITE.E4M3.F32.PACK_AB_MERGE_C R57, R80, R79, R83 ;  /* 0x0000004f5039723e */ /* 0x000fe40004807053 */
[----:B------:R-:W-:Y:S02]  /*b350*/  F2FP.SATFINITE.E4M3.F32.PACK_AB_MERGE_C R59, R75, R86, R76 ;  /* 0x000000564b3b723e */ /* 0x000fe4000480704c */
[----:B------:R-:W-:-:S07]  /*b360*/  MOV R54, R67 ;  /* 0x0000004300367202 */ /* 0x000fce0000000f00 */
.L_x_355:
[----:B------:R-:W-:Y:S05]  /*b370*/  BSYNC B1 ;  /* 0x0000000000017941 */ /* 0x000fea0003800000 */
.L_x_354:
[----:B-1----:R3:W-:Y:S01]  /*b380*/  STG.E.128 desc[UR60][R62.64], R52 ;  /* 0x000000343e007986 */ /* 0x0027e2000c101d3c */
[----:B------:R-:W-:-:S13]  /*b390*/  ISETP.GE.AND P2, PT, R65, R147, PT ;  /* 0x000000934100720c */ /* 0x000fda0003f46270 */
[----:B------:R-:W-:Y:S05]  /*b3a0*/  @P2 BRA `(.L_x_332) ;  /* 0x0000000400d42947 */ /* 0x000fea0003800000 */
[--C-:B---3--:R-:W-:Y:S02]  /*b3b0*/  SHF.R.S32.HI R52, RZ, 0x1f, R65.reuse ;  /* 0x0000001fff347819 */ /* 0x108fe40000011441 */
[----:B------:R-:W-:-:S04]  /*b3c0*/  IADD3 R65, P2, P3, R46, R128, R65 ;  /* 0x000000802e417210 */ /* 0x000fc80007b5e041 */
[----:B------:R-:W-:Y:S02]  /*b3d0*/  IADD3.X R64, R21, R64, R52, P2, P3 ;  /* 0x0000004015407210 */ /* 0x000fe400017e6434 */
[----:B------:R-:W-:-:S05]  /*b3e0*/  IADD3 R60, P2, R65, R60, RZ ;  /* 0x0000003c413c7210 */ /* 0x000fca0007f5e0ff */
[----:B------:R-:W-:-:S05]  /*b3f0*/  IMAD.X R61, R64, 0x1, R61, P2 ;  /* 0x00000001403d7824 */ /* 0x000fca00010e063d */
[----:B--2---:R4:W-:Y:S01]  /*b400*/  STG.E.128 desc[UR60][R60.64], R56 ;  /* 0x000000383c007986 */ /* 0x0049e2000c101d3c */
[----:B------:R-:W-:Y:S05]  /*b410*/  BRA `(.L_x_332) ;  /* 0x0000000400b87947 */ /* 0x000fea0003800000 */
.L_x_295:
[----:B------:R-:W2:Y:S02]  /*b420*/  LDL R52, [R1+0x40] ;  /* 0x0000400001347983 */ /* 0x000ea40000100800 */
[----:B--2---:R-:W-:-:S13]  /*b430*/  R2UR UR4, R52 ;  /* 0x00000000340472ca */ /* 0x004fda00000e0000 */
[----:B------:R-:W-:-:S06]  /*b440*/  UISETP.NE.AND UP0, UPT, UR4, 0x3, UPT ;  /* 0x000000030400788c */ /* 0x000fcc000bf05270 */
[----:B------:R-:W-:-:S13]  /*b450*/  PLOP3.LUT P5, PT, PT, PT, UP0, 0x80, 0x0 ;  /* 0x000000000000781c */ /* 0x000fda0003faf008 */
[----:B------:R-:W-:Y:S05]  /*b460*/  @!P5 BRA `(.L_x_356) ;  /* 0x000000000004d947 */ /* 0x000fea0003800000 */
[----:B------:R-:W-:Y:S01]  /*b470*/  BPT.TRAP 0x1 ;  /* 0x000000040000795c */ /* 0x000fe20000300000 */
.L_x_356:
[----:B------:R-:W-:Y:S01]  /*b480*/  IMAD R111, R17, 0x8, R16 ;  /* 0x00000008116f7824 */ /* 0x000fe200078e0210 */
[----:B------:R-:W-:Y:S01]  /*b490*/  SHF.L.U32 R127, R231, 0x1f, RZ ;  /* 0x0000001fe77f7819 */ /* 0x000fe200000006ff */
[----:B------:R-:W-:Y:S01]  /*b4a0*/  IMAD R120, R25, -0xe0, R2 ;  /* 0xffffff2019787824 */ /* 0x000fe200078e0202 */
[----:B------:R-:W-:Y:S01]  /*b4b0*/  BSSY B1, `(.L_x_357) ;  /* 0x0000006000017945 */ /* 0x000fe20003800000 */
[----:B------:R-:W-:Y:S01]  /*b4c0*/  SHF.R.S32.HI R53, RZ, 0x1f, R25 ;  /* 0x0000001fff357819 */ /* 0x000fe20000011419 */
[----:B------:R-:W0:Y:S01]  /*b4d0*/  SYNCS.PHASECHK.TRANS64.TRYWAIT P2, [R111+URZ+0x2e890], R127 ;  /* 0x02e8907f6f0075a7 */ /* 0x000e22000804017f */
[----:B------:R-:W-:Y:S01]  /*b4e0*/  IMAD R52, R40, R25, RZ ;  /* 0x0000001928347224 */ /* 0x000fe200078e02ff */
[----:B------:R-:W-:Y:S01]  /*b4f0*/  VIMNMX R120, R120, 0xe0, PT ;  /* 0x000000e078787848 */ /* 0x000fe20003fe0100 */
[----:B0-----:R-:W-:Y:S06]  /*b500*/  @!P2 BRA `(.L_x_358) ;  /* 0x0000016c00d4a947 */ /* 0x001fec0003800000 */
.L_x_578:
[----:B------:R-:W-:Y:S05]  /*b510*/  BSYNC B1 ;  /* 0x0000000000017941 */ /* 0x000fea0003800000 */
.L_x_357:
[----:B------:R-:W-:Y:S01]  /*b520*/  ISETP.GE.AND P2, PT, R228, R120, PT ;  /* 0x00000078e400720c */ /* 0x000fe20003f46270 */
[----:B------:R-:W-:Y:S01]  /*b530*/  IMAD R53, R53, R132, R52 ;  /* 0x0000008435357224 */ /* 0x000fe200078e0234 */
[----:B------:R-:W-:Y:S01]  /*b540*/  BSSY B1, `(.L_x_359) ;  /* 0x0000014000017945 */ /* 0x000fe20003800000 */
[----:B------:R-:W-:-:S04]  /*b550*/  IMAD.WIDE.U32 R56, R132, R25, RZ ;  /* 0x0000001984387225 */ /* 0x000fc800078e00ff */
[----:B------:R-:W-:-:S06]  /*b560*/  IMAD.IADD R60, R53, 0x1, R57 ;  /* 0x00000001353c7824 */ /* 0x000fcc00078e0239 */
[----:B------:R-:W-:Y:S05]  /*b570*/  @P2 BRA `(.L_x_360) ;  /* 0x0000000000402947 */ /* 0x000fea0003800000 */
[----:B------:R-:W1:Y:S01]  /*b580*/  @!P0 LDS.128 R52, [R119+0x20400] ;  /* 0x0204000077348984 */ /* 0x000e620000000c00 */
[----:B------:R-:W2:Y:S02]  /*b590*/  @!P0 LDC.64 R58, c[0x0][0x2d8] ;  /* 0x0000b600ff3a8b82 */ /* 0x000ea40000000a00 */
[----:B--2---:R-:W-:-:S04]  /*b5a0*/  @!P0 IADD3 R58, P2, P3, R56, R58, R20 ;  /* 0x0000003a383a8210 */ /* 0x004fc80007b5e014 */
[----:B------:R-:W-:-:S05]  /*b5b0*/  @!P0 IADD3.X R59, R60, R59, R14, P2, P3 ;  /* 0x0000003b3c3b8210 */ /* 0x000fca00017e640e */
[----:B-1----:R1:W-:Y:S01]  /*b5c0*/  @!P0 STG.E.128 desc[UR60][R58.64], R52 ;  /* 0x000000343a008986 */ /* 0x0023e2000c101d3c */
[----:B------:R-:W-:Y:S05]  /*b5d0*/  @P1 BRA `(.L_x_360) ;  /* 0x0000000000281947 */ /* 0x000fea0003800000 */
[----:B------:R-:W-:Y:S01]  /*b5e0*/  ULDC.64 UR4, c[0x0][0x2d8] ;  /* 0x0000b60000047ab9 */ /* 0x000fe20000000a00 */
[----:B-1----:R-:W-:Y:S01]  /*b5f0*/  VIADD R52, R34, 0x40 ;  /* 0x0000004022347836 */ /* 0x002fe20000000000 */
[----:B------:R-:W-:-:S04]  /*b600*/  IADD3 R58, P2, P3, R13, UR4, R56 ;  /* 0x000000040d3a7c10 */ /* 0x000fc8000fb5e038 */
[----:B------:R-:W-:Y:S02]  /*b610*/  IADD3.X R59, R109, UR5, R60, P2, P3 ;  /* 0x000000056d3b7c10 */ /* 0x000fe400097e643c */
[----:B------:R-:W-:-:S13]  /*b620*/  LOP3.LUT P2, RZ, R229, 0x4, RZ, 0xc0, !PT ;  /* 0x00000004e5ff7812 */ /* 0x000fda000784c0ff */
[----:B------:R-:W-:-:S04]  /*b630*/  @P2 VIADD R52, R34, 0xffffffc0 ;  /* 0xffffffc022342836 */ /* 0x000fc80000000000 */
[----:B------:R-:W-:-:S05]  /*b640*/  IMAD R53, R17, 0x7000, R52 ;  /* 0x0000700011357824 */ /* 0x000fca00078e0234 */
[----:B------:R-:W-:-:S06]  /*b650*/  IADD3 R53, R16, R53, RZ ;  /* 0x0000003510357210 */ /* 0x000fcc0007ffe0ff */
[----:B------:R-:W1:Y:S04]  /*b660*/  LDS.128 R52, [R53+0x20400] ;  /* 0x0204000035347984 */ /* 0x000e680000000c00 */
[----:B-1----:R2:W-:Y:S02]  /*b670*/  STG.E.128 desc[UR60][R58.64], R52 ;  /* 0x000000343a007986 */ /* 0x0025e4000c101d3c */
.L_x_360:
[----:B------:R-:W-:Y:S05]  /*b680*/  BSYNC B1 ;  /* 0x0000000000017941 */ /* 0x000fea0003800000 */
.L_x_359:
[----:B-12---:R-:W-:Y:S01]  /*b690*/  VIADD R52, R228, 0x40 ;  /* 0x00000040e4347836 */ /* 0x006fe20000000000 */
[----:B------:R-:W-:Y:S04]  /*b6a0*/  BSSY B1, `(.L_x_361) ;  /* 0x0000015000017945 */ /* 0x000fe80003800000 */
[----:B------:R-:W-:-:S13]  /*b6b0*/  ISETP.GE.AND P2, PT, R52, R120, PT ;  /* 0x000000783400720c */ /* 0x000fda0003f46270 */
[----:B------:R-:W-:Y:S05]  /*b6c0*/  @P2 BRA `(.L_x_362) ;  /* 0x0000000000482947 */ /* 0x000fea0003800000 */
[----:B------:R-:W1:Y:S01]  /*b6d0*/  @!P0 LDS.128 R52, [R119+0x22400] ;  /* 0x0224000077348984 */ /* 0x000e620000000c00 */
[----:B------:R-:W2:Y:S01]  /*b6e0*/  @!P0 LDC.64 R58, c[0x0][0x2d8] ;  /* 0x0000b600ff3a8b82 */ /* 0x000ea20000000a00 */
[----:B------:R-:W-:-:S05]  /*b6f0*/  IADD3 R61, P2, R106, R56, RZ ;  /* 0x000000386a3d7210 */ /* 0x000fca0007f5e0ff */
[----:B------:R-:W-:Y:S01]  /*b700*/  IMAD.X R62, R60, 0x1, R107, P2 ;  /* 0x000000013c3e7824 */ /* 0x000fe200010e066b */
        /* <DEDUP_REMOVED lines=10> */
[----:B------:R-:W-:-:S04]  /*b7b0*/  IMAD R53, R17, 0x7000, R52 ;  /* 0x0000700011357824 */ /* 0x000fc800078e0234 */
[----:B------:R-:W-:-:S06]  /*b7c0*/  IMAD.IADD R53, R16, 0x1, R53 ;  /* 0x0000000110357824 */ /* 0x000fcc00078e0235 */
[----:B------:R-:W1:Y:S04]  /*b7d0*/  LDS.128 R52, [R53+0x22400] ;  /* 0x0224000035347984 */ /* 0x000e680000000c00 */
[----:B-1----:R2:W-:Y:S02]  /*b7e0*/  STG.E.128 desc[UR60][R58.64], R52 ;  /* 0x000000343a007986 */ /* 0x0025e4000c101d3c */
.L_x_362:
[----:B------:R-:W-:Y:S05]  /*b7f0*/  BSYNC B1 ;  /* 0x0000000000017941 */ /* 0x000fea0003800000 */
.L_x_361:
[----:B-12---:R-:W-:Y:S01]  /*b800*/  VIADD R52, R228, 0x80 ;  /* 0x00000080e4347836 */ /* 0x006fe20000000000 */
[----:B------:R-:W-:Y:S04]  /*b810*/  BSSY B1, `(.L_x_363) ;  /* 0x0000015000017945 */ /* 0x000fe80003800000 */
[----:B------:R-:W-:-:S13]  /*b820*/  ISETP.GE.AND P2, PT, R52, R120, PT ;  /* 0x000000783400720c */ /* 0x000fda0003f46270 */
[----:B------:R-:W-:Y:S05]  /*b830*/  @P2 BRA `(.L_x_364) ;  /* 0x0000000000482947 */ /* 0x000fea0003800000 */
[----:B------:R-:W1:Y:S01]  /*b840*/  @!P0 LDS.128 R52, [R119+0x24400] ;  /* 0x0244000077348984 */ /* 0x000e620000000c00 */
[----:B------:R-:W2:Y:S01]  /*b850*/  @!P0 LDC.64 R58, c[0x0][0x2d8] ;  /* 0x0000b600ff3a8b82 */ /* 0x000ea20000000a00 */
[----:B------:R-:W-:-:S04]  /*b860*/  LEA R61, P2, R44, R56, 0x7 ;  /* 0x000000382c3d7211 */ /* 0x000fc800078438ff */
[----:B------:R-:W-:Y:S02]  /*b870*/  IADD3.X R62, R60, R45, RZ, P2, !PT ;  /* 0x0000002d3c3e7210 */ /* 0x000fe400017fe4ff */
        /* <DEDUP_REMOVED lines=14> */
.L_x_364:
[----:B------:R-:W-:Y:S05]  /*b960*/  BSYNC B1 ;  /* 0x0000000000017941 */ /* 0x000fea0003800000 */
.L_x_363:
[----:B-12---:R-:W-:-:S05]  /*b970*/  VIADD R52, R228, 0xc0 ;  /* 0x000000c0e4347836 */ /* 0x006fca0000000000 */
[----:B------:R-:W-:-:S13]  /*b980*/  ISETP.GE.AND P2, PT, R52, R120, PT ;  /* 0x000000783400720c */ /* 0x000fda0003f46270 */
[----:B------:R-:W-:Y:S05]  /*b990*/  @P2 BRA `(.L_x_332) ;  /* 0x0000000000582947 */ /* 0x000fea0003800000 */
[----:B------:R-:W1:Y:S01]  /*b9a0*/  LDC.64 R54, c[0x0][0x2f0] ;  /* 0x0000bc00ff367b82 */ /* 0x000e620000000a00 */
[----:B------:R-:W-:Y:S02]  /*b9b0*/  IMAD.MOV.U32 R58, RZ, RZ, R56 ;  /* 0x000000ffff3a7224 */ /* 0x000fe400078e0038 */
[----:B------:R-:W-:-:S05]  /*b9c0*/  IMAD.MOV.U32 R59, RZ, RZ, R60 ;  /* 0x000000ffff3b7224 */ /* 0x000fca00078e003c */
[----:B------:R-:W2:Y:S01]  /*b9d0*/  @!P0 LDC.64 R52, c[0x0][0x2d8] ;  /* 0x0000b600ff348b82 */ /* 0x000ea20000000a00 */
[----:B-1----:R-:W-:-:S04]  /*b9e0*/  IMAD.WIDE.U32 R58, R54, 0xc0, R58 ;  /* 0x000000c0363a7825 */ /* 0x002fc800078e003a */
[----:B------:R-:W-:Y:S01]  /*b9f0*/  IMAD R55, R55, 0xc0, RZ ;  /* 0x000000c037377824 */ /* 0x000fe200078e02ff */
[----:B--2---:R-:W-:-:S04]  /*ba00*/  @!P0 IADD3 R56, P2, P3, R58, R52, R20 ;  /* 0x000000343a388210 */ /* 0x004fc80007b5e014 */
[----:B------:R-:W-:-:S04]  /*ba10*/  IADD3 R60, R59, R55, RZ ;  /* 0x000000373b3c7210 */ /* 0x000fc80007ffe0ff */
[----:B------:R-:W-:Y:S02]  /*ba20*/  @!P0 IADD3.X R57, R60, R53, R14, P2, P3 ;  /* 0x000000353c398210 */ /* 0x000fe400017e640e */
[----:B------:R-:W1:Y:S04]  /*ba30*/  @!P0 LDS.128 R52, [R119+0x26400] ;  /* 0x0264000077348984 */ /* 0x000e680000000c00 */
        /* <DEDUP_REMOVED lines=12> */
.L_x_332:
[----:B------:R-:W-:Y:S05]  /*bb00*/  BSYNC B0 ;  /* 0x0000000000007941 */ /* 0x000fea0003800000 */
.L_x_294:
[----:B-1234-:R-:W1:Y:S01]  /*bb10*/  S2R R52, SR_TID.X ;  /* 0x0000000000347919 */ /* 0x01ee620000002100 */
[----:B------:R-:W-:Y:S01]  /*bb20*/  @!PT LDS RZ, [RZ] ;  /* 0x00000000fffff984 */ /* 0x000fe20000000800 */
[----:B------:R-:W-:Y:S01]  /*bb30*/  @!PT LDS RZ, [RZ] ;  /* 0x00000000fffff984 */ /* 0x000fe20000000800 */
[----:B------:R-:W-:Y:S01]  /*bb40*/  @!PT LDS RZ, [RZ] ;  /* 0x00000000fffff984 */ /* 0x000fe20000000800 */
[----:B------:R-:W-:Y:S01]  /*bb50*/  @!PT LDS RZ, [RZ] ;  /* 0x00000000fffff984 */ /* 0x000fe20000000800 */
[----:B------:R2:W-:Y:S06]  /*bb60*/  MEMBAR.ALL.CTA ;  /* 0x0000000000007992 */ /* 0x0005ec0000008000 */
[----:B--2---:R-:W2:Y:S01]  /*bb70*/  FENCE.VIEW.ASYNC.S ;  /* 0x00000000000073c6 */ /* 0x004ea20000000000 */
[----:B------:R-:W-:Y:S05]  /*bb80*/  WARPSYNC.ALL ;  /* 0x0000000000007948 */ /* 0x000fea0003800000 */
[----:B------:R-:W-:Y:S01]  /*bb90*/  BSSY B0, `(.L_x_365) ;  /* 0x0000009000007945 */ /* 0x000fe20003800000 */
[----:B-1----:R-:W-:Y:S01]  /*bba0*/  LOP3.LUT R52, R52, 0x7f, RZ, 0xc0, !PT ;  /* 0x0000007f34347812 */ /* 0x002fe200078ec0ff */
[----:B--2---:R1:W-:Y:S03]  /*bbb0*/  BAR.SYNC.DEFER_BLOCKING R140, 0x80 ;  /* 0x0002008c0000751d */ /* 0x0043e60000010000 */
[----:B------:R-:W-:-:S13]  /*bbc0*/  ISETP.NE.AND P2, PT, R52, RZ, PT ;  /* 0x000000ff3400720c */ /* 0x000fda0003f45270 */
[----:B------:R-:W-:-:S05]  /*bbd0*/  @!P2 VIADD R52, R111, 0x2e8a0 ;  /* 0x0002e8a06f34a836 */ /* 0x000fca0000000000 */
[----:B------:R-:W-:-:S04]  /*bbe0*/  @!P2 PRMT R52, RZ, 0x654, R52 ;  /* 0x00000654ff34a816 */ /* 0x000fc80000000034 */
[----:B------:R1:W-:Y:S01]  /*bbf0*/  @!P2 SYNCS.ARRIVE.TRANS64.RED.A1T0 RZ, [R52+URZ], RZ ;  /* 0x000000ff34ffa9a7 */ /* 0x0003e2000810043f */
[----:B------:R-:W-:Y:S05]  /*bc00*/  @!P5 BRA `(.L_x_366) ;  /* 0x000000000004d947 */ /* 0x000fea0003800000 */
[----:B------:R-:W-:Y:S01]  /*bc10*/  BPT.TRAP 0x1 ;  /* 0x000000040000795c */ /* 0x000fe20000300000 */
.L_x_366:
[----:B------:R-:W-:Y:S05]  /*bc20*/  BSYNC B0 ;  /* 0x0000000000007941 */ /* 0x000fea0003800000 */
.L_x_365:
[----:B------:R-:W2:Y:S01]  /*bc30*/  SYNCS.PHASECHK.TRANS64.TRYWAIT P3, [R111+URZ+0x2e8b0], R127 ;  /* 0x02e8b07f6f0075a7 */ /* 0x000ea2000806017f */
[----:B------:R-:W-:Y:S01]  /*bc40*/  ULDC.64 UR38, c[0x0][0x318] ;  /* 0x0000c60000267ab9 */ /* 0x000fe20000000a00 */
[----:B------:R-:W-:Y:S01]  /*bc50*/  ULDC.64 UR36, c[0x0][0x308] ;  /* 0x0000c20000247ab9 */ /* 0x000fe20000000a00 */
[----:B------:R-:W-:Y:S04]  /*bc60*/  BSSY B0, `(.L_x_367) ;  /* 0x0000002000007945 */ /* 0x000fe80003800000 */
[----:B--2---:R-:W-:Y:S05]  /*bc70*/  @!P3 BRA `(.L_x_368) ;  /* 0x00000168000cb947 */ /* 0x004fea0003800000 */
.L_x_579:
[----:B------:R-:W-:Y:S05]  /*bc80*/  BSYNC B0 ;  /* 0x0000000000007941 */ /* 0x000fea0003800000 */
.L_x_367:
[----:B------:R-:W-:Y:S01]  /*bc90*/  ISETP.GE.AND P3, PT, R228, R120, PT ;  /* 0x00000078e400720c */ /* 0x000fe20003f66270 */
[----:B------:R-:W-:Y:S01]  /*bca0*/  BSSY B0, `(.L_x_369) ;  /* 0x0000017000007945 */ /* 0x000fe20003800000 */
[----:B------:R-:W-:-:S11]  /*bcb0*/  IMAD.WIDE R56, R25, 0xe0, R102 ;  /* 0x000000e019387825 */ /* 0x000fd600078e0266 */
[----:B------:R-:W-:Y:S05]  /*bcc0*/  @P3 BRA `(.L_x_370) ;  /* 0x0000000000503947 */ /* 0x000fea0003800000 */
[----:B------:R-:W-:Y:S01]  /*bcd0*/  ULDC UR4, c[0x0][0x2e4] ;  /* 0x0000b90000047ab9 */ /* 0x000fe20000000800 */
[----:B------:R-:W-:Y:S01]  /*bce0*/  PLOP3.LUT P4, PT, PT, PT, PT, 0x8, 0x0 ;  /* 0x000000000000781c */ /* 0x000fe20003f8e170 */
[----:B-1----:R-:W-:Y:S01]  /*bcf0*/  IMAD.MOV.U32 R52, RZ, RZ, R48 ;  /* 0x000000ffff347224 */ /* 0x002fe200078e0030 */
[----:B------:R-:W-:Y:S01]  /*bd00*/  ISETP.GE.AND P3, PT, R4, UR4, PT ;  /* 0x0000000404007c0c */ /* 0x000fe2000bf66270 */
[----:B------:R-:W-:Y:S02]  /*bd10*/  IMAD.MOV.U32 R53, RZ, RZ, R110 ;  /* 0x000000ffff357224 */ /* 0x000fe400078e006e */
[----:B------:R-:W-:Y:S02]  /*bd20*/  IMAD R55, R57, UR38, RZ ;  /* 0x0000002639377c24 */ /* 0x000fe4000f8e02ff */
[----:B------:R-:W-:-:S04]  /*bd30*/  IMAD.WIDE.U32 R52, R56, UR38, R52 ;  /* 0x0000002638347c25 */ /* 0x000fc8000f8e0034 */
[----:B------:R-:W-:-:S04]  /*bd40*/  IMAD R55, R56, UR39, R55 ;  /* 0x0000002738377c24 */ /* 0x000fc8000f8e0237 */
[----:B------:R-:W-:Y:S02]  /*bd50*/  @!P3 LOP3.LUT P5, RZ, R229, 0x4, RZ, 0xc0, !PT ;  /* 0x00000004e5ffb812 */ /* 0x000fe400078ac0ff */
[----:B------:R-:W-:Y:S02]  /*bd60*/  @!P3 IADD3 R60, R118, 0x40, RZ ;  /* 0x00000040763cb810 */ /* 0x000fe40007ffe0ff */
[----:B------:R-:W-:Y:S02]  /*bd70*/  @!P3 PLOP3.LUT P4, PT, P5, PT, PT, 0x80, 0x0 ;  /* 0x000000000000b81c */ /* 0x000fe40002f8f070 */
[----:B------:R-:W-:-:S04]  /*bd80*/  IADD3 R58, P5, R52, UR36, RZ ;  /* 0x00000024343a7c10 */ /* 0x000fc8000ffbe0ff */
[----:B------:R-:W-:-:S07]  /*bd90*/  IADD3.X R59, R53, UR37, R55, P5, !PT ;  /* 0x00000025353b7c10 */ /* 0x000fce000affe437 */
[----:B------:R-:W-:Y:S01]  /*bda0*/  @P4 VIADD R60, R118, 0xffffffc0 ;  /* 0xffffffc0763c4836 */ /* 0x000fe20000000000 */
[----:B------:R-:W-:-:S03]  /*bdb0*/  ISETP.GE.AND P4, PT, R18, UR4, PT ;  /* 0x0000000412007c0c */ /* 0x000fc6000bf86270 */
[----:B------:R-:W-:-:S10]  /*bdc0*/  @!P3 IMAD.IADD R60, R16, 0x1, R60 ;  /* 0x00000001103cb824 */ /* 0x000fd400078e023c */
[----:B------:R-:W1:Y:S04]  /*bdd0*/  @!P4 LDS.128 R52, [R119+0xe400] ;  /* 0x00e400007734c984 */ /* 0x000e680000000c00 */
[----:B-1----:R-:W-:Y:S04]  /*bde0*/  @!P4 STG.E.128 desc[UR60][R58.64], R52 ;  /* 0x000000343a00c986 */ /* 0x002fe8000c101d3c */
[----:B------:R-:W1:Y:S04]  /*bdf0*/  @!P3 LDS.128 R52, [R60+0xe400] ;  /* 0x00e400003c34b984 */ /* 0x000e680000000c00 */
[----:B-1----:R3:W-:Y:S02]  /*be00*/  @!P3 STG.E.128 desc[UR60][R58.64+0x40], R52 ;  /* 0x000040343a00b986 */ /* 0x0027e4000c101d3c */
.L_x_370:
[----:B------:R-:W-:Y:S05]  /*be10*/  BSYNC B0 ;  /* 0x0000000000007941 */ /* 0x000fea0003800000 */
.L_x_369:
[----:B-1-3--:R-:W-:Y:S01]  /*be20*/  VIADD R52, R228, 0x40 ;  /* 0x00000040e4347836 */ /* 0x00afe20000000000 */
[----:B------:R-:W-:Y:S04]  /*be30*/  BSSY B0, `(.L_x_371) ;  /* 0x0000019000007945 */ /* 0x000fe80003800000 */
[----:B------:R-:W-:-:S13]  /*be40*/  ISETP.GE.AND P3, PT, R52, R120, PT ;  /* 0x000000783400720c */ /* 0x000fda0003f66270 */
[----:B------:R-:W-:Y:S05]  /*be50*/  @P3 BRA `(.L_x_372) ;  /* 0x0000000000583947 */ /* 0x000fea0003800000 */
[----:B------:R-:W-:Y:S01]  /*be60*/  ULDC UR4, c[0x0][0x2e4] ;  /* 0x0000b90000047ab9 */ /* 0x000fe20000000800 */
[----:B------:R-:W-:Y:S01]  /*be70*/  PLOP3.LUT P4, PT, PT, PT, PT, 0x8, 0x0 ;  /* 0x000000000000781c */ /* 0x000fe20003f8e170 */
[----:B------:R-:W-:Y:S01]  /*be80*/  IMAD.MOV.U32 R53, RZ, RZ, R110 ;  /* 0x000000ffff357224 */ /* 0x000fe200078e006e */
[----:B------:R-:W-:Y:S02]  /*be90*/  ISETP.GE.AND P3, PT, R4, UR4, PT ;  /* 0x0000000404007c0c */ /* 0x000fe4000bf66270 */
[----:B------:R-:W-:-:S11]  /*bea0*/  MOV R52, R48 ;  /* 0x0000003000347202 */ /* 0x000fd60000000f00 */
[----:B------:R-:W-:Y:S01]  /*beb0*/  @!P3 LOP3.LUT P5, RZ, R229, 0x4, RZ, 0xc0, !PT ;  /* 0x00000004e5ffb812 */ /* 0x000fe200078ac0ff */
[----:B------:R-:W-:-:S03]  /*bec0*/  @!P3 VIADD R60, R118, 0x40 ;  /* 0x00000040763cb836 */ /* 0x000fc60000000000 */
[----:B------:R-:W-:Y:S02]  /*bed0*/  @!P3 PLOP3.LUT P4, PT, P5, PT, PT, 0x80, 0x0 ;  /* 0x000000000000b81c */ /* 0x000fe40002f8f070 */
[----:B------:R-:W-:-:S05]  /*bee0*/  IADD3 R55, P5, R56, 0x40, RZ ;  /* 0x0000004038377810 */ /* 0x000fca0007fbe0ff */
[----:B------:R-:W-:Y:S02]  /*bef0*/  IMAD.X R54, RZ, RZ, R57, P5 ;  /* 0x000000ffff367224 */ /* 0x000fe400028e0639 */
[----:B------:R-:W-:-:S04]  /*bf00*/  IMAD.WIDE.U32 R52, R55, UR38, R52 ;  /* 0x0000002637347c25 */ /* 0x000fc8000f8e0034 */
[----:B------:R-:W-:Y:S02]  /*bf10*/  IMAD R54, R54, UR38, RZ ;  /* 0x0000002636367c24 */ /* 0x000fe4000f8e02ff */
[----:B------:R-:W-:Y:S01]  /*bf20*/  @P4 VIADD R60, R118, 0xffffffc0 ;  /* 0xffffffc0763c4836 */ /* 0x000fe20000000000 */
[----:B------:R-:W-:Y:S01]  /*bf30*/  IADD3 R58, P4, R52, UR36, RZ ;  /* 0x00000024343a7c10 */ /* 0x000fe2000ff9e0ff */
[----:B------:R-:W-:Y:S02]  /*bf40*/  IMAD R55, R55, UR39, R54 ;  /* 0x0000002737377c24 */ /* 0x000fe4000f8e0236 */
[----:B------:R-:W-:-:S03]  /*bf50*/  @!P3 IMAD.IADD R60, R16, 0x1, R60 ;  /* 0x00000001103cb824 */ /* 0x000fc600078e023c */
[----:B------:R-:W-:Y:S02]  /*bf60*/  IADD3.X R59, R53, UR37, R55, P4, !PT ;  /* 0x00000025353b7c10 */ /* 0x000fe4000a7fe437 */
[----:B------:R-:W-:-:S13]  /*bf70*/  ISETP.GE.AND P4, PT, R18, UR4, PT ;  /* 0x0000000412007c0c */ /* 0x000fda000bf86270 */
[----:B------:R-:W1:Y:S04]  /*bf80*/  @!P4 LDS.128 R52, [R119+0x10400] ;  /* 0x010400007734c984 */ /* 0x000e680000000c00 */
[----:B-1----:R-:W-:Y:S04]  /*bf90*/  @!P4 STG.E.128 desc[UR60][R58.64], R52 ;  /* 0x000000343a00c986 */ /* 0x002fe8000c101d3c */
[----:B------:R-:W1:Y:S04]  /*bfa0*/  @!P3 LDS.128 R52, [R60+0x10400] ;  /* 0x010400003c34b984 */ /* 0x000e680000000c00 */
[----:B-1----:R1:W-:Y:S02]  /*bfb0*/  @!P3 STG.E.128 desc[UR60][R58.64+0x40], R52 ;  /* 0x000040343a00b986 */ /* 0x0023e4000c101d3c */
.L_x_372:
[----:B------:R-:W-:Y:S05]  /*bfc0*/  BSYNC B0 ;  /* 0x0000000000007941 */ /* 0x000fea0003800000 */
.L_x_371:
[----:B-1----:R-:W-:Y:S01]  /*bfd0*/  VIADD R52, R228, 0x80 ;  /* 0x00000080e4347836 */ /* 0x002fe20000000000 */
        /* <DEDUP_REMOVED lines=25> */
.L_x_374:
[----:B------:R-:W-:Y:S05]  /*c170*/  BSYNC B0 ;  /* 0x0000000000007941 */ /* 0x000fea0003800000 */
.L_x_373:
        /* <DEDUP_REMOVED lines=16> */
[----:B------:R-:W-:Y:S02]  /*c280*/  @P4 VIADD R58, R118, 0xffffffc0 ;  /* 0xffffffc0763a4836 */ /* 0x000fe40000000000 */
[----:B------:R-:W-:Y:S01]  /*c290*/  IMAD R55, R55, UR39, R56 ;  /* 0x0000002737377c24 */ /* 0x000fe2000f8e0238 */
[----:B------:R-:W-:Y:S01]  /*c2a0*/  IADD3 R56, P4, R52, UR36, RZ ;  /* 0x0000002434387c10 */ /* 0x000fe2000ff9e0ff */
[----:B------:R-:W-:-:S03]  /*c2b0*/  @!P3 IMAD.IADD R58, R16, 0x1, R58 ;  /* 0x00000001103ab824 */ /* 0x000fc600078e023a */
[----:B------:R-:W-:Y:S02]  /*c2c0*/  IADD3.X R57, R53, UR37, R55, P4, !PT ;  /* 0x0000002535397c10 */ /* 0x000fe4000a7fe437 */
[----:B------:R-:W-:-:S13]  /*c2d0*/  ISETP.GE.AND P4, PT, R18, UR4, PT ;  /* 0x0000000412007c0c */ /* 0x000fda000bf86270 */
[----:B------:R-:W1:Y:S04]  /*c2e0*/  @!P4 LDS.128 R52, [R119+0x14400] ;  /* 0x014400007734c984 */ /* 0x000e680000000c00 */
[----:B-1----:R-:W-:Y:S04]  /*c2f0*/  @!P4 STG.E.128 desc[UR60][R56.64], R52 ;  /* 0x000000343800c986 */ /* 0x002fe8000c101d3c */
[----:B------:R-:W1:Y:S04]  /*c300*/  @!P3 LDS.128 R52, [R58+0x14400] ;  /* 0x014400003a34b984 */ /* 0x000e680000000c00 */
[----:B-1----:R1:W-:Y:S02]  /*c310*/  @!P3 STG.E.128 desc[UR60][R56.64+0x40], R52 ;  /* 0x000040343800b986 */ /* 0x0023e4000c101d3c */
.L_x_376:
[----:B------:R-:W-:Y:S05]  /*c320*/  BSYNC B0 ;  /* 0x0000000000007941 */ /* 0x000fea0003800000 */
.L_x_375:
[----:B------:R-:W-:Y:S01]  /*c330*/  @!PT LDS RZ, [RZ] ;  /* 0x00000000fffff984 */ /* 0x000fe20000000800 */
[----:B------:R-:W-:Y:S01]  /*c340*/  @!PT LDS RZ, [RZ] ;  /* 0x00000000fffff984 */ /* 0x000fe20000000800 */
[----:B------:R-:W-:Y:S01]  /*c350*/  @!PT LDS RZ, [RZ] ;  /* 0x00000000fffff984 */ /* 0x000fe20000000800 */
[----:B------:R-:W-:Y:S01]  /*c360*/  @!PT LDS RZ, [RZ] ;  /* 0x00000000fffff984 */ /* 0x000fe20000000800 */
[----:B------:R3:W-:Y:S06]  /*c370*/  MEMBAR.ALL.CTA ;  /* 0x0000000000007992 */ /* 0x0007ec0000008000 */
[----:B---3--:R-:W3:Y:S01]  /*c380*/  FENCE.VIEW.ASYNC.S ;  /* 0x00000000000073c6 */ /* 0x008ee20000000000 */
[----:B0-2---:R-:W-:Y:S01]  /*c390*/  @!P2 VIADD R111, R111, 0x2e8c0 ;  /* 0x0002e8c06f6fa836 */ /* 0x005fe20000000000 */
[----:B---3--:R0:W-:Y:S01]  /*c3a0*/  BAR.SYNC.DEFER_BLOCKING R140, 0x80 ;  /* 0x0002008c0000751d */ /* 0x0081e20000010000 */
[----:B------:R-:W-:Y:S01]  /*c3b0*/  ISETP.NE.AND P3, PT, R112, RZ, PT ;  /* 0x000000ff7000720c */ /* 0x000fe20003f65270 */
[----:B------:R-:W-:-:S02]  /*c3c0*/  VIADD R17, R17, 0x1 ;  /* 0x0000000111117836 */ /* 0x000fc40000000000 */
[----:B------:R-:W-:-:S04]  /*c3d0*/  @!P2 PRMT R111, RZ, 0x654, R111 ;  /* 0x00000654ff6fa816 */ /* 0x000fc8000000006f */
[----:B------:R0:W-:Y:S01]  /*c3e0*/  @!P2 SYNCS.ARRIVE.TRANS64.RED.A1T0 RZ, [R111+URZ], RZ ;  /* 0x000000ff6fffa9a7 */ /* 0x0001e2000810043f */
[----:B------:R-:W-:-:S04]  /*c3f0*/  ISETP.NE.AND P2, PT, R17, 0x2, PT ;  /* 0x000000021100780c */ /* 0x000fc80003f45270 */
[----:B-1----:R-:W-:Y:S02]  /*c400*/  SEL R52, RZ, 0x1, P2 ;  /* 0x00000001ff347807 */ /* 0x002fe40001000000 */
[----:B------:R-:W-:Y:S02]  /*c410*/  SEL R17, R17, RZ, P2 ;  /* 0x000000ff11117207 */ /* 0x000fe40001000000 */
[----:B------:R-:W-:Y:S01]  /*c420*/  LOP3.LUT R231, R231, R52, RZ, 0x3c, !PT ;  /* 0x00000034e7e77212 */ /* 0x000fe200078e3cff */
[----:B0-----:R-:W-:Y:S06]  /*c430*/  @P3 BRA `(.L_x_377) ;  /* 0xffffff6000a43947 */ /* 0x001fec000383ffff */
[----:B------:R-:W0:Y:S01]  /*c440*/  S2R R53, SR_TID.X ;  /* 0x0000000000357919 */ /* 0x000e220000002100 */
[----:B------:R-:W-:Y:S02]  /*c450*/  PLOP3.LUT P0, PT, PT, PT, PT, 0x8, 0x0 ;  /* 0x000000000000781c */ /* 0x000fe40003f0e170 */
[----:B0-----:R-:W-:-:S04]  /*c460*/  SHF.R.U32.HI R53, RZ, 0x7, R53 ;  /* 0x00000007ff357819 */ /* 0x001fc80000011635 */
[----:B------:R-:W-:-:S13]  /*c470*/  ISETP.NE.AND P3, PT, R53, 0x1, PT ;  /* 0x000000013500780c */ /* 0x000fda0003f65270 */
[----:B------:R-:W-:Y:S06]  /*c480*/  @!P3 BAR.ARV 0x9, 0x100 ;  /* 0x024400000000bb1d */ /* 0x000fec0000002000 */
.L_x_289:
[----:B------:R-:W0:Y:S01]  /*c490*/  LDC R0, c[0x0][0x428] ;  /* 0x00010a00ff007b82 */ /* 0x000e220000000800 */
[----:B------:R-:W-:Y:S05]  /*c4a0*/  @P0 BRA `(.L_x_378) ;  /* 0x00000000000c0947 */ /* 0x000fea0003800000 */
[----:B------:R-:W1:Y:S01]  /*c4b0*/  FENCE.VIEW.ASYNC.G ;  /* 0x00000000000073c6 */ /* 0x000e620000000100 */
[----:B------:R-:W-:Y:S05]  /*c4c0*/  WARPSYNC.ALL ;  /* 0x0000000000007948 */ /* 0x000fea0003800000 */
[----:B-1----:R-:W-:Y:S06]  /*c4d0*/  BAR.ARV 0xc, 0x180 ;  /* 0x0306000000007b1d */ /* 0x002fec0000002000 */
.L_x_378:
[----:B------:R-:W2:Y:S01]  /*c4e0*/  LDL R4, [R1+0x78] ;  /* 0x0000780001047983 */ /* 0x000ea20000100800 */
[----:B------:R-:W-:-:S03]  /*c4f0*/  ULDC.64 UR4, c[0x0][0x990] ;  /* 0x0002640000047ab9 */ /* 0x000fc60000000a00 */
[----:B------:R-:W3:Y:S01]  /*c500*/  LDL R5, [R1+0x68] ;  /* 0x0000680001057983 */ /* 0x000ee20000100800 */
[----:B------:R-:W-:Y:S01]  /*c510*/  ISETP.NE.U32.AND P0, PT, RZ, UR4, PT ;  /* 0x00000004ff007c0c */ /* 0x000fe2000bf05070 */
[----:B------:R-:W-:Y:S01]  /*c520*/  ULDC.64 UR6, c[0x0][0x998] ;  /* 0x0002660000067ab9 */ /* 0x000fe20000000a00 */
[----:B0-----:R-:W-:Y:S01]  /*c530*/  ISETP.NE.AND P2, PT, R0, 0x1, PT ;  /* 0x000000010000780c */ /* 0x001fe20003f45270 */
[----:B------:R-:W-:Y:S01]  /*c540*/  IMAD.MOV.U32 R7, RZ, RZ, R122 ;  /* 0x000000ffff077224 */ /* 0x000fe200078e007a */
[----:B------:R-:W-:Y:S02]  /*c550*/  ISETP.NE.U32.AND P1, PT, RZ, UR6, PT ;  /* 0x00000006ff007c0c */ /* 0x000fe4000bf25070 */
[----:B------:R-:W-:Y:S02]  /*c560*/  ISETP.NE.AND.EX P0, PT, RZ, UR5, PT, P0 ;  /* 0x00000005ff007c0c */ /* 0x000fe4000bf05300 */
[----:B------:R-:W-:-:S07]  /*c570*/  ISETP.NE.AND.EX P1, PT, RZ, UR7, PT, P1 ;  /* 0x00000007ff007c0c */ /* 0x000fce000bf25310 */
[----:B------:R-:W0:Y:S08]  /*c580*/  @P2 LDC R3, c[0x0][0x42c] ;  /* 0x00010b00ff032b82 */ /* 0x000e300000000800 */
[----:B------:R-:W2:Y:S08]  /*c590*/  @P0 LDC.64 R10, c[0x0][0x9a8] ;  /* 0x00026a00ff0a0b82 */ /* 0x000eb00000000a00 */
[----:B------:R-:W1:Y:S08]  /*c5a0*/  @P2 LDC R2, c[0x0][0x430] ;  /* 0x00010c00ff022b82 */ /* 0x000e700000000800 */
[----:B------:R-:W4:Y:S01]  /*c5b0*/  @P1 LDC.64 R12, c[0x0][0x9b8] ;  /* 0x00026e00ff0c1b82 */ /* 0x000f220000000a00 */
[----:B0-----:R-:W-:-:S07]  /*c5c0*/  @P2 IMAD.HI.U32 R3, R122, R3, RZ ;  /* 0x000000037a032227 */ /* 0x001fce00078e00ff */
[----:B------:R-:W0:Y:S08]  /*c5d0*/  @P0 LDC.64 R14, c[0x0][0x9b0] ;  /* 0x00026c00ff0e0b82 */ /* 0x000e300000000a00 */
[----:B------:R-:W0:Y:S01]  /*c5e0*/  @P1 LDC.64 R20, c[0x0][0x9c0] ;  /* 0x00027000ff141b82 */ /* 0x000e220000000a00 */
[----:B-1----:R-:W-:-:S04]  /*c5f0*/  @P2 SHF.R.U32.HI R7, RZ, R2, R3 ;  /* 0x00000002ff072219 */ /* 0x002fc80000011603 */
[----:B------:R-:W-:Y:S01]  /*c600*/  @P0 SHF.R.S32.HI R9, RZ, 0x1f, R7 ;  /* 0x0000001fff090819 */ /* 0x000fe20000011407 */
[C---:B--2---:R-:W-:Y:S02]  /*c610*/  @P0 IMAD R0, R4.reuse, R10, RZ ;  /* 0x0000000a04000224 */ /* 0x044fe400078e02ff */
[----:B----4-:R-:W-:Y:S02]  /*c620*/  @P1 IMAD R4, R4, R12, RZ ;  /* 0x0000000c04041224 */ /* 0x010fe400078e02ff */
[C---:B---3--:R-:W-:Y:S02]  /*c630*/  @P0 IMAD R11, R5.reuse, R11, R0 ;  /* 0x0000000b050b0224 */ /* 0x048fe400078e0200 */
[----:B------:R-:W-:-:S04]  /*c640*/  @P0 IMAD.WIDE.U32 R2, R5, R10, RZ ;  /* 0x0000000a05020225 */ /* 0x000fc800078e00ff */
[----:B------:R-:W-:Y:S02]  /*c650*/  @P1 IMAD R13, R5, R13, R4 ;  /* 0x0000000d050d1224 */ /* 0x000fe400078e0204 */
[----:B------:R-:W-:Y:S01]  /*c660*/  @P0 IMAD.IADD R3, R3, 0x1, R11 ;  /* 0x0000000103030824 */ /* 0x000fe200078e020b */
[----:B------:R-:W-:Y:S01]  /*c670*/  @P1 SHF.R.S32.HI R11, RZ, 0x1f, R7 ;  /* 0x0000001fff0b1819 */ /* 0x000fe20000011407 */
[----:B------:R-:W-:-:S04]  /*c680*/  @P1 IMAD.WIDE.U32 R4, R5, R12, RZ ;  /* 0x0000000c05041225 */ /* 0x000fc800078e00ff */
[----:B0-----:R-:W-:Y:S01]  /*c690*/  @P0 IMAD R0, R9, R14, RZ ;  /* 0x0000000e09000224 */ /* 0x001fe200078e02ff */
[----:B------:R-:W-:Y:S01]  /*c6a0*/  @P1 IADD3 R5, R5, R13, RZ ;  /* 0x0000000d05051210 */ /* 0x000fe20007ffe0ff */
[----:B------:R-:W-:Y:S02]  /*c6b0*/  @P1 IMAD R6, R11, R20, RZ ;  /* 0x000000140b061224 */ /* 0x000fe400078e02ff */
[C---:B------:R-:W-:Y:S02]  /*c6c0*/  @P0 IMAD R9, R7.reuse, R15, R0 ;  /* 0x0000000f07090224 */ /* 0x040fe400078e0200 */
[----:B------:R-:W-:-:S04]  /*c6d0*/  @P0 IMAD.WIDE.U32 R2, R7, R14, R2 ;  /* 0x0000000e07020225 */ /* 0x000fc800078e0002 */
[C---:B------:R-:W-:Y:S02]  /*c6e0*/  @P1 IMAD R11, R7.reuse, R21, R6 ;  /* 0x00000015070b1224 */ /* 0x040fe400078e0206 */
[----:B------:R-:W-:Y:S01]  /*c6f0*/  @P1 IMAD.WIDE.U32 R6, R7, R20, R4 ;  /* 0x0000001407061225 */ /* 0x000fe200078e0004 */
[----:B------:R-:W-:Y:S01]  /*c700*/  @P0 LEA R4, P3, R2, UR4, 0x2 ;  /* 0x0000000402040c11 */ /* 0x000fe2000f8610ff */
[----:B------:R-:W-:Y:S02]  /*c710*/  ULDC UR4, c[0x0][0x988] ;  /* 0x0002620000047ab9 */ /* 0x000fe40000000800 */
[----:B------:R-:W-:Y:S01]  /*c720*/  @P0 IMAD.IADD R5, R3, 0x1, R9 ;  /* 0x0000000103050824 */ /* 0x000fe200078e0209 */
[----:B------:R-:W-:Y:S01]  /*c730*/  @P1 LEA R8, P4, R6, UR6, 0x2 ;  /* 0x0000000606081c11 */ /* 0x000fe2000f8810ff */
[----:B------:R-:W-:Y:S02]  /*c740*/  @P1 IMAD.IADD R3, R7, 0x1, R11 ;  /* 0x0000000107031824 */ /* 0x000fe400078e020b */
[----:B------:R-:W-:Y:S01]  /*c750*/  IMAD.MOV.U32 R0, RZ, RZ, 0x3f800000 ;  /* 0x3f800000ff007424 */ /* 0x000fe200078e00ff */
[----:B------:R-:W-:Y:S01]  /*c760*/  @P0 LEA.HI.X R5, R2, UR5, R5, 0x2, P3 ;  /* 0x0000000502050c11 */ /* 0x000fe200098f1405 */
[----:B------:R-:W0:Y:S01]  /*c770*/  @P2 LDC R7, c[0x0][0x42c] ;  /* 0x00010b00ff072b82 */ /* 0x000e220000000800 */
[----:B------:R-:W-:Y:S01]  /*c780*/  @P1 LEA.HI.X R9, R6, UR7, R3, 0x2, P4 ;  /* 0x0000000706091c11 */ /* 0x000fe2000a0f1403 */
[----:B------:R-:W-:-:S04]  /*c790*/  IMAD.MOV.U32 R3, RZ, RZ, 0x3f800000 ;  /* 0x3f800000ff037424 */ /* 0x000fc800078e00ff */
[----:B------:R1:W2:Y:S02]  /*c7a0*/  @P1 LDG.E R0, desc[UR60][R8.64] ;  /* 0x0000003c08001981 */ /* 0x0002a4000c1e1900 */
[----:B------:R-:W3:Y:S02]  /*c7b0*/  @P2 LDC R2, c[0x0][0x430] ;  /* 0x00010c00ff022b82 */ /* 0x000ee40000000800 */
[----:B------:R4:W2:Y:S01]  /*c7c0*/  @P0 LDG.E R3, desc[UR60][R4.64] ;  /* 0x0000003c04030981 */ /* 0x0008a2000c1e1900 */
[----:B------:R-:W-:Y:S01]  /*c7d0*/  ISETP.GE.AND P1, PT, R139, 0x1, PT ;  /* 0x000000018b00780c */ /* 0x000fe20003f26270 */
[----:B------:R-:W-:Y:S01]  /*c7e0*/  IMAD.MOV.U32 R10, RZ, RZ, R122 ;  /* 0x000000ffff0a7224 */ /* 0x000fe200078e007a */
[----:B------:R-:W-:Y:S01]  /*c7f0*/  PLOP3.LUT P0, PT, PT, PT, PT, 0x80, 0x0 ;  /* 0x000000000000781c */ /* 0x000fe20003f0f070 */
[----:B0-----:R-:W-:Y:S01]  /*c800*/  @P2 IMAD.HI.U32 R7, R122, R7, RZ ;  /* 0x000000077a072227 */ /* 0x001fe200078e00ff */
[----:B------:R-:W-:Y:S02]  /*c810*/  CS2R R88, SRZ ;  /* 0x0000000000587805 */ /* 0x000fe4000001ff00 */
[----:B-1----:R-:W-:-:S02]  /*c820*/  CS2R R8, SRZ ;  /* 0x0000000000087805 */ /* 0x002fc4000001ff00 */
[----:B---3--:R-:W-:Y:S01]  /*c830*/  @P2 SHF.R.U32.HI R10, RZ, R2, R7 ;  /* 0x00000002ff0a2219 */ /* 0x008fe20000011607 */
[----:B------:R-:W-:Y:S01]  /*c840*/  IMAD.MOV.U32 R87, RZ, RZ, RZ ;  /* 0x000000ffff577224 */ /* 0x000fe200078e00ff */
[----:B------:R-:W-:Y:S02]  /*c850*/  CS2R R6, SRZ ;  /* 0x0000000000067805 */ /* 0x000fe4000001ff00 */
[----:B----4-:R-:W-:Y:S02]  /*c860*/  CS2R R4, SRZ ;  /* 0x0000000000047805 */ /* 0x010fe4000001ff00 */
[----:B------:R-:W-:Y:S01]  /*c870*/  CS2R R12, SRZ ;  /* 0x00000000000c7805 */ /* 0x000fe2000001ff00 */
[----:B------:R0:W-:Y:S01]  /*c880*/  STL [R1+0x80], R10 ;  /* 0x0000800a01007387 */ /* 0x0001e20000100800 */
        /* <DEDUP_REMOVED lines=9> */
[----:B0-----:R-:W-:Y:S02]  /*c920*/  CS2R R10, SRZ ;  /* 0x00000000000a7805 */ /* 0x001fe4000001ff00 */
        /* <DEDUP_REMOVED lines=15> */
[----:B------:R-:W-:-:S02]  /*ca20*/  MOV R68, RZ ;  /* 0x000000ff00447202 */ /* 0x000fc40000000f00 */
[----:B------:R-:W-:Y:S01]  /*ca30*/  CS2R R100, SRZ ;  /* 0x0000000000647805 */ /* 0x000fe2000001ff00 */
[----:B------:R-:W-:Y:S02]  /*ca40*/  IMAD.MOV.U32 R72, RZ, RZ, RZ ;  /* 0x000000ffff487224 */ /* 0x000fe400078e00ff */
[----:B------:R-:W-:Y:S02]  /*ca50*/  IMAD.MOV.U32 R103, RZ, RZ, RZ ;  /* 0x000000ffff677224 */ /* 0x000fe400078e00ff */
[----:B--2---:R-:W-:-:S04]  /*ca60*/  FMUL.FTZ R0, R3, R0 ;  /* 0x0000000003007220 */ /* 0x004fc80000410000 */
[----:B------:R-:W-:Y:S01]  /*ca70*/  FMUL.FTZ R2, R0, UR4 ;  /* 0x0000000400027c20 */ /* 0x000fe20008410000 */
[----:B------:R-:W-:Y:S06]  /*ca80*/  @!P1 BRA `(.L_x_379) ;  /* 0x000000d400589947 */ /* 0x000fec0003800000 */
[----:B------:R-:W-:-:S03]  /*ca90*/  UMOV UR4, 0xffffffff ;  /* 0xffffffff00047882 */ /* 0x000fc60000000000 */
[----:B------:R-:W-:Y:S05]  /*caa0*/  BRA.DIV UR4, `(.L_x_380) ;  /* 0x0000015a04947947 */ /* 0x000fea000b800000 */
[----:B------:R-:W0:Y:S02]  /*cab0*/  S2R R0, SR_TID.X ;  /* 0x0000000000007919 */ /* 0x000e240000002100 */
[----:B0-----:R-:W-:-:S05]  /*cac0*/  VIADD R3, R0, 0xffffff80 ;  /* 0xffffff8000037836 */ /* 0x001fca0000000000 */
[----:B------:R-:W-:-:S04]  /*cad0*/  SHF.R.S32.HI R0, RZ, 0x1f, R3 ;  /* 0x0000001fff007819 */ /* 0x000fc80000011403 */
[----:B------:R-:W-:-:S04]  /*cae0*/  LEA.HI R0, R0, R3, RZ, 0x7 ;  /* 0x0000000300007211 */ /* 0x000fc800078f38ff */
[----:B------:R-:W-:-:S06]  /*caf0*/  SHF.R.S32.HI R0, RZ, 0x7, R0 ;  /* 0x00000007ff007819 */ /* 0x000fcc0000011400 */
[----:B------:R-:W0:Y:S04]  /*cb00*/  SHFL.IDX PT, R0, R0, RZ, 0x1f ;  /* 0x00001fff00007589 */ /* 0x000e2800000e0000 */
[----:B0-----:R0:W-:Y:S02]  /*cb10*/  STL [R1+0x44], R0 ;  /* 0x0000440001007387 */ /* 0x0011e40000100800 */
.L_x_582:
[----:B------:R-:W0:Y:S01]  /*cb20*/  LDL R3, [R1+0x44] ;  /* 0x0000440001037983 */ /* 0x000e220000100800 */
[----:B------:R-:W-:Y:S01]  /*cb30*/  VIADD R27, R16, 0x1c400 ;  /* 0x0001c400101b7836 */ /* 0x000fe20000000000 */
[----:B------:R-:W-:Y:S04]  /*cb40*/  BSSY B6, `(.L_x_381) ;  /* 0x0000019000067945 */ /* 0x000fe80003800000 */
[----:B------:R-:W-:Y:S02]  /*cb50*/  LOP3.LUT P0, RZ, R27, 0x9f, RZ, 0xc0, !PT ;  /* 0x0000009f1bff7812 */ /* 0x000fe4000780c0ff */
[----:B0-----:R-:W-:-:S04]  /*cb60*/  LEA.HI R0, R3, R3, RZ, 0x1 ;  /* 0x0000000303007211 */ /* 0x001fc800078f08ff */
[----:B------:R-:W-:-:S05]  /*cb70*/  LOP3.LUT R0, R0, 0x1e, RZ, 0xc0, !PT ;  /* 0x0000001e00007812 */ /* 0x000fca00078ec0ff */
[----:B------:R-:W-:-:S04]  /*cb80*/  IMAD.IADD R0, R3, 0x1, -R0 ;  /* 0x0000000103007824 */ /* 0x000fc800078e0a00 */
[----:B------:R-:W-:-:S05]  /*cb90*/  IMAD R0, R0, 0x2000, R27 ;  /* 0x0000200000007824 */ /* 0x000fca00078e021b */
[----:B------:R-:W-:-:S04]  /*cba0*/  SHF.R.U32.HI R0, RZ, 0x4, R0 ;  /* 0x00000004ff007819 */ /* 0x000fc80000011600 */
[----:B------:R-:W-:Y:S01]  /*cbb0*/  LOP3.LUT R30, R0, 0x3fff, RZ, 0xc0, !PT ;  /* 0x00003fff001e7812 */ /* 0x000fe200078ec0ff */
[----:B------:R-:W-:Y:S06]  /*cbc0*/  @!P0 BRA `(.L_x_382) ;  /* 0x0000000000408947 */ /* 0x000fec0003800000 */
[----:B------:R-:W-:Y:S01]  /*cbd0*/  MOV R0, 0x0 ;  /* 0x0000000000007802 */ /* 0x000fe20000000f00 */
[----:B------:R-:W-:Y:S01]  /*cbe0*/  ULDC.64 UR4, c[0x4][0x98] ;  /* 0x0100260000047ab9 */ /* 0x000fe20000000a00 */
[----:B------:R-:W-:Y:S01]  /*cbf0*/  ULDC.64 UR6, c[0x4][0xa0] ;  /* 0x0100280000067ab9 */ /* 0x000fe20000000a00 */
[----:B------:R-:W-:Y:S01]  /*cc00*/  MOV R4, UR4 ;  /* 0x0000000400047c02 */ /* 0x000fe20008000f00 */
[----:B-1----:R0:W1:Y:S01]  /*cc10*/  LDC.64 R14, c[0x4][R0] ;  /* 0x01000000000e7b82 */ /* 0x0020620000000a00 */
[----:B------:R-:W-:Y:S01]  /*cc20*/  IMAD.U32 R5, RZ, RZ, UR5 ;  /* 0x00000005ff057e24 */ /* 0x000fe2000f8e00ff */
[----:B------:R-:W-:Y:S01]  /*cc30*/  ULDC.64 UR4, c[0x4][0x28] ;  /* 0x01000a0000047ab9 */ /* 0x000fe20000000a00 */
[----:B------:R-:W-:Y:S01]  /*cc40*/  IMAD.U32 R6, RZ, RZ, UR6 ;  /* 0x00000006ff067e24 */ /* 0x000fe2000f8e00ff */
[----:B------:R-:W-:Y:S01]  /*cc50*/  MOV R12, 0x1 ;  /* 0x00000001000c7802 */ /* 0x000fe20000000f00 */
[----:B------:R-:W-:Y:S02]  /*cc60*/  IMAD.U32 R7, RZ, RZ, UR7 ;  /* 0x00000007ff077e24 */ /* 0x000fe4000f8e00ff */
[----:B------:R-:W-:-:S02]  /*cc70*/  IMAD.U32 R10, RZ, RZ, UR4 ;  /* 0x00000004ff0a7e24 */ /* 0x000fc4000f8e00ff */
[----:B------:R-:W-:Y:S02]  /*cc80*/  IMAD.U32 R11, RZ, RZ, UR5 ;  /* 0x00000005ff0b7e24 */ /* 0x000fe4000f8e00ff */
[----:B------:R-:W-:Y:S02]  /*cc90*/  IMAD.MOV.U32 R8, RZ, RZ, 0x70 ;  /* 0x00000070ff087424 */ /* 0x000fe400078e00ff */
[----:B0-----:R-:W-:-:S07]  /*cca0*/  IMAD.MOV.U32 R13, RZ, RZ, RZ ;  /* 0x000000ffff0d7224 */ /* 0x001fce00078e00ff */
[----:B------:R-:W-:-:S07]  /*ccb0*/  LEPC R20, `(.L_x_382) ;  /* 0x000000001014794e */ /* 0x000fce0000000000 */
[----:B-1---5:R-:W-:Y:S05]  /*ccc0*/  CALL.ABS.NOINC R14 ;  /* 0x000000000e007343 */ /* 0x022fea0003c00000 */
.L_x_382:
[----:B------:R-:W-:Y:S05]  /*ccd0*/  BSYNC B6 ;  /* 0x0000000000067941 */ /* 0x000fea0003800000 */
.L_x_381:
[----:B------:R-:W-:Y:S02]  /*cce0*/  ULDC UR4, c[0x0][0x3d4] ;  /* 0x0000f50000047ab9 */ /* 0x000fe40000000800 */
[----:B------:R-:W-:-:S13]  /*ccf0*/  ISETP.LT.AND P0, PT, RZ, UR4, PT ;  /* 0x00000004ff007c0c */ /* 0x000fda000bf01270 */
[----:B------:R-:W-:Y:S05]  /*cd00*/  @P0 BRA `(.L_x_383) ;  /* 0x0000000000480947 */ /* 0x000fea0003800000 */
[----:B------:R-:W2:Y:S02]  /*cd10*/  LDL R20, [R1+0x84] ;  /* 0x0000840001147983 */ /* 0x000ea40000100800 */
[----:B--2---:R-:W-:-:S13]  /*cd20*/  R2UR UR5, R20 ;  /* 0x00000000140572ca */ /* 0x004fda00000e0000 */
[----:B------:R-:W-:-:S04]  /*cd30*/  ULEA.HI UR4, UR5, UR5, URZ, 0x1 ;  /* 0x0000000505047291 */ /* 0x000fc8000f8f083f */
[----:B------:R-:W-:-:S04]  /*cd40*/  ULOP3.LUT UR4, UR4, 0xfffffffe, URZ, 0xc0, !UPT ;  /* 0xfffffffe04047892 */ /* 0x000fc8000f8ec03f */
[----:B------:R-:W-:-:S06]  /*cd50*/  UIADD3 UR4, UR5, -UR4, URZ ;  /* 0x8000000405047290 */ /* 0x000fcc000fffe03f */
[----:B------:R-:W-:-:S05]  /*cd60*/  IMAD.U32 R3, RZ, RZ, UR4 ;  /* 0x00000004ff037e24 */ /* 0x000fca000f8e00ff */
[----:B------:R-:W-:-:S04]  /*cd70*/  SHF.L.U32 R3, R3, 0x1f, RZ ;  /* 0x0000001f03037819 */ /* 0x000fc800000006ff */
[----:B------:R0:W2:Y:S03]  /*cd80*/  SYNCS.PHASECHK.TRANS64.TRYWAIT P0, [R16+URZ+0x2e800], R3 ;  /* 0x02e80003100075a7 */ /* 0x0000a6000800017f */
[----:B--2---:R-:W-:Y:S05]  /*cd90*/  @!P0 NANOSLEEP.SYNCS 0x989680 ;  /* 0x009896800000895d */ /* 0x004fea0003900000 */
[----:B------:R-:W2:Y:S01]  /*cda0*/  @!P0 SYNCS.PHASECHK.TRANS64 P0, [R16+URZ+0x2e800], R3 ;  /* 0x02e80003100085a7 */ /* 0x000ea2000800007f */
[----:B------:R-:W-:Y:S04]  /*cdb0*/  BSSY B0, `(.L_x_384) ;  /* 0x0000006000007945 */ /* 0x000fe80003800000 */
[----:B--2---:R-:W-:Y:S05]  /*cdc0*/  @P0 BRA `(.L_x_385) ;  /* 0x0000000000100947 */ /* 0x004fea0003800000 */
.L_x_386:
[----:B--2---:R2:W3:Y:S02]  /*cdd0*/  SYNCS.PHASECHK.TRANS64.TRYWAIT P0, [R16+URZ+0x2e800], R3 ;  /* 0x02e80003100075a7 */ /* 0x0044e4000800017f */
[----:B---3--:R-:W-:Y:S05]  /*cde0*/  @!P0 NANOSLEEP.SYNCS 0x989680 ;  /* 0x009896800000895d */ /* 0x008fea0003900000 */
[----:B------:R-:W3:Y:S02]  /*cdf0*/  @!P0 SYNCS.PHASECHK.TRANS64 P0, [R16+URZ+0x2e800], R3 ;  /* 0x02e80003100085a7 */ /* 0x000ee4000800007f */
[----:B---3--:R-:W-:Y:S05]  /*ce00*/  @!P0 BRA `(.L_x_386) ;  /* 0xfffffffc00f08947 */ /* 0x008fea000383ffff */
.L_x_385:
[----:B------:R-:W-:Y:S05]  /*ce10*/  BSYNC B0 ;  /* 0x0000000000007941 */ /* 0x000fea0003800000 */
.L_x_384:
[----:B------:R-:W-:Y:S05]  /*ce20*/  BRA `(.L_x_387) ;  /* 0x0000004000387947 */ /* 0x000fea0003800000 */
.L_x_383:
[----:B------:R-:W0:Y:S01]  /*ce30*/  LDC.64 R24, c[0x0][0x3c8] ;  /* 0x0000f200ff187b82 */ /* 0x000e220000000a00 */
[----:B-----5:R-:W-:Y:S01]  /*ce40*/  SHF.R.S32.HI R0, RZ, 0x1f, R117 ;  /* 0x0000001fff007819 */ /* 0x020fe20000011475 */
[----:B------:R-:W-:Y:S01]  /*ce50*/  IMAD.MOV.U32 R8, RZ, RZ, R18 ;  /* 0x000000ffff087224 */ /* 0x000fe200078e0012 */
[----:B------:R-:W-:Y:S01]  /*ce60*/  ULDC.64 UR4, c[0x0][0x3d8] ;  /* 0x0000f60000047ab9 */ /* 0x000fe20000000a00 */
[----:B------:R-:W-:Y:S01]  /*ce70*/  IMAD.MOV.U32 R9, RZ, RZ, R19 ;  /* 0x000000ffff097224 */ /* 0x000fe200078e0013 */
[----:B------:R-:W-:Y:S01]  /*ce80*/  ULDC.64 UR8, c[0x0][0x3c8] ;  /* 0x0000f20000087ab9 */ /* 0x000fe20000000a00 */
[----:B------:R-:W-:Y:S01]  /*ce90*/  IMAD R6, R0, UR4, RZ ;  /* 0x0000000400067c24 */ /* 0x000fe2000f8e02ff */
[----:B------:R-:W-:Y:S01]  /*cea0*/  SHF.R.S32.HI R7, RZ, 0x1f, R22 ;  /* 0x0000001fff077819 */ /* 0x000fe20000011416 */
[----:B------:R-:W2:Y:S01]  /*ceb0*/  LDC.64 R28, c[0x0][0x3e0] ;  /* 0x0000f800ff1c7b82 */ /* 0x000ea20000000a00 */
[----:B------:R-:W-:Y:S01]  /*cec0*/  IMAD.WIDE.U32 R4, R117, UR4, R8 ;  /* 0x0000000475047c25 */ /* 0x000fe2000f8e0008 */
[----:B------:R-:W-:Y:S01]  /*ced0*/  LOP3.LUT P0, RZ, R27, 0x3ff, RZ, 0xc0, !PT ;  /* 0x000003ff1bff7812 */ /* 0x000fe2000780c0ff */
[----:B------:R-:W-:Y:S01]  /*cee0*/  ULDC.64 UR6, c[0x0][0x3e8] ;  /* 0x0000fa0000067ab9 */ /* 0x000fe20000000a00 */
[----:B------:R-:W-:Y:S01]  /*cef0*/  BSSY B6, `(.L_x_388) ;  /* 0x0000026000067945 */ /* 0x000fe20003800000 */
[----:B------:R-:W-:Y:S01]  /*cf00*/  IMAD R3, R117, UR5, R6 ;  /* 0x0000000575037c24 */ /* 0x000fe2000f8e0206 */
[----:B------:R-:W-:Y:S01]  /*cf10*/  IADD3 R36, P1, R4, UR8, RZ ;  /* 0x0000000804247c10 */ /* 0x000fe2000ff3e0ff */
[----:B------:R-:W-:-:S02]  /*cf20*/  IMAD.MOV.U32 R6, RZ, RZ, R22 ;  /* 0x000000ffff067224 */ /* 0x000fc400078e0016 */
[----:B------:R-:W-:Y:S01]  /*cf30*/  IMAD R0, R0, UR6, RZ ;  /* 0x0000000600007c24 */ /* 0x000fe2000f8e02ff */
[----:B------:R-:W-:Y:S01]  /*cf40*/  IADD3.X R37, R3, UR9, R5, P1, !PT ;  /* 0x0000000903257c10 */ /* 0x000fe20008ffe405 */
[----:B------:R-:W-:-:S04]  /*cf50*/  IMAD.WIDE.U32 R4, R117, UR4, R6 ;  /* 0x0000000475047c25 */ /* 0x000fc8000f8e0006 */
[----:B------:R-:W-:Y:S01]  /*cf60*/  IMAD.WIDE.U32 R6, R117, UR6, R6 ;  /* 0x0000000675067c25 */ /* 0x000fe2000f8e0006 */
[----:B------:R-:W-:-:S03]  /*cf70*/  IADD3 R34, P1, R4, UR8, RZ ;  /* 0x0000000804227c10 */ /* 0x000fc6000ff3e0ff */
[----:B------:R-:W-:Y:S01]  /*cf80*/  IMAD.WIDE.U32 R8, R117, UR6, R8 ;  /* 0x0000000675087c25 */ /* 0x000fe2000f8e0008 */
[----:B------:R-:W-:-:S03]  /*cf90*/  IADD3.X R35, R3, UR9, R5, P1, !PT ;  /* 0x0000000903237c10 */ /* 0x000fc60008ffe405 */
[C---:B0-----:R-:W-:Y:S01]  /*cfa0*/  IMAD.WIDE.U32 R24, R117.reuse, UR4, R24 ;  /* 0x0000000475187c25 */ /* 0x041fe2000f8e0018 */
[----:B------:R-:W-:Y:S02]  /*cfb0*/  ULDC.64 UR4, c[0x0][0x3e0] ;  /* 0x0000f80000047ab9 */ /* 0x000fe40000000a00 */
[----:B------:R-:W-:Y:S01]  /*cfc0*/  IADD3 R38, P2, R6, UR4, RZ ;  /* 0x0000000406267c10 */ /* 0x000fe2000ff5e0ff */
[C---:B------:R-:W-:Y:S01]  /*cfd0*/  IMAD R27, R117.reuse, UR7, R0 ;  /* 0x00000007751b7c24 */ /* 0x040fe2000f8e0200 */
[----:B------:R-:W-:Y:S01]  /*cfe0*/  IADD3 R40, P3, R8, UR4, RZ ;  /* 0x0000000408287c10 */ /* 0x000fe2000ff7e0ff */
[----:B--2---:R-:W-:Y:S01]  /*cff0*/  IMAD.WIDE.U32 R28, R117, UR6, R28 ;  /* 0x00000006751c7c25 */ /* 0x004fe2000f8e001c */
[----:B------:R-:W-:Y:S02]  /*d000*/  IADD3 R26, R3, R25, RZ ;  /* 0x00000019031a7210 */ /* 0x000fe40007ffe0ff */
[C---:B------:R-:W-:Y:S02]  /*d010*/  IADD3.X R39, R27.reuse, UR5, R7, P2, !PT ;  /* 0x000000051b277c10 */ /* 0x040fe400097fe407 */
[C---:B------:R-:W-:Y:S01]  /*d020*/  IADD3.X R41, R27.reuse, UR5, R9, P3, !PT ;  /* 0x000000051b297c10 */ /* 0x040fe20009ffe409 */
[----:B------:R-:W-:Y:S01]  /*d030*/  IMAD.IADD R27, R27, 0x1, R29 ;  /* 0x000000011b1b7824 */ /* 0x000fe200078e021d */
[----:B------:R-:W-:Y:S06]  /*d040*/  @!P0 BRA `(.L_x_389) ;  /* 0x0000000000408947 */ /* 0x000fec0003800000 */
[----:B------:R-:W-:Y:S01]  /*d050*/  MOV R0, 0x0 ;  /* 0x0000000000007802 */ /* 0x000fe20000000f00 */
[----:B------:R-:W-:Y:S01]  /*d060*/  ULDC.64 UR4, c[0x4][0x98] ;  /* 0x0100260000047ab9 */ /* 0x000fe20000000a00 */
[----:B------:R-:W-:Y:S01]  /*d070*/  ULDC.64 UR6, c[0x4][0xa0] ;  /* 0x0100280000067ab9 */ /* 0x000fe20000000a00 */
[----:B------:R-:W-:Y:S01]  /*d080*/  IMAD.U32 R4, RZ, RZ, UR4 ;  /* 0x00000004ff047e24 */ /* 0x000fe2000f8e00ff */
[----:B-1----:R0:W1:Y:S01]  /*d090*/  LDC.64 R14, c[0x4][R0] ;  /* 0x01000000000e7b82 */ /* 0x0020620000000a00 */
        /* <DEDUP_REMOVED lines=10> */
[----:B-1----:R-:W-:Y:S05]  /*d140*/  CALL.ABS.NOINC R14 ;  /* 0x000000000e007343 */ /* 0x002fea0003c00000 */
.L_x_389:
[----:B------:R-:W-:Y:S05]  /*d150*/  BSYNC B6 ;  /* 0x0000000000067941 */ /* 0x000fea0003800000 */
.L_x_388:
[----:B------:R-:W-:Y:S01]  /*d160*/  ULDC.U8 UR4, c[0x0][0x3f0] ;  /* 0x0000fc0000047ab9 */ /* 0x000fe20000000000 */
[----:B------:R-:W-:Y:S01]  /*d170*/  IMAD R3, R121, -0x80, R138 ;  /* 0xffffff8079037824 */ /* 0x000fe200078e028a */
[----:B------:R-:W-:Y:S01]  /*d180*/  ISETP.NE.AND P0, PT, RZ, UR4, PT ;  /* 0x00000004ff007c0c */ /* 0x000fe2000bf05270 */
[----:B------:R-:W-:Y:S03]  /*d190*/  BSSY B0, `(.L_x_390) ;  /* 0x00003cf000007945 */ /* 0x000fe60003800000 */
[----:B------:R-:W-:-:S09]  /*d1a0*/  VIMNMX R3, R3, 0x80, PT ;  /* 0x0000008003037848 */ /* 0x000fd20003fe0100 */
[----:B------:R-:W-:Y:S05]  /*d1b0*/  @!P0 BRA `(.L_x_391) ;  /* 0x0000001c00ac8947 */ /* 0x000fea0003800000 */
[C---:B------:R-:W-:Y:S01]  /*d1c0*/  IMAD.SHL.U32 R0, R229.reuse, 0x80, RZ ;  /* 0x00000080e5007824 */ /* 0x040fe200078e00ff */
[----:B------:R-:W-:Y:S01]  /*d1d0*/  ISETP.GE.AND P0, PT, R228, R3, PT ;  /* 0x00000003e400720c */ /* 0x000fe20003f06270 */
[----:B------:R-:W-:Y:S01]  /*d1e0*/  BSSY B1, `(.L_x_392) ;  /* 0x0000016000017945 */ /* 0x000fe20003800000 */
[----:B------:R-:W-:Y:S02]  /*d1f0*/  LOP3.LUT P3, RZ, R229, 0x4, RZ, 0xc0, !PT ;  /* 0x00000004e5ff7812 */ /* 0x000fe4000786c0ff */
[----:B------:R-:W-:Y:S02]  /*d200*/  CS2R R20, SRZ ;  /* 0x0000000000147805 */ /* 0x000fe4000001ff00 */
[----:B------:R-:W-:Y:S02]  /*d210*/  LOP3.LUT R5, R0, 0x380, RZ, 0xc0, !PT ;  /* 0x0000038000057812 */ /* 0x000fe400078ec0ff */
[----:B------:R-:W-:Y:S02]  /*d220*/  CS2R R32, SRZ ;  /* 0x0000000000207805 */ /* 0x000fe4000001ff00 */
[----:B------:R-:W-:-:S02]  /*d230*/  CS2R R6, SRZ ;  /* 0x0000000000067805 */ /* 0x000fc4000001ff00 */
[----:B------:R-:W-:Y:S02]  /*d240*/  LOP3.LUT R0, R5, 0x30, R18, 0xf8, !PT ;  /* 0x0000003005007812 */ /* 0x000fe400078ef812 */
[----:B------:R-:W-:-:S04]  /*d250*/  SHF.R.U32.HI R5, RZ, 0x3, R5 ;  /* 0x00000003ff057819 */ /* 0x000fc80000011605 */
[----:B------:R-:W-:Y:S02]  /*d260*/  LOP3.LUT R9, R0, R5, RZ, 0x3c, !PT ;  /* 0x0000000500097212 */ /* 0x000fe400078e3cff */
[----:B------:R-:W-:Y:S01]  /*d270*/  CS2R R4, SRZ ;  /* 0x0000000000047805 */ /* 0x000fe2000001ff00 */
[----:B------:R-:W-:Y:S06]  /*d280*/  @P0 BRA `(.L_x_393) ;  /* 0x00000000002c0947 */ /* 0x000fec0003800000 */
[----:B------:R-:W-:Y:S01]  /*d290*/  ULDC UR4, c[0x0][0x3d4] ;  /* 0x0000f50000047ab9 */ /* 0x000fe20000000800 */
[----:B------:R-:W-:Y:S02]  /*d2a0*/  CS2R R32, SRZ ;  /* 0x0000000000207805 */ /* 0x000fe4000001ff00 */
[----:B------:R-:W-:Y:S02]  /*d2b0*/  ISETP.GE.AND P1, PT, R22, UR4, PT ;  /* 0x0000000416007c0c */ /* 0x000fe4000bf26270 */
[----:B------:R-:W-:Y:S02]  /*d2c0*/  CS2R R6, SRZ ;  /* 0x0000000000067805 */ /* 0x000fe4000001ff00 */
[----:B------:R-:W-:Y:S02]  /*d2d0*/  ISETP.GE.AND P2, PT, R230, UR4, PT ;  /* 0x00000004e6007c0c */ /* 0x000fe4000bf46270 */
[----:B------:R-:W-:Y:S02]  /*d2e0*/  CS2R R20, SRZ ;  /* 0x0000000000147805 */ /* 0x000fe4000001ff00 */
[----:B------:R-:W-:-:S05]  /*d2f0*/  CS2R R4, SRZ ;  /* 0x0000000000047805 */ /* 0x000fca000001ff00 */
[----:B------:R0:W5:Y:S04]  /*d300*/  @!P1 LDG.E.64 R32, desc[UR60][R34.64] ;  /* 0x0000003c22209981 */ /* 0x000168000c1e1b00 */
[----:B------:R0:W5:Y:S04]  /*d310*/  @!P2 LDG.E.64 R6, desc[UR60][R34.64+0x20] ;  /* 0x0000203c2206a981 */ /* 0x000168000c1e1b00 */
[----:B------:R0:W5:Y:S04]  /*d320*/  @!P1 LDG.E.64 R20, desc[UR60][R38.64] ;  /* 0x0000003c26149981 */ /* 0x000168000c1e1b00 */
[----:B------:R0:W5:Y:S02]  /*d330*/  @!P2 LDG.E.64 R4, desc[UR60][R38.64+0x20] ;  /* 0x0000203c2604a981 */ /* 0x000164000c1e1b00 */
.L_x_393:
[----:B------:R-:W-:Y:S05]  /*d340*/  BSYNC B1 ;  /* 0x0000000000017941 */ /* 0x000fea0003800000 */
.L_x_392:
[----:B------:R-:W2:Y:S01]  /*d350*/  S2R R0, SR_TID.X ;  /* 0x0000000000007919 */ /* 0x000ea20000002100 */
[----:B------:R-:W-:Y:S01]  /*d360*/  UMOV UR4, 0xffffffff ;  /* 0xffffffff00047882 */ /* 0x000fe20000000000 */
[----:B--2---:R-:W-:-:S04]  /*d370*/  IADD3 R8, R0, -0x80, RZ ;  /* 0xffffff8000087810 */ /* 0x004fc80007ffe0ff */
[----:B------:R-:W-:-:S04]  /*d380*/  SHF.R.S32.HI R0, RZ, 0x1f, R8 ;  /* 0x0000001fff007819 */ /* 0x000fc80000011408 */
[----:B------:R-:W-:-:S05]  /*d390*/  LEA.HI R0, R0, R8, RZ, 0x5 ;  /* 0x0000000800007211 */ /* 0x000fca00078f28ff */
[----:B------:R-:W-:-:S05]  /*d3a0*/  IMAD.SHL.U32 R0, R0, 0x20, RZ ;  /* 0x0000002000007824 */ /* 0x000fca00078e00ff */
[----:B------:R-:W-:-:S04]  /*d3b0*/  LOP3.LUT R0, R0, 0xfffffc00, RZ, 0xc0, !PT ;  /* 0xfffffc0000007812 */ /* 0x000fc800078ec0ff */
[----:B------:R-:W-:Y:S01]  /*d3c0*/  IADD3 R0, R16, R9, R0 ;  /* 0x0000000910007210 */ /* 0x000fe20007ffe000 */
[----:B------:R-:W-:Y:S06]  /*d3d0*/  BRA.DIV UR4, `(.L_x_394) ;  /* 0x0000015204887947 */ /* 0x000fec000b800000 */
.L_x_585:
[----:B------:R-:W-:-:S03]  /*d3e0*/  UMOV UR4, 0xffffffff ;  /* 0xffffffff00047882 */ /* 0x000fc60000000000 */
[----:B------:R-:W-:Y:S05]  /*d3f0*/  BRA.DIV UR4, `(.L_x_395) ;  /* 0x0000015204a87947 */ /* 0x000fea000b800000 */
.L_x_588:
[----:B------:R-:W-:-:S03]  /*d400*/  UMOV UR4, 0xffffffff ;  /* 0xffffffff00047882 */ /* 0x000fc60000000000 */
[----:B------:R-:W-:Y:S05]  /*d410*/  BRA.DIV UR4, `(.L_x_396) ;  /* 0x0000015204c87947 */ /* 0x000fea000b800000 */
.L_x_591:
[----:B------:R-:W-:Y:S01]  /*d420*/  UMOV UR4, 0xffffffff ;  /* 0xffffffff00047882 */ /* 0x000fe20000000000 */
[----:B-----5:R-:W-:Y:S02]  /*d430*/  SHF.R.U32.HI R8, RZ, 0x8, R33 ;  /* 0x00000008ff087819 */ /* 0x020fe40000011621 */
[----:B------:R-:W-:Y:S05]  /*d440*/  BRA.DIV UR4, `(.L_x_397) ;  /* 0x0000015204e47947 */ /* 0x000fea000b800000 */
.L_x_594:
[----:B------:R-:W2:Y:S01]  /*d450*/  LDL R9, [R1+0x84] ;  /* 0x0000840001097983 */ /* 0x000ea20000100800 */
[----:B------:R-:W-:Y:S01]  /*d460*/  VIADD R12, R0, 0x1c400 ;  /* 0x0001c400000c7836 */ /* 0x000fe20000000000 */
[----:B------:R-:W-:Y:S01]  /*d470*/  LOP3.LUT R11, R8, 0xff, RZ, 0xc0, !PT ;  /* 0x000000ff080b7812 */ /* 0x000fe200078ec0ff */
[----:B------:R-:W-:Y:S01]  /*d480*/  VIADD R8, R0, 0x1c440 ;  /* 0x0001c44000087836 */ /* 0x000fe20000000000 */
[----:B------:R-:W-:Y:S01]  /*d490*/  LOP3.LUT R10, R33, 0xff, RZ, 0xc0, !PT ;  /* 0x000000ff210a7812 */ /* 0x000fe200078ec0ff */
[----:B------:R-:W-:Y:S01]  /*d4a0*/  @P3 VIADD R8, R12, 0xffffffc0 ;  /* 0xffffffc00c083836 */ /* 0x000fe20000000000 */
[----:B-1----:R-:W-:Y:S01]  /*d4b0*/  SHF.R.U32.HI R14, RZ, 0x8, R7 ;  /* 0x00000008ff0e7819 */ /* 0x002fe20000011607 */
[----:B------:R-:W-:Y:S01]  /*d4c0*/  BSSY B1, `(.L_x_398) ;  /* 0x000003b000017945 */ /* 0x000fe20003800000 */
[----:B------:R-:W-:Y:S02]  /*d4d0*/  PRMT R12, R11, 0x7604, R10 ;  /* 0x000076040b0c7816 */ /* 0x000fe4000000000a */
[----:B------:R-:W-:-:S02]  /*d4e0*/  LOP3.LUT R10, R32, 0xff, RZ, 0xc0, !PT ;  /* 0x000000ff200a7812 */ /* 0x000fc400078ec0ff */
[----:B------:R-:W-:Y:S02]  /*d4f0*/  LOP3.LUT R14, R14, 0xff, RZ, 0xc0, !PT ;  /* 0x000000ff0e0e7812 */ /* 0x000fe400078ec0ff */
[----:B------:R-:W-:Y:S02]  /*d500*/  LOP3.LUT R13, R7, 0xff, RZ, 0xc0, !PT ;  /* 0x000000ff070d7812 */ /* 0x000fe400078ec0ff */
[----:B------:R-:W-:Y:S02]  /*d510*/  SHF.R.U32.HI R15, RZ, 0x8, R21 ;  /* 0x00000008ff0f7819 */ /* 0x000fe40000011615 */
[----:B------:R-:W-:Y:S02]  /*d520*/  PRMT R14, R14, 0x7604, R13 ;  /* 0x000076040e0e7816 */ /* 0x000fe4000000000d */
[----:B------:R-:W-:Y:S02]  /*d530*/  LOP3.LUT R15, R15, 0xff, RZ, 0xc0, !PT ;  /* 0x000000ff0f0f7812 */ /* 0x000fe400078ec0ff */
[----:B------:R-:W-:-:S02]  /*d540*/  SHF.R.U32.HI R28, RZ, 0x8, R5 ;  /* 0x00000008ff1c7819 */ /* 0x000fc40000011605 */
[----:B------:R-:W-:Y:S02]  /*d550*/  LOP3.LUT R27, R5, 0xff, RZ, 0xc0, !PT ;  /* 0x000000ff051b7812 */ /* 0x000fe400078ec0ff */
[----:B------:R-:W-:Y:S02]  /*d560*/  LOP3.LUT R28, R28, 0xff, RZ, 0xc0, !PT ;  /* 0x000000ff1c1c7812 */ /* 0x000fe400078ec0ff */
[----:B------:R-:W-:Y:S02]  /*d570*/  SHF.R.U32.HI R31, RZ, 0x10, R5 ;  /* 0x00000010ff1f7819 */ /* 0x000fe40000011605 */
[----:B------:R-:W-:Y:S02]  /*d580*/  PRMT R28, R28, 0x7604, R27 ;  /* 0x000076041c1c7816 */ /* 0x000fe4000000001b */
[----:B------:R-:W-:Y:S01]  /*d590*/  SHF.R.U32.HI R27, RZ, 0x10, R21 ;  /* 0x00000010ff1b7819 */ /* 0x000fe20000011615 */
[----:B------:R-:W-:-:S04]  /*d5a0*/  IMAD.U32 R31, R31, 0x10000, RZ ;  /* 0x000100001f1f7824 */ /* 0x000fc800078e00ff */
[----:B------:R-:W-:Y:S01]  /*d5b0*/  IMAD.U32 R27, R27, 0x10000, RZ ;  /* 0x000100001b1b7824 */ /* 0x000fe200078e00ff */
[----:B------:R-:W-:Y:S02]  /*d5c0*/  LOP3.LUT R31, R28, 0xff0000, R31, 0xf8, !PT ;  /* 0x00ff00001c1f7812 */ /* 0x000fe400078ef81f */
[----:B--2---:R-:W-:Y:S02]  /*d5d0*/  R2UR UR5, R9 ;  /* 0x00000000090572ca */ /* 0x004fe400000e0000 */
[----:B------:R-:W-:-:S04]  /*d5e0*/  SHF.R.U32.HI R9, RZ, 0x8, R32 ;  /* 0x00000008ff097819 */ /* 0x000fc80000011620 */
[----:B------:R-:W-:Y:S02]  /*d5f0*/  LOP3.LUT R11, R9, 0xff, RZ, 0xc0, !PT ;  /* 0x000000ff090b7812 */ /* 0x000fe400078ec0ff */
[----:B------:R-:W-:Y:S02]  /*d600*/  SHF.R.U32.HI R9, RZ, 0x8, R6 ;  /* 0x00000008ff097819 */ /* 0x000fe40000011606 */
[----:B------:R-:W-:Y:S02]  /*d610*/  PRMT R11, R11, 0x7604, R10 ;  /* 0x000076040b0b7816 */ /* 0x000fe4000000000a */
[----:B------:R-:W-:Y:S01]  /*d620*/  LOP3.LUT R10, R9, 0xff, RZ, 0xc0, !PT ;  /* 0x000000ff090a7812 */ /* 0x000fe200078ec0ff */
[----:B------:R-:W-:Y:S01]  /*d630*/  ULEA.HI UR4, UR5, UR5, URZ, 0x1 ;  /* 0x0000000505047291 */ /* 0x000fe2000f8f083f */
[----:B------:R-:W-:Y:S02]  /*d640*/  LOP3.LUT R9, R6, 0xff, RZ, 0xc0, !PT ;  /* 0x000000ff06097812 */ /* 0x000fe400078ec0ff */
[----:B------:R-:W-:Y:S01]  /*d650*/  LOP3.LUT R11, R11, 0xff0000, R32, 0xf8, !PT ;  /* 0x00ff00000b0b7812 */ /* 0x000fe200078ef820 */
[----:B------:R-:W-:Y:S01]  /*d660*/  ULOP3.LUT UR4, UR4, 0xfffffffe, URZ, 0xc0, !UPT ;  /* 0xfffffffe04047892 */ /* 0x000fe2000f8ec03f */
[----:B------:R-:W-:-:S02]  /*d670*/  PRMT R13, R10, 0x7604, R9 ;  /* 0x000076040a0d7816 */ /* 0x000fc40000000009 */
[----:B------:R-:W-:Y:S01]  /*d680*/  LOP3.LUT R10, R21, 0xff, RZ, 0xc0, !PT ;  /* 0x000000ff150a7812 */ /* 0x000fe200078ec0ff */
[----:B------:R-:W-:Y:S01]  /*d690*/  UIADD3 UR4, UR5, -UR4, URZ ;  /* 0x8000000405047290 */ /* 0x000fe2000fffe03f */
[----:B------:R-:W-:Y:S02]  /*d6a0*/  SHF.R.U32.HI R9, RZ, 0x8, R20 ;  /* 0x00000008ff097819 */ /* 0x000fe40000011614 */
[----:B------:R-:W-:Y:S02]  /*d6b0*/  PRMT R26, R15, 0x7604, R10 ;  /* 0x000076040f1a7816 */ /* 0x000fe4000000000a */
[----:B------:R-:W-:Y:S01]  /*d6c0*/  SHF.R.U32.HI R10, RZ, 0x8, R4 ;  /* 0x00000008ff0a7819 */ /* 0x000fe20000011604 */
[----:B0-----:R-:W-:Y:S01]  /*d6d0*/  IMAD.U32 R35, RZ, RZ, UR4 ;  /* 0x00000004ff237e24 */ /* 0x001fe2000f8e00ff */
[----:B------:R-:W-:Y:S02]  /*d6e0*/  LOP3.LUT R24, R9, 0xff, RZ, 0xc0, !PT ;  /* 0x000000ff09187812 */ /* 0x000fe400078ec0ff */
[----:B------:R-:W-:-:S02]  /*d6f0*/  LOP3.LUT R15, R10, 0xff, RZ, 0xc0, !PT ;  /* 0x000000ff0a0f7812 */ /* 0x000fc400078ec0ff */
[----:B------:R-:W-:Y:S02]  /*d700*/  SHF.L.U32 R35, R35, 0x1f, RZ ;  /* 0x0000001f23237819 */ /* 0x000fe400000006ff */
[----:B------:R-:W-:Y:S02]  /*d710*/  LOP3.LUT R9, R20, 0xff, RZ, 0xc0, !PT ;  /* 0x000000ff14097812 */ /* 0x000fe400078ec0ff */
[----:B------:R-:W0:Y:S01]  /*d720*/  SYNCS.PHASECHK.TRANS64.TRYWAIT P1, [R16+URZ+0x2e800], R35 ;  /* 0x02e80023100075a7 */ /* 0x000e22000802017f */
[----:B------:R-:W-:Y:S02]  /*d730*/  LOP3.LUT R10, R4, 0xff, RZ, 0xc0, !PT ;  /* 0x000000ff040a7812 */ /* 0x000fe400078ec0ff */
[----:B------:R-:W-:Y:S02]  /*d740*/  PRMT R25, R24, 0x7604, R9 ;  /* 0x0000760418197816 */ /* 0x000fe40000000009 */
[----:B------:R-:W-:Y:S02]  /*d750*/  PRMT R29, R15, 0x7604, R10 ;  /* 0x000076040f1d7816 */ /* 0x000fe4000000000a */
[----:B------:R-:W-:-:S02]  /*d760*/  SHF.R.U32.HI R9, RZ, 0x10, R33 ;  /* 0x00000010ff097819 */ /* 0x000fc40000011621 */
[----:B------:R-:W-:Y:S02]  /*d770*/  SHF.R.U32.HI R15, RZ, 0x10, R7 ;  /* 0x00000010ff0f7819 */ /* 0x000fe40000011607 */
[----:B------:R-:W-:Y:S02]  /*d780*/  SHF.L.U32 R9, R9, 0x10, RZ ;  /* 0x0000001009097819 */ /* 0x000fe400000006ff */
[----:B------:R-:W-:Y:S01]  /*d790*/  LOP3.LUT R13, R13, 0xff0000, R6, 0xf8, !PT ;  /* 0x00ff00000d0d7812 */ /* 0x000fe200078ef806 */
[----:B------:R-:W-:Y:S01]  /*d7a0*/  IMAD.U32 R15, R15, 0x10000, RZ ;  /* 0x000100000f0f7824 */ /* 0x000fe200078e00ff */
[----:B------:R-:W-:Y:S02]  /*d7b0*/  LOP3.LUT R9, R12, 0xff0000, R9, 0xf8, !PT ;  /* 0x00ff00000c097812 */ /* 0x000fe400078ef809 */
[----:B------:R-:W-:Y:S02]  /*d7c0*/  LOP3.LUT R25, R25, 0xff0000, R20, 0xf8, !PT ;  /* 0x00ff000019197812 */ /* 0x000fe400078ef814 */
[----:B------:R-:W-:-:S02]  /*d7d0*/  LOP3.LUT R15, R14, 0xff0000, R15, 0xf8, !PT ;  /* 0x00ff00000e0f7812 */ /* 0x000fc400078ef80f */
[----:B------:R-:W-:Y:S02]  /*d7e0*/  LOP3.LUT R27, R26, 0xff0000, R27, 0xf8, !PT ;  /* 0x00ff00001a1b7812 */ /* 0x000fe400078ef81b */
[----:B------:R-:W-:Y:S02]  /*d7f0*/  LOP3.LUT R12, R9, 0xff000000, R33, 0xf8, !PT ;  /* 0xff000000090c7812 */ /* 0x000fe400078ef821 */
[----:B------:R-:W-:Y:S02]  /*d800*/  LOP3.LUT R9, R13, 0xff000000, R6, 0xf8, !PT ;  /* 0xff0000000d097812 */ /* 0x000fe400078ef806 */
[----:B------:R-:W-:Y:S02]  /*d810*/  LOP3.LUT R14, R25, 0xff000000, R20, 0xf8, !PT ;  /* 0xff000000190e7812 */ /* 0x000fe400078ef814 */
[----:B------:R-:W-:Y:S02]  /*d820*/  LOP3.LUT R11, R11, 0xff000000, R32, 0xf8, !PT ;  /* 0xff0000000b0b7812 */ /* 0x000fe400078ef820 */
[----:B------:R-:W-:-:S02]  /*d830*/  LOP3.LUT R10, R15, 0xff000000, R7, 0xf8, !PT ;  /* 0xff0000000f0a7812 */ /* 0x000fc400078ef807 */
[----:B------:R-:W-:Y:S02]  /*d840*/  LOP3.LUT R20, R27, 0xff000000, R21, 0xf8, !PT ;  /* 0xff0000001b147812 */ /* 0x000fe400078ef815 */
[----:B------:R-:W-:Y:S01]  /*d850*/  LOP3.LUT R13, R29, 0xff0000, R4, 0xf8, !PT ;  /* 0x00ff00001d0d7812 */ /* 0x000fe200078ef804 */
[----:B0-----:R-:W-:Y:S06]  /*d860*/  @!P1 BRA `(.L_x_399) ;  /* 0x0000015000049947 */ /* 0x001fec0003800000 */
.L_x_595:
[----:B------:R-:W-:Y:S05]  /*d870*/  BSYNC B1 ;  /* 0x0000000000017941 */ /* 0x000fea0003800000 */
.L_x_398:
[----:B------:R-:W-:Y:S01]  /*d880*/  BSSY B1, `(.L_x_400) ;  /* 0x00000bf000017945 */ /* 0x000fe20003800000 */
[----:B------:R-:W-:Y:S02]  /*d890*/  LOP3.LUT R13, R13, 0xff000000, R4, 0xf8, !PT ;  /* 0xff0000000d0d7812 */ /* 0x000fe400078ef804 */
[----:B------:R-:W-:Y:S01]  /*d8a0*/  LOP3.LUT R15, R31, 0xff000000, R5, 0xf8, !PT ;  /* 0xff0000001f0f7812 */ /* 0x000fe200078ef805 */
[----:B------:R-:W-:Y:S06]  /*d8b0*/  @P0 BRA `(.L_x_401) ;  /* 0x0000000800ec0947 */ /* 0x000fec0003800000 */
[----:B------:R-:W1:Y:S01]  /*d8c0*/  LDC R5, c[0x0][0x3d4] ;  /* 0x0000f500ff057b82 */ /* 0x000e620000000800 */
[----:B------:R-:W-:Y:S01]  /*d8d0*/  BSSY B2, `(.L_x_402) ;  /* 0x000005e000027945 */ /* 0x000fe20003800000 */
[-C--:B-1----:R-:W-:Y:S02]  /*d8e0*/  ISETP.GE.AND P0, PT, R22, R5.reuse, PT ;  /* 0x000000051600720c */ /* 0x082fe40003f06270 */
[----:B------:R-:W-:-:S11]  /*d8f0*/  ISETP.GE.AND P1, PT, R230, R5, PT ;  /* 0x00000005e600720c */ /* 0x000fd60003f26270 */
[----:B------:R-:W-:Y:S05]  /*d900*/  @P0 BRA `(.L_x_403) ;  /* 0x0000000400680947 */ /* 0x000fea0003800000 */
[----:B------:R-:W1:Y:S01]  /*d910*/  LDS.128 R4, [R0+0x1c400] ;  /* 0x01c4000000047984 */ /* 0x000e620000000c00 */
[----:B------:R-:W-:Y:S02]  /*d920*/  F2FP.F16.E4M3.UNPACK_B R31, R14 ;  /* 0x0000000eff1f723e */ /* 0x000fe400020006ff */
[----:B------:R-:W-:-:S03]  /*d930*/  F2FP.F16.E4M3.UNPACK_B R28, R11 ;  /* 0x0000000bff1c723e */ /* 0x000fc600020006ff */
[--C-:B------:R-:W-:Y:S02]  /*d940*/  HADD2.F32 R32, -RZ, R31.reuse.H1_H1 ;  /* 0x3000001fff207230 */ /* 0x100fe40000004100 */
[--C-:B------:R-:W-:Y:S02]  /*d950*/  HADD2.F32 R29, -RZ, R28.reuse.H1_H1 ;  /* 0x3000001cff1d7230 */ /* 0x100fe40000004100 */
[----:B------:R-:W-:Y:S02]  /*d960*/  HADD2.F32 R31, -RZ, R31.H0_H0 ;  /* 0x2000001fff1f7230 */ /* 0x000fe40000004100 */
[----:B------:R-:W-:Y:S01]  /*d970*/  HADD2.F32 R28, -RZ, R28.H0_H0 ;  /* 0x2000001cff1c7230 */ /* 0x000fe20000004100 */
[-C--:B-1----:R-:W-:Y:S02]  /*d980*/  F2FP.F16.E4M3.UNPACK_B R21, R4.reuse.H1 ;  /* 0x00000004ff15723e */ /* 0x082fe400030006ff */
[-C--:B------:R-:W-:Y:S02]  /*d990*/  F2FP.F16.E4M3.UNPACK_B R25, R5.reuse ;  /* 0x00000005ff19723e */ /* 0x080fe400020006ff */
[----:B------:R-:W-:Y:S01]  /*d9a0*/  F2FP.F16.E4M3.UNPACK_B R26, R5.H1 ;  /* 0x00000005ff1a723e */ /* 0x000fe200030006ff */
[--C-:B------:R-:W-:Y:S01]  /*d9b0*/  HADD2.F32 R24, -RZ, R21.reuse.H0_H0 ;  /* 0x20000015ff187230 */ /* 0x100fe20000004100 */
[----:B------:R-:W-:Y:S01]  /*d9c0*/  F2FP.F16.E4M3.UNPACK_B R4, R4 ;  /* 0x00000004ff04723e */ /* 0x000fe200020006ff */
[----:B------:R-:W-:Y:S01]  /*d9d0*/  HADD2.F32 R21, -RZ, R21.H1_H1 ;  /* 0x30000015ff157230 */ /* 0x000fe20000004100 */
[----:B------:R-:W-:-:S02]  /*d9e0*/  F2FP.F16.E4M3.UNPACK_B R27, R6 ;  /* 0x00000006ff1b723e */ /* 0x000fc400020006ff */
[----:B------:R-:W-:Y:S02]  /*d9f0*/  F2FP.F16.E4M3.UNPACK_B R6, R6.H1 ;  /* 0x00000006ff06723e */ /* 0x000fe400030006ff */
[C---:B------:R-:W-:Y:S01]  /*da00*/  FMUL.FTZ R5, R21.reuse, R32 ;  /* 0x0000002015057220 */ /* 0x040fe20000410000 */
[----:B------:R-:W-:Y:S01]  /*da10*/  FMUL.FTZ R33, R21, R29 ;  /* 0x0000001d15217220 */ /* 0x000fe20000410000 */
[----:B------:R-:W-:Y:S02]  /*da20*/  F2FP.F16.E4M3.UNPACK_B R21, R7 ;  /* 0x00000007ff15723e */ /* 0x000fe400020006ff */
[C---:B0-----:R-:W-:Y:S01]  /*da30*/  FFMA.FTZ R35, R24.reuse, R29, -R5 ;  /* 0x0000001d18237223 */ /* 0x041fe20000010805 */
[--C-:B------:R-:W-:Y:S01]  /*da40*/  HADD2.F32 R5, -RZ, R4.reuse.H1_H1 ;  /* 0x30000004ff057230 */ /* 0x100fe20000004100 */
[----:B------:R-:W-:Y:S01]  /*da50*/  F2FP.F16.E4M3.UNPACK_B R29, R14.H1 ;  /* 0x0000000eff1d723e */ /* 0x000fe200030006ff */
[----:B------:R-:W-:Y:S01]  /*da60*/  FFMA.FTZ R36, R24, R32, R33 ;  /* 0x0000002018247223 */ /* 0x000fe20000010021 */
[----:B------:R-:W-:Y:S01]  /*da70*/  HADD2.F32 R4, -RZ, R4.H0_H0 ;  /* 0x20000004ff047230 */ /* 0x000fe20000004100 */
[----:B------:R-:W-:Y:S01]  /*da80*/  F2FP.F16.E4M3.UNPACK_B R24, R11.H1 ;  /* 0x0000000bff18723e */ /* 0x000fe200030006ff */
[C---:B------:R-:W-:Y:S01]  /*da90*/  FMUL.FTZ R33, R5.reuse, R31 ;  /* 0x0000001f05217220 */ /* 0x040fe20000410000 */
[----:B------:R-:W-:Y:S01]  /*daa0*/  FMUL.FTZ R34, R5, R28 ;  /* 0x0000001c05227220 */ /* 0x000fe20000410000 */
[----:B------:R-:W-:Y:S01]  /*dab0*/  HADD2.F32 R32, -RZ, R29.H1_H1 ;  /* 0x3000001dff207230 */ /* 0x000fe20000004100 */
[----:B------:R-:W-:Y:S01]  /*dac0*/  F2FP.F16.E4M3.UNPACK_B R7, R7.H1 ;  /* 0x00000007ff07723e */ /* 0x000fe200030006ff */
[----:B------:R-:W-:-:S02]  /*dad0*/  HADD2.F32 R5, -RZ, R26.H1_H1 ;  /* 0x3000001aff057230 */ /* 0x000fc40000004100 */
[C---:B------:R-:W-:Y:S01]  /*dae0*/  FFMA.FTZ R33, R4.reuse, R28, -R33 ;  /* 0x0000001c04217223 */ /* 0x040fe20000010821 */
[----:B------:R-:W-:Y:S01]  /*daf0*/  FFMA.FTZ R34, R4, R31, R34 ;  /* 0x0000001f04227223 */ /* 0x000fe20000010022 */
[----:B------:R-:W-:Y:S02]  /*db00*/  HADD2.F32 R28, -RZ, R24.H1_H1 ;  /* 0x30000018ff1c7230 */ /* 0x000fe40000004100 */
[----:B------:R-:W-:Y:S02]  /*db10*/  HADD2.F32 R26, -RZ, R26.H0_H0 ;  /* 0x2000001aff1a7230 */ /* 0x000fe40000004100 */
[C---:B------:R-:W-:Y:S01]  /*db20*/  FMUL.FTZ R31, R5.reuse, R32 ;  /* 0x00000020051f7220 */ /* 0x040fe20000410000 */
[----:B------:R-:W-:Y:S02]  /*db30*/  HADD2.F32 R29, -RZ, R29.H0_H0 ;  /* 0x2000001dff1d7230 */ /* 0x000fe40000004100 */
[----:B------:R-:W-:Y:S01]  /*db40*/  FMUL.FTZ R5, R5, R28 ;  /* 0x0000001c05057220 */ /* 0x000fe20000410000 */
[----:B------:R-:W-:-:S02]  /*db50*/  HADD2.F32 R4, -RZ, R25.H1_H1 ;  /* 0x30000019ff047230 */ /* 0x000fc40000004100 */
[C---:B------:R-:W-:Y:S01]  /*db60*/  FFMA.FTZ R37, R26.reuse, R28, -R31 ;  /* 0x0000001c1a257223 */ /* 0x040fe2000001081f */
[----:B------:R-:W-:Y:S01]  /*db70*/  HADD2.F32 R24, -RZ, R24.H0_H0 ;  /* 0x20000018ff187230 */ /* 0x000fe20000004100 */
[----:B------:R-:W-:Y:S01]  /*db80*/  F2FP.F16.E4M3.UNPACK_B R28, R20 ;  /* 0x00000014ff1c723e */ /* 0x000fe200020006ff */
[----:B------:R-:W-:Y:S02]  /*db90*/  HADD2.F32 R25, -RZ, R25.H0_H0 ;  /* 0x20000019ff197230 */ /* 0x000fe40000004100 */
[----:B------:R-:W-:Y:S01]  /*dba0*/  FFMA.FTZ R32, R26, R32, R5 ;  /* 0x000000201a207223 */ /* 0x000fe20000010005 */
[C---:B------:R-:W-:Y:S01]  /*dbb0*/  FMUL.FTZ R38, R4.reuse, R29 ;  /* 0x0000001d04267220 */ /* 0x040fe20000410000 */
[----:B------:R-:W-:Y:S01]  /*dbc0*/  F2FP.F16.E4M3.UNPACK_B R26, R12 ;  /* 0x0000000cff1a723e */ /* 0x000fe200020006ff */
[-C--:B------:R-:W-:Y:S01]  /*dbd0*/  FMUL.FTZ R4, R4, R24.reuse ;  /* 0x0000001804047220 */ /* 0x080fe20000410000 */
[----:B------:R-:W-:Y:S02]  /*dbe0*/  HADD2.F32 R31, -RZ, R28.H1_H1 ;  /* 0x3000001cff1f7230 */ /* 0x000fe40000004100 */
[----:B------:R-:W-:Y:S01]  /*dbf0*/  FFMA.FTZ R38, R25, R24, -R38 ;  /* 0x0000001819267223 */ /* 0x000fe20000010826 */
[----:B------:R-:W-:-:S02]  /*dc00*/  HADD2.F32 R5, -RZ, R6.H1_H1 ;  /* 0x30000006ff057230 */ /* 0x000fc40000004100 */
[----:B------:R-:W-:Y:S01]  /*dc10*/  FFMA.FTZ R29, R25, R29, R4 ;  /* 0x0000001d191d7223 */ /* 0x000fe20000010004 */
[----:B------:R-:W-:Y:S01]  /*dc20*/  HADD2.F32 R24, -RZ, R26.H1_H1 ;  /* 0x3000001aff187230 */ /* 0x000fe20000004100 */
[----:B------:R-:W-:Y:S01]  /*dc30*/  F2FP.SATFINITE.E4M3.F32.PACK_AB_MERGE_C R32, R32, R37, RZ ;  /* 0x000000252020723e */ /* 0x000fe200048070ff */
[----:B------:R-:W-:Y:S02]  /*dc40*/  HADD2.F32 R6, -RZ, R6.H0_H0 ;  /* 0x20000006ff067230 */ /* 0x000fe40000004100 */
[C---:B------:R-:W-:Y:S01]  /*dc50*/  FMUL.FTZ R25, R5.reuse, R31 ;  /* 0x0000001f05197220 */ /* 0x040fe20000410000 */
[----:B------:R-:W-:Y:S02]  /*dc60*/  HADD2.F32 R26, -RZ, R26.H0_H0 ;  /* 0x2000001aff1a7230 */ /* 0x000fe40000004100 */
[-C--:B------:R-:W-:Y:S01]  /*dc70*/  FMUL.FTZ R41, R5, R24.reuse ;  /* 0x0000001805297220 */ /* 0x080fe20000410000 */
[----:B------:R-:W-:Y:S02]  /*dc80*/  HADD2.F32 R28, -RZ, R28.H0_H0 ;  /* 0x2000001cff1c7230 */ /* 0x000fe40000004100 */
[----:B------:R-:W-:Y:S01]  /*dc90*/  FFMA.FTZ R39, R6, R24, -R25 ;  /* 0x0000001806277223 */ /* 0x000fe20000010819 */
[--C-:B------:R-:W-:Y:S01]  /*dca0*/  HADD2.F32 R4, -RZ, R27.reuse.H1_H1 ;  /* 0x3000001bff047230 */ /* 0x100fe20000004100 */
[----:B------:R-:W-:Y:S01]  /*dcb0*/  F2FP.F16.E4M3.UNPACK_B R5, R12.H1 ;  /* 0x0000000cff05723e */ /* 0x000fe200030006ff */
[----:B------:R-:W-:-:S02]  /*dcc0*/  HADD2.F32 R27, -RZ, R27.H0_H0 ;  /* 0x2000001bff1b7230 */ /* 0x000fc40000004100 */
[----:B------:R-:W-:Y:S01]  /*dcd0*/  FFMA.FTZ R40, R6, R31, R41 ;  /* 0x0000001f06287223 */ /* 0x000fe20000010029 */
[C---:B------:R-:W-:Y:S01]  /*dce0*/  FMUL.FTZ R24, R4.reuse, R28 ;  /* 0x0000001c04187220 */ /* 0x040fe20000410000 */
[----:B------:R-:W-:Y:S01]  /*dcf0*/  FMUL.FTZ R25, R4, R26 ;  /* 0x0000001a04197220 */ /* 0x000fe20000410000 */
[----:B------:R-:W-:Y:S01]  /*dd00*/  F2FP.F16.E4M3.UNPACK_B R4, R20.H1 ;  /* 0x00000014ff04723e */ /* 0x000fe200030006ff */
[--C-:B------:R-:W-:Y:S02]  /*dd10*/  HADD2.F32 R6, -RZ, R5.reuse.H0_H0 ;  /* 0x20000005ff067230 */ /* 0x100fe40000004100 */
[C---:B------:R-:W-:Y:S01]  /*dd20*/  FFMA.FTZ R31, R27.reuse, R26, -R24 ;  /* 0x0000001a1b1f7223 */ /* 0x040fe20000010818 */
[----:B------:R-:W-:Y:S02]  /*dd30*/  HADD2.F32 R24, -RZ, R5.H1_H1 ;  /* 0x30000005ff187230 */ /* 0x000fe40000004100 */
[----:B------:R-:W-:Y:S01]  /*dd40*/  FFMA.FTZ R28, R27, R28, R25 ;  /* 0x0000001c1b1c7223 */ /* 0x000fe20000010019 */
[----:B------:R-:W-:-:S02]  /*dd50*/  HADD2.F32 R26, -RZ, R4.H1_H1 ;  /* 0x30000004ff1a7230 */ /* 0x000fc40000004100 */
[----:B------:R-:W-:Y:S02]  /*dd60*/  HADD2.F32 R5, -RZ, R7.H1_H1 ;  /* 0x30000007ff057230 */ /* 0x000fe40000004100 */
[----:B------:R-:W-:Y:S02]  /*dd70*/  HADD2.F32 R25, -RZ, R4.H0_H0 ;  /* 0x20000004ff197230 */ /* 0x000fe40000004100 */
[----:B------:R-:W-:Y:S02]  /*dd80*/  HADD2.F32 R4, -RZ, R21.H1_H1 ;  /* 0x30000015ff047230 */ /* 0x000fe40000004100 */
[C---:B------:R-:W-:Y:S01]  /*dd90*/  FMUL.FTZ R44, R5.reuse, R26 ;  /* 0x0000001a052c7220 */ /* 0x040fe20000410000 */
[----:B------:R-:W-:Y:S02]  /*dda0*/  HADD2.F32 R7, -RZ, R7.H0_H0 ;  /* 0x20000007ff077230 */ /* 0x000fe40000004100 */
[----:B------:R-:W-:Y:S01]  /*ddb0*/  FMUL.FTZ R5, R5, R24 ;  /* 0x0000001805057220 */ /* 0x000fe20000410000 */
[----:B------:R-:W-:-:S02]  /*ddc0*/  HADD2.F32 R21, -RZ, R21.H0_H0 ;  /* 0x20000015ff157230 */ /* 0x000fc40000004100 */
[CC--:B------:R-:W-:Y:S01]  /*ddd0*/  FMUL.FTZ R42, R4.reuse, R25.reuse ;  /* 0x00000019042a7220 */ /* 0x0c0fe20000410000 */
[----:B------:R-:W-:Y:S01]  /*dde0*/  FMUL.FTZ R4, R4, R6 ;  /* 0x0000000604047220 */ /* 0x000fe20000410000 */
[C---:B------:R-:W-:Y:S01]  /*ddf0*/  FFMA.FTZ R44, R7.reuse, R24, -R44 ;  /* 0x00000018072c7223 */ /* 0x040fe2000001082c */
[----:B------:R-:W-:Y:S01]  /*de00*/  FFMA.FTZ R5, R7, R26, R5 ;  /* 0x0000001a07057223 */ /* 0x000fe20000010005 */
[C---:B------:R-:W-:Y:S01]  /*de10*/  FFMA.FTZ R7, R21.reuse, R6, -R42 ;  /* 0x0000000615077223 */ /* 0x040fe2000001082a */
[----:B------:R-:W-:Y:S01]  /*de20*/  FFMA.FTZ R24, R21, R25, R4 ;  /* 0x0000001915187223 */ /* 0x000fe20000010004 */
[----:B------:R-:W-:Y:S02]  /*de30*/  F2FP.SATFINITE.E4M3.F32.PACK_AB_MERGE_C R4, R36, R35, RZ ;  /* 0x000000232404723e */ /* 0x000fe400048070ff */
[----:B------:R-:W-:Y:S02]  /*de40*/  F2FP.SATFINITE.E4M3.F32.PACK_AB_MERGE_C R6, R40, R39, RZ ;  /* 0x000000272806723e */ /* 0x000fe400048070ff */
[----:B------:R-:W-:-:S02]  /*de50*/  F2FP.SATFINITE.E4M3.F32.PACK_AB_MERGE_C R44, R5, R44, RZ ;  /* 0x0000002c052c723e */ /* 0x000fc400048070ff */
[----:B------:R-:W-:Y:S02]  /*de60*/  F2FP.SATFINITE.E4M3.F32.PACK_AB_MERGE_C R4, R34, R33, R4 ;  /* 0x000000212204723e */ /* 0x000fe40004807004 */
[----:B------:R-:W-:Y:S02]  /*de70*/  F2FP.SATFINITE.E4M3.F32.PACK_AB_MERGE_C R5, R29, R38, R32 ;  /* 0x000000261d05723e */ /* 0x000fe40004807020 */
[----:B------:R-:W-:Y:S02]  /*de80*/  F2FP.SATFINITE.E4M3.F32.PACK_AB_MERGE_C R6, R28, R31, R6 ;  /* 0x0000001f1c06723e */ /* 0x000fe40004807006 */
[----:B------:R-:W-:-:S05]  /*de90*/  F2FP.SATFINITE.E4M3.F32.PACK_AB_MERGE_C R7, R24, R7, R44 ;  /* 0x000000071807723e */ /* 0x000fca000480702c */
[----:B------:R1:W-:Y:S02]  /*dea0*/  STS.128 [R0+0x1c400], R4 ;  /* 0x01c4000400007388 */ /* 0x0003e40000000c00 */
.L_x_403:
[----:B------:R-:W-:Y:S05]  /*deb0*/  BSYNC B2 ;  /* 0x0000000000027941 */ /* 0x000fea0003800000 */
.L_x_402:
[----:B------:R-:W-:Y:S05]  /*dec0*/  @P1 BRA `(.L_x_401) ;  /* 0x0000000400681947 */ /* 0x000fea0003800000 */
[----:B-1----:R-:W1:Y:S01]  /*ded0*/  LDS.128 R4, [R8] ;  /* 0x0000000008047984 */ /* 0x002e620000000c00 */
        /* <DEDUP_REMOVED lines=14> */
[CC--:B------:R-:W-:Y:S01]  /*dfc0*/  FMUL.FTZ R5, R21.reuse, R32.reuse ;  /* 0x0000002015057220 */ /* 0x0c0fe20000410000 */
        /* <DEDUP_REMOVED lines=46> */
[-C--:B------:R-:W-:Y:S01]  /*e2b0*/  FMUL.FTZ R25, R4, R26.reuse ;  /* 0x0000001a04197220 */ /* 0x080fe20000410000 */
        /* <DEDUP_REMOVED lines=26> */
[----:B------:R2:W-:Y:S02]  /*e460*/  STS.128 [R8], R4 ;  /* 0x0000000408007388 */ /* 0x0005e40000000c00 */
.L_x_401:
[----:B------:R-:W-:Y:S05]  /*e470*/  BSYNC B1 ;  /* 0x0000000000017941 */ /* 0x000fea0003800000 */
.L_x_400:
[----:B-12---:R-:W-:-:S05]  /*e480*/  VIADD R4, R228, 0x40 ;  /* 0x00000040e4047836 */ /* 0x006fca0000000000 */
[----:B------:R-:W-:-:S13]  /*e490*/  ISETP.GE.AND P0, PT, R4, R3, PT ;  /* 0x000000030400720c */ /* 0x000fda0003f06270 */
[----:B------:R-:W-:Y:S05]  /*e4a0*/  @P0 BRA `(.L_x_404) ;  /* 0x0000002800740947 */ /* 0x000fea0003800000 */
        /* <DEDUP_REMOVED lines=8> */
[----:B0-----:R-:W-:Y:S02]  /*e530*/  HADD2.F32 R35, -RZ, R33.H1_H1 ;  /* 0x30000021ff237230 */ /* 0x001fe40000004100 */
[----:B------:R-:W-:Y:S02]  /*e540*/  HADD2.F32 R31, -RZ, R29.H1_H1 ;  /* 0x3000001dff1f7230 */ /* 0x000fe40000004100 */
[----:B------:R-:W-:Y:S01]  /*e550*/  HADD2.F32 R34, -RZ, R33.H0_H0 ;  /* 0x20000021ff227230 */ /* 0x000fe20000004100 */
[----:B------:R-:W-:Y:S02]  /*e560*/  F2FP.F16.E4M3.UNPACK_B R33, R14.H1 ;  /* 0x0000000eff21723e */ /* 0x000fe400030006ff */
[----:B-1----:R-:W-:Y:S02]  /*e570*/  F2FP.F16.E4M3.UNPACK_B R3, R4.H1 ;  /* 0x00000004ff03723e */ /* 0x002fe400030006ff */
[-C--:B------:R-:W-:Y:S02]  /*e580*/  F2FP.F16.E4M3.UNPACK_B R25, R6.reuse ;  /* 0x00000006ff19723e */ /* 0x080fe400020006ff */
[----:B------:R-:W-:Y:S01]  /*e590*/  F2FP.F16.E4M3.UNPACK_B R26, R6.H1 ;  /* 0x00000006ff1a723e */ /* 0x000fe200030006ff */
[--C-:B------:R-:W-:Y:S01]  /*e5a0*/  HADD2.F32 R21, -RZ, R3.reuse.H0_H0 ;  /* 0x20000003ff157230 */ /* 0x100fe20000004100 */
[----:B------:R-:W-:Y:S01]  /*e5b0*/  F2FP.F16.E4M3.UNPACK_B R4, R4 ;  /* 0x00000004ff04723e */ /* 0x000fe200020006ff */
[----:B------:R-:W-:Y:S01]  /*e5c0*/  HADD2.F32 R3, -RZ, R3.H1_H1 ;  /* 0x30000003ff037230 */ /* 0x000fe20000004100 */
[----:B------:R-:W-:-:S02]  /*e5d0*/  F2FP.F16.E4M3.UNPACK_B R24, R5 ;  /* 0x00000005ff18723e */ /* 0x000fc400020006ff */
[----:B------:R-:W-:Y:S02]  /*e5e0*/  F2FP.F16.E4M3.UNPACK_B R5, R5.H1 ;  /* 0x00000005ff05723e */ /* 0x000fe400030006ff */
[-C--:B------:R-:W-:Y:S01]  /*e5f0*/  FMUL.FTZ R6, R35, R3.reuse ;  /* 0x0000000323067220 */ /* 0x080fe20000410000 */
[C---:B------:R-:W-:Y:S01]  /*e600*/  FMUL.FTZ R32, R31.reuse, R3 ;  /* 0x000000031f207220 */ /* 0x040fe20000410000 */
[--C-:B------:R-:W-:Y:S01]  /*e610*/  HADD2.F32 R3, -RZ, R4.reuse.H1_H1 ;  /* 0x30000004ff037230 */ /* 0x100fe20000004100 */
[----:B------:R-:W-:Y:S01]  /*e620*/  F2FP.F16.E4M3.UNPACK_B R27, R7 ;  /* 0x00000007ff1b723e */ /* 0x000fe200020006ff */
[-C--:B------:R-:W-:Y:S01]  /*e630*/  FFMA.FTZ R28, R31, R21.reuse, -R6 ;  /* 0x000000151f1c7223 */ /* 0x080fe20000010806 */
[----:B------:R-:W-:Y:S01]  /*e640*/  FFMA.FTZ R21, R35, R21, R32 ;  /* 0x0000001523157223 */ /* 0x000fe20000010020 */
[----:B------:R-:W-:Y:S01]  /*e650*/  HADD2.F32 R32, -RZ, R29.H0_H0 ;  /* 0x2000001dff207230 */ /* 0x000fe20000004100 */
[----:B------:R-:W-:Y:S01]  /*e660*/  F2FP.F16.E4M3.UNPACK_B R29, R11.H1 ;  /* 0x0000000bff1d723e */ /* 0x000fe200030006ff */
[----:B------:R-:W-:-:S02]  /*e670*/  HADD2.F32 R4, -RZ, R4.H0_H0 ;  /* 0x20000004ff047230 */ /* 0x000fc40000004100 */
[-C--:B------:R-:W-:Y:S01]  /*e680*/  FMUL.FTZ R11, R34, R3.reuse ;  /* 0x00000003220b7220 */ /* 0x080fe20000410000 */
[----:B------:R-:W-:Y:S02]  /*e690*/  HADD2.F32 R35, -RZ, R33.H1_H1 ;  /* 0x30000021ff237230 */ /* 0x000fe40000004100 */
[C---:B------:R-:W-:Y:S01]  /*e6a0*/  FMUL.FTZ R3, R32.reuse, R3 ;  /* 0x0000000320037220 */ /* 0x040fe20000410000 */
[----:B------:R-:W-:Y:S02]  /*e6b0*/  HADD2.F32 R6, -RZ, R5.H1_H1 ;  /* 0x30000005ff067230 */ /* 0x000fe40000004100 */
[-C--:B------:R-:W-:Y:S01]  /*e6c0*/  FFMA.FTZ R11, R32, R4.reuse, -R11 ;  /* 0x00000004200b7223 */ /* 0x080fe2000001080b */
[----:B------:R-:W-:Y:S02]  /*e6d0*/  HADD2.F32 R31, -RZ, R29.H1_H1 ;  /* 0x3000001dff1f7230 */ /* 0x000fe40000004100 */
[----:B------:R-:W-:Y:S01]  /*e6e0*/  FFMA.FTZ R14, R34, R4, R3 ;  /* 0x00000004220e7223 */ /* 0x000fe20000010003 */
[----:B------:R-:W-:-:S02]  /*e6f0*/  HADD2.F32 R5, -RZ, R5.H0_H0 ;  /* 0x20000005ff057230 */ /* 0x000fc40000004100 */
[-C--:B------:R-:W-:Y:S01]  /*e700*/  FMUL.FTZ R4, R35, R6.reuse ;  /* 0x0000000623047220 */ /* 0x080fe20000410000 */
[----:B------:R-:W-:Y:S02]  /*e710*/  HADD2.F32 R34, -RZ, R33.H0_H0 ;  /* 0x20000021ff227230 */ /* 0x000fe40000004100 */
[C---:B------:R-:W-:Y:S01]  /*e720*/  FMUL.FTZ R32, R31.reuse, R6 ;  /* 0x000000061f207220 */ /* 0x040fe20000410000 */
[--C-:B------:R-:W-:Y:S02]  /*e730*/  HADD2.F32 R3, -RZ, R24.reuse.H1_H1 ;  /* 0x30000018ff037230 */ /* 0x100fe40000004100 */
[----:B------:R-:W-:Y:S01]  /*e740*/  FFMA.FTZ R6, R31, R5, -R4 ;  /* 0x000000051f067223 */ /* 0x000fe20000010804 */
[----:B------:R-:W-:Y:S01]  /*e750*/  HADD2.F32 R4, -RZ, R29.H0_H0 ;  /* 0x2000001dff047230 */ /* 0x000fe20000004100 */
[----:B------:R-:W-:Y:S01]  /*e760*/  F2FP.F16.E4M3.UNPACK_B R33, R20 ;  /* 0x00000014ff21723e */ /* 0x000fe200020006ff */
[----:B------:R-:W-:Y:S02]  /*e770*/  HADD2.F32 R24, -RZ, R24.H0_H0 ;  /* 0x20000018ff187230 */ /* 0x000fe40000004100 */
[----:B------:R-:W-:Y:S01]  /*e780*/  FMUL.FTZ R29, R34, R3 ;  /* 0x00000003221d7220 */ /* 0x000fe20000410000 */
[----:B------:R-:W-:Y:S01]  /*e790*/  FFMA.FTZ R31, R35, R5, R32 ;  /* 0x00000005231f7223 */ /* 0x000fe20000010020 */
[----:B------:R-:W-:Y:S01]  /*e7a0*/  F2FP.F16.E4M3.UNPACK_B R32, R12 ;  /* 0x0000000cff20723e */ /* 0x000fe200020006ff */
[C---:B------:R-:W-:Y:S01]  /*e7b0*/  FMUL.FTZ R3, R4.reuse, R3 ;  /* 0x0000000304037220 */ /* 0x040fe20000410000 */
[----:B------:R-:W-:Y:S01]  /*e7c0*/  FFMA.FTZ R5, R4, R24, -R29 ;  /* 0x0000001804057223 */ /* 0x000fe2000001081d */
[----:B------:R-:W-:Y:S01]  /*e7d0*/  HADD2.F32 R36, -RZ, R33.H1_H1 ;  /* 0x30000021ff247230 */ /* 0x000fe20000004100 */
[----:B------:R-:W-:Y:S01]  /*e7e0*/  F2FP.F16.E4M3.UNPACK_B R7, R7.H1 ;  /* 0x00000007ff07723e */ /* 0x000fe200030006ff */
[----:B------:R-:W-:-:S02]  /*e7f0*/  HADD2.F32 R4, -RZ, R26.H1_H1 ;  /* 0x3000001aff047230 */ /* 0x000fc40000004100 */
[----:B------:R-:W-:Y:S01]  /*e800*/  FFMA.FTZ R24, R34, R24, R3 ;  /* 0x0000001822187223 */ /* 0x000fe20000010003 */
[----:B------:R-:W-:Y:S01]  /*e810*/  HADD2.F32 R34, -RZ, R32.H1_H1 ;  /* 0x30000020ff227230 */ /* 0x000fe20000004100 */
[----:B------:R-:W-:Y:S01]  /*e820*/  F2FP.F16.E4M3.UNPACK_B R20, R20.H1 ;  /* 0x00000014ff14723e */ /* 0x000fe200030006ff */
[----:B------:R-:W-:Y:S02]  /*e830*/  HADD2.F32 R26, -RZ, R26.H0_H0 ;  /* 0x2000001aff1a7230 */ /* 0x000fe40000004100 */
[-C--:B------:R-:W-:Y:S01]  /*e840*/  FMUL.FTZ R29, R36, R4.reuse ;  /* 0x00000004241d7220 */ /* 0x080fe20000410000 */
[----:B------:R-:W-:Y:S02]  /*e850*/  HADD2.F32 R37, -RZ, R33.H0_H0 ;  /* 0x20000021ff257230 */ /* 0x000fe40000004100 */
[C---:B------:R-:W-:Y:S01]  /*e860*/  FMUL.FTZ R33, R34.reuse, R4 ;  /* 0x0000000422217220 */ /* 0x040fe20000410000 */
[--C-:B------:R-:W-:Y:S02]  /*e870*/  HADD2.F32 R3, -RZ, R25.reuse.H1_H1 ;  /* 0x30000019ff037230 */ /* 0x100fe40000004100 */
[----:B------:R-:W-:Y:S01]  /*e880*/  FFMA.FTZ R29, R34, R26, -R29 ;  /* 0x0000001a221d7223 */ /* 0x000fe2000001081d */
[----:B------:R-:W-:Y:S01]  /*e890*/  HADD2.F32 R35, -RZ, R32.H0_H0 ;  /* 0x20000020ff237230 */ /* 0x000fe20000004100 */
[----:B------:R-:W-:Y:S01]  /*e8a0*/  F2FP.F16.E4M3.UNPACK_B R34, R12.H1 ;  /* 0x0000000cff22723e */ /* 0x000fe200030006ff */
[----:B------:R-:W-:-:S02]  /*e8b0*/  HADD2.F32 R25, -RZ, R25.H0_H0 ;  /* 0x20000019ff197230 */ /* 0x000fc40000004100 */
[-C--:B------:R-:W-:Y:S01]  /*e8c0*/  FMUL.FTZ R4, R37, R3.reuse ;  /* 0x0000000325047220 */ /* 0x080fe20000410000 */
[----:B------:R-:W-:Y:S02]  /*e8d0*/  HADD2.F32 R39, -RZ, R20.H1_H1 ;  /* 0x30000014ff277230 */ /* 0x000fe40000004100 */
[C---:B------:R-:W-:Y:S01]  /*e8e0*/  FMUL.FTZ R32, R35.reuse, R3 ;  /* 0x0000000323207220 */ /* 0x040fe20000410000 */
[----:B------:R-:W-:Y:S01]  /*e8f0*/  FFMA.FTZ R26, R36, R26, R33 ;  /* 0x0000001a241a7223 */ /* 0x000fe20000010021 */
[-C--:B------:R-:W-:Y:S01]  /*e900*/  FFMA.FTZ R12, R35, R25.reuse, -R4 ;  /* 0x00000019230c7223 */ /* 0x080fe20000010804 */
[--C-:B------:R-:W-:Y:S02]  /*e910*/  HADD2.F32 R35, -RZ, R34.reuse.H1_H1 ;  /* 0x30000022ff237230 */ /* 0x100fe40000004100 */
[----:B------:R-:W-:Y:S01]  /*e920*/  FFMA.FTZ R25, R37, R25, R32 ;  /* 0x0000001925197223 */ /* 0x000fe20000010020 */
[----:B------:R-:W-:Y:S01]  /*e930*/  HADD2.F32 R4, -RZ, R7.H1_H1 ;  /* 0x30000007ff047230 */ /* 0x000fe20000004100 */
[----:B------:R-:W-:Y:S01]  /*e940*/  F2FP.SATFINITE.E4M3.F32.PACK_AB_MERGE_C R6, R31, R6, RZ ;  /* 0x000000061f06723e */ /* 0x000fe200048070ff */
[----:B------:R-:W-:Y:S01]  /*e950*/  HADD2.F32 R33, -RZ, R34.H0_H0 ;  /* 0x20000022ff217230 */ /* 0x000fe20000004100 */
[----:B------:R-:W-:Y:S01]  /*e960*/  F2FP.SATFINITE.E4M3.F32.PACK_AB_MERGE_C R26, R26, R29, RZ ;  /* 0x0000001d1a1a723e */ /* 0x000fe200048070ff */
[----:B------:R-:W-:-:S02]  /*e970*/  HADD2.F32 R37, -RZ, R20.H0_H0 ;  /* 0x20000014ff257230 */ /* 0x000fc40000004100 */
[-C--:B------:R-:W-:Y:S01]  /*e980*/  FMUL.FTZ R32, R39, R4.reuse ;  /* 0x0000000427207220 */ /* 0x080fe20000410000 */
[----:B------:R-:W-:Y:S02]  /*e990*/  HADD2.F32 R3, -RZ, R27.H1_H1 ;  /* 0x3000001bff037230 */ /* 0x000fe40000004100 */
[----:B------:R-:W-:Y:S01]  /*e9a0*/  FMUL.FTZ R34, R35, R4 ;  /* 0x0000000423227220 */ /* 0x000fe20000410000 */
[----:B------:R-:W-:Y:S01]  /*e9b0*/  HADD2.F32 R7, -RZ, R7.H0_H0 ;  /* 0x20000007ff077230 */ /* 0x000fe20000004100 */
[----:B------:R-:W-:Y:S01]  /*e9c0*/  F2FP.SATFINITE.E4M3.F32.PACK_AB_MERGE_C R5, R24, R5, R6 ;  /* 0x000000051805723e */ /* 0x000fe20004807006 */
        /* <DEDUP_REMOVED lines=8> */
[----:B------:R-:W-:Y:S02]  /*ea50*/  F2FP.SATFINITE.E4M3.F32.PACK_AB_MERGE_C R3, R3, R32, RZ ;  /* 0x000000200303723e */ /* 0x000fe400048070ff */
[----:B------:R-:W-:Y:S02]  /*ea60*/  F2FP.SATFINITE.E4M3.F32.PACK_AB_MERGE_C R4, R14, R11, R4 ;  /* 0x0000000b0e04723e */ /* 0x000fe40004807004 */
[----:B------:R-:W-:Y:S02]  /*ea70*/  F2FP.SATFINITE.E4M3.F32.PACK_AB_MERGE_C R6, R25, R12, R26 ;  /* 0x0000000c1906723e */ /* 0x000fe4000480701a */
[----:B------:R-:W-:-:S05]  /*ea80*/  F2FP.SATFINITE.E4M3.F32.PACK_AB_MERGE_C R7, R20, R7, R3 ;  /* 0x000000071407723e */ /* 0x000fca0004807003 */
[----:B------:R1:W-:Y:S02]  /*ea90*/  STS.128 [R0+0x1e400], R4 ;  /* 0x01e4000400007388 */ /* 0x0003e40000000c00 */
.L_x_406:
[----:B------:R-:W-:Y:S05]  /*eaa0*/  BSYNC B1 ;  /* 0x0000000000017941 */ /* 0x000fea0003800000 */
.L_x_405:
[----:B------:R-:W-:Y:S05]  /*eab0*/  @P1 BRA `(.L_x_404) ;  /* 0x0000002000f01947 */ /* 0x000fea0003800000 */
[----:B-1----:R-:W1:Y:S01]  /*eac0*/  LDS.128 R4, [R8+0x2000] ;  /* 0x0020000008047984 */ /* 0x002e620000000c00 */
[----:B------:R-:W-:Y:S02]  /*ead0*/  F2FP.F16.E4M3.UNPACK_B R25, R13 ;  /* 0x0000000dff19723e */ /* 0x000fe400020006ff */
[----:B------:R-:W-:Y:S02]  /*eae0*/  F2FP.F16.E4M3.UNPACK_B R24, R9 ;  /* 0x00000009ff18723e */ /* 0x000fe400020006ff */
[----:B------:R-:W-:Y:S01]  /*eaf0*/  F2FP.F16.E4M3.UNPACK_B R26, R13.H1 ;  /* 0x0000000dff1a723e */ /* 0x000fe200030006ff */
[--C-:B------:R-:W-:Y:S01]  /*eb00*/  HADD2.F32 R27, -RZ, R25.reuse.H1_H1 ;  /* 0x30000019ff1b7230 */ /* 0x100fe20000004100 */
[-C--:B------:R-:W-:Y:S01]  /*eb10*/  F2FP.F16.E4M3.UNPACK_B R31, R15.reuse ;  /* 0x0000000fff1f723e */ /* 0x080fe200020006ff */
[--C-:B------:R-:W-:Y:S01]  /*eb20*/  HADD2.F32 R21, -RZ, R24.reuse.H1_H1 ;  /* 0x30000018ff157230 */ /* 0x100fe20000004100 */
[----:B------:R-:W-:Y:S01]  /*eb30*/  F2FP.F16.E4M3.UNPACK_B R15, R15.H1 ;  /* 0x0000000fff0f723e */ /* 0x000fe200030006ff */
[----:B------:R-:W-:Y:S01]  /*eb40*/  HADD2.F32 R28, -RZ, R25.H0_H0 ;  /* 0x20000019ff1c7230 */ /* 0x000fe20000004100 */
[----:B------:R-:W-:Y:S01]  /*eb50*/  F2FP.F16.E4M3.UNPACK_B R25, R9.H1 ;  /* 0x00000009ff19723e */ /* 0x000fe200030006ff */
[----:B------:R-:W-:-:S02]  /*eb60*/  HADD2.F32 R24, -RZ, R24.H0_H0 ;  /* 0x20000018ff187230 */ /* 0x000fc40000004100 */
[----:B------:R-:W-:Y:S02]  /*eb70*/  HADD2.F32 R29, -RZ, R26.H0_H0 ;  /* 0x2000001aff1d7230 */ /* 0x000fe40000004100 */
[--C-:B------:R-:W-:Y:S02]  /*eb80*/  HADD2.F32 R36, -RZ, R31.reuse.H1_H1 ;  /* 0x3000001fff247230 */ /* 0x100fe40000004100 */
[----:B------:R-:W-:Y:S01]  /*eb90*/  HADD2.F32 R34, -RZ, R31.H0_H0 ;  /* 0x2000001fff227230 */ /* 0x000fe20000004100 */
[-C--:B-1----:R-:W-:Y:S02]  /*eba0*/  F2FP.F16.E4M3.UNPACK_B R0, R4.reuse.H1 ;  /* 0x00000004ff00723e */ /* 0x082fe400030006ff */
[----:B------:R-:W-:Y:S02]  /*ebb0*/  F2FP.F16.E4M3.UNPACK_B R4, R4 ;  /* 0x00000004ff04723e */ /* 0x000fe400020006ff */
[-C--:B------:R-:W-:Y:S01]  /*ebc0*/  F2FP.F16.E4M3.UNPACK_B R11, R5.reuse ;  /* 0x00000005ff0b723e */ /* 0x080fe200020006ff */
[--C-:B------:R-:W-:Y:S01]  /*ebd0*/  HADD2.F32 R3, -RZ, R0.reuse.H0_H0 ;  /* 0x20000000ff037230 */ /* 0x100fe20000004100 */
[----:B------:R-:W-:Y:S01]  /*ebe0*/  F2FP.F16.E4M3.UNPACK_B R5, R5.H1 ;  /* 0x00000005ff05723e */ /* 0x000fe200030006ff */
[----:B------:R-:W-:Y:S01]  /*ebf0*/  HADD2.F32 R0, -RZ, R0.H1_H1 ;  /* 0x30000000ff007230 */ /* 0x000fe20000004100 */
[----:B------:R-:W-:-:S02]  /*ec00*/  F2FP.F16.E4M3.UNPACK_B R12, R6 ;  /* 0x00000006ff0c723e */ /* 0x000fc400020006ff */
[----:B------:R-:W-:Y:S02]  /*ec10*/  F2FP.F16.E4M3.UNPACK_B R6, R6.H1 ;  /* 0x00000006ff06723e */ /* 0x000fe400030006ff */
[-C--:B------:R-:W-:Y:S01]  /*ec20*/  FMUL.FTZ R20, R27, R0.reuse ;  /* 0x000000001b147220 */ /* 0x080fe20000410000 */
[C---:B------:R-:W-:Y:S01]  /*ec30*/  FMUL.FTZ R0, R21.reuse, R0 ;  /* 0x0000000015007220 */ /* 0x040fe20000410000 */
[----:B------:R-:W-:Y:S02]  /*ec40*/  F2FP.F16.E4M3.UNPACK_B R14, R7 ;  /* 0x00000007ff0e723e */ /* 0x000fe400020006ff */
[-C--:B------:R-:W-:Y:S01]  /*ec50*/  FFMA.FTZ R20, R21, R3.reuse, -R20 ;  /* 0x0000000315147223 */ /* 0x080fe20000010814 */
[----:B------:R-:W-:Y:S01]  /*ec60*/  FFMA.FTZ R21, R27, R3, R0 ;  /* 0x000000031b157223 */ /* 0x000fe20000010000 */
[--C-:B------:R-:W-:Y:S01]  /*ec70*/  HADD2.F32 R0, -RZ, R4.reuse.H1_H1 ;  /* 0x30000004ff007230 */ /* 0x100fe20000004100 */
[----:B------:R-:W-:Y:S01]  /*ec80*/  F2FP.F16.E4M3.UNPACK_B R7, R7.H1 ;  /* 0x00000007ff07723e */ /* 0x000fe200030006ff */
[----:B------:R-:W-:-:S02]  /*ec90*/  HADD2.F32 R4, -RZ, R4.H0_H0 ;  /* 0x20000004ff047230 */ /* 0x000fc40000004100 */
[----:B------:R-:W-:Y:S02]  /*eca0*/  HADD2.F32 R27, -RZ, R26.H1_H1 ;  /* 0x3000001aff1b7230 */ /* 0x000fe40000004100 */
[-C--:B------:R-:W-:Y:S01]  /*ecb0*/  FMUL.FTZ R9, R28, R0.reuse ;  /* 0x000000001c097220 */ /* 0x080fe20000410000 */
[C---:B------:R-:W-:Y:S01]  /*ecc0*/  FMUL.FTZ R13, R24.reuse, R0 ;  /* 0x00000000180d7220 */ /* 0x040fe20000410000 */
[----:B------:R-:W-:Y:S01]  /*ecd0*/  HADD2.F32 R3, -RZ, R5.H1_H1 ;  /* 0x30000005ff037230 */ /* 0x000fe20000004100 */
[----:B------:R-:W-:Y:S01]  /*ece0*/  F2FP.SATFINITE.E4M3.F32.PACK_AB_MERGE_C R20, R21, R20, RZ ;  /* 0x000000141514723e */ /* 0x000fe200048070ff */
[-C--:B------:R-:W-:Y:S01]  /*ecf0*/  FFMA.FTZ R9, R24, R4.reuse, -R9 ;  /* 0x0000000418097223 */ /* 0x080fe20000010809 */
[----:B------:R-:W-:Y:S01]  /*ed00*/  FFMA.FTZ R4, R28, R4, R13 ;  /* 0x000000041c047223 */ /* 0x000fe2000001000d */
[----:B------:R-:W-:Y:S02]  /*ed10*/  HADD2.F32 R13, -RZ, R25.H1_H1 ;  /* 0x30000019ff0d7230 */ /* 0x000fe40000004100 */
[----:B------:R-:W-:Y:S01]  /*ed20*/  FMUL.FTZ R24, R27, R3 ;  /* 0x000000031b187220 */ /* 0x000fe20000410000 */
[----:B------:R-:W-:-:S02]  /*ed30*/  HADD2.F32 R5, -RZ, R5.H0_H0 ;  /* 0x20000005ff057230 */ /* 0x000fc40000004100 */
[----:B------:R-:W-:Y:S02]  /*ed40*/  HADD2.F32 R0, -RZ, R11.H1_H1 ;  /* 0x3000000bff007230 */ /* 0x000fe40000004100 */
[C---:B------:R-:W-:Y:S01]  /*ed50*/  FMUL.FTZ R26, R13.reuse, R3 ;  /* 0x000000030d1a7220 */ /* 0x040fe20000410000 */
[----:B------:R-:W-:Y:S02]  /*ed60*/  HADD2.F32 R25, -RZ, R25.H0_H0 ;  /* 0x20000019ff197230 */ /* 0x000fe40000004100 */
[-C--:B------:R-:W-:Y:S01]  /*ed70*/  FFMA.FTZ R13, R13, R5.reuse, -R24 ;  /* 0x000000050d0d7223 */ /* 0x080fe20000010818 */
[----:B------:R-:W-:Y:S02]  /*ed80*/  HADD2.F32 R11, -RZ, R11.H0_H0 ;  /* 0x2000000bff0b7230 */ /* 0x000fe40000004100 */
[----:B------:R-:W-:Y:S01]  /*ed90*/  FFMA.FTZ R26, R27, R5, R26 ;  /* 0x000000051b1a7223 */ /* 0x000fe2000001001a */
[----:B------:R-:W-:Y:S01]  /*eda0*/  FMUL.FTZ R24, R29, R0 ;  /* 0x000000001d187220 */ /* 0x000fe20000410000 */
[----:B------:R-:W-:Y:S01]  /*edb0*/  F2FP.F16.E4M3.UNPACK_B R27, R10 ;  /* 0x0000000aff1b723e */ /* 0x000fe200020006ff */
[----:B------:R-:W-:Y:S01]  /*edc0*/  FMUL.FTZ R0, R25, R0 ;  /* 0x0000000019007220 */ /* 0x000fe20000410000 */
[----:B------:R-:W-:-:S02]  /*edd0*/  HADD2.F32 R3, -RZ, R6.H1_H1 ;  /* 0x30000006ff037230 */ /* 0x000fc40000004100 */
[-C--:B------:R-:W-:Y:S01]  /*ede0*/  FFMA.FTZ R5, R25, R11.reuse, -R24 ;  /* 0x0000000b19057223 */ /* 0x080fe20000010818 */
[----:B------:R-:W-:Y:S02]  /*edf0*/  HADD2.F32 R6, -RZ, R6.H0_H0 ;  /* 0x20000006ff067230 */ /* 0x000fe40000004100 */
[----:B------:R-:W-:Y:S01]  /*ee00*/  FFMA.FTZ R24, R29, R11, R0 ;  /* 0x0000000b1d187223 */ /* 0x000fe20000010000 */
[--C-:B------:R-:W-:Y:S02]  /*ee10*/  HADD2.F32 R28, -RZ, R27.reuse.H1_H1 ;  /* 0x3000001bff1c7230 */ /* 0x100fe40000004100 */
[----:B------:R-:W-:Y:S01]  /*ee20*/  FMUL.FTZ R11, R36, R3 ;  /* 0x00000003240b7220 */ /* 0x000fe20000410000 */
[--C-:B------:R-:W-:Y:S01]  /*ee30*/  HADD2.F32 R0, -RZ, R12.reuse.H1_H1 ;  /* 0x3000000cff007230 */ /* 0x100fe20000004100 */
[----:B------:R-:W-:Y:S01]  /*ee40*/  F2FP.SATFINITE.E4M3.F32.PACK_AB_MERGE_C R13, R26, R13, RZ ;  /* 0x0000000d1a0d723e */ /* 0x000fe200048070ff */
[----:B------:R-:W-:Y:S02]  /*ee50*/  HADD2.F32 R32, -RZ, R27.H0_H0 ;  /* 0x2000001bff207230 */ /* 0x000fe40000004100 */
[----:B------:R-:W-:Y:S01]  /*ee60*/  FMUL.FTZ R27, R28, R3 ;  /* 0x000000031c1b7220 */ /* 0x000fe20000410000 */
[----:B------:R-:W-:-:S02]  /*ee70*/  HADD2.F32 R12, -RZ, R12.H0_H0 ;  /* 0x2000000cff0c7230 */ /* 0x000fc40000004100 */
[----:B------:R-:W-:Y:S01]  /*ee80*/  FFMA.FTZ R25, R28, R6, -R11 ;  /* 0x000000061c197223 */ /* 0x000fe2000001080b */
[----:B------:R-:W-:Y:S01]  /*ee90*/  FMUL.FTZ R3, R34, R0 ;  /* 0x0000000022037220 */ /* 0x000fe20000410000 */
[----:B------:R-:W-:Y:S01]  /*eea0*/  F2FP.F16.E4M3.UNPACK_B R28, R10.H1 ;  /* 0x0000000aff1c723e */ /* 0x000fe200030006ff */
[----:B------:R-:W-:Y:S01]  /*eeb0*/  FFMA.FTZ R10, R36, R6, R27 ;  /* 0x00000006240a7223 */ /* 0x000fe2000001001b */
[C---:B------:R-:W-:Y:S01]  /*eec0*/  FMUL.FTZ R11, R32.reuse, R0 ;  /* 0x00000000200b7220 */ /* 0x040fe20000410000 */
[-C--:B------:R-:W-:Y:S01]  /*eed0*/  FFMA.FTZ R6, R32, R12.reuse, -R3 ;  /* 0x0000000c20067223 */ /* 0x080fe20000010803 */
[----:B------:R-:W-:Y:S01]  /*eee0*/  HADD2.F32 R29, -RZ, R15.H1_H1 ;  /* 0x3000000fff1d7230 */ /* 0x000fe20000004100 */
[----:B------:R-:W-:Y:S01]  /*eef0*/  F2FP.SATFINITE.E4M3.F32.PACK_AB_MERGE_C R4, R4, R9, R20 ;  /* 0x000000090404723e */ /* 0x000fe20004807014 */
[----:B------:R-:W-:Y:S02]  /*ef00*/  HADD2.F32 R3, -RZ, R7.H1_H1 ;  /* 0x30000007ff037230 */ /* 0x000fe40000004100 */
[----:B------:R-:W-:Y:S01]  /*ef10*/  FFMA.FTZ R11, R34, R12, R11 ;  /* 0x0000000c220b7223 */ /* 0x000fe2000001000b */
[----:B------:R-:W-:Y:S01]  /*ef20*/  HADD2.F32 R27, -RZ, R28.H1_H1 ;  /* 0x3000001cff1b7230 */ /* 0x000fe20000004100 */
[----:B------:R-:W-:Y:S01]  /*ef30*/  F2FP.SATFINITE.E4M3.F32.PACK_AB_MERGE_C R10, R10, R25, RZ ;  /* 0x000000190a0a723e */ /* 0x000fe200048070ff */
[----:B------:R-:W-:-:S02]  /*ef40*/  HADD2.F32 R34, -RZ, R15.H0_H0 ;  /* 0x2000000fff227230 */ /* 0x000fc40000004100 */
[----:B------:R-:W-:Y:S01]  /*ef50*/  FMUL.FTZ R12, R29, R3 ;  /* 0x000000031d0c7220 */ /* 0x000fe20000410000 */
[----:B------:R-:W-:Y:S01]  /*ef60*/  HADD2.F32 R0, -RZ, R14.H1_H1 ;  /* 0x3000000eff007230 */ /* 0x000fe20000004100 */
[----:B------:R-:W-:Y:S01]  /*ef70*/  F2FP.SATFINITE.E4M3.F32.PACK_AB_MERGE_C R5, R24, R5, R13 ;  /* 0x000000051805723e */ /* 0x000fe2000480700d */
[----:B------:R-:W-:Y:S01]  /*ef80*/  HADD2.F32 R7, -RZ, R7.H0_H0 ;  /* 0x20000007ff077230 */ /* 0x000fe20000004100 */
[----:B------:R-:W-:Y:S01]  /*ef90*/  F2FP.SATFINITE.E4M3.F32.PACK_AB_MERGE_C R6, R11, R6, R10 ;  /* 0x000000060b06723e */ /* 0x000fe2000480700a */
[----:B------:R-:W-:Y:S02]  /*efa0*/  HADD2.F32 R32, -RZ, R28.H0_H0 ;  /* 0x2000001cff207230 */ /* 0x000fe40000004100 */
[C---:B------:R-:W-:Y:S01]  /*efb0*/  FMUL.FTZ R28, R27.reuse, R3 ;  /* 0x000000031b1c7220 */ /* 0x040fe20000410000 */
[----:B------:R-:W-:Y:S02]  /*efc0*/  HADD2.F32 R14, -RZ, R14.H0_H0 ;  /* 0x2000000eff0e7230 */ /* 0x000fe40000004100 */
[-C--:B------:R-:W-:Y:S01]  /*efd0*/  FMUL.FTZ R3, R34, R0.reuse ;  /* 0x0000000022037220 */ /* 0x080fe20000410000 */
[-C--:B------:R-:W-:Y:S01]  /*efe0*/  FFMA.FTZ R12, R27, R7.reuse, -R12 ;  /* 0x000000071b0c7223 */ /* 0x080fe2000001080c */
[C---:B------:R-:W-:Y:S01]  /*eff0*/  FMUL.FTZ R15, R32.reuse, R0 ;  /* 0x00000000200f7220 */ /* 0x040fe20000410000 */
[----:B------:R-:W-:Y:S01]  /*f000*/  FFMA.FTZ R7, R29, R7, R28 ;  /* 0x000000071d077223 */ /* 0x000fe2000001001c */
[----:B------:R-:W-:-:S02]  /*f010*/  FFMA.FTZ R3, R32, R14, -R3 ;  /* 0x0000000e20037223 */ /* 0x000fc40000010803 */
[----:B------:R-:W-:Y:S02]  /*f020*/  FFMA.FTZ R14, R34, R14, R15 ;  /* 0x0000000e220e7223 */ /* 0x000fe4000001000f */
[----:B------:R-:W-:-:S04]  /*f030*/  F2FP.SATFINITE.E4M3.F32.PACK_AB_MERGE_C R7, R7, R12, RZ ;  /* 0x0000000c0707723e */ /* 0x000fc800048070ff */
[----:B------:R-:W-:-:S05]  /*f040*/  F2FP.SATFINITE.E4M3.F32.PACK_AB_MERGE_C R7, R14, R3, R7 ;  /* 0x000000030e07723e */ /* 0x000fca0004807007 */
[----:B------:R2:W-:Y:S01]  /*f050*/  STS.128 [R8+0x2000], R4 ;  /* 0x0020000408007388 */ /* 0x0005e20000000c00 */
[----:B------:R-:W-:Y:S05]  /*f060*/  BRA `(.L_x_404) ;  /* 0x0000001c00847947 */ /* 0x000fea0003800000 */
.L_x_391:
[----:B------:R-:W0:Y:S01]  /*f070*/  LDC R21, c[0x0][0x3d4] ;  /* 0x0000f500ff157b82 */ /* 0x000e220000000800 */
[----:B------:R-:W-:Y:S02]  /*f080*/  ISETP.GE.AND P0, PT, R228, R3, PT ;  /* 0x00000003e400720c */ /* 0x000fe40003f06270 */
[----:B------:R-:W-:Y:S02]  /*f090*/  CS2R R4, SRZ ;  /* 0x0000000000047805 */ /* 0x000fe4000001ff00 */
[----:B------:R-:W-:Y:S02]  /*f0a0*/  CS2R R6, SRZ ;  /* 0x0000000000067805 */ /* 0x000fe4000001ff00 */
[----:B------:R-:W-:Y:S02]  /*f0b0*/  CS2R R32, SRZ ;  /* 0x0000000000207805 */ /* 0x000fe4000001ff00 */
[----:B------:R-:W-:Y:S01]  /*f0c0*/  CS2R R34, SRZ ;  /* 0x0000000000227805 */ /* 0x000fe2000001ff00 */
[----:B------:R-:W-:Y:S01]  /*f0d0*/  UMOV UR4, 0xffffffff ;  /* 0xffffffff00047882 */ /* 0x000fe20000000000 */
[----:B0-----:R-:W-:-:S13]  /*f0e0*/  ISETP.GE.OR P0, PT, R18, R21, P0 ;  /* 0x000000151200720c */ /* 0x001fda0000706670 */
[----:B------:R0:W5:Y:S04]  /*f0f0*/  @!P0 LDG.E.128 R4, desc[UR60][R36.64] ;  /* 0x0000003c24048981 */ /* 0x000168000c1e1d00 */
[----:B------:R0:W5:Y:S01]  /*f100*/  @!P0 LDG.E.128 R32, desc[UR60][R40.64] ;  /* 0x0000003c28208981 */ /* 0x000162000c1e1d00 */
[----:B------:R-:W-:Y:S01]  /*f110*/  ISETP.GE.AND P0, PT, R18, R21, PT ;  /* 0x000000151200720c */ /* 0x000fe20003f06270 */
[----:B------:R-:W-:-:S12]  /*f120*/  BRA.DIV UR4, `(.L_x_407) ;  /* 0x0000013604e87947 */ /* 0x000fd8000b800000 */
.L_x_598:
[----:B------:R-:W-:-:S03]  /*f130*/  UMOV UR4, 0xffffffff ;  /* 0xffffffff00047882 */ /* 0x000fc60000000000 */
[----:B------:R-:W-:Y:S05]  /*f140*/  BRA.DIV UR4, `(.L_x_408) ;  /* 0x0000013a04087947 */ /* 0x000fea000b800000 */
.L_x_601:
[----:B------:R-:W-:Y:S01]  /*f150*/  UMOV UR4, 0xffffffff ;  /* 0xffffffff00047882 */ /* 0x000fe20000000000 */
[----:B-----5:R-:W-:Y:S02]  /*f160*/  SHF.R.U32.HI R9, RZ, 0x8, R5 ;  /* 0x00000008ff097819 */ /* 0x020fe40000011605 */
[----:B------:R-:W-:Y:S05]  /*f170*/  BRA.DIV UR4, `(.L_x_409) ;  /* 0x0000013a04247947 */ /* 0x000fea000b800000 */
.L_x_604:
[----:B------:R-:W-:Y:S01]  /*f180*/  UMOV UR4, 0xffffffff ;  /* 0xffffffff00047882 */ /* 0x000fe20000000000 */
[----:B------:R-:W-:Y:S02]  /*f190*/  LOP3.LUT R0, R5, 0xff, RZ, 0xc0, !PT ;  /* 0x000000ff05007812 */ /* 0x000fe400078ec0ff */
[----:B------:R-:W-:Y:S01]  /*f1a0*/  LOP3.LUT R9, R9, 0xff, RZ, 0xc0, !PT ;  /* 0x000000ff09097812 */ /* 0x000fe200078ec0ff */
[----:B------:R-:W-:Y:S06]  /*f1b0*/  BRA.DIV UR4, `(.L_x_410) ;  /* 0x0000013a043c7947 */ /* 0x000fec000b800000 */
.L_x_607:
[----:B------:R-:W2:Y:S01]  /*f1c0*/  LDL R10, [R1+0x84] ;  /* 0x00008400010a7983 */ /* 0x000ea20000100800 */
[C---:B------:R-:W-:Y:S01]  /*f1d0*/  VIADD R8, R228.reuse, 0x40 ;  /* 0x00000040e4087836 */ /* 0x040fe20000000000 */
[----:B------:R-:W-:Y:S01]  /*f1e0*/  PRMT R9, R9, 0x7604, R0 ;  /* 0x0000760409097816 */ /* 0x000fe20000000000 */
[----:B------:R-:W-:Y:S01]  /*f1f0*/  BSSY B1, `(.L_x_411) ;  /* 0x000003f000017945 */ /* 0x000fe20003800000 */
[----:B------:R-:W-:Y:S02]  /*f200*/  SHF.R.U32.HI R0, RZ, 0x8, R4 ;  /* 0x00000008ff007819 */ /* 0x000fe40000011604 */
[----:B------:R-:W-:Y:S02]  /*f210*/  SHF.R.U32.HI R11, RZ, 0x8, R7 ;  /* 0x00000008ff0b7819 */ /* 0x000fe40000011607 */
[-C--:B------:R-:W-:Y:S02]  /*f220*/  ISETP.GE.OR P2, PT, R228, R3.reuse, P0 ;  /* 0x00000003e400720c */ /* 0x080fe40000746670 */
[----:B------:R-:W-:-:S02]  /*f230*/  ISETP.GE.OR P0, PT, R8, R3, P0 ;  /* 0x000000030800720c */ /* 0x000fc40000706670 */
[----:B------:R-:W-:Y:S02]  /*f240*/  LOP3.LUT R8, R0, 0xff, RZ, 0xc0, !PT ;  /* 0x000000ff00087812 */ /* 0x000fe400078ec0ff */
[----:B------:R-:W-:Y:S02]  /*f250*/  LOP3.LUT R11, R11, 0xff, RZ, 0xc0, !PT ;  /* 0x000000ff0b0b7812 */ /* 0x000fe400078ec0ff */
[----:B------:R-:W-:Y:S02]  /*f260*/  SHF.R.U32.HI R0, RZ, 0x8, R6 ;  /* 0x00000008ff007819 */ /* 0x000fe40000011606 */
[----:B------:R-:W-:Y:S02]  /*f270*/  LOP3.LUT R3, R4, 0xff, RZ, 0xc0, !PT ;  /* 0x000000ff04037812 */ /* 0x000fe400078ec0ff */
[----:B------:R-:W-:Y:S02]  /*f280*/  SHF.R.U32.HI R13, RZ, 0x10, R7 ;  /* 0x00000010ff0d7819 */ /* 0x000fe40000011607 */
[----:B------:R-:W-:-:S02]  /*f290*/  PRMT R3, R8, 0x7604, R3 ;  /* 0x0000760408037816 */ /* 0x000fc40000000003 */
[----:B------:R-:W-:Y:S01]  /*f2a0*/  LOP3.LUT R8, R6, 0xff, RZ, 0xc0, !PT ;  /* 0x000000ff06087812 */ /* 0x000fe200078ec0ff */
[----:B------:R-:W-:Y:S01]  /*f2b0*/  IMAD.U32 R13, R13, 0x10000, RZ ;  /* 0x000100000d0d7824 */ /* 0x000fe200078e00ff */
[----:B------:R-:W-:Y:S02]  /*f2c0*/  LOP3.LUT R3, R3, 0xff0000, R4, 0xf8, !PT ;  /* 0x00ff000003037812 */ /* 0x000fe400078ef804 */
[----:B--2---:R-:W-:Y:S02]  /*f2d0*/  R2UR UR5, R10 ;  /* 0x000000000a0572ca */ /* 0x004fe400000e0000 */
[----:B------:R-:W-:-:S04]  /*f2e0*/  LOP3.LUT R10, R7, 0xff, RZ, 0xc0, !PT ;  /* 0x000000ff070a7812 */ /* 0x000fc800078ec0ff */
[----:B------:R-:W-:Y:S02]  /*f2f0*/  PRMT R10, R11, 0x7604, R10 ;  /* 0x000076040b0a7816 */ /* 0x000fe4000000000a */
[----:B------:R-:W-:Y:S02]  /*f300*/  LOP3.LUT R11, R0, 0xff, RZ, 0xc0, !PT ;  /* 0x000000ff000b7812 */ /* 0x000fe400078ec0ff */
[----:B------:R-:W-:Y:S02]  /*f310*/  SHF.R.U32.HI R0, RZ, 0x10, R5 ;  /* 0x00000010ff007819 */ /* 0x000fe40000011605 */
[----:B------:R-:W-:Y:S01]  /*f320*/  PRMT R11, R11, 0x7604, R8 ;  /* 0x000076040b0b7816 */ /* 0x000fe20000000008 */
[----:B------:R-:W-:Y:S01]  /*f330*/  ULEA.HI UR4, UR5, UR5, URZ, 0x1 ;  /* 0x0000000505047291 */ /* 0x000fe2000f8f083f */
[----:B------:R-:W-:Y:S01]  /*f340*/  LOP3.LUT R13, R10, 0xff0000, R13, 0xf8, !PT ;  /* 0x00ff00000a0d7812 */ /* 0x000fe200078ef80d */
[----:B------:R-:W-:Y:S01]  /*f350*/  IMAD.U32 R0, R0, 0x10000, RZ ;  /* 0x0001000000007824 */ /* 0x000fe200078e00ff */
[----:B------:R-:W-:Y:S01]  /*f360*/  LOP3.LUT R8, R33, 0xff, RZ, 0xc0, !PT ;  /* 0x000000ff21087812 */ /* 0x000fe200078ec0ff */
[----:B------:R-:W-:Y:S01]  /*f370*/  ULOP3.LUT UR4, UR4, 0xfffffffe, URZ, 0xc0, !UPT ;  /* 0xfffffffe04047892 */ /* 0x000fe2000f8ec03f */
[----:B------:R-:W-:-:S02]  /*f380*/  LOP3.LUT R11, R11, 0xff0000, R6, 0xf8, !PT ;  /* 0x00ff00000b0b7812 */ /* 0x000fc400078ef806 */
[----:B------:R-:W-:Y:S01]  /*f390*/  LOP3.LUT R9, R9, 0xff0000, R0, 0xf8, !PT ;  /* 0x00ff000009097812 */ /* 0x000fe200078ef800 */
[----:B------:R-:W-:Y:S01]  /*f3a0*/  UIADD3 UR4, UR5, -UR4, URZ ;  /* 0x8000000405047290 */ /* 0x000fe2000fffe03f */
[----:B------:R-:W-:Y:S02]  /*f3b0*/  LOP3.LUT R0, R3, 0xff000000, R4, 0xf8, !PT ;  /* 0xff00000003007812 */ /* 0x000fe400078ef804 */
[----:B------:R-:W-:Y:S02]  /*f3c0*/  SHF.R.U32.HI R4, RZ, 0x8, R32 ;  /* 0x00000008ff047819 */ /* 0x000fe40000011620 */
[----:B------:R-:W-:Y:S02]  /*f3d0*/  LOP3.LUT R3, R9, 0xff000000, R5, 0xf8, !PT ;  /* 0xff00000009037812 */ /* 0x000fe400078ef805 */
[----:B------:R-:W-:Y:S02]  /*f3e0*/  MOV R25, UR4 ;  /* 0x0000000400197c02 */ /* 0x000fe40008000f00 */
[----:B------:R-:W-:-:S02]  /*f3f0*/  SHF.R.U32.HI R9, RZ, 0x8, R33 ;  /* 0x00000008ff097819 */ /* 0x000fc40000011621 */
[----:B------:R-:W-:Y:S02]  /*f400*/  SHF.L.U32 R25, R25, 0x1f, RZ ;  /* 0x0000001f19197819 */ /* 0x000fe400000006ff */
[----:B------:R-:W-:Y:S02]  /*f410*/  LOP3.LUT R5, R32, 0xff, RZ, 0xc0, !PT ;  /* 0x000000ff20057812 */ /* 0x000fe400078ec0ff */
[----:B------:R-:W2:Y:S01]  /*f420*/  SYNCS.PHASECHK.TRANS64.TRYWAIT P1, [R16+URZ+0x2e800], R25 ;  /* 0x02e80019100075a7 */ /* 0x000ea2000802017f */
[----:B------:R-:W-:Y:S02]  /*f430*/  LOP3.LUT R4, R4, 0xff, RZ, 0xc0, !PT ;  /* 0x000000ff04047812 */ /* 0x000fe400078ec0ff */
[----:B------:R-:W-:Y:S02]  /*f440*/  LOP3.LUT R9, R9, 0xff, RZ, 0xc0, !PT ;  /* 0x000000ff09097812 */ /* 0x000fe400078ec0ff */
[----:B------:R-:W-:Y:S02]  /*f450*/  PRMT R5, R4, 0x7604, R5 ;  /* 0x0000760404057816 */ /* 0x000fe40000000005 */
[----:B------:R-:W-:-:S02]  /*f460*/  SHF.R.U32.HI R10, RZ, 0x8, R35 ;  /* 0x00000008ff0a7819 */ /* 0x000fc40000011623 */
[----:B------:R-:W-:Y:S02]  /*f470*/  SHF.R.U32.HI R4, RZ, 0x8, R34 ;  /* 0x00000008ff047819 */ /* 0x000fe40000011622 */
[----:B------:R-:W-:Y:S02]  /*f480*/  LOP3.LUT R12, R11, 0xff000000, R6, 0xf8, !PT ;  /* 0xff0000000b0c7812 */ /* 0x000fe400078ef806 */
[----:B------:R-:W-:Y:S02]  /*f490*/  LOP3.LUT R13, R13, 0xff000000, R7, 0xf8, !PT ;  /* 0xff0000000d0d7812 */ /* 0x000fe400078ef807 */
[----:B------:R-:W-:Y:S02]  /*f4a0*/  PRMT R8, R9, 0x7604, R8 ;  /* 0x0000760409087816 */ /* 0x000fe40000000008 */
[----:B------:R-:W-:Y:S02]  /*f4b0*/  SHF.R.U32.HI R11, RZ, 0x10, R33 ;  /* 0x00000010ff0b7819 */ /* 0x000fe40000011621 */
[----:B------:R-:W-:-:S02]  /*f4c0*/  LOP3.LUT R7, R35, 0xff, RZ, 0xc0, !PT ;  /* 0x000000ff23077812 */ /* 0x000fc400078ec0ff */
[----:B------:R-:W-:Y:S02]  /*f4d0*/  LOP3.LUT R10, R10, 0xff, RZ, 0xc0, !PT ;  /* 0x000000ff0a0a7812 */ /* 0x000fe400078ec0ff */
[----:B------:R-:W-:Y:S02]  /*f4e0*/  LOP3.LUT R9, R4, 0xff, RZ, 0xc0, !PT ;  /* 0x000000ff04097812 */ /* 0x000fe400078ec0ff */
[----:B------:R-:W-:Y:S02]  /*f4f0*/  SHF.R.U32.HI R4, RZ, 0x10, R35 ;  /* 0x00000010ff047819 */ /* 0x000fe40000011623 */
[----:B------:R-:W-:Y:S02]  /*f500*/  LOP3.LUT R6, R34, 0xff, RZ, 0xc0, !PT ;  /* 0x000000ff22067812 */ /* 0x000fe400078ec0ff */
[----:B------:R-:W-:Y:S01]  /*f510*/  PRMT R10, R10, 0x7604, R7 ;  /* 0x000076040a0a7816 */ /* 0x000fe20000000007 */
[----:B------:R-:W-:Y:S01]  /*f520*/  IMAD.U32 R7, R11, 0x10000, RZ ;  /* 0x000100000b077824 */ /* 0x000fe200078e00ff */
[----:B------:R-:W-:Y:S01]  /*f530*/  PRMT R9, R9, 0x7604, R6 ;  /* 0x0000760409097816 */ /* 0x000fe20000000006 */
[----:B------:R-:W-:Y:S01]  /*f540*/  IMAD.U32 R11, R4, 0x10000, RZ ;  /* 0x00010000040b7824 */ /* 0x000fe200078e00ff */
[----:B------:R-:W-:-:S02]  /*f550*/  LOP3.LUT R5, R5, 0xff0000, R32, 0xf8, !PT ;  /* 0x00ff000005057812 */ /* 0x000fc400078ef820 */
[----:B------:R-:W-:Y:S02]  /*f560*/  LOP3.LUT R9, R9, 0xff0000, R34, 0xf8, !PT ;  /* 0x00ff000009097812 */ /* 0x000fe400078ef822 */
[----:B------:R-:W-:Y:S02]  /*f570*/  LOP3.LUT R7, R8, 0xff0000, R7, 0xf8, !PT ;  /* 0x00ff000008077812 */ /* 0x000fe400078ef807 */
[----:B------:R-:W-:Y:S02]  /*f580*/  LOP3.LUT R11, R10, 0xff0000, R11, 0xf8, !PT ;  /* 0x00ff00000a0b7812 */ /* 0x000fe400078ef80b */
[----:B-1----:R-:W-:Y:S02]  /*f590*/  LOP3.LUT R14, R5, 0xff000000, R32, 0xf8, !PT ;  /* 0xff000000050e7812 */ /* 0x002fe400078ef820 */
[----:B------:R-:W-:Y:S02]  /*f5a0*/  LOP3.LUT R15, R9, 0xff000000, R34, 0xf8, !PT ;  /* 0xff000000090f7812 */ /* 0x000fe400078ef822 */
[----:B------:R-:W-:-:S02]  /*f5b0*/  LOP3.LUT R32, R7, 0xff000000, R33, 0xf8, !PT ;  /* 0xff00000007207812 */ /* 0x000fc400078ef821 */
[----:B------:R-:W-:Y:S01]  /*f5c0*/  LOP3.LUT R34, R11, 0xff000000, R35, 0xf8, !PT ;  /* 0xff0000000b227812 */ /* 0x000fe200078ef823 */
[----:B--2---:R-:W-:Y:S06]  /*f5d0*/  @!P1 BRA `(.L_x_412) ;  /* 0x00000134005c9947 */ /* 0x004fec0003800000 */
.L_x_608:
[----:B------:R-:W-:Y:S05]  /*f5e0*/  BSYNC B1 ;  /* 0x0000000000017941 */ /* 0x000fea0003800000 */
.L_x_411:
[----:B------:R-:W-:Y:S04]  /*f5f0*/  BSSY B1, `(.L_x_413) ;  /* 0x00000c6000017945 */ /* 0x000fe80003800000 */
[----:B------:R-:W-:Y:S05]  /*f600*/  @P2 BRA `(.L_x_414) ;  /* 0x0000000c00102947 */ /* 0x000fea0003800000 */
[----:B------:R-:W2:Y:S01]  /*f610*/  S2R R5, SR_TID.X ;  /* 0x0000000000057919 */ /* 0x000ea20000002100 */
[----:B------:R-:W-:Y:S01]  /*f620*/  IMAD.SHL.U32 R4, R229, 0x80, RZ ;  /* 0x00000080e5047824 */ /* 0x000fe200078e00ff */
[----:B------:R-:W-:Y:S01]  /*f630*/  F2FP.F16.E4M3.UNPACK_B R39, R14.H1 ;  /* 0x0000000eff27723e */ /* 0x000fe200030006ff */
[----:B------:R-:W-:Y:S01]  /*f640*/  IMAD.IADD R6, R18, 0x1, R21 ;  /* 0x0000000112067824 */ /* 0x000fe200078e0215 */
[----:B------:R-:W-:Y:S02]  /*f650*/  F2FP.F16.E4M3.UNPACK_B R38, R0.H1 ;  /* 0x00000000ff26723e */ /* 0x000fe400030006ff */
[----:B------:R-:W-:Y:S01]  /*f660*/  LOP3.LUT R7, R4, 0x380, RZ, 0xc0, !PT ;  /* 0x0000038004077812 */ /* 0x000fe200078ec0ff */
[----:B------:R-:W-:Y:S01]  /*f670*/  HADD2.F32 R42, -RZ, R39.H0_H0 ;  /* 0x20000027ff2a7230 */ /* 0x000fe20000004100 */
[----:B0-----:R-:W-:Y:S01]  /*f680*/  F2FP.F16.E4M3.UNPACK_B R41, R14 ;  /* 0x0000000eff29723e */ /* 0x001fe200020006ff */
[----:B------:R-:W-:Y:S01]  /*f690*/  HADD2.F32 R40, -RZ, R38.H0_H0 ;  /* 0x20000026ff287230 */ /* 0x000fe20000004100 */
[----:B------:R-:W-:-:S02]  /*f6a0*/  LOP3.LUT R4, R7, 0x70, R18, 0xf8, !PT ;  /* 0x0000007007047812 */ /* 0x000fc400078ef812 */
[----:B------:R-:W-:Y:S02]  /*f6b0*/  SHF.R.U32.HI R9, RZ, 0x3, R7 ;  /* 0x00000003ff097819 */ /* 0x000fe40000011607 */
[----:B------:R-:W-:Y:S02]  /*f6c0*/  LOP3.LUT R6, R7, 0x70, R6, 0xf8, !PT ;  /* 0x0000007007067812 */ /* 0x000fe400078ef806 */
[----:B--2---:R-:W-:-:S04]  /*f6d0*/  IADD3 R5, R5, -0x80, RZ ;  /* 0xffffff8005057810 */ /* 0x004fc80007ffe0ff */
[----:B------:R-:W-:-:S04]  /*f6e0*/  SHF.R.S32.HI R8, RZ, 0x1f, R5 ;  /* 0x0000001fff087819 */ /* 0x000fc80000011405 */
[----:B------:R-:W-:Y:S02]  /*f6f0*/  LEA.HI R8, R8, R5, RZ, 0x5 ;  /* 0x0000000508087211 */ /* 0x000fe400078f28ff */
[-C--:B------:R-:W-:Y:S02]  /*f700*/  LOP3.LUT R5, R4, R9.reuse, RZ, 0x3c, !PT ;  /* 0x0000000904057212 */ /* 0x080fe400078e3cff */
[----:B------:R-:W-:Y:S01]  /*f710*/  LOP3.LUT R9, R6, R9, RZ, 0x3c, !PT ;  /* 0x0000000906097212 */ /* 0x000fe200078e3cff */
[----:B------:R-:W-:-:S05]  /*f720*/  IMAD.SHL.U32 R8, R8, 0x20, RZ ;  /* 0x0000002008087824 */ /* 0x000fca00078e00ff */
[----:B------:R-:W-:-:S04]  /*f730*/  LOP3.LUT R8, R8, 0xfffffc00, RZ, 0xc0, !PT ;  /* 0xfffffc0008087812 */ /* 0x000fc800078ec0ff */
[C-C-:B------:R-:W-:Y:S02]  /*f740*/  IADD3 R24, R16.reuse, R9, R8.reuse ;  /* 0x0000000910187210 */ /* 0x140fe40007ffe008 */
[----:B------:R-:W-:-:S03]  /*f750*/  IADD3 R20, R16, R5, R8 ;  /* 0x0000000510147210 */ /* 0x000fc60007ffe008 */
[----:B------:R-:W0:Y:S04]  /*f760*/  LDS.128 R8, [R24+0x1c400] ;  /* 0x01c4000018087984 */ /* 0x000e280000000c00 */
[----:B------:R-:W1:Y:S01]  /*f770*/  LDS.128 R4, [R20+0x1c400] ;  /* 0x01c4000014047984 */ /* 0x000e620000000c00 */
[----:B0-----:R-:W-:Y:S02]  /*f780*/  F2FP.F16.E4M3.UNPACK_B R31, R8.H1 ;  /* 0x00000008ff1f723e */ /* 0x001fe400030006ff */
[----:B------:R-:W-:Y:S02]  /*f790*/  F2FP.F16.E4M3.UNPACK_B R35, R9 ;  /* 0x00000009ff23723e */ /* 0x000fe400020006ff */
[-C--:B-1----:R-:W-:Y:S01]  /*f7a0*/  F2FP.F16.E4M3.UNPACK_B R25, R4.reuse ;  /* 0x00000004ff19723e */ /* 0x082fe200020006ff */
[--C-:B------:R-:W-:Y:S01]  /*f7b0*/  HADD2.F32 R33, -RZ, R31.reuse.H0_H0 ;  /* 0x2000001fff217230 */ /* 0x100fe20000004100 */
[----:B------:R-:W-:Y:S01]  /*f7c0*/  F2FP.F16.E4M3.UNPACK_B R4, R4.H1 ;  /* 0x00000004ff04723e */ /* 0x000fe200030006ff */
[----:B------:R-:W-:Y:S01]  /*f7d0*/  HADD2.F32 R31, -RZ, R31.H1_H1 ;  /* 0x3000001fff1f7230 */ /* 0x000fe20000004100 */
[----:B------:R-:W-:-:S02]  /*f7e0*/  F2FP.F16.E4M3.UNPACK_B R26, R5 ;  /* 0x00000005ff1a723e */ /* 0x000fc400020006ff */
[----:B------:R-:W-:Y:S01]  /*f7f0*/  F2FP.F16.E4M3.UNPACK_B R27, R5.H1 ;  /* 0x00000005ff1b723e */ /* 0x000fe200030006ff */
[----:B------:R-:W-:Y:S02]  /*f800*/  HADD2.F32 R5, -RZ, R4.H0_H0 ;  /* 0x20000004ff057230 */ /* 0x000fe40000004100 */
[C---:B------:R-:W-:Y:S01]  /*f810*/  FMUL.FTZ R44, R33.reuse, R42 ;  /* 0x0000002a212c7220 */ /* 0x040fe20000410000 */
[----:B------:R-:W-:Y:S01]  /*f820*/  F2FP.F16.E4M3.UNPACK_B R36, R9.H1 ;  /* 0x00000009ff24723e */ /* 0x000fe200030006ff */
[----:B------:R-:W-:Y:S01]  /*f830*/  FMUL.FTZ R9, R33, R40 ;  /* 0x0000002821097220 */ /* 0x000fe20000410000 */
[----:B------:R-:W-:Y:S01]  /*f840*/  F2FP.F16.E4M3.UNPACK_B R8, R8 ;  /* 0x00000008ff08723e */ /* 0x000fe200020006ff */
[C---:B------:R-:W-:Y:S01]  /*f850*/  FFMA.FTZ R45, R5.reuse, R40, -R44 ;  /* 0x00000028052d7223 */ /* 0x040fe2000001082c */
[----:B------:R-:W-:Y:S02]  /*f860*/  HADD2.F32 R40, -RZ, R38.H1_H1 ;  /* 0x30000026ff287230 */ /* 0x000fe40000004100 */
[----:B------:R-:W-:Y:S01]  /*f870*/  FFMA.FTZ R46, R5, R42, R9 ;  /* 0x0000002a052e7223 */ /* 0x000fe20000010009 */
[----:B------:R-:W-:Y:S01]  /*f880*/  HADD2.F32 R44, -RZ, R39.H1_H1 ;  /* 0x30000027ff2c7230 */ /* 0x000fe20000004100 */
[----:B------:R-:W-:Y:S01]  /*f890*/  F2FP.F16.E4M3.UNPACK_B R38, R0 ;  /* 0x00000000ff26723e */ /* 0x000fe200020006ff */
[----:B------:R-:W-:-:S02]  /*f8a0*/  HADD2.F32 R42, -RZ, R41.H0_H0 ;  /* 0x20000029ff2a7230 */ /* 0x000fc40000004100 */
[C---:B------:R-:W-:Y:S01]  /*f8b0*/  FMUL.FTZ R43, R31.reuse, R40 ;  /* 0x000000281f2b7220 */ /* 0x040fe20000410000 */
[----:B------:R-:W-:Y:S02]  /*f8c0*/  HADD2.F32 R9, -RZ, R8.H0_H0 ;  /* 0x20000008ff097230 */ /* 0x000fe40000004100 */
[----:B------:R-:W-:Y:S01]  /*f8d0*/  FMUL.FTZ R48, R31, R44 ;  /* 0x0000002c1f307220 */ /* 0x000fe20000410000 */
[----:B------:R-:W-:Y:S01]  /*f8e0*/  HADD2.F32 R5, -RZ, R4.H1_H1 ;  /* 0x30000004ff057230 */ /* 0x000fe20000004100 */
[----:B------:R-:W-:Y:S01]  /*f8f0*/  F2FP.F16.E4M3.UNPACK_B R37, R10 ;  /* 0x0000000aff25723e */ /* 0x000fe200020006ff */
[----:B------:R-:W-:Y:S02]  /*f900*/  HADD2.F32 R39, -RZ, R38.H0_H0 ;  /* 0x20000026ff277230 */ /* 0x000fe40000004100 */
[----:B------:R-:W-:Y:S01]  /*f910*/  FMUL.FTZ R31, R9, R42 ;  /* 0x0000002a091f7220 */ /* 0x000fe20000410000 */
[----:B------:R-:W-:Y:S02]  /*f920*/  HADD2.F32 R4, -RZ, R25.H0_H0 ;  /* 0x20000019ff047230 */ /* 0x000fe40000004100 */
[C---:B------:R-:W-:Y:S01]  /*f930*/  FFMA.FTZ R47, R5.reuse, R44, R43 ;  /* 0x0000002c052f7223 */ /* 0x040fe2000001002b */
[----:B------:R-:W-:Y:S01]  /*f940*/  FFMA.FTZ R48, R5, R40, -R48 ;  /* 0x0000002805307223 */ /* 0x000fe20000010830 */
[----:B------:R-:W-:Y:S01]  /*f950*/  FMUL.FTZ R9, R9, R39 ;  /* 0x0000002709097220 */ /* 0x000fe20000410000 */
[----:B------:R-:W-:-:S02]  /*f960*/  HADD2.F32 R5, -RZ, R36.H0_H0 ;  /* 0x20000024ff057230 */ /* 0x000fc40000004100 */
[C---:B------:R-:W-:Y:S01]  /*f970*/  FFMA.FTZ R43, R4.reuse, R39, -R31 ;  /* 0x00000027042b7223 */ /* 0x040fe2000001081f */
[----:B------:R-:W-:Y:S01]  /*f980*/  F2FP.F16.E4M3.UNPACK_B R39, R32.H1 ;  /* 0x00000020ff27723e */ /* 0x000fe200030006ff */
[----:B------:R-:W-:Y:S01]  /*f990*/  FFMA.FTZ R42, R4, R42, R9 ;  /* 0x0000002a042a7223 */ /* 0x000fe20000010009 */
[----:B------:R-:W-:Y:S01]  /*f9a0*/  F2FP.F16.E4M3.UNPACK_B R9, R3.H1 ;  /* 0x00000003ff09723e */ /* 0x000fe200030006ff */
[----:B------:R-:W-:Y:S01]  /*f9b0*/  HADD2.F32 R41, -RZ, R41.H1_H1 ;  /* 0x30000029ff297230 */ /* 0x000fe20000004100 */
[----:B------:R-:W-:Y:S01]  /*f9c0*/  F2FP.F16.E4M3.UNPACK_B R10, R10.H1 ;  /* 0x0000000aff0a723e */ /* 0x000fe200030006ff */
[----:B------:R-:W-:Y:S01]  /*f9d0*/  HADD2.F32 R40, -RZ, R39.H0_H0 ;  /* 0x20000027ff287230 */ /* 0x000fe20000004100 */
[-C--:B------:R-:W-:Y:S01]  /*f9e0*/  F2FP.F16.E4M3.UNPACK_B R28, R6.reuse ;  /* 0x00000006ff1c723e */ /* 0x080fe200020006ff */
[----:B------:R-:W-:Y:S01]  /*f9f0*/  HADD2.F32 R8, -RZ, R8.H1_H1 ;  /* 0x30000008ff087230 */ /* 0x000fe20000004100 */
[----:B------:R-:W-:Y:S01]  /*fa00*/  F2FP.F16.E4M3.UNPACK_B R6, R6.H1 ;  /* 0x00000006ff06723e */ /* 0x000fe200030006ff */
[----:B------:R-:W-:-:S02]  /*fa10*/  HADD2.F32 R38, -RZ, R38.H1_H1 ;  /* 0x30000026ff267230 */ /* 0x000fc40000004100 */
[C---:B------:R-:W-:Y:S01]  /*fa20*/  FMUL.FTZ R49, R5.reuse, R40 ;  /* 0x0000002805317220 */ /* 0x040fe20000410000 */
[----:B------:R-:W-:Y:S02]  /*fa30*/  HADD2.F32 R31, -RZ, R9.H0_H0 ;  /* 0x20000009ff1f7230 */ /* 0x000fe40000004100 */
[C---:B------:R-:W-:Y:S01]  /*fa40*/  FMUL.FTZ R44, R8.reuse, R41 ;  /* 0x00000029082c7220 */ /* 0x040fe20000410000 */
[----:B------:R-:W-:Y:S02]  /*fa50*/  HADD2.F32 R4, -RZ, R27.H0_H0 ;  /* 0x2000001bff047230 */ /* 0x000fe40000004100 */
[----:B------:R-:W-:Y:S01]  /*fa60*/  FMUL.FTZ R8, R8, R38 ;  /* 0x0000002608087220 */ /* 0x000fe20000410000 */
[----:B------:R-:W-:Y:S02]  /*fa70*/  HADD2.F32 R25, -RZ, R25.H1_H1 ;  /* 0x30000019ff197230 */ /* 0x000fe40000004100 */
[----:B------:R-:W-:Y:S01]  /*fa80*/  FMUL.FTZ R5, R5, R31 ;  /* 0x0000001f05057220 */ /* 0x000fe20000410000 */
[----:B------:R-:W-:-:S02]  /*fa90*/  HADD2.F32 R39, -RZ, R39.H1_H1 ;  /* 0x30000027ff277230 */ /* 0x000fc40000004100 */
[C---:B------:R-:W-:Y:S01]  /*faa0*/  FFMA.FTZ R51, R4.reuse, R31, -R49 ;  /* 0x0000001f04337223 */ /* 0x040fe20000010831 */
[----:B------:R-:W-:Y:S01]  /*fab0*/  F2FP.F16.E4M3.UNPACK_B R31, R32 ;  /* 0x00000020ff1f723e */ /* 0x000fe200020006ff */
[C---:B------:R-:W-:Y:S01]  /*fac0*/  FFMA.FTZ R44, R25.reuse, R38, -R44 ;  /* 0x00000026192c7223 */ /* 0x040fe2000001082c */
[----:B------:R-:W-:Y:S01]  /*fad0*/  FFMA.FTZ R41, R25, R41, R8 ;  /* 0x0000002919297223 */ /* 0x000fe20000010008 */
[----:B------:R-:W-:Y:S01]  /*fae0*/  HADD2.F32 R36, -RZ, R36.H1_H1 ;  /* 0x30000024ff247230 */ /* 0x000fe20000004100 */
[----:B------:R-:W-:Y:S01]  /*faf0*/  F2FP.F16.E4M3.UNPACK_B R8, R3 ;  /* 0x00000003ff08723e */ /* 0x000fe200020006ff */
[----:B------:R-:W-:Y:S02]  /*fb00*/  HADD2.F32 R25, -RZ, R9.H1_H1 ;  /* 0x30000009ff197230 */ /* 0x000fe40000004100 */
[----:B------:R-:W-:Y:S01]  /*fb10*/  FFMA.FTZ R52, R4, R40, R5 ;  /* 0x0000002804347223 */ /* 0x000fe20000010005 */
[----:B------:R-:W-:Y:S02]  /*fb20*/  HADD2.F32 R38, -RZ, R31.H0_H0 ;  /* 0x2000001fff267230 */ /* 0x000fe40000004100 */
[----:B------:R-:W-:Y:S01]  /*fb30*/  FMUL.FTZ R40, R36, R39 ;  /* 0x0000002724287220 */ /* 0x000fe20000410000 */
[----:B------:R-:W-:-:S02]  /*fb40*/  HADD2.F32 R5, -RZ, R35.H0_H0 ;  /* 0x20000023ff057230 */ /* 0x000fc40000004100 */
[----:B------:R-:W-:Y:S01]  /*fb50*/  FMUL.FTZ R36, R36, R25 ;  /* 0x0000001924247220 */ /* 0x000fe20000410000 */
[----:B------:R-:W-:Y:S01]  /*fb60*/  HADD2.F32 R27, -RZ, R27.H1_H1 ;  /* 0x3000001bff1b7230 */ /* 0x000fe20000004100 */
[----:B------:R-:W-:Y:S01]  /*fb70*/  F2FP.F16.E4M3.UNPACK_B R33, R11 ;  /* 0x0000000bff21723e */ /* 0x000fe200020006ff */
[----:B------:R-:W-:Y:S02]  /*fb80*/  HADD2.F32 R9, -RZ, R8.H0_H0 ;  /* 0x20000008ff097230 */ /* 0x000fe40000004100 */
[----:B------:R-:W-:Y:S01]  /*fb90*/  FMUL.FTZ R49, R5, R38 ;  /* 0x0000002605317220 */ /* 0x000fe20000410000 */
[----:B------:R-:W-:Y:S02]  /*fba0*/  HADD2.F32 R4, -RZ, R26.H0_H0 ;  /* 0x2000001aff047230 */ /* 0x000fe40000004100 */
[C---:B------:R-:W-:Y:S01]  /*fbb0*/  FFMA.FTZ R54, R27.reuse, R25, -R40 ;  /* 0x000000191b367223 */ /* 0x040fe20000010828 */
[----:B------:R-:W-:Y:S01]  /*fbc0*/  FFMA.FTZ R53, R27, R39, R36 ;  /* 0x000000271b357223 */ /* 0x000fe20000010024 */
[----:B------:R-:W-:Y:S01]  /*fbd0*/  FMUL.FTZ R5, R5, R9 ;  /* 0x0000000905057220 */ /* 0x000fe20000410000 */
[----:B------:R-:W-:Y:S01]  /*fbe0*/  F2FP.F16.E4M3.UNPACK_B R27, R15.H1 ;  /* 0x0000000fff1b723e */ /* 0x000fe200030006ff */
[C---:B------:R-:W-:Y:S01]  /*fbf0*/  FFMA.FTZ R49, R4.reuse, R9, -R49 ;  /* 0x0000000904317223 */ /* 0x040fe20000010831 */
[----:B------:R-:W-:Y:S01]  /*fc00*/  F2FP.F16.E4M3.UNPACK_B R9, R12.H1 ;  /* 0x0000000cff09723e */ /* 0x000fe200030006ff */
[----:B------:R-:W-:Y:S01]  /*fc10*/  FFMA.FTZ R38, R4, R38, R5 ;  /* 0x0000002604267223 */ /* 0x000fe20000010005 */
[----:B------:R-:W-:Y:S01]  /*fc20*/  HADD2.F32 R8, -RZ, R8.H1_H1 ;  /* 0x30000008ff087230 */ /* 0x000fe20000004100 */
[----:B------:R-:W-:Y:S01]  /*fc30*/  F2FP.F16.E4M3.UNPACK_B R11, R11.H1 ;  /* 0x0000000bff0b723e */ /* 0x000fe200030006ff */
[----:B------:R-:W-:Y:S01]  /*fc40*/  HADD2.F32 R31, -RZ, R31.H1_H1 ;  /* 0x3000001fff1f7230 */ /* 0x000fe20000004100 */
[-C--:B------:R-:W-:Y:S01]  /*fc50*/  F2FP.F16.E4M3.UNPACK_B R29, R7.reuse ;  /* 0x00000007ff1d723e */ /* 0x080fe200020006ff */
[----:B------:R-:W-:Y:S01]  /*fc60*/  HADD2.F32 R35, -RZ, R35.H1_H1 ;  /* 0x30000023ff237230 */ /* 0x000fe20000004100 */
[----:B------:R-:W-:Y:S01]  /*fc70*/  F2FP.F16.E4M3.UNPACK_B R7, R7.H1 ;  /* 0x00000007ff07723e */ /* 0x000fe200030006ff */
[----:B------:R-:W-:-:S02]  /*fc80*/  HADD2.F32 R36, -RZ, R27.H0_H0 ;  /* 0x2000001bff247230 */ /* 0x000fc40000004100 */
[----:B------:R-:W-:Y:S02]  /*fc90*/  HADD2.F32 R5, -RZ, R10.H0_H0 ;  /* 0x2000000aff057230 */ /* 0x000fe40000004100 */
[C---:B------:R-:W-:Y:S01]  /*fca0*/  FMUL.FTZ R39, R35.reuse, R31 ;  /* 0x0000001f23277220 */ /* 0x040fe20000410000 */
[----:B------:R-:W-:Y:S02]  /*fcb0*/  HADD2.F32 R25, -RZ, R9.H0_H0 ;  /* 0x20000009ff197230 */ /* 0x000fe40000004100 */
[----:B------:R-:W-:Y:S01]  /*fcc0*/  FMUL.FTZ R50, R35, R8 ;  /* 0x0000000823327220 */ /* 0x000fe20000410000 */
[----:B------:R-:W-:Y:S02]  /*fcd0*/  HADD2.F32 R26, -RZ, R26.H1_H1 ;  /* 0x3000001aff1a7230 */ /* 0x000fe40000004100 */
[C---:B------:R-:W-:Y:S01]  /*fce0*/  FMUL.FTZ R35, R5.reuse, R36 ;  /* 0x0000002405237220 */ /* 0x040fe20000410000 */
[----:B------:R-:W-:Y:S02]  /*fcf0*/  HADD2.F32 R4, -RZ, R6.H0_H0 ;  /* 0x20000006ff047230 */ /* 0x000fe40000004100 */
[----:B------:R-:W-:Y:S01]  /*fd00*/  FMUL.FTZ R5, R5, R25 ;  /* 0x0000001905057220 */ /* 0x000fe20000410000 */
[----:B------:R-:W-:-:S02]  /*fd10*/  HADD2.F32 R27, -RZ, R27.H1_H1 ;  /* 0x3000001bff1b7230 */ /* 0x000fc40000004100 */
[----:B------:R-:W-:Y:S01]  /*fd20*/  FFMA.FTZ R31, R26, R31, R50 ;  /* 0x0000001f1a1f7223 */ /* 0x000fe20000010032 */
[----:B------:R-:W-:Y:S02]  /*fd30*/  HADD2.F32 R10, -RZ, R10.H1_H1 ;  /* 0x3000000aff0a7230 */ /* 0x000fe40000004100 */
[----:B------:R-:W-:Y:S01]  /*fd40*/  FFMA.FTZ R50, R4, R25, -R35 ;  /* 0x0000001904327223 */ /* 0x000fe20000010823 */
[----:B------:R-:W-:Y:S01]  /*fd50*/  HADD2.F32 R9, -RZ, R9.H1_H1 ;  /* 0x30000009ff097230 */ /* 0x000fe20000004100 */
[----:B------:R-:W-:Y:S01]  /*fd60*/  F2FP.F16.E4M3.UNPACK_B R25, R15 ;  /* 0x0000000fff19723e */ /* 0x000fe200020006ff */
[----:B------:R-:W-:Y:S01]  /*fd70*/  FFMA.FTZ R40, R26, R8, -R39 ;  /* 0x000000081a287223 */ /* 0x000fe20000010827 */
[----:B------:R-:W-:Y:S01]  /*fd80*/  FFMA.FTZ R55, R4, R36, R5 ;  /* 0x0000002404377223 */ /* 0x000fe20000010005 */
[----:B------:R-:W-:Y:S01]  /*fd90*/  HADD2.F32 R6, -RZ, R6.H1_H1 ;  /* 0x30000006ff067230 */ /* 0x000fe20000004100 */
[----:B------:R-:W-:Y:S01]  /*fda0*/  F2FP.F16.E4M3.UNPACK_B R8, R12 ;  /* 0x0000000cff08723e */ /* 0x000fe200020006ff */
[C---:B------:R-:W-:Y:S01]  /*fdb0*/  FMUL.FTZ R35, R10.reuse, R27 ;  /* 0x0000001b0a237220 */ /* 0x040fe20000410000 */
[----:B------:R-:W-:Y:S01]  /*fdc0*/  FMUL.FTZ R4, R10, R9 ;  /* 0x000000090a047220 */ /* 0x000fe20000410000 */
[----:B------:R-:W-:-:S02]  /*fdd0*/  HADD2.F32 R10, -RZ, R25.H0_H0 ;  /* 0x20000019ff0a7230 */ /* 0x000fc40000004100 */
[----:B------:R-:W-:Y:S02]  /*fde0*/  HADD2.F32 R5, -RZ, R37.H0_H0 ;  /* 0x20000025ff057230 */ /* 0x000fe40000004100 */
[C---:B------:R-:W-:Y:S01]  /*fdf0*/  FFMA.FTZ R57, R6.reuse, R9, -R35 ;  /* 0x0000000906397223 */ /* 0x040fe20000010823 */
[----:B------:R-:W-:Y:S01]  /*fe00*/  FFMA.FTZ R56, R6, R27, R4 ;  /* 0x0000001b06387223 */ /* 0x000fe20000010004 */
[----:B------:R-:W-:Y:S02]  /*fe10*/  HADD2.F32 R6, -RZ, R8.H0_H0 ;  /* 0x20000008ff067230 */ /* 0x000fe40000004100 */
[----:B------:R-:W-:Y:S02]  /*fe20*/  HADD2.F32 R4, -RZ, R28.H0_H0 ;  /* 0x2000001cff047230 */ /* 0x000fe40000004100 */
[C---:B------:R-:W-:Y:S01]  /*fe30*/  FMUL.FTZ R9, R5.reuse, R10 ;  /* 0x0000000a05097220 */ /* 0x040fe20000410000 */
[----:B------:R-:W-:Y:S02]  /*fe40*/  HADD2.F32 R25, -RZ, R25.H1_H1 ;  /* 0x30000019ff197230 */ /* 0x000fe40000004100 */
[----:B------:R-:W-:Y:S01]  /*fe50*/  FMUL.FTZ R5, R5, R6 ;  /* 0x0000000605057220 */ /* 0x000fe20000410000 */
[----:B------:R-:W-:-:S02]  /*fe60*/  HADD2.F32 R37, -RZ, R37.H1_H1 ;  /* 0x30000025ff257230 */ /* 0x000fc40000004100 */
[C---:B------:R-:W-:Y:S01]  /*fe70*/  FFMA.FTZ R27, R4.reuse, R6, -R9 ;  /* 0x00000006041b7223 */ /* 0x040fe20000010809 */
[----:B------:R-:W-:Y:S01]  /*fe80*/  HADD2.F32 R8, -RZ, R8.H1_H1 ;  /* 0x30000008ff087230 */ /* 0x000fe20000004100 */
[----:B------:R-:W-:Y:S01]  /*fe90*/  F2FP.F16.E4M3.UNPACK_B R9, R34.H1 ;  /* 0x00000022ff09723e */ /* 0x000fe200030006ff */
[----:B------:R-:W-:Y:S02]  /*fea0*/  HADD2.F32 R28, -RZ, R28.H1_H1 ;  /* 0x3000001cff1c7230 */ /* 0x000fe40000004100 */
[C---:B------:R-:W-:Y:S01]  /*feb0*/  FMUL.FTZ R39, R37.reuse, R25 ;  /* 0x0000001925277220 */ /* 0x040fe20000410000 */
[----:B------:R-:W-:Y:S01]  /*fec0*/  FFMA.FTZ R35, R4, R10, R5 ;  /* 0x0000000a04237223 */ /* 0x000fe20000010005 */
[----:B------:R-:W-:Y:S01]  /*fed0*/  F2FP.F16.E4M3.UNPACK_B R4, R13.H1 ;  /* 0x0000000dff04723e */ /* 0x000fe200030006ff */
[-C--:B------:R-:W-:Y:S01]  /*fee0*/  FMUL.FTZ R6, R37, R8.reuse ;  /* 0x0000000825067220 */ /* 0x080fe20000410000 */
[----:B------:R-:W-:Y:S01]  /*fef0*/  FFMA.FTZ R36, R28, R8, -R39 ;  /* 0x000000081c247223 */ /* 0x000fe20000010827 */
[----:B------:R-:W-:-:S02]  /*ff00*/  HADD2.F32 R10, -RZ, R9.H0_H0 ;  /* 0x20000009ff0a7230 */ /* 0x000fc40000004100 */
[----:B------:R-:W-:Y:S02]  /*ff10*/  HADD2.F32 R5, -RZ, R11.H0_H0 ;  /* 0x2000000bff057230 */ /* 0x000fe40000004100 */
[----:B------:R-:W-:Y:S01]  /*ff20*/  FFMA.FTZ R28, R28, R25, R6 ;  /* 0x000000191c1c7223 */ /* 0x000fe20000010006 */
[--C-:B------:R-:W-:Y:S02]  /*ff30*/  HADD2.F32 R6, -RZ, R4.reuse.H0_H0 ;  /* 0x20000004ff067230 */ /* 0x100fe40000004100 */
[----:B------:R-:W-:Y:S02]  /*ff40*/  HADD2.F32 R8, -RZ, R4.H1_H1 ;  /* 0x30000004ff087230 */ /* 0x000fe40000004100 */
[----:B------:R-:W-:Y:S01]  /*ff50*/  FMUL.FTZ R25, R5, R10 ;  /* 0x0000000a05197220 */ /* 0x000fe20000410000 */
[----:B------:R-:W-:Y:S02]  /*ff60*/  HADD2.F32 R4, -RZ, R7.H0_H0 ;  /* 0x20000007ff047230 */ /* 0x000fe40000004100 */
[----:B------:R-:W-:-:S02]  /*ff70*/  HADD2.F32 R26, -RZ, R9.H1_H1 ;  /* 0x30000009ff1a7230 */ /* 0x000fc40000004100 */
[-C--:B------:R-:W-:Y:S01]  /*ff80*/  FMUL.FTZ R9, R5, R6.reuse ;  /* 0x0000000605097220 */ /* 0x080fe20000410000 */
[----:B------:R-:W-:Y:S02]  /*ff90*/  HADD2.F32 R11, -RZ, R11.H1_H1 ;  /* 0x3000000bff0b7230 */ /* 0x000fe40000004100 */
[C---:B------:R-:W-:Y:S01]  /*ffa0*/  FFMA.FTZ R25, R4.reuse, R6, -R25 ;  /* 0x0000000604197223 */ /* 0x040fe20000010819 */
[----:B------:R-:W-:Y:S01]  /*ffb0*/  HADD2.F32 R7, -RZ, R7.H1_H1 ;  /* 0x30000007ff077230 */ /* 0x000fe20000004100 */
[----:B------:R-:W-:Y:S01]  /*ffc0*/  F2FP.F16.E4M3.UNPACK_B R5, R13 ;  /* 0x0000000dff05723e */ /* 0x000fe200020006ff */
[----:B------:R-:W-:Y:S01]  /*ffd0*/  FFMA.FTZ R37, R4, R10, R9 ;  /* 0x0000000a04257223 */ /* 0x000fe20000010009 */
[C---:B------:R-:W-:Y:S01]  /*ffe0*/  FMUL.FTZ R6, R11.reuse, R26 ;  /* 0x0000001a0b067220 */ /* 0x040fe20000410000 */
[----:B------:R-:W-:Y:S01]  /*fff0*/  FMUL.FTZ R11, R11, R8 ;  /* 0x000000080b0b7220 */ /* 0x000fe20000410000 */
[----:B------:R-:W-:Y:S02]  /*10000*/  F2FP.F16.E4M3.UNPACK_B R4, R34 ;  /* 0x00000022ff04723e */ /* 0x000fe400020006ff */
[----:B------:R-:W-:Y:S01]  /*10010*/  FFMA.FTZ R60, R7, R8, -R6 ;  /* 0x00000008073c7223 */ /* 0x000fe20000010806 */
[----:B------:R-:W-:-:S02]  /*10020*/  HADD2.F32 R6, -RZ, R5.H0_H0 ;  /* 0x20000005ff067230 */ /* 0x000fc40000004100 */
[----:B------:R-:W-:Y:S01]  /*10030*/  FFMA.FTZ R62, R7, R26, R11 ;  /* 0x0000001a073e7223 */ /* 0x000fe2000001000b */
[----:B------:R-:W-:Y:S02]  /*10040*/  HADD2.F32 R8, -RZ, R5.H1_H1 ;  /* 0x30000005ff087230 */ /* 0x000fe40000004100 */
[--C-:B------:R-:W-:Y:S02]  /*10050*/  HADD2.F32 R5, -RZ, R33.reuse.H0_H0 ;  /* 0x20000021ff057230 */ /* 0x100fe40000004100 */
[--C-:B------:R-:W-:Y:S01]  /*10060*/  HADD2.F32 R7, -RZ, R4.reuse.H0_H0 ;  /* 0x20000004ff077230 */ /* 0x100fe20000004100 */
[----:B------:R-:W-:Y:S01]  /*10070*/  F2FP.SATFINITE.E4M3.F32.PACK_AB_MERGE_C R37, R62, R37, RZ ;  /* 0x000000253e25723e */ /* 0x000fe200048070ff */
[----:B------:R-:W-:Y:S02]  /*10080*/  HADD2.F32 R10, -RZ, R4.H1_H1 ;  /* 0x30000004ff0a7230 */ /* 0x000fe40000004100 */
[----:B------:R-:W-:Y:S01]  /*10090*/  FMUL.FTZ R26, R5, R6 ;  /* 0x00000006051a7220 */ /* 0x000fe20000410000 */
[----:B------:R-:W-:-:S02]  /*100a0*/  HADD2.F32 R33, -RZ, R33.H1_H1 ;  /* 0x30000021ff217230 */ /* 0x000fc40000004100 */
[----:B------:R-:W-:Y:S01]  /*100b0*/  FMUL.FTZ R9, R5, R7 ;  /* 0x0000000705097220 */ /* 0x000fe20000410000 */
[--C-:B------:R-:W-:Y:S01]  /*100c0*/  HADD2.F32 R4, -RZ, R29.reuse.H0_H0 ;  /* 0x2000001dff047230 */ /* 0x100fe20000004100 */
[----:B------:R-:W-:Y:S01]  /*100d0*/  F2FP.SATFINITE.E4M3.F32.PACK_AB_MERGE_C R5, R54, R51, RZ ;  /* 0x000000333605723e */ /* 0x000fe200048070ff */
[----:B------:R-:W-:Y:S02]  /*100e0*/  HADD2.F32 R29, -RZ, R29.H1_H1 ;  /* 0x3000001dff1d7230 */ /* 0x000fe40000004100 */
[C---:B------:R-:W-:Y:S01]  /*100f0*/  FMUL.FTZ R58, R33.reuse, R10 ;  /* 0x0000000a213a7220 */ /* 0x040fe20000410000 */
[----:B------:R-:W-:Y:S01]  /*10100*/  FMUL.FTZ R33, R33, R8 ;  /* 0x0000000821217220 */ /* 0x000fe20000410000 */
[C---:B------:R-:W-:Y:S01]  /*10110*/  FFMA.FTZ R11, R4.reuse, R6, -R9 ;  /* 0x00000006040b7223 */ /* 0x040fe20000010809 */
[----:B------:R-:W-:Y:S01]  /*10120*/  FFMA.FTZ R26, R4, R7, R26 ;  /* 0x00000007041a7223 */ /* 0x000fe2000001001a */
[C---:B------:R-:W-:Y:S01]  /*10130*/  FFMA.FTZ R58, R29.reuse, R8, -R58 ;  /* 0x000000081d3a7223 */ /* 0x040fe2000001083a */
[----:B------:R-:W-:Y:S01]  /*10140*/  FFMA.FTZ R33, R29, R10, R33 ;  /* 0x0000000a1d217223 */ /* 0x000fe20000010021 */
[----:B------:R-:W-:-:S02]  /*10150*/  F2FP.SATFINITE.E4M3.F32.PACK_AB_MERGE_C R4, R48, R45, RZ ;  /* 0x0000002d3004723e */ /* 0x000fc400048070ff */
[----:B------:R-:W-:Y:S02]  /*10160*/  F2FP.SATFINITE.E4M3.F32.PACK_AB_MERGE_C R6, R57, R50, RZ ;  /* 0x000000323906723e */ /* 0x000fe400048070ff */
[----:B------:R-:W-:Y:S02]  /*10170*/  F2FP.SATFINITE.E4M3.F32.PACK_AB_MERGE_C R7, R60, R25, RZ ;  /* 0x000000193c07723e */ /* 0x000fe400048070ff */
[----:B------:R-:W-:Y:S02]  /*10180*/  F2FP.SATFINITE.E4M3.F32.PACK_AB_MERGE_C R8, R47, R46, RZ ;  /* 0x0000002e2f08723e */ /* 0x000fe400048070ff */
[----:B------:R-:W-:Y:S02]  /*10190*/  F2FP.SATFINITE.E4M3.F32.PACK_AB_MERGE_C R9, R53, R52, RZ ;  /* 0x000000343509723e */ /* 0x000fe400048070ff */
[----:B------:R-:W-:Y:S02]  /*101a0*/  F2FP.SATFINITE.E4M3.F32.PACK_AB_MERGE_C R10, R56, R55, RZ ;  /* 0x00000037380a723e */ /* 0x000fe400048070ff */
[----:B------:R-:W-:-:S02]  /*101b0*/  F2FP.SATFINITE.E4M3.F32.PACK_AB_MERGE_C R4, R44, R43, R4 ;  /* 0x0000002b2c04723e */ /* 0x000fc40004807004 */
[----:B------:R-:W-:Y:S02]  /*101c0*/  F2FP.SATFINITE.E4M3.F32.PACK_AB_MERGE_C R5, R40, R49, R5 ;  /* 0x000000312805723e */ /* 0x000fe40004807005 */
[----:B------:R-:W-:Y:S02]  /*101d0*/  F2FP.SATFINITE.E4M3.F32.PACK_AB_MERGE_C R6, R36, R27, R6 ;  /* 0x0000001b2406723e */ /* 0x000fe40004807006 */
[----:B------:R-:W-:Y:S02]  /*101e0*/  F2FP.SATFINITE.E4M3.F32.PACK_AB_MERGE_C R7, R58, R11, R7 ;  /* 0x0000000b3a07723e */ /* 0x000fe40004807007 */
[----:B------:R-:W-:Y:S02]  /*101f0*/  F2FP.SATFINITE.E4M3.F32.PACK_AB_MERGE_C R8, R41, R42, R8 ;  /* 0x0000002a2908723e */ /* 0x000fe40004807008 */
[----:B------:R-:W-:Y:S01]  /*10200*/  F2FP.SATFINITE.E4M3.F32.PACK_AB_MERGE_C R9, R31, R38, R9 ;  /* 0x000000261f09723e */ /* 0x000fe20004807009 */
[----:B------:R2:W-:Y:S01]  /*10210*/  STS.128 [R20+0x1c400], R4 ;  /* 0x01c4000414007388 */ /* 0x0005e20000000c00 */
[----:B------:R-:W-:-:S02]  /*10220*/  F2FP.SATFINITE.E4M3.F32.PACK_AB_MERGE_C R10, R28, R35, R10 ;  /* 0x000000231c0a723e */ /* 0x000fc4000480700a */
[----:B------:R-:W-:-:S05]  /*10230*/  F2FP.SATFINITE.E4M3.F32.PACK_AB_MERGE_C R11, R33, R26, R37 ;  /* 0x0000001a210b723e */ /* 0x000fca0004807025 */
[----:B------:R2:W-:Y:S02]  /*10240*/  STS.128 [R24+0x1c400], R8 ;  /* 0x01c4000818007388 */ /* 0x0005e40000000c00 */
.L_x_414:
[----:B------:R-:W-:Y:S05]  /*10250*/  BSYNC B1 ;  /* 0x0000000000017941 */ /* 0x000fea0003800000 */
.L_x_413:
[----:B------:R-:W-:Y:S05]  /*10260*/  @P0 BRA `(.L_x_404) ;  /* 0x0000000c00040947 */ /* 0x000fea0003800000 */
[----:B--2---:R-:W2:Y:S01]  /*10270*/  LDL R8, [R1+0x58] ;  /* 0x0000580001087983 */ /* 0x004ea20000100800 */
[C---:B------:R-:W-:Y:S02]  /*10280*/  VIADD R5, R228.reuse, 0x40 ;  /* 0x00000040e4057836 */ /* 0x040fe40000000000 */
[----:B------:R-:W-:Y:S01]  /*10290*/  VIADD R6, R228, 0x40 ;  /* 0x00000040e4067836 */ /* 0x000fe20000000000 */
[----:B------:R-:W3:Y:S01]  /*102a0*/  LDL R50, [R1+0x88] ;  /* 0x0000880001327983 */ /* 0x000ee20000100800 */
[----:B------:R-:W-:-:S03]  /*102b0*/  IMAD.SHL.U32 R5, R5, 0x80, RZ ;  /* 0x0000008005057824 */ /* 0x000fc600078e00ff */
[----:B------:R-:W-:Y:S01]  /*102c0*/  SHF.L.U32 R6, R6, 0x7, RZ ;  /* 0x0000000706067819 */ /* 0x000fe200000006ff */
[----:B------:R-:W-:Y:S01]  /*102d0*/  IMAD.IADD R4, R18, 0x1, R21 ;  /* 0x0000000112047824 */ /* 0x000fe200078e0215 */
[----:B------:R-:W-:Y:S02]  /*102e0*/  LOP3.LUT R5, R5, 0x380, RZ, 0xc0, !PT ;  /* 0x0000038005057812 */ /* 0x000fe400078ec0ff */
[----:B------:R-:W-:Y:S02]  /*102f0*/  LOP3.LUT R6, R6, 0x380, RZ, 0xc0, !PT ;  /* 0x0000038006067812 */ /* 0x000fe400078ec0ff */
[----:B------:R-:W-:Y:S02]  /*10300*/  SHF.R.U32.HI R5, RZ, 0x3, R5 ;  /* 0x00000003ff057819 */ /* 0x000fe40000011605 */
[----:B------:R-:W-:-:S04]  /*10310*/  LOP3.LUT R4, R6, 0x70, R4, 0xf8, !PT ;  /* 0x0000007006047812 */ /* 0x000fc800078ef804 */
[----:B------:R-:W-:Y:S02]  /*10320*/  LOP3.LUT R9, R4, R5, RZ, 0x3c, !PT ;  /* 0x0000000504097212 */ /* 0x000fe400078e3cff */
[----:B------:R-:W-:Y:S02]  /*10330*/  F2FP.F16.E4M3.UNPACK_B R35, R0.H1 ;  /* 0x00000000ff23723e */ /* 0x000fe400030006ff */
[----:B------:R-:W-:-:S03]  /*10340*/  F2FP.F16.E4M3.UNPACK_B R39, R14.H1 ;  /* 0x0000000eff27723e */ /* 0x000fc600030006ff */
[----:B0-----:R-:W-:Y:S02]  /*10350*/  HADD2.F32 R37, -RZ, R35.H0_H0 ;  /* 0x20000023ff257230 */ /* 0x001fe40000004100 */
[----:B------:R-:W-:Y:S02]  /*10360*/  HADD2.F32 R41, -RZ, R39.H0_H0 ;  /* 0x20000027ff297230 */ /* 0x000fe40000004100 */
[----:B------:R-:W-:Y:S02]  /*10370*/  HADD2.F32 R42, -RZ, R35.H1_H1 ;  /* 0x30000023ff2a7230 */ /* 0x000fe40000004100 */
[----:B------:R-:W-:Y:S01]  /*10380*/  HADD2.F32 R46, -RZ, R39.H1_H1 ;  /* 0x30000027ff2e7230 */ /* 0x000fe20000004100 */
[----:B--2---:R-:W-:Y:S01]  /*10390*/  IADD3 R20, R16, R9, R8 ;  /* 0x0000000910147210 */ /* 0x004fe20007ffe008 */
[----:B---3--:R-:W0:Y:S04]  /*103a0*/  LDS.128 R4, [R50+0x1c400] ;  /* 0x01c4000032047984 */ /* 0x008e280000000c00 */
[----:B------:R-:W2:Y:S01]  /*103b0*/  LDS.128 R8, [R20+0x1c400] ;  /* 0x01c4000014087984 */ /* 0x000ea20000000c00 */
[----:B0-----:R-:W-:-:S02]  /*103c0*/  F2FP.F16.E4M3.UNPACK_B R21, R4 ;  /* 0x00000004ff15723e */ /* 0x001fc400020006ff */
[----:B--2---:R-:W-:Y:S02]  /*103d0*/  F2FP.F16.E4M3.UNPACK_B R28, R8.H1 ;  /* 0x00000008ff1c723e */ /* 0x004fe400030006ff */
[----:B------:R-:W-:-:S03]  /*103e0*/  F2FP.F16.E4M3.UNPACK_B R4, R4.H1 ;  /* 0x00000004ff04723e */ /* 0x000fc600030006ff */
[----:B------:R-:W-:Y:S01]  /*103f0*/  HADD2.F32 R29, -RZ, R28.H0_H0 ;  /* 0x2000001cff1d7230 */ /* 0x000fe20000004100 */
[-C--:B------:R-:W-:Y:S02]  /*10400*/  F2FP.F16.E4M3.UNPACK_B R24, R5.reuse ;  /* 0x00000005ff18723e */ /* 0x080fe400020006ff */
[----:B-1----:R-:W-:Y:S01]  /*10410*/  F2FP.F16.E4M3.UNPACK_B R25, R5.H1 ;  /* 0x00000005ff19723e */ /* 0x002fe200030006ff */
[----:B------:R-:W-:Y:S02]  /*10420*/  HADD2.F32 R5, -RZ, R4.H0_H0 ;  /* 0x20000004ff057230 */ /* 0x000fe40000004100 */
[-C--:B------:R-:W-:Y:S01]  /*10430*/  FMUL.FTZ R38, R37, R29.reuse ;  /* 0x0000001d25267220 */ /* 0x080fe20000410000 */
[C---:B------:R-:W-:Y:S01]  /*10440*/  FMUL.FTZ R36, R41.reuse, R29 ;  /* 0x0000001d29247220 */ /* 0x040fe20000410000 */
[----:B------:R-:W-:Y:S02]  /*10450*/  F2FP.F16.E4M3.UNPACK_B R8, R8 ;  /* 0x00000008ff08723e */ /* 0x000fe400020006ff */
[-C--:B------:R-:W-:Y:S01]  /*10460*/  FFMA.FTZ R38, R41, R5.reuse, R38 ;  /* 0x0000000529267223 */ /* 0x080fe20000010026 */
[----:B------:R-:W-:Y:S01]  /*10470*/  F2FP.F16.E4M3.UNPACK_B R41, R14 ;  /* 0x0000000eff29723e */ /* 0x000fe200020006ff */
[----:B------:R-:W-:Y:S01]  /*10480*/  FFMA.FTZ R36, R37, R5, -R36 ;  /* 0x0000000525247223 */ /* 0x000fe20000010824 */
[----:B------:R-:W-:Y:S01]  /*10490*/  F2FP.F16.E4M3.UNPACK_B R14, R0 ;  /* 0x00000000ff0e723e */ /* 0x000fe200020006ff */
[----:B------:R-:W-:-:S02]  /*104a0*/  HADD2.F32 R28, -RZ, R28.H1_H1 ;  /* 0x3000001cff1c7230 */ /* 0x000fc40000004100 */
[----:B------:R-:W-:Y:S02]  /*104b0*/  HADD2.F32 R44, -RZ, R41.H0_H0 ;  /* 0x20000029ff2c7230 */ /* 0x000fe40000004100 */
[----:B------:R-:W-:Y:S01]  /*104c0*/  HADD2.F32 R5, -RZ, R8.H0_H0 ;  /* 0x20000008ff057230 */ /* 0x000fe20000004100 */
[-C--:B------:R-:W-:Y:S01]  /*104d0*/  F2FP.F16.E4M3.UNPACK_B R31, R9.reuse ;  /* 0x00000009ff1f723e */ /* 0x080fe200020006ff */
[----:B------:R-:W-:Y:S02]  /*104e0*/  HADD2.F32 R4, -RZ, R4.H1_H1 ;  /* 0x30000004ff047230 */ /* 0x000fe40000004100 */
[-C--:B------:R-:W-:Y:S01]  /*104f0*/  FMUL.FTZ R37, R46, R28.reuse ;  /* 0x0000001c2e257220 */ /* 0x080fe20000410000 */
[----:B------:R-:W-:Y:S02]  /*10500*/  HADD2.F32 R40, -RZ, R14.H0_H0 ;  /* 0x2000000eff287230 */ /* 0x000fe40000004100 */
[----:B------:R-:W-:Y:S01]  /*10510*/  FMUL.FTZ R39, R42, R28 ;  /* 0x0000001c2a277220 */ /* 0x000fe20000410000 */
[----:B------:R-:W-:Y:S01]  /*10520*/  HADD2.F32 R0, -RZ, R21.H0_H0 ;  /* 0x20000015ff007230 */ /* 0x000fe20000004100 */
[----:B------:R-:W-:Y:S01]  /*10530*/  F2FP.F16.E4M3.UNPACK_B R9, R9.H1 ;  /* 0x00000009ff09723e */ /* 0x000fe200030006ff */
[----:B------:R-:W-:Y:S01]  /*10540*/  FMUL.FTZ R35, R44, R5 ;  /* 0x000000052c237220 */ /* 0x000fe20000410000 */
[----:B------:R-:W-:Y:S01]  /*10550*/  F2FP.F16.E4M3.UNPACK_B R28, R3.H1 ;  /* 0x00000003ff1c723e */ /* 0x000fe200030006ff */
[-C--:B------:R-:W-:Y:S01]  /*10560*/  FFMA.FTZ R37, R42, R4.reuse, -R37 ;  /* 0x000000042a257223 */ /* 0x080fe20000010825 */
[----:B------:R-:W-:Y:S01]  /*10570*/  FMUL.FTZ R5, R40, R5 ;  /* 0x0000000528057220 */ /* 0x000fe20000410000 */
[----:B------:R-:W-:Y:S01]  /*10580*/  FFMA.FTZ R39, R46, R4, R39 ;  /* 0x000000042e277223 */ /* 0x000fe20000010027 */
[----:B------:R-:W-:Y:S01]  /*10590*/  FFMA.FTZ R35, R40, R0, -R35 ;  /* 0x0000000028237223 */ /* 0x000fe20000010823 */
[----:B------:R-:W-:Y:S01]  /*105a0*/  F2FP.F16.E4M3.UNPACK_B R42, R32.H1 ;  /* 0x00000020ff2a723e */ /* 0x000fe200030006ff */
[----:B------:R-:W-:-:S02]  /*105b0*/  HADD2.F32 R4, -RZ, R9.H0_H0 ;  /* 0x20000009ff047230 */ /* 0x000fc40000004100 */
[----:B------:R-:W-:Y:S02]  /*105c0*/  HADD2.F32 R40, -RZ, R28.H0_H0 ;  /* 0x2000001cff287230 */ /* 0x000fe40000004100 */
[----:B------:R-:W-:Y:S01]  /*105d0*/  FFMA.FTZ R5, R44, R0, R5 ;  /* 0x000000002c057223 */ /* 0x000fe20000010005 */
[----:B------:R-:W-:Y:S02]  /*105e0*/  HADD2.F32 R47, -RZ, R41.H1_H1 ;  /* 0x30000029ff2f7230 */ /* 0x000fe40000004100 */
[----:B------:R-:W-:Y:S02]  /*105f0*/  HADD2.F32 R8, -RZ, R8.H1_H1 ;  /* 0x30000008ff087230 */ /* 0x000fe40000004100 */
[----:B------:R-:W-:Y:S01]  /*10600*/  FMUL.FTZ R43, R40, R4 ;  /* 0x00000004282b7220 */ /* 0x000fe20000410000 */
[----:B------:R-:W-:Y:S02]  /*10610*/  HADD2.F32 R45, -RZ, R14.H1_H1 ;  /* 0x3000000eff2d7230 */ /* 0x000fe40000004100 */
[----:B------:R-:W-:-:S02]  /*10620*/  HADD2.F32 R44, -RZ, R42.H0_H0 ;  /* 0x2000002aff2c7230 */ /* 0x000fc40000004100 */
[----:B------:R-:W-:Y:S02]  /*10630*/  HADD2.F32 R0, -RZ, R25.H0_H0 ;  /* 0x20000019ff007230 */ /* 0x000fe40000004100 */
[-C--:B------:R-:W-:Y:S01]  /*10640*/  FMUL.FTZ R14, R47, R8.reuse ;  /* 0x000000082f0e7220 */ /* 0x080fe20000410000 */
[----:B------:R-:W-:Y:S02]  /*10650*/  HADD2.F32 R21, -RZ, R21.H1_H1 ;  /* 0x30000015ff157230 */ /* 0x000fe40000004100 */
[C---:B------:R-:W-:Y:S01]  /*10660*/  FMUL.FTZ R8, R45.reuse, R8 ;  /* 0x000000082d087220 */ /* 0x040fe20000410000 */
[C---:B------:R-:W-:Y:S01]  /*10670*/  FMUL.FTZ R41, R44.reuse, R4 ;  /* 0x000000042c297220 */ /* 0x040fe20000410000 */
[----:B------:R-:W-:Y:S01]  /*10680*/  FFMA.FTZ R43, R44, R0, R43 ;  /* 0x000000002c2b7223 */ /* 0x000fe2000001002b */
[----:B------:R-:W-:Y:S01]  /*10690*/  F2FP.F16.E4M3.UNPACK_B R44, R32 ;  /* 0x00000020ff2c723e */ /* 0x000fe200020006ff */
[-C--:B------:R-:W-:Y:S01]  /*106a0*/  FFMA.FTZ R4, R45, R21.reuse, -R14 ;  /* 0x000000152d047223 */ /* 0x080fe2000001080e */
[----:B------:R-:W-:Y:S01]  /*106b0*/  FFMA.FTZ R8, R47, R21, R8 ;  /* 0x000000152f087223 */ /* 0x000fe20000010008 */
[----:B------:R-:W-:Y:S01]  /*106c0*/  HADD2.F32 R45, -RZ, R28.H1_H1 ;  /* 0x3000001cff2d7230 */ /* 0x000fe20000004100 */
[----:B------:R-:W-:Y:S01]  /*106d0*/  F2FP.F16.E4M3.UNPACK_B R21, R3 ;  /* 0x00000003ff15723e */ /* 0x000fe200020006ff */
[----:B------:R-:W-:-:S02]  /*106e0*/  HADD2.F32 R47, -RZ, R42.H1_H1 ;  /* 0x3000002aff2f7230 */ /* 0x000fc40000004100 */
[----:B------:R-:W-:Y:S02]  /*106f0*/  HADD2.F32 R9, -RZ, R9.H1_H1 ;  /* 0x30000009ff097230 */ /* 0x000fe40000004100 */
[----:B------:R-:W-:Y:S02]  /*10700*/  HADD2.F32 R46, -RZ, R44.H0_H0 ;  /* 0x2000002cff2e7230 */ /* 0x000fe40000004100 */
[----:B------:R-:W-:Y:S02]  /*10710*/  HADD2.F32 R3, -RZ, R31.H0_H0 ;  /* 0x2000001fff037230 */ /* 0x000fe40000004100 */
[----:B------:R-:W-:Y:S01]  /*10720*/  FFMA.FTZ R41, R40, R0, -R41 ;  /* 0x0000000028297223 */ /* 0x000fe20000010829 */
[----:B------:R-:W-:Y:S02]  /*10730*/  HADD2.F32 R25, -RZ, R25.H1_H1 ;  /* 0x30000019ff197230 */ /* 0x000fe40000004100 */
[----:B------:R-:W-:Y:S01]  /*10740*/  FMUL.FTZ R14, R47, R9 ;  /* 0x000000092f0e7220 */ /* 0x000fe20000410000 */
[----:B------:R-:W-:-:S02]  /*10750*/  HADD2.F32 R42, -RZ, R21.H0_H0 ;  /* 0x20000015ff2a7230 */ /* 0x000fc40000004100 */
[C---:B------:R-:W-:Y:S01]  /*10760*/  FMUL.FTZ R28, R45.reuse, R9 ;  /* 0x000000092d1c7220 */ /* 0x040fe20000410000 */
[----:B------:R-:W-:Y:S02]  /*10770*/  HADD2.F32 R0, -RZ, R24.H0_H0 ;  /* 0x20000018ff007230 */ /* 0x000fe40000004100 */
[----:B------:R-:W-:Y:S01]  /*10780*/  FMUL.FTZ R9, R46, R3 ;  /* 0x000000032e097220 */ /* 0x000fe20000410000 */
[-C--:B------:R-:W-:Y:S01]  /*10790*/  F2FP.F16.E4M3.UNPACK_B R33, R10.reuse ;  /* 0x0000000aff21723e */ /* 0x080fe200020006ff */
[----:B------:R-:W-:Y:S01]  /*107a0*/  FFMA.FTZ R32, R45, R25, -R14 ;  /* 0x000000192d207223 */ /* 0x000fe2000001080e */
[----:B------:R-:W-:Y:S01]  /*107b0*/  F2FP.F16.E4M3.UNPACK_B R10, R10.H1 ;  /* 0x0000000aff0a723e */ /* 0x000fe200030006ff */
[C---:B------:R-:W-:Y:S01]  /*107c0*/  FMUL.FTZ R3, R42.reuse, R3 ;  /* 0x000000032a037220 */ /* 0x040fe20000410000 */
[----:B------:R-:W-:Y:S01]  /*107d0*/  FFMA.FTZ R9, R42, R0, -R9 ;  /* 0x000000002a097223 */ /* 0x000fe20000010809 */
[----:B------:R-:W-:Y:S02]  /*107e0*/  F2FP.F16.E4M3.UNPACK_B R45, R15.H1 ;  /* 0x0000000fff2d723e */ /* 0x000fe400030006ff */
[----:B------:R-:W-:Y:S01]  /*107f0*/  F2FP.F16.E4M3.UNPACK_B R42, R12.H1 ;  /* 0x0000000cff2a723e */ /* 0x000fe200030006ff */
[----:B------:R-:W-:Y:S01]  /*10800*/  FFMA.FTZ R14, R46, R0, R3 ;  /* 0x000000002e0e7223 */ /* 0x000fe20000010003 */
[-C--:B------:R-:W-:Y:S01]  /*10810*/  F2FP.F16.E4M3.UNPACK_B R26, R6.reuse ;  /* 0x00000006ff1a723e */ /* 0x080fe200020006ff */
[----:B------:R-:W-:Y:S01]  /*10820*/  FFMA.FTZ R40, R47, R25, R28 ;  /* 0x000000192f287223 */ /* 0x000fe2000001001c */
[----:B------:R-:W-:Y:S01]  /*10830*/  F2FP.F16.E4M3.UNPACK_B R6, R6.H1 ;  /* 0x00000006ff06723e */ /* 0x000fe200030006ff */
[----:B------:R-:W-:-:S02]  /*10840*/  HADD2.F32 R46, -RZ, R44.H1_H1 ;  /* 0x3000002cff2e7230 */ /* 0x000fc40000004100 */
[----:B------:R-:W-:Y:S02]  /*10850*/  HADD2.F32 R31, -RZ, R31.H1_H1 ;  /* 0x3000001fff1f7230 */ /* 0x000fe40000004100 */
[----:B------:R-:W-:Y:S02]  /*10860*/  HADD2.F32 R48, -RZ, R45.H0_H0 ;  /* 0x2000002dff307230 */ /* 0x000fe40000004100 */
[----:B------:R-:W-:Y:S02]  /*10870*/  HADD2.F32 R3, -RZ, R10.H0_H0 ;  /* 0x2000000aff037230 */ /* 0x000fe40000004100 */
[----:B------:R-:W-:Y:S02]  /*10880*/  HADD2.F32 R28, -RZ, R21.H1_H1 ;  /* 0x30000015ff1c7230 */ /* 0x000fe40000004100 */
[----:B------:R-:W-:Y:S02]  /*10890*/  HADD2.F32 R44, -RZ, R42.H0_H0 ;  /* 0x2000002aff2c7230 */ /* 0x000fe40000004100 */
[----:B------:R-:W-:Y:S01]  /*108a0*/  FMUL.FTZ R21, R46, R31 ;  /* 0x0000001f2e157220 */ /* 0x000fe20000410000 */
[----:B------:R-:W-:-:S02]  /*108b0*/  HADD2.F32 R24, -RZ, R24.H1_H1 ;  /* 0x30000018ff187230 */ /* 0x000fc40000004100 */
[----:B------:R-:W-:Y:S01]  /*108c0*/  FMUL.FTZ R25, R48, R3 ;  /* 0x0000000330197220 */ /* 0x000fe20000410000 */
[----:B------:R-:W-:Y:S02]  /*108d0*/  HADD2.F32 R0, -RZ, R6.H0_H0 ;  /* 0x20000006ff007230 */ /* 0x000fe40000004100 */
[----:B------:R-:W-:Y:S01]  /*108e0*/  FMUL.FTZ R31, R28, R31 ;  /* 0x0000001f1c1f7220 */ /* 0x000fe20000410000 */
[----:B------:R-:W-:Y:S01]  /*108f0*/  FMUL.FTZ R3, R44, R3 ;  /* 0x000000032c037220 */ /* 0x000fe20000410000 */
[-C--:B------:R-:W-:Y:S01]  /*10900*/  FFMA.FTZ R28, R28, R24.reuse, -R21 ;  /* 0x000000181c1c7223 */ /* 0x080fe20000010815 */
[----:B------:R-:W-:Y:S02]  /*10910*/  HADD2.F32 R10, -RZ, R10.H1_H1 ;  /* 0x3000000aff0a7230 */ /* 0x000fe40000004100 */
[----:B------:R-:W-:Y:S01]  /*10920*/  FFMA.FTZ R31, R46, R24, R31 ;  /* 0x000000182e1f7223 */ /* 0x000fe2000001001f */
[-C--:B------:R-:W-:Y:S01]  /*10930*/  FFMA.FTZ R25, R44, R0.reuse, -R25 ;  /* 0x000000002c197223 */ /* 0x080fe20000010819 */
[----:B------:R-:W-:Y:S01]  /*10940*/  FFMA.FTZ R21, R48, R0, R3 ;  /* 0x0000000030157223 */ /* 0x000fe20000010003 */
[----:B------:R-:W-:-:S02]  /*10950*/  HADD2.F32 R24, -RZ, R45.H1_H1 ;  /* 0x3000002dff187230 */ /* 0x000fc40000004100 */
[----:B------:R-:W-:Y:S01]  /*10960*/  HADD2.F32 R0, -RZ, R42.H1_H1 ;  /* 0x3000002aff007230 */ /* 0x000fe20000004100 */
[----:B------:R-:W-:Y:S01]  /*10970*/  F2FP.F16.E4M3.UNPACK_B R44, R15 ;  /* 0x0000000fff2c723e */ /* 0x000fe200020006ff */
[----:B------:R-:W-:Y:S01]  /*10980*/  HADD2.F32 R6, -RZ, R6.H1_H1 ;  /* 0x30000006ff067230 */ /* 0x000fe20000004100 */
[----:B------:R-:W-:Y:S01]  /*10990*/  F2FP.F16.E4M3.UNPACK_B R42, R12 ;  /* 0x0000000cff2a723e */ /* 0x000fe200020006ff */
[-C--:B------:R-:W-:Y:S01]  /*109a0*/  FMUL.FTZ R15, R24, R10.reuse ;  /* 0x0000000a180f7220 */ /* 0x080fe20000410000 */
[C---:B------:R-:W-:Y:S01]  /*109b0*/  FMUL.FTZ R45, R0.reuse, R10 ;  /* 0x0000000a002d7220 */ /* 0x040fe20000410000 */
[----:B------:R-:W-:Y:S02]  /*109c0*/  HADD2.F32 R10, -RZ, R44.H0_H0 ;  /* 0x2000002cff0a7230 */ /* 0x000fe40000004100 */
[----:B------:R-:W-:Y:S02]  /*109d0*/  HADD2.F32 R3, -RZ, R33.H0_H0 ;  /* 0x20000021ff037230 */ /* 0x000fe40000004100 */
[-C--:B------:R-:W-:Y:S01]  /*109e0*/  FFMA.FTZ R12, R0, R6.reuse, -R15 ;  /* 0x00000006000c7223 */ /* 0x080fe2000001080f */
[----:B------:R-:W-:Y:S01]  /*109f0*/  FFMA.FTZ R24, R24, R6, R45 ;  /* 0x0000000618187223 */ /* 0x000fe2000001002d */
[----:B------:R-:W-:-:S02]  /*10a00*/  HADD2.F32 R6, -RZ, R42.H0_H0 ;  /* 0x2000002aff067230 */ /* 0x000fc40000004100 */
[----:B------:R-:W-:Y:S02]  /*10a10*/  HADD2.F32 R0, -RZ, R26.H0_H0 ;  /* 0x2000001aff007230 */ /* 0x000fe40000004100 */
[-C--:B------:R-:W-:Y:S01]  /*10a20*/  FMUL.FTZ R15, R10, R3.reuse ;  /* 0x000000030a0f7220 */ /* 0x080fe20000410000 */
[----:B------:R-:W-:Y:S02]  /*10a30*/  HADD2.F32 R44, -RZ, R44.H1_H1 ;  /* 0x3000002cff2c7230 */ /* 0x000fe40000004100 */
[----:B------:R-:W-:Y:S02]  /*10a40*/  HADD2.F32 R33, -RZ, R33.H1_H1 ;  /* 0x30000021ff217230 */ /* 0x000fe40000004100 */
[C---:B------:R-:W-:Y:S01]  /*10a50*/  FMUL.FTZ R3, R6.reuse, R3 ;  /* 0x0000000306037220 */ /* 0x040fe20000410000 */
[----:B------:R-:W-:Y:S01]  /*10a60*/  HADD2.F32 R42, -RZ, R42.H1_H1 ;  /* 0x3000002aff2a7230 */ /* 0x000fe20000004100 */
[-C--:B------:R-:W-:Y:S01]  /*10a70*/  F2FP.F16.E4M3.UNPACK_B R29, R11.reuse ;  /* 0x0000000bff1d723e */ /* 0x080fe200020006ff */
[----:B------:R-:W-:Y:S01]  /*10a80*/  FFMA.FTZ R6, R6, R0, -R15 ;  /* 0x0000000006067223 */ /* 0x000fe2000001080f */
[----:B------:R-:W-:Y:S01]  /*10a90*/  HADD2.F32 R26, -RZ, R26.H1_H1 ;  /* 0x3000001aff1a7230 */ /* 0x000fe20000004100 */
[----:B------:R-:W-:Y:S01]  /*10aa0*/  F2FP.F16.E4M3.UNPACK_B R11, R11.H1 ;  /* 0x0000000bff0b723e */ /* 0x000fe200030006ff */
[----:B------:R-:W-:Y:S01]  /*10ab0*/  FMUL.FTZ R15, R44, R33 ;  /* 0x000000212c0f7220 */ /* 0x000fe20000410000 */
[----:B------:R-:W-:Y:S01]  /*10ac0*/  F2FP.F16.E4M3.UNPACK_B R46, R34.H1 ;  /* 0x00000022ff2e723e */ /* 0x000fe200030006ff */
[----:B------:R-:W-:Y:S01]  /*10ad0*/  FFMA.FTZ R10, R10, R0, R3 ;  /* 0x000000000a0a7223 */ /* 0x000fe20000010003 */
[----:B------:R-:W-:Y:S01]  /*10ae0*/  F2FP.F16.E4M3.UNPACK_B R27, R7 ;  /* 0x00000007ff1b723e */ /* 0x000fe200020006ff */
[C---:B------:R-:W-:Y:S01]  /*10af0*/  FMUL.FTZ R33, R42.reuse, R33 ;  /* 0x000000212a217220 */ /* 0x040fe20000410000 */
[----:B------:R-:W-:Y:S01]  /*10b00*/  F2FP.F16.E4M3.UNPACK_B R0, R13.H1 ;  /* 0x0000000dff00723e */ /* 0x000fe200030006ff */
[----:B------:R-:W-:Y:S01]  /*10b10*/  FFMA.FTZ R15, R42, R26, -R15 ;  /* 0x0000001a2a0f7223 */ /* 0x000fe2000001080f */
[----:B------:R-:W-:Y:S01]  /*10b20*/  F2FP.F16.E4M3.UNPACK_B R7, R7.H1 ;  /* 0x00000007ff07723e */ /* 0x000fe200030006ff */
        /* <DEDUP_REMOVED lines=8> */
[----:B------:R-:W-:Y:S02]  /*10bb0*/  HADD2.F32 R11, -RZ, R11.H1_H1 ;  /* 0x3000000bff0b7230 */ /* 0x000fe40000004100 */
[C---:B------:R-:W-:Y:S01]  /*10bc0*/  FMUL.FTZ R3, R26.reuse, R3 ;  /* 0x000000031a037220 */ /* 0x040fe20000410000 */
[----:B------:R-:W-:Y:S01]  /*10bd0*/  FFMA.FTZ R45, R26, R0, -R45 ;  /* 0x000000001a2d7223 */ /* 0x000fe2000001082d */
[----:B------:R-:W-:Y:S01]  /*10be0*/  HADD2.F32 R7, -RZ, R7.H1_H1 ;  /* 0x30000007ff077230 */ /* 0x000fe20000004100 */
[----:B------:R-:W-:Y:S01]  /*10bf0*/  F2FP.F16.E4M3.UNPACK_B R13, R13 ;  /* 0x0000000dff0d723e */ /* 0x000fe200020006ff */
[-C--:B------:R-:W-:Y:S01]  /*10c00*/  FMUL.FTZ R26, R49, R11.reuse ;  /* 0x0000000b311a7220 */ /* 0x080fe20000410000 */
[----:B------:R-:W-:Y:S01]  /*10c10*/  F2FP.F16.E4M3.UNPACK_B R34, R34 ;  /* 0x00000022ff22723e */ /* 0x000fe200020006ff */
[C---:B------:R-:W-:Y:S01]  /*10c20*/  FMUL.FTZ R44, R47.reuse, R11 ;  /* 0x0000000b2f2c7220 */ /* 0x040fe20000410000 */
[----:B------:R-:W-:Y:S01]  /*10c30*/  FFMA.FTZ R11, R42, R0, R3 ;  /* 0x000000002a0b7223 */ /* 0x000fe20000010003 */
[----:B------:R-:W-:Y:S01]  /*10c40*/  FFMA.FTZ R42, R47, R7, -R26 ;  /* 0x000000072f2a7223 */ /* 0x000fe2000001081a */
[----:B------:R-:W-:-:S02]  /*10c50*/  HADD2.F32 R3, -RZ, R29.H0_H0 ;  /* 0x2000001dff037230 */ /* 0x000fc40000004100 */
[----:B------:R-:W-:Y:S02]  /*10c60*/  HADD2.F32 R46, -RZ, R13.H0_H0 ;  /* 0x2000000dff2e7230 */ /* 0x000fe40000004100 */
[--C-:B------:R-:W-:Y:S02]  /*10c70*/  HADD2.F32 R48, -RZ, R34.reuse.H0_H0 ;  /* 0x20000022ff307230 */ /* 0x100fe40000004100 */
[----:B------:R-:W-:Y:S02]  /*10c80*/  HADD2.F32 R47, -RZ, R34.H1_H1 ;  /* 0x30000022ff2f7230 */ /* 0x000fe40000004100 */
[----:B------:R-:W-:Y:S02]  /*10c90*/  HADD2.F32 R29, -RZ, R29.H1_H1 ;  /* 0x3000001dff1d7230 */ /* 0x000fe40000004100 */
[----:B------:R-:W-:Y:S02]  /*10ca0*/  HADD2.F32 R13, -RZ, R13.H1_H1 ;  /* 0x3000000dff0d7230 */ /* 0x000fe40000004100 */
[----:B------:R-:W-:Y:S01]  /*10cb0*/  FFMA.FTZ R44, R49, R7, R44 ;  /* 0x00000007312c7223 */ /* 0x000fe2000001002c */
[----:B------:R-:W-:-:S02]  /*10cc0*/  HADD2.F32 R0, -RZ, R27.H0_H0 ;  /* 0x2000001bff007230 */ /* 0x000fc40000004100 */
[----:B------:R-:W-:Y:S01]  /*10cd0*/  FMUL.FTZ R7, R48, R3 ;  /* 0x0000000330077220 */ /* 0x000fe20000410000 */
[----:B------:R-:W-:Y:S02]  /*10ce0*/  HADD2.F32 R27, -RZ, R27.H1_H1 ;  /* 0x3000001bff1b7230 */ /* 0x000fe40000004100 */
[----:B------:R-:W-:Y:S01]  /*10cf0*/  FMUL.FTZ R26, R47, R29 ;  /* 0x0000001d2f1a7220 */ /* 0x000fe20000410000 */
[C---:B------:R-:W-:Y:S01]  /*10d00*/  FMUL.FTZ R3, R46.reuse, R3 ;  /* 0x000000032e037220 */ /* 0x040fe20000410000 */
[C---:B------:R-:W-:Y:S01]  /*10d10*/  FMUL.FTZ R34, R13.reuse, R29 ;  /* 0x0000001d0d227220 */ /* 0x040fe20000410000 */
[----:B------:R-:W-:Y:S01]  /*10d20*/  FFMA.FTZ R7, R46, R0, -R7 ;  /* 0x000000002e077223 */ /* 0x000fe20000010807 */
[-C--:B------:R-:W-:Y:S01]  /*10d30*/  FFMA.FTZ R26, R13, R27.reuse, -R26 ;  /* 0x0000001b0d1a7223 */ /* 0x080fe2000001081a */
[----:B------:R-:W-:Y:S01]  /*10d40*/  F2FP.SATFINITE.E4M3.F32.PACK_AB_MERGE_C R38, R39, R38, RZ ;  /* 0x000000262726723e */ /* 0x000fe200048070ff */
[----:B------:R-:W-:Y:S01]  /*10d50*/  FFMA.FTZ R3, R48, R0, R3 ;  /* 0x0000000030037223 */ /* 0x000fe20000010003 */
[----:B------:R-:W-:Y:S01]  /*10d60*/  FFMA.FTZ R34, R47, R27, R34 ;  /* 0x0000001b2f227223 */ /* 0x000fe20000010022 */
[----:B------:R-:W-:-:S02]  /*10d70*/  F2FP.SATFINITE.E4M3.F32.PACK_AB_MERGE_C R36, R37, R36, RZ ;  /* 0x000000242524723e */ /* 0x000fc400048070ff */
[----:B------:R-:W-:Y:S02]  /*10d80*/  F2FP.SATFINITE.E4M3.F32.PACK_AB_MERGE_C R32, R32, R41, RZ ;  /* 0x000000292020723e */ /* 0x000fe400048070ff */
[----:B------:R-:W-:Y:S02]  /*10d90*/  F2FP.SATFINITE.E4M3.F32.PACK_AB_MERGE_C R12, R12, R25, RZ ;  /* 0x000000190c0c723e */ /* 0x000fe400048070ff */
[----:B------:R-:W-:Y:S02]  /*10da0*/  F2FP.SATFINITE.E4M3.F32.PACK_AB_MERGE_C R42, R42, R45, RZ ;  /* 0x0000002d2a2a723e */ /* 0x000fe400048070ff */
[----:B------:R-:W-:Y:S02]  /*10db0*/  F2FP.SATFINITE.E4M3.F32.PACK_AB_MERGE_C R40, R40, R43, RZ ;  /* 0x0000002b2828723e */ /* 0x000fe400048070ff */
[----:B------:R-:W-:Y:S02]  /*10dc0*/  F2FP.SATFINITE.E4M3.F32.PACK_AB_MERGE_C R21, R24, R21, RZ ;  /* 0x000000151815723e */ /* 0x000fe400048070ff */
[----:B------:R-:W-:-:S02]  /*10dd0*/  F2FP.SATFINITE.E4M3.F32.PACK_AB_MERGE_C R11, R44, R11, RZ ;  /* 0x0000000b2c0b723e */ /* 0x000fc400048070ff */
[----:B------:R-:W-:Y:S02]  /*10de0*/  F2FP.SATFINITE.E4M3.F32.PACK_AB_MERGE_C R8, R8, R5, R38 ;  /* 0x000000050808723e */ /* 0x000fe40004807026 */
[----:B------:R-:W-:Y:S02]  /*10df0*/  F2FP.SATFINITE.E4M3.F32.PACK_AB_MERGE_C R4, R4, R35, R36 ;  /* 0x000000230404723e */ /* 0x000fe40004807024 */
[----:B------:R-:W-:Y:S02]  /*10e00*/  F2FP.SATFINITE.E4M3.F32.PACK_AB_MERGE_C R5, R28, R9, R32 ;  /* 0x000000091c05723e */ /* 0x000fe40004807020 */
[----:B------:R-:W-:Y:S02]  /*10e10*/  F2FP.SATFINITE.E4M3.F32.PACK_AB_MERGE_C R6, R15, R6, R12 ;  /* 0x000000060f06723e */ /* 0x000fe4000480700c */
[----:B------:R-:W-:Y:S02]  /*10e20*/  F2FP.SATFINITE.E4M3.F32.PACK_AB_MERGE_C R7, R26, R7, R42 ;  /* 0x000000071a07723e */ /* 0x000fe4000480702a */
[----:B------:R-:W-:-:S02]  /*10e30*/  F2FP.SATFINITE.E4M3.F32.PACK_AB_MERGE_C R9, R31, R14, R40 ;  /* 0x0000000e1f09723e */ /* 0x000fc40004807028 */
[----:B------:R-:W-:Y:S02]  /*10e40*/  F2FP.SATFINITE.E4M3.F32.PACK_AB_MERGE_C R10, R33, R10, R21 ;  /* 0x0000000a210a723e */ /* 0x000fe40004807015 */
[----:B------:R-:W-:Y:S01]  /*10e50*/  F2FP.SATFINITE.E4M3.F32.PACK_AB_MERGE_C R11, R34, R3, R11 ;  /* 0x00000003220b723e */ /* 0x000fe2000480700b */
[----:B------:R3:W-:Y:S04]  /*10e60*/  STS.128 [R50+0x1c400], R4 ;  /* 0x01c4000432007388 */ /* 0x0007e80000000c00 */
[----:B------:R3:W-:Y:S02]  /*10e70*/  STS.128 [R20+0x1c400], R8 ;  /* 0x01c4000814007388 */ /* 0x0007e40000000c00 */
.L_x_404:
[----:B------:R-:W-:Y:S05]  /*10e80*/  BSYNC B0 ;  /* 0x0000000000007941 */ /* 0x000fea0003800000 */
.L_x_390:
[----:B------:R-:W-:Y:S01]  /*10e90*/  @!PT LDS RZ, [RZ] ;  /* 0x00000000fffff984 */ /* 0x000fe20000000800 */
[----:B------:R-:W-:Y:S01]  /*10ea0*/  @!PT LDS RZ, [RZ] ;  /* 0x00000000fffff984 */ /* 0x000fe20000000800 */
[----:B------:R-:W-:Y:S01]  /*10eb0*/  @!PT LDS RZ, [RZ] ;  /* 0x00000000fffff984 */ /* 0x000fe20000000800 */
[----:B------:R-:W-:Y:S01]  /*10ec0*/  @!PT LDS RZ, [RZ] ;  /* 0x00000000fffff984 */ /* 0x000fe20000000800 */
[----:B------:R4:W-:Y:S06]  /*10ed0*/  MEMBAR.ALL.CTA ;  /* 0x0000000000007992 */ /* 0x0009ec0000008000 */
[----:B----4-:R-:W4:Y:S01]  /*10ee0*/  FENCE.VIEW.ASYNC.S ;  /* 0x00000000000073c6 */ /* 0x010f220000000000 */
[----:B------:R-:W-:Y:S05]  /*10ef0*/  WARPSYNC.ALL ;  /* 0x0000000000007948 */ /* 0x000fea0003800000 */
[----:B----4-:R-:W-:Y:S06]  /*10f00*/  BAR.SYNC.DEFER_BLOCKING 0xd, 0x100 ;  /* 0x0344000000007b1d */ /* 0x010fec0000010000 */
.L_x_387:
[----:B-1----:R-:W4:Y:S02]  /*10f10*/  LDL R0, [R1+0x40] ;  /* 0x0000400001007983 */ /* 0x002f240000100800 */
[----:B----4-:R-:W-:-:S13]  /*10f20*/  R2UR UR4, R0 ;  /* 0x00000000000472ca */ /* 0x010fda00000e0000 */
[----:B------:R-:W-:-:S05]  /*10f30*/  IMAD.U32 R0, RZ, RZ, UR4 ;  /* 0x00000004ff007e24 */ /* 0x000fca000f8e00ff */
[----:B------:R-:W-:-:S13]  /*10f40*/  ISETP.NE.AND P0, PT, R0, 0x3, PT ;  /* 0x000000030000780c */ /* 0x000fda0003f05270 */
[----:B------:R-:W-:Y:S05]  /*10f50*/  @!P0 BRA `(.L_x_415) ;  /* 0x0000000000048947 */ /* 0x000fea0003800000 */
[----:B------:R-:W-:Y:S01]  /*10f60*/  BPT.TRAP 0x1 ;  /* 0x000000040000795c */ /* 0x000fe20000300000 */
.L_x_415:
[----:B0-2---:R-:W-:Y:S01]  /*10f70*/  IMAD R3, R233, 0x8, R16 ;  /* 0x00000008e9037824 */ /* 0x005fe200078e0210 */
[----:B---3--:R-:W-:-:S04]  /*10f80*/  SHF.L.U32 R6, R236, 0x1f, RZ ;  /* 0x0000001fec067819 */ /* 0x008fc800000006ff */
[----:B------:R0:W1:Y:S01]  /*10f90*/  SYNCS.PHASECHK.TRANS64.TRYWAIT P1, [R3+URZ+0x2e830], R6 ;  /* 0x02e83006030075a7 */ /* 0x000062000802017f */
[----:B------:R-:W-:Y:S05]  /*10fa0*/  @!P0 BRA `(.L_x_416) ;  /* 0x0000000000048947 */ /* 0x000fea0003800000 */
[----:B------:R-:W-:Y:S01]  /*10fb0*/  BPT.TRAP 0x1 ;  /* 0x000000040000795c */ /* 0x000fe20000300000 */
.L_x_416:
[----:B------:R-:W-:Y:S01]  /*10fc0*/  VIADD R0, R16, 0x20400 ;  /* 0x0002040010007836 */ /* 0x000fe20000000000 */
[----:B------:R-:W-:Y:S01]  /*10fd0*/  LOP3.LUT R4, R30, 0x10000, RZ, 0xfc, !PT ;  /* 0x000100001e047812 */ /* 0x000fe200078efcff */
[----:B------:R-:W-:-:S03]  /*10fe0*/  IMAD.MOV.U32 R5, RZ, RZ, 0x40000040 ;  /* 0x40000040ff057424 */ /* 0x000fc600078e00ff */
[----:B------:R-:W-:-:S04]  /*10ff0*/  SHF.R.U32.HI R0, RZ, 0x4, R0 ;  /* 0x00000004ff007819 */ /* 0x000fc80000011600 */
[----:B------:R-:W-:-:S04]  /*11000*/  LOP3.LUT R0, R0, 0x3fff, RZ, 0xc0, !PT ;  /* 0x00003fff00007812 */ /* 0x000fc800078ec0ff */
[----:B------:R-:W-:-:S05]  /*11010*/  LOP3.LUT R0, R0, 0x10000, RZ, 0xfc, !PT ;  /* 0x0001000000007812 */ /* 0x000fca00078efcff */
[----:B------:R2:W-:Y:S01]  /*11020*/  STL [R1+0x48], R0 ;  /* 0x0000480001007387 */ /* 0x0005e20000100800 */
[----:B-1----:R-:W-:Y:S05]  /*11030*/  @P1 BRA `(.L_x_417) ;  /* 0x0000000000081947 */ /* 0x002fea0003800000 */
[----:B------:R-:W1:Y:S02]  /*11040*/  SYNCS.PHASECHK.TRANS64.TRYWAIT P1, [R3+URZ+0x2e830], R6 ;  /* 0x02e83006030075a7 */ /* 0x000e64000802017f */
[----:B-1----:R-:W-:Y:S05]  /*11050*/  @!P1 BRA `(.L_x_418) ;  /* 0x0000011800d09947 */ /* 0x002fea0003800000 */
.L_x_417:
[----:B--2---:R-:W2:Y:S01]  /*11060*/  LDL R0, [R1+0x48] ;  /* 0x0000480001007983 */ /* 0x004ea20000100800 */
[----:B------:R-:W-:Y:S01]  /*11070*/  MOV R13, 0x40000040 ;  /* 0x40000040000d7802 */ /* 0x000fe20000000f00 */
[----:B------:R-:W-:Y:S05]  /*11080*/  WARPSYNC.ALL ;  /* 0x0000000000007948 */ /* 0x000fea0003800000 */
[C---:B------:R-:W-:Y:S02]  /*11090*/  R2UR UR4, R4.reuse ;  /* 0x00000000040472ca */ /* 0x040fe400000e0000 */
[----:B------:R-:W-:Y:S02]  /*110a0*/  R2UR UR5, R5 ;  /* 0x00000000050572ca */ /* 0x000fe400000e0000 */
[----:B------:R-:W-:Y:S01]  /*110b0*/  R2UR UR7, R13 ;  /* 0x000000000d0772ca */ /* 0x000fe200000e0000 */
[----:B------:R-:W-:Y:S01]  /*110c0*/  WARPGROUP.ARRIVE ;  /* 0x00000000000079c5 */ /* 0x000fe20000000000 */
[----:B------:R-:W-:Y:S01]  /*110d0*/  IMAD.MOV.U32 R7, RZ, RZ, 0x40000040 ;  /* 0x40000040ff077424 */ /* 0x000fe200078e00ff */
[----:B------:R-:W-:-:S02]  /*110e0*/  R2UR UR16, R4 ;  /* 0x00000000041072ca */ /* 0x000fc400000e0000 */
[----:B------:R-:W-:Y:S02]  /*110f0*/  R2UR UR17, R5 ;  /* 0x00000000051172ca */ /* 0x000fe400000e0000 */
[----:B------:R-:W-:Y:S02]  /*11100*/  R2UR UR19, R7 ;  /* 0x00000000071372ca */ /* 0x000fe400000e0000 */
[----:B------:R-:W-:Y:S02]  /*11110*/  MOV R7, 0x40000040 ;  /* 0x4000004000077802 */ /* 0x000fe40000000f00 */
[C---:B------:R-:W-:Y:S02]  /*11120*/  R2UR UR12, R4.reuse ;  /* 0x00000000040c72ca */ /* 0x040fe400000e0000 */
[----:B------:R-:W-:Y:S02]  /*11130*/  R2UR UR15, R7 ;  /* 0x00000000070f72ca */ /* 0x000fe400000e0000 */
[----:B------:R-:W-:Y:S01]  /*11140*/  R2UR UR13, R5 ;  /* 0x00000000050d72ca */ /* 0x000fe200000e0000 */
[----:B------:R-:W-:Y:S01]  /*11150*/  IMAD.MOV.U32 R9, RZ, RZ, 0x40000040 ;  /* 0x40000040ff097424 */ /* 0x000fe200078e00ff */
[----:B------:R-:W-:-:S02]  /*11160*/  R2UR UR8, R4 ;  /* 0x00000000040872ca */ /* 0x000fc400000e0000 */
[----:B------:R-:W-:Y:S02]  /*11170*/  R2UR UR9, R5 ;  /* 0x00000000050972ca */ /* 0x000fe400000e0000 */
[----:B------:R-:W-:Y:S02]  /*11180*/  R2UR UR11, R9 ;  /* 0x00000000090b72ca */ /* 0x000fe400000e0000 */
[----:B------:R-:W-:Y:S01]  /*11190*/  P2R R136, PR, RZ, 0x1 ;  /* 0x00000001ff887803 */ /* 0x000fe20000000000 */
[----:B--2---:R-:W-:Y:S02]  /*111a0*/  IMAD R12, R233, 0x700, R0 ;  /* 0x00000700e90c7824 */ /* 0x004fe400078e0200 */
[----:B------:R-:W-:Y:S01]  /*111b0*/  IMAD.MOV.U32 R11, RZ, RZ, 0x40000040 ;  /* 0x40000040ff0b7424 */ /* 0x000fe200078e00ff */
[----:B------:R-:W-:Y:S01]  /*111c0*/  MOV R7, 0x40000040 ;  /* 0x4000004000077802 */ /* 0x000fe20000000f00 */
[----:B------:R-:W-:Y:S01]  /*111d0*/  IMAD.MOV.U32 R9, RZ, RZ, 0x40000040 ;  /* 0x40000040ff097424 */ /* 0x000fe200078e00ff */
[----:B------:R-:W-:Y:S01]  /*111e0*/  R2UR UR6, R12 ;  /* 0x000000000c0672ca */ /* 0x000fe200000e0000 */
[----:B------:R-:W-:Y:S01]  /*111f0*/  IMAD.MOV.U32 R15, RZ, RZ, 0x40000040 ;  /* 0x40000040ff0f7424 */ /* 0x000fe200078e00ff */
[----:B------:R-:W-:Y:S01]  /*11200*/  R2UR UR20, R4 ;  /* 0x00000000041472ca */ /* 0x000fe200000e0000 */
[----:B------:R-:W-:Y:S01]  /*11210*/  IMAD.MOV.U32 R21, RZ, RZ, 0x40000040 ;  /* 0x40000040ff157424 */ /* 0x000fe200078e00ff */
[----:B------:R-:W-:Y:S01]  /*11220*/  R2UR UR21, R5 ;  /* 0x00000000051572ca */ /* 0x000fe200000e0000 */
[----:B------:R-:W2:Y:S01]  /*11230*/  LDL R0, [R1+0x8c] ;  /* 0x00008c0001007983 */ /* 0x000ea20000100800 */
[C---:B01----:R-:W-:Y:S01]  /*11240*/  VIADD R6, R12.reuse, 0x100 ;  /* 0x000001000c067836 */ /* 0x043fe20000000000 */
[----:B------:R-:W-:Y:S01]  /*11250*/  R2UR UR23, R9 ;  /* 0x00000000091772ca */ /* 0x000fe200000e0000 */
[C---:B------:R-:W-:Y:S01]  /*11260*/  VIADD R8, R12.reuse, 0x300 ;  /* 0x000003000c087836 */ /* 0x040fe20000000000 */
[----:B------:R-:W-:Y:S01]  /*11270*/  R2UR UR27, R15 ;  /* 0x000000000f1b72ca */ /* 0x000fe200000e0000 */
[----:B------:R-:W-:Y:S01]  /*11280*/  VIADD R10, R12, 0x400 ;  /* 0x000004000c0a7836 */ /* 0x000fe20000000000 */
[----:B------:R-:W-:Y:S01]  /*11290*/  R2UR UR18, R6 ;  /* 0x00000000061272ca */ /* 0x000fe200000e0000 */
[----:B------:R-:W-:Y:S01]  /*112a0*/  VIADD R6, R12, 0x200 ;  /* 0x000002000c067836 */ /* 0x000fe20000000000 */
[----:B------:R-:W-:Y:S01]  /*112b0*/  QGMMA.64x32x32.F32.E4M3.E4M3 R120, gdesc[UR4], RZ, !UPT, gsb0 ;  /* 0x00600000047879f3 */ /* 0x000fe2000c0008ff */
[----:B------:R-:W-:Y:S01]  /*112c0*/  R2UR UR10, R8 ;  /* 0x00000000080a72ca */ /* 0x000fe200000e0000 */
[----:B------:R-:W-:Y:S01]  /*112d0*/  VIADD R8, R12, 0x600 ;  /* 0x000006000c087836 */ /* 0x000fe20000000000 */
[----:B------:R-:W-:Y:S01]  /*112e0*/  R2UR UR6, R10 ;  /* 0x000000000a0672ca */ /* 0x000fe200000e0000 */
[----:B------:R-:W-:Y:S01]  /*112f0*/  VIADD R14, R12, 0x2 ;  /* 0x000000020c0e7836 */ /* 0x000fe20000000000 */
[----:B------:R-:W-:Y:S01]  /*11300*/  R2UR UR14, R6 ;  /* 0x00000000060e72ca */ /* 0x000fe200000e0000 */
[----:B------:R-:W-:Y:S01]  /*11310*/  VIADD R6, R12, 0x500 ;  /* 0x000005000c067836 */ /* 0x000fe20000000000 */
[----:B------:R-:W-:Y:S01]  /*11320*/  R2UR UR7, R11 ;  /* 0x000000000b0772ca */ /* 0x000fe200000e0000 */
[C---:B------:R-:W-:Y:S01]  /*11330*/  VIADD R10, R4.reuse, 0x2 ;  /* 0x00000002040a7836 */ /* 0x040fe20000000000 */
[----:B------:R-:W-:Y:S01]  /*11340*/  R2UR UR4, R4 ;  /* 0x00000000040472ca */ /* 0x000fe200000e0000 */
[----:B------:R-:W-:Y:S01]  /*11350*/  IMAD.MOV.U32 R11, RZ, RZ, 0x40000040 ;  /* 0x40000040ff0b7424 */ /* 0x000fe200078e00ff */
[----:B------:R-:W-:Y:S01]  /*11360*/  R2UR UR5, R5 ;  /* 0x00000000050572ca */ /* 0x000fe200000e0000 */
[----:B------:R-:W-:Y:S01]  /*11370*/  IMAD.MOV.U32 R9, RZ, RZ, 0x40000040 ;  /* 0x40000040ff097424 */ /* 0x000fe200078e00ff */
[----:B------:R-:W-:Y:S01]  /*11380*/  R2UR UR22, R8 ;  /* 0x00000000081672ca */ /* 0x000fe200000e0000 */
[----:B------:R-:W-:Y:S01]  /*11390*/  VIADD R8, R12, 0x302 ;  /* 0x000003020c087836 */ /* 0x000fe20000000000 */
[----:B------:R-:W-:Y:S01]  /*113a0*/  R2UR UR26, R14 ;  /* 0x000000000e1a72ca */ /* 0x000fe200000e0000 */
[----:B------:R-:W-:Y:S01]  /*113b0*/  VIADD R14, R12, 0x402 ;  /* 0x000004020c0e7836 */ /* 0x000fe20000000000 */
[----:B------:R-:W-:Y:S01]  /*113c0*/  R2UR UR24, R10 ;  /* 0x000000000a1872ca */ /* 0x000fe200000e0000 */
[----:B------:R-:W-:Y:S01]  /*113d0*/  IMAD.MOV.U32 R15, RZ, RZ, 0x40000040 ;  /* 0x40000040ff0f7424 */ /* 0x000fe200078e00ff */
[----:B------:R-:W-:Y:S01]  /*113e0*/  R2UR UR25, R11 ;  /* 0x000000000b1972ca */ /* 0x000fe200000e0000 */
[----:B------:R-:W-:Y:S01]  /*113f0*/  VIADD R20, R12, 0x4 ;  /* 0x000000040c147836 */ /* 0x000fe20000000000 */
[----:B------:R-:W0:Y:S02]  /*11400*/  S2R R138, SR_TID.X ;  /* 0x00000000008a7919 */ /* 0x000e240000002100 */
[----:B0-----:R-:W-:Y:S01]  /*11410*/  LOP3.LUT R138, R138, 0x7f, RZ, 0xc0, !PT ;  /* 0x0000007f8a8a7812 */ /* 0x001fe200078ec0ff */
[----:B------:R-:W-:-:S02]  /*11420*/  WARPGROUP.DEPBAR.LE gsb0, 0x0 ;  /* 0x00008000000079c5 */ /* 0x000fc40000010000 */
[----:B-----5:R-:W-:-:S06]  /*11430*/  WARPGROUP.ARRIVE ;  /* 0x00000000000079c5 */ /* 0x020fcc0000000000 */
[----:B------:R-:W-:Y:S01]  /*11440*/  QGMMA.64x32x32.F32.E4M3.E4M3 R104, gdesc[UR16], RZ, !UPT, gsb0 ;  /* 0x00600000106879f3 */ /* 0x000fe2000c0008ff */
[----:B------:R-:W-:Y:S01]  /*11450*/  R2UR UR18, R6 ;  /* 0x00000000061272ca */ /* 0x000fe200000e0000 */
[----:B------:R-:W-:Y:S01]  /*11460*/  VIADD R6, R12, 0x102 ;  /* 0x000001020c067836 */ /* 0x000fe20000000000 */
[----:B------:R-:W-:Y:S02]  /*11470*/  R2UR UR19, R7 ;  /* 0x00000000071372ca */ /* 0x000fe400000e0000 */
[----:B------:R-:W-:Y:S02]  /*11480*/  R2UR UR16, R4 ;  /* 0x00000000041072ca */ /* 0x000fe400000e0000 */
[----:B------:R-:W-:Y:S02]  /*11490*/  R2UR UR17, R5 ;  /* 0x00000000051172ca */ /* 0x000fe400000e0000 */
[----:B------:R-:W-:Y:S01]  /*114a0*/  MOV R7, 0x40000040 ;  /* 0x4000004000077802 */ /* 0x000fe20000000f00 */
[----:B------:R-:W-:-:S02]  /*114b0*/  WARPGROUP.DEPBAR.LE gsb0, 0x0 ;  /* 0x00008000000079c5 */ /* 0x000fc40000010000 */
[----:B------:R-:W-:-:S06]  /*114c0*/  WARPGROUP.ARRIVE ;  /* 0x00000000000079c5 */ /* 0x000fcc0000000000 */
[----:B------:R-:W-:Y:S01]  /*114d0*/  QGMMA.64x32x32.F32.E4M3.E4M3 R88, gdesc[UR12], RZ, !UPT, gsb0 ;  /* 0x006000000c5879f3 */ /* 0x000fe2000c0008ff */
[----:B------:R-:W-:Y:S02]  /*114e0*/  R2UR UR12, R10 ;  /* 0x000000000a0c72ca */ /* 0x000fe400000e0000 */
[----:B------:R-:W-:Y:S01]  /*114f0*/  R2UR UR13, R11 ;  /* 0x000000000b0d72ca */ /* 0x000fe200000e0000 */
[----:B------:R-:W-:Y:S02]  /*11500*/  WARPGROUP.DEPBAR.LE gsb0, 0x0 ;  /* 0x00008000000079c5 */ /* 0x000fe40000010000 */
[----:B------:R-:W-:-:S06]  /*11510*/  WARPGROUP.ARRIVE ;  /* 0x00000000000079c5 */ /* 0x000fcc0000000000 */
[----:B------:R-:W-:Y:S01]  /*11520*/  QGMMA.64x32x32.F32.E4M3.E4M3 R72, gdesc[UR8], RZ, !UPT, gsb0 ;  /* 0x00600000084879f3 */ /* 0x000fe2000c0008ff */
[----:B------:R-:W-:Y:S01]  /*11530*/  R2UR UR10, R8 ;  /* 0x00000000080a72ca */ /* 0x000fe200000e0000 */
[----:B------:R-:W-:Y:S01]  /*11540*/  VIADD R8, R4, 0x4 ;  /* 0x0000000404087836 */ /* 0x000fe20000000000 */
[----:B------:R-:W-:Y:S01]  /*11550*/  R2UR UR11, R9 ;  /* 0x00000000090b72ca */ /* 0x000fe200000e0000 */
[----:B------:R-:W-:Y:S01]  /*11560*/  IMAD.MOV.U32 R9, RZ, RZ, 0x40000040 ;  /* 0x40000040ff097424 */ /* 0x000fe200078e00ff */
[----:B------:R-:W-:Y:S02]  /*11570*/  R2UR UR8, R10 ;  /* 0x000000000a0872ca */ /* 0x000fe400000e0000 */
[----:B------:R-:W-:Y:S01]  /*11580*/  R2UR UR9, R11 ;  /* 0x000000000b0972ca */ /* 0x000fe200000e0000 */
[----:B------:R-:W-:Y:S02]  /*11590*/  WARPGROUP.DEPBAR.LE gsb0, 0x0 ;  /* 0x00008000000079c5 */ /* 0x000fe40000010000 */
[----:B------:R-:W-:-:S06]  /*115a0*/  WARPGROUP.ARRIVE ;  /* 0x00000000000079c5 */ /* 0x000fcc0000000000 */
[----:B------:R-:W-:Y:S01]  /*115b0*/  QGMMA.64x32x32.F32.E4M3.E4M3 R56, gdesc[UR4], RZ, !UPT, gsb0 ;  /* 0x00600000043879f3 */ /* 0x000fe2000c0008ff */
[----:B------:R-:W-:Y:S01]  /*115c0*/  R2UR UR6, R14 ;  /* 0x000000000e0672ca */ /* 0x000fe200000e0000 */
[----:B------:R-:W-:Y:S01]  /*115d0*/  VIADD R14, R12, 0x602 ;  /* 0x000006020c0e7836 */ /* 0x000fe20000000000 */
[----:B------:R-:W-:Y:S02]  /*115e0*/  R2UR UR7, R15 ;  /* 0x000000000f0772ca */ /* 0x000fe400000e0000 */
[----:B------:R-:W-:Y:S02]  /*115f0*/  R2UR UR4, R10 ;  /* 0x000000000a0472ca */ /* 0x000fe400000e0000 */
[----:B------:R-:W-:Y:S02]  /*11600*/  R2UR UR5, R11 ;  /* 0x000000000b0572ca */ /* 0x000fe400000e0000 */
[----:B------:R-:W-:Y:S01]  /*11610*/  MOV R15, 0x40000040 ;  /* 0x40000040000f7802 */ /* 0x000fe20000000f00 */
[----:B--2---:R-:W-:Y:S01]  /*11620*/  IMAD.IADD R13, R0, 0x1, R139 ;  /* 0x00000001000d7824 */ /* 0x004fe200078e028b */
[----:B------:R-:W-:-:S02]  /*11630*/  WARPGROUP.DEPBAR.LE gsb0, 0x0 ;  /* 0x00008000000079c5 */ /* 0x000fc40000010000 */
[----:B------:R-:W-:-:S06]  /*11640*/  WARPGROUP.ARRIVE ;  /* 0x00000000000079c5 */ /* 0x000fcc0000000000 */
[----:B------:R-:W-:Y:S01]  /*11650*/  QGMMA.64x32x32.F32.E4M3.E4M3 R40, gdesc[UR16], RZ, !UPT, gsb0 ;  /* 0x00600000102879f3 */ /* 0x000fe2000c0008ff */
[----:B------:R-:W-:Y:S02]  /*11660*/  R2UR UR16, R10 ;  /* 0x000000000a1072ca */ /* 0x000fe400000e0000 */
[----:B------:R-:W-:Y:S02]  /*11670*/  R2UR UR17, R11 ;  /* 0x000000000b1172ca */ /* 0x000fe400000e0000 */
[----:B------:R-:W-:Y:S01]  /*11680*/  R2UR UR18, R6 ;  /* 0x00000000061272ca */ /* 0x000fe200000e0000 */
[----:B------:R-:W-:Y:S01]  /*11690*/  VIADD R6, R12, 0x202 ;  /* 0x000002020c067836 */ /* 0x000fe20000000000 */
[----:B------:R-:W-:Y:S01]  /*116a0*/  R2UR UR19, R7 ;  /* 0x00000000071372ca */ /* 0x000fe200000e0000 */
[----:B------:R-:W-:-:S03]  /*116b0*/  IMAD.MOV.U32 R7, RZ, RZ, 0x40000040 ;  /* 0x40000040ff077424 */ /* 0x000fc600078e00ff */
[----:B------:R-:W-:Y:S02]  /*116c0*/  R2UR UR14, R6 ;  /* 0x00000000060e72ca */ /* 0x000fe400000e0000 */
[----:B------:R-:W-:Y:S01]  /*116d0*/  R2UR UR15, R7 ;  /* 0x00000000070f72ca */ /* 0x000fe200000e0000 */
[----:B------:R-:W-:Y:S01]  /*116e0*/  IMAD.MOV.U32 R7, RZ, RZ, 0x40000040 ;  /* 0x40000040ff077424 */ /* 0x000fe200078e00ff */
[----:B------:R-:W-:Y:S01]  /*116f0*/  IADD3 R6, R12, 0x502, RZ ;  /* 0x000005020c067810 */ /* 0x000fe20007ffe0ff */
[----:B------:R-:W-:Y:S02]  /*11700*/  WARPGROUP.DEPBAR.LE gsb0, 0x0 ;  /* 0x00008000000079c5 */ /* 0x000fe40000010000 */
[----:B------:R-:W-:-:S06]  /*11710*/  WARPGROUP.ARRIVE ;  /* 0x00000000000079c5 */ /* 0x000fcc0000000000 */
[----:B------:R-:W-:Y:S01]  /*11720*/  QGMMA.64x32x32.F32.E4M3.E4M3 R24, gdesc[UR20], RZ, !UPT, gsb0 ;  /* 0x00600000141879f3 */ /* 0x000fe2000c0008ff */
[----:B------:R-:W-:Y:S02]  /*11730*/  R2UR UR22, R14 ;  /* 0x000000000e1672ca */ /* 0x000fe400000e0000 */
[----:B------:R-:W-:Y:S01]  /*11740*/  R2UR UR23, R15 ;  /* 0x000000000f1772ca */ /* 0x000fe200000e0000 */
[----:B------:R-:W-:Y:S01]  /*11750*/  IMAD.MOV.U32 R15, RZ, RZ, 0x40000040 ;  /* 0x40000040ff0f7424 */ /* 0x000fe200078e00ff */
[----:B------:R-:W-:Y:S02]  /*11760*/  R2UR UR20, R10 ;  /* 0x000000000a1472ca */ /* 0x000fe400000e0000 */
[----:B------:R-:W-:Y:S02]  /*11770*/  R2UR UR21, R11 ;  /* 0x000000000b1572ca */ /* 0x000fe400000e0000 */
[----:B------:R-:W-:Y:S01]  /*11780*/  IADD3 R14, R12, 0x304, RZ ;  /* 0x000003040c0e7810 */ /* 0x000fe20007ffe0ff */
[----:B------:R-:W-:-:S02]  /*11790*/  WARPGROUP.DEPBAR.LE gsb0, 0x0 ;  /* 0x00008000000079c5 */ /* 0x000fc40000010000 */
[----:B------:R-:W-:-:S06]  /*117a0*/  WARPGROUP.ARRIVE ;  /* 0x00000000000079c5 */ /* 0x000fcc0000000000 */
[----:B------:R-:W-:Y:S01]  /*117b0*/  QGMMA.64x32x32.F32.E4M3.E4M3 R120, gdesc[UR24], R120, gsb0 ;  /* 0x00600000187879f3 */ /* 0x000fe20008000878 */
        /* <DEDUP_REMOVED lines=18> */
[----:B------:R-:W-:Y:S02]  /*118e0*/  R2UR UR12, R8 ;  /* 0x00000000080c72ca */ /* 0x000fe400000e0000 */
[----:B------:R-:W-:Y:S01]  /*118f0*/  R2UR UR13, R9 ;  /* 0x00000000090d72ca */ /* 0x000fe200000e0000 */
[----:B------:R-:W-:Y:S02]  /*11900*/  WARPGROUP.DEPBAR.LE gsb0, 0x0 ;  /* 0x00008000000079c5 */ /* 0x000fe40000010000 */
[----:B------:R-:W-:-:S06]  /*11910*/  WARPGROUP.ARRIVE ;  /* 0x00000000000079c5 */ /* 0x000fcc0000000000 */
[----:B------:R-:W-:Y:S01]  /*11920*/  QGMMA.64x32x32.F32.E4M3.E4M3 R72, gdesc[UR8], R72, gsb0 ;  /* 0x00600000084879f3 */ /* 0x000fe20008000848 */
        /* <DEDUP_REMOVED lines=19> */
[----:B------:R-:W-:Y:S02]  /*11a60*/  R2UR UR17, R9 ;  /* 0x00000000091172ca */ /* 0x000fe400000e0000 */
[----:B------:R-:W-:Y:S01]  /*11a70*/  R2UR UR18, R6 ;  /* 0x00000000061272ca */ /* 0x000fe200000e0000 */
[----:B------:R-:W-:Y:S01]  /*11a80*/  VIADD R6, R12, 0x204 ;  /* 0x000002040c067836 */ /* 0x000fe20000000000 */
[----:B------:R-:W-:Y:S01]  /*11a90*/  R2UR UR19, R7 ;  /* 0x00000000071372ca */ /* 0x000fe200000e0000 */
[----:B------:R-:W-:-:S03]  /*11aa0*/  IMAD.MOV.U32 R7, RZ, RZ, 0x40000040 ;  /* 0x40000040ff077424 */ /* 0x000fc600078e00ff */
[----:B------:R-:W-:Y:S01]  /*11ab0*/  R2UR UR14, R6 ;  /* 0x00000000060e72ca */ /* 0x000fe200000e0000 */
[----:B------:R-:W-:Y:S01]  /*11ac0*/  VIADD R6, R12, 0x504 ;  /* 0x000005040c067836 */ /* 0x000fe20000000000 */
[----:B------:R-:W-:Y:S01]  /*11ad0*/  R2UR UR15, R7 ;  /* 0x00000000070f72ca */ /* 0x000fe200000e0000 */
[----:B------:R-:W-:Y:S01]  /*11ae0*/  IMAD.MOV.U32 R7, RZ, RZ, 0x40000040 ;  /* 0x40000040ff077424 */ /* 0x000fe200078e00ff */
        /* <DEDUP_REMOVED lines=21> */
[----:B------:R-:W-:Y:S02]  /*11c40*/  R2UR UR19, R7 ;  /* 0x00000000071372ca */ /* 0x000fe400000e0000 */
[----:B------:R-:W-:Y:S02]  /*11c50*/  R2UR UR16, R8 ;  /* 0x00000000081072ca */ /* 0x000fe400000e0000 */
[----:B------:R-:W-:Y:S02]  /*11c60*/  R2UR UR17, R9 ;  /* 0x00000000091172ca */ /* 0x000fe400000e0000 */
[----:B------:R-:W-:Y:S02]  /*11c70*/  MOV R7, 0x40000040 ;  /* 0x4000004000077802 */ /* 0x000fe40000000f00 */
[----:B------:R-:W-:-:S02]  /*11c80*/  R2UR UR24, R6 ;  /* 0x00000000061872ca */ /* 0x000fc400000e0000 */
[----:B------:R-:W-:Y:S01]  /*11c90*/  R2UR UR25, R7 ;  /* 0x00000000071972ca */ /* 0x000fe200000e0000 */
[----:B------:R-:W-:Y:S02]  /*11ca0*/  WARPGROUP.DEPBAR.LE gsb0, 0x0 ;  /* 0x00008000000079c5 */ /* 0x000fe40000010000 */
[----:B------:R-:W-:-:S06]  /*11cb0*/  WARPGROUP.ARRIVE ;  /* 0x00000000000079c5 */ /* 0x000fcc0000000000 */
[----:B------:R-:W-:Y:S03]  /*11cc0*/  QGMMA.64x32x32.F32.E4M3.E4M3 R88, gdesc[UR12], R88, gsb0 ;  /* 0x006000000c5879f3 */ /* 0x000fe60008000858 */
        /* <DEDUP_REMOVED lines=11> */
[----:B------:R-:W-:Y:S01]  /*11d80*/  IMAD R14, R232, -0xe0, R13 ;  /* 0xffffff20e80e7824 */ /* 0x000fe200078e020d */
[----:B------:R-:W-:Y:S01]  /*11d90*/  R2UR UR7, R15 ;  /* 0x000000000f0772ca */ /* 0x000fe200000e0000 */
[----:B------:R-:W-:-:S03]  /*11da0*/  IMAD.MOV.U32 R13, RZ, RZ, 0x40000040 ;  /* 0x40000040ff0d7424 */ /* 0x000fc600078e00ff */
[C---:B------:R-:W-:Y:S02]  /*11db0*/  ISETP.GT.AND P1, PT, R14.reuse, 0x9, PT ;  /* 0x000000090e00780c */ /* 0x040fe40003f24270 */
[C---:B------:R-:W-:Y:S02]  /*11dc0*/  ISETP.GT.AND P4, PT, R14.reuse, 0x8, PT ;  /* 0x000000080e00780c */ /* 0x040fe40003f84270 */
[C---:B------:R-:W-:Y:S02]  /*11dd0*/  ISETP.GT.AND P2, PT, R14.reuse, RZ, PT ;  /* 0x000000ff0e00720c */ /* 0x040fe40003f44270 */
[C---:B------:R-:W-:Y:S02]  /*11de0*/  ISETP.GT.AND P5, PT, R14.reuse, 0x1, PT ;  /* 0x000000010e00780c */ /* 0x040fe40003fa4270 */
[C---:B------:R-:W-:Y:S02]  /*11df0*/  ISETP.GT.AND P3, PT, R14.reuse, 0x10, PT ;  /* 0x000000100e00780c */ /* 0x040fe40003f64270 */
[----:B------:R-:W-:-:S02]  /*11e00*/  ISETP.GT.AND P0, PT, R14, 0xb9, PT ;  /* 0x000000b90e00780c */ /* 0x000fc40003f04270 */
[----:B------:R-:W-:Y:S01]  /*11e10*/  ISETP.GT.AND P6, PT, R14, 0xc0, PT ;  /* 0x000000c00e00780c */ /* 0x000fe20003fc4270 */
        /* <DEDUP_REMOVED lines=10> */
[----:B------:R-:W-:Y:S01]  /*11ec0*/  WARPGROUP.ARRIVE ;  /* 0x00000000000079c5 */ /* 0x000fe20000000000 */
[----:B------:R-:W-:Y:S01]  /*11ed0*/  FSEL R141, R125, -INF , P1 ;  /* 0xff8000007d8d7808 */ /* 0x000fe20000800000 */
[----:B------:R-:W-:Y:S01]  /*11ee0*/  IMAD.MOV.U32 R125, RZ, RZ, 0x40000040 ;  /* 0x40000040ff7d7424 */ /* 0x000fe200078e00ff */
[----:B------:R-:W-:Y:S02]  /*11ef0*/  FSEL R137, R124, -INF , P4 ;  /* 0xff8000007c897808 */ /* 0x000fe40002000000 */
[----:B------:R-:W-:Y:S01]  /*11f00*/  IADD3 R124, R12, 0x306, RZ ;  /* 0x000003060c7c7810 */ /* 0x000fe20007ffe0ff */
[----:B------:R-:W-:Y:S01]  /*11f10*/  QGMMA.64x32x32.F32.E4M3.E4M3 R104, gdesc[UR4], R104, gsb0 ;  /* 0x00600000046879f3 */ /* 0x000fe20008000868 */
[----:B------:R-:W-:-:S02]  /*11f20*/  R2UR UR6, R20 ;  /* 0x00000000140672ca */ /* 0x000fc400000e0000 */
[----:B------:R-:W-:Y:S02]  /*11f30*/  R2UR UR7, R21 ;  /* 0x00000000150772ca */ /* 0x000fe400000e0000 */
[----:B------:R-:W-:Y:S02]  /*11f40*/  R2UR UR4, R6 ;  /* 0x00000000060472ca */ /* 0x000fe400000e0000 */
[----:B------:R-:W-:Y:S02]  /*11f50*/  R2UR UR5, R7 ;  /* 0x00000000070572ca */ /* 0x000fe400000e0000 */
[----:B------:R-:W-:Y:S02]  /*11f60*/  FSEL R15, R122, -INF , P2 ;  /* 0xff8000007a0f7808 */ /* 0x000fe40001000000 */
[----:B------:R-:W-:Y:S02]  /*11f70*/  FSEL R21, R120, -INF , P2 ;  /* 0xff80000078157808 */ /* 0x000fe40001000000 */
[----:B------:R-:W-:-:S02]  /*11f80*/  ISETP.GT.AND P2, PT, R14, 0x11, PT ;  /* 0x000000110e00780c */ /* 0x000fc40003f44270 */
[----:B------:R-:W-:Y:S02]  /*11f90*/  FSEL R123, R123, -INF , P5 ;  /* 0xff8000007b7b7808 */ /* 0x000fe40002800000 */
[----:B------:R-:W-:Y:S02]  /*11fa0*/  FSEL R20, R121, -INF , P5 ;  /* 0xff80000079147808 */ /* 0x000fe40002800000 */
[----:B------:R-:W-:Y:S02]  /*11fb0*/  ISETP.GT.AND P5, PT, R14, 0x18, PT ;  /* 0x000000180e00780c */ /* 0x000fe40003fa4270 */
[----:B------:R-:W-:Y:S02]  /*11fc0*/  FSEL R147, R129, -INF , P2 ;  /* 0xff80000081937808 */ /* 0x000fe40001000000 */
[----:B------:R-:W-:Y:S02]  /*11fd0*/  FSEL R131, R131, -INF , P2 ;  /* 0xff80000083837808 */ /* 0x000fe40001000000 */
[----:B------:R-:W-:-:S02]  /*11fe0*/  FSEL R129, R134, -INF , P5 ;  /* 0xff80000086817808 */ /* 0x000fc40002800000 */
[----:B------:R-:W-:Y:S02]  /*11ff0*/  FSEL R149, R132, -INF , P5 ;  /* 0xff80000084957808 */ /* 0x000fe40002800000 */
[C---:B------:R-:W-:Y:S02]  /*12000*/  ISETP.GT.AND P2, PT, R14.reuse, 0x20, PT ;  /* 0x000000200e00780c */ /* 0x040fe40003f44270 */
[----:B------:R-:W-:Y:S02]  /*12010*/  ISETP.GT.AND P5, PT, R14, 0x21, PT ;  /* 0x000000210e00780c */ /* 0x000fe40003fa4270 */
[----:B------:R-:W-:Y:S02]  /*12020*/  FMNMX.FTZ R0, R21, R20, !PT ;  /* 0x0000001415007209 */ /* 0x000fe40007810000 */
[----:B------:R-:W-:Y:S02]  /*12030*/  FSEL R145, R128, -INF , P3 ;  /* 0xff80000080917808 */ /* 0x000fe40001800000 */
[----:B------:R-:W-:-:S02]  /*12040*/  FMNMX.FTZ R0, R137, R0, !PT ;  /* 0x0000000089007209 */ /* 0x000fc40007810000 */
[----:B------:R-:W-:Y:S02]  /*12050*/  FSEL R121, R126, -INF , P4 ;  /* 0xff8000007e797808 */ /* 0x000fe40002000000 */
[----:B------:R-:W-:Y:S02]  /*12060*/  FMNMX.FTZ R0, R141, R0, !PT ;  /* 0x000000008d007209 */ /* 0x000fe40007810000 */
        /* <DEDUP_REMOVED lines=8> */
[----:B------:R-:W-:Y:S01]  /*120f0*/  FSEL R127, R127, -INF , P1 ;  /* 0xff8000007f7f7808 */ /* 0x000fe20000800000 */
[----:B------:R-:W-:Y:S02]  /*12100*/  WARPGROUP.DEPBAR.LE gsb0, 0x0 ;  /* 0x00008000000079c5 */ /* 0x000fe40000010000 */
[----:B------:R-:W-:Y:S01]  /*12110*/  WARPGROUP.ARRIVE ;  /* 0x00000000000079c5 */ /* 0x000fe20000000000 */
[----:B------:R-:W-:Y:S01]  /*12120*/  FSEL R153, R104, -INF , P2 ;  /* 0xff80000068997808 */ /* 0x000fe20001000000 */
[----:B------:R-:W-:Y:S01]  /*12130*/  VIADD R104, R12, 0x406 ;  /* 0x000004060c687836 */ /* 0x000fe20000000000 */
[----:B------:R-:W-:Y:S01]  /*12140*/  FSEL R157, R105, -INF , P5 ;  /* 0xff800000699d7808 */ /* 0x000fe20002800000 */
[----:B------:R-:W-:Y:S01]  /*12150*/  IMAD.MOV.U32 R105, RZ, RZ, 0x40000040 ;  /* 0x40000040ff697424 */ /* 0x000fe200078e00ff */
[----:B------:R-:W-:Y:S01]  /*12160*/  FMNMX.FTZ R0, R153, R0, !PT ;  /* 0x0000000099007209 */ /* 0x000fe20007810000 */
[----:B------:R-:W-:Y:S01]  /*12170*/  QGMMA.64x32x32.F32.E4M3.E4M3 R88, gdesc[UR4], R88, gsb0 ;  /* 0x00600000045879f3 */ /* 0x000fe20008000858 */
[----:B------:R-:W-:-:S02]  /*12180*/  R2UR UR6, R124 ;  /* 0x000000007c0672ca */ /* 0x000fc400000e0000 */
[----:B------:R-:W-:Y:S02]  /*12190*/  R2UR UR7, R125 ;  /* 0x000000007d0772ca */ /* 0x000fe400000e0000 */
[----:B------:R-:W-:Y:S02]  /*121a0*/  R2UR UR4, R6 ;  /* 0x00000000060472ca */ /* 0x000fe400000e0000 */
[----:B------:R-:W-:Y:S02]  /*121b0*/  R2UR UR5, R7 ;  /* 0x00000000070572ca */ /* 0x000fe400000e0000 */
[----:B------:R-:W-:Y:S02]  /*121c0*/  ISETP.GT.AND P1, PT, R14, 0x29, PT ;  /* 0x000000290e00780c */ /* 0x000fe40003f24270 */
[----:B------:R-:W-:Y:S02]  /*121d0*/  FSEL R159, R108, -INF , P4 ;  /* 0xff8000006c9f7808 */ /* 0x000fe40002000000 */
[----:B------:R-:W-:-:S02]  /*121e0*/  FMNMX.FTZ R0, R157, R0, !PT ;  /* 0x000000009d007209 */ /* 0x000fc40007810000 */
[----:B------:R-:W-:Y:S02]  /*121f0*/  FSEL R143, R130, -INF , P3 ;  /* 0xff800000828f7808 */ /* 0x000fe40001800000 */
[----:B------:R-:W-:Y:S02]  /*12200*/  ISETP.GT.AND P3, PT, R14, 0x30, PT ;  /* 0x000000300e00780c */ /* 0x000fe40003f64270 */
[----:B------:R-:W-:Y:S02]  /*12210*/  FSEL R109, R109, -INF , P1 ;  /* 0xff8000006d6d7808 */ /* 0x000fe40000800000 */
[----:B------:R-:W-:Y:S02]  /*12220*/  FMNMX.FTZ R0, R159, R0, !PT ;  /* 0x000000009f007209 */ /* 0x000fe40007810000 */
[----:B------:R-:W-:Y:S01]  /*12230*/  FSEL R125, R106, -INF , P2 ;  /* 0xff8000006a7d7808 */ /* 0x000fe20001000000 */
[----:B------:R-:W-:Y:S01]  /*12240*/  VIADD R106, R12, 0x506 ;  /* 0x000005060c6a7836 */ /* 0x000fe20000000000 */
[----:B------:R-:W-:Y:S01]  /*12250*/  FSEL R151, R107, -INF , P5 ;  /* 0xff8000006b977808 */ /* 0x000fe20002800000 */
[----:B------:R-:W-:Y:S01]  /*12260*/  IMAD.MOV.U32 R107, RZ, RZ, 0x40000040 ;  /* 0x40000040ff6b7424 */ /* 0x000fe200078e00ff */
[----:B------:R-:W-:-:S02]  /*12270*/  ISETP.GT.AND P2, PT, R14, 0x31, PT ;  /* 0x000000310e00780c */ /* 0x000fc40003f44270 */
[----:B------:R-:W-:Y:S02]  /*12280*/  FSEL R163, R112, -INF , P3 ;  /* 0xff80000070a37808 */ /* 0x000fe40001800000 */
[----:B------:R-:W-:Y:S02]  /*12290*/  FMNMX.FTZ R0, R109, R0, !PT ;  /* 0x000000006d007209 */ /* 0x000fe40007810000 */
[----:B------:R-:W-:Y:S02]  /*122a0*/  ISETP.GT.AND P5, PT, R14, 0x38, PT ;  /* 0x000000380e00780c */ /* 0x000fe40003fa4270 */
[----:B------:R-:W-:Y:S02]  /*122b0*/  FSEL R165, R113, -INF , P2 ;  /* 0xff80000071a57808 */ /* 0x000fe40001000000 */
[----:B------:R-:W-:Y:S02]  /*122c0*/  R2UR UR10, R106 ;  /* 0x000000006a0a72ca */ /* 0x000fe400000e0000 */
[----:B------:R-:W-:-:S02]  /*122d0*/  R2UR UR11, R107 ;  /* 0x000000006b0b72ca */ /* 0x000fc400000e0000 */
[----:B------:R-:W-:Y:S02]  /*122e0*/  FMNMX.FTZ R0, R163, R0, !PT ;  /* 0x00000000a3007209 */ /* 0x000fe40007810000 */
[----:B------:R-:W-:Y:S02]  /*122f0*/  FSEL R155, R110, -INF , P4 ;  /* 0xff8000006e9b7808 */ /* 0x000fe40002000000 */
[----:B------:R-:W-:Y:S02]  /*12300*/  ISETP.GT.AND P4, PT, R14, 0x39, PT ;  /* 0x000000390e00780c */ /* 0x000fe40003f84270 */
[----:B------:R-:W-:Y:S02]  /*12310*/  FSEL R167, R116, -INF , P5 ;  /* 0xff80000074a77808 */ /* 0x000fe40002800000 */
[----:B------:R-:W-:Y:S02]  /*12320*/  FMNMX.FTZ R0, R165, R0, !PT ;  /* 0x00000000a5007209 */ /* 0x000fe40007810000 */
[----:B------:R-:W-:-:S02]  /*12330*/  FSEL R115, R115, -INF , P2 ;  /* 0xff80000073737808 */ /* 0x000fc40001000000 */
[----:B------:R-:W-:Y:S02]  /*12340*/  FSEL R117, R117, -INF , P4 ;  /* 0xff80000075757808 */ /* 0x000fe40002000000 */
[----:B------:R-:W-:Y:S02]  /*12350*/  ISETP.GT.AND P2, PT, R14, 0x40, PT ;  /* 0x000000400e00780c */ /* 0x000fe40003f44270 */
[----:B------:R-:W-:Y:S02]  /*12360*/  FMNMX.FTZ R0, R167, R0, !PT ;  /* 0x00000000a7007209 */ /* 0x000fe40007810000 */
[----:B------:R-:W-:Y:S01]  /*12370*/  FSEL R113, R118, -INF , P5 ;  /* 0xff80000076717808 */ /* 0x000fe20002800000 */
[----:B------:R-:W-:Y:S02]  /*12380*/  WARPGROUP.DEPBAR.LE gsb0, 0x0 ;  /* 0x00008000000079c5 */ /* 0x000fe40000010000 */
[----:B------:R-:W-:Y:S01]  /*12390*/  WARPGROUP.ARRIVE ;  /* 0x00000000000079c5 */ /* 0x000fe20000000000 */
[----:B------:R-:W-:-:S02]  /*123a0*/  ISETP.GT.AND P5, PT, R14, 0x41, PT ;  /* 0x000000410e00780c */ /* 0x000fc40003fa4270 */
[----:B------:R-:W-:Y:S02]  /*123b0*/  FSEL R107, R88, -INF , P2 ;  /* 0xff800000586b7808 */ /* 0x000fe40001000000 */
[----:B------:R-:W-:Y:S01]  /*123c0*/  FMNMX.FTZ R0, R117, R0, !PT ;  /* 0x0000000075007209 */ /* 0x000fe20007810000 */
[----:B------:R-:W-:Y:S01]  /*123d0*/  QGMMA.64x32x32.F32.E4M3.E4M3 R72, gdesc[UR4], R72, gsb0 ;  /* 0x00600000044879f3 */ /* 0x000fe20008000848 */
[----:B------:R-:W-:Y:S02]  /*123e0*/  R2UR UR6, R104 ;  /* 0x00000000680672ca */ /* 0x000fe400000e0000 */
[----:B------:R-:W-:Y:S02]  /*123f0*/  R2UR UR7, R105 ;  /* 0x00000000690772ca */ /* 0x000fe400000e0000 */
[----:B------:R-:W-:Y:S02]  /*12400*/  R2UR UR4, R6 ;  /* 0x00000000060472ca */ /* 0x000fe400000e0000 */
[----:B------:R-:W-:-:S02]  /*12410*/  R2UR UR5, R7 ;  /* 0x00000000070572ca */ /* 0x000fc400000e0000 */
[----:B------:R-:W-:Y:S02]  /*12420*/  FSEL R119, R119, -INF , P4 ;  /* 0xff80000077777808 */ /* 0x000fe40002000000 */
[C---:B------:R-:W-:Y:S02]  /*12430*/  ISETP.GT.AND P4, PT, R14.reuse, 0x48, PT ;  /* 0x000000480e00780c */ /* 0x040fe40003f84270 */
[----:B------:R-:W-:Y:S02]  /*12440*/  FSEL R169, R89, -INF , P5 ;  /* 0xff80000059a97808 */ /* 0x000fe40002800000 */
[----:B------:R-:W-:Y:S02]  /*12450*/  FMNMX.FTZ R0, R107, R0, !PT ;  /* 0x000000006b007209 */ /* 0x000fe40007810000 */
[----:B------:R-:W-:Y:S02]  /*12460*/  FSEL R111, R111, -INF , P1 ;  /* 0xff8000006f6f7808 */ /* 0x000fe40000800000 */
[----:B------:R-:W-:-:S02]  /*12470*/  ISETP.GT.AND P1, PT, R14, 0x49, PT ;  /* 0x000000490e00780c */ /* 0x000fc40003f24270 */
[----:B------:R-:W-:Y:S02]  /*12480*/  FSEL R171, R92, -INF , P4 ;  /* 0xff8000005cab7808 */ /* 0x000fe40002000000 */
[----:B------:R-:W-:Y:S02]  /*12490*/  FMNMX.FTZ R0, R169, R0, !PT ;  /* 0x00000000a9007209 */ /* 0x000fe40007810000 */
[----:B------:R-:W-:Y:S02]  /*124a0*/  FSEL R161, R114, -INF , P3 ;  /* 0xff80000072a17808 */ /* 0x000fe40001800000 */
[----:B------:R-:W-:Y:S02]  /*124b0*/  ISETP.GT.AND P3, PT, R14, 0x50, PT ;  /* 0x000000500e00780c */ /* 0x000fe40003f64270 */
        /* <DEDUP_REMOVED lines=15> */
[----:B------:R-:W-:Y:S01]  /*125b0*/  FSEL R101, R101, -INF , P4 ;  /* 0xff80000065657808 */ /* 0x000fe20002000000 */
[----:B------:R-:W-:Y:S02]  /*125c0*/  WARPGROUP.DEPBAR.LE gsb0, 0x0 ;  /* 0x00008000000079c5 */ /* 0x000fe40000010000 */
[----:B------:R-:W-:Y:S01]  /*125d0*/  WARPGROUP.ARRIVE ;  /* 0x00000000000079c5 */ /* 0x000fe20000000000 */
[----:B------:R-:W-:Y:S02]  /*125e0*/  ISETP.GT.AND P3, PT, R14, 0x60, PT ;  /* 0x000000600e00780c */ /* 0x000fe40003f64270 */
[----:B------:R-:W-:Y:S02]  /*125f0*/  FMNMX.FTZ R0, R179, R0, !PT ;  /* 0x00000000b3007209 */ /* 0x000fe40007810000 */
[----:B------:R-:W-:Y:S01]  /*12600*/  FSEL R95, R95, -INF , P1 ;  /* 0xff8000005f5f7808 */ /* 0x000fe20000800000 */
[----:B------:R-:W-:Y:S01]  /*12610*/  QGMMA.64x32x32.F32.E4M3.E4M3 R56, gdesc[UR4], R56, gsb0 ;  /* 0x00600000043879f3 */ /* 0x000fe20008000838 */
[----:B------:R-:W-:-:S02]  /*12620*/  R2UR UR7, R13 ;  /* 0x000000000d0772ca */ /* 0x000fc400000e0000 */
        /* <DEDUP_REMOVED lines=19> */
[----:B------:R-:W-:Y:S02]  /*12760*/  IADD3 R12, R12, 0x606, RZ ;  /* 0x000006060c0c7810 */ /* 0x000fe40007ffe0ff */
[----:B------:R-:W-:Y:S02]  /*12770*/  FSEL R75, R75, -INF , P1 ;  /* 0xff8000004b4b7808 */ /* 0x000fe40000800000 */
[----:B------:R-:W-:Y:S02]  /*12780*/  ISETP.GT.AND P1, PT, R14, 0x78, PT ;  /* 0x000000780e00780c */ /* 0x000fe40003f24270 */
[----:B------:R-:W-:Y:S02]  /*12790*/  FSEL R81, R81, -INF , P3 ;  /* 0xff80000051517808 */ /* 0x000fe40001800000 */
[----:B------:R-:W-:-:S02]  /*127a0*/  FMNMX.FTZ R0, R187, R0, !PT ;  /* 0x00000000bb007209 */ /* 0x000fc40007810000 */
[----:B------:R-:W-:Y:S02]  /*127b0*/  R2UR UR6, R12 ;  /* 0x000000000c0672ca */ /* 0x000fe400000e0000 */
[----:B------:R-:W-:Y:S02]  /*127c0*/  FSEL R185, R78, -INF , P2 ;  /* 0xff8000004eb97808 */ /* 0x000fe40001000000 */
[----:B------:R-:W-:Y:S02]  /*127d0*/  R2UR UR4, R6 ;  /* 0x00000000060472ca */ /* 0x000fe400000e0000 */
[----:B------:R-:W-:Y:S02]  /*127e0*/  R2UR UR5, R7 ;  /* 0x00000000070572ca */ /* 0x000fe400000e0000 */
[----:B------:R-:W-:Y:S01]  /*127f0*/  ISETP.GT.AND P2, PT, R14, 0x79, PT ;  /* 0x000000790e00780c */ /* 0x000fe20003f44270 */
[----:B------:R-:W-:Y:S02]  /*12800*/  WARPGROUP.DEPBAR.LE gsb0, 0x0 ;  /* 0x00008000000079c5 */ /* 0x000fe40000010000 */
[----:B------:R-:W-:Y:S01]  /*12810*/  WARPGROUP.ARRIVE ;  /* 0x00000000000079c5 */ /* 0x000fe20000000000 */
[----:B------:R-:W-:-:S02]  /*12820*/  FSEL R189, R84, -INF , P1 ;  /* 0xff80000054bd7808 */ /* 0x000fc40000800000 */
[----:B------:R-:W-:Y:S02]  /*12830*/  FMNMX.FTZ R0, R81, R0, !PT ;  /* 0x0000000051007209 */ /* 0x000fe40007810000 */
[----:B------:R-:W-:Y:S01]  /*12840*/  FSEL R79, R79, -INF , P5 ;  /* 0xff8000004f4f7808 */ /* 0x000fe20002800000 */
[----:B------:R-:W-:Y:S01]  /*12850*/  QGMMA.64x32x32.F32.E4M3.E4M3 R40, gdesc[UR8], R40, gsb0 ;  /* 0x00600000082879f3 */ /* 0x000fe20008000828 */
        /* <DEDUP_REMOVED lines=29> */
[----:B------:R-:W-:Y:S01]  /*12a30*/  FSEL R205, R68, -INF , P4 ;  /* 0xff80000044cd7808 */ /* 0x000fe20002000000 */
[----:B------:R-:W-:Y:S02]  /*12a40*/  WARPGROUP.DEPBAR.LE gsb0, 0x0 ;  /* 0x00008000000079c5 */ /* 0x000fe40000010000 */
[----:B------:R-:W-:Y:S01]  /*12a50*/  WARPGROUP.ARRIVE ;  /* 0x00000000000079c5 */ /* 0x000fe20000000000 */
[----:B------:R-:W-:Y:S02]  /*12a60*/  FMNMX.FTZ R0, R203, R0, !PT ;  /* 0x00000000cb007209 */ /* 0x000fe40007810000 */
[----:B------:R-:W-:Y:S02]  /*12a70*/  FSEL R63, R63, -INF , P1 ;  /* 0xff8000003f3f7808 */ /* 0x000fe40000800000 */
[----:B------:R-:W-:Y:S01]  /*12a80*/  ISETP.GT.AND P1, PT, R14, 0xa0, PT ;  /* 0x000000a00e00780c */ /* 0x000fe20003f24270 */
[----:B------:R-:W-:Y:S01]  /*12a90*/  QGMMA.64x32x32.F32.E4M3.E4M3 R24, gdesc[UR4], R24, gsb0 ;  /* 0x00600000041879f3 */ /* 0x000fe20008000818 */
        /* <DEDUP_REMOVED lines=27> */
[----:B------:R-:W-:Y:S02]  /*12c50*/  FMNMX.FTZ R0, R219, R0, !PT ;  /* 0x00000000db007209 */ /* 0x000fe40007810000 */
[----:B------:R-:W-:Y:S02]  /*12c60*/  FSEL R223, R53, -INF , P0 ;  /* 0xff80000035df7808 */ /* 0x000fe40000000000 */
[----:B------:R-:W-:Y:S01]  /*12c70*/  FMNMX.FTZ R0, R221, R0, !PT ;  /* 0x00000000dd007209 */ /* 0x000fe20007810000 */
[----:B------:R-:W-:Y:S02]  /*12c80*/  WARPGROUP.DEPBAR.LE gsb0, 0x0 ;  /* 0x00008000000079c5 */ /* 0x000fe40000010000 */
        /* <DEDUP_REMOVED lines=12> */
[----:B------:R-:W-:-:S02]  /*12d50*/  FSEL R29, R29, -INF , P2 ;  /* 0xff8000001d1d7808 */ /* 0x000fc40001000000 */
[----:B------:R-:W-:Y:S02]  /*12d60*/  FMNMX.FTZ R0, R235, R0, !PT ;  /* 0x00000000eb007209 */ /* 0x000fe40007810000 */
[----:B------:R-:W-:Y:S02]  /*12d70*/  ISETP.GT.AND P3, PT, R14, 0xd0, PT ;  /* 0x000000d00e00780c */ /* 0x000fe40003f64270 */
[----:B------:R-:W-:Y:S02]  /*12d80*/  FSEL R47, R47, -INF , P4 ;  /* 0xff8000002f2f7808 */ /* 0x000fe40002000000 */
[----:B------:R-:W-:Y:S02]  /*12d90*/  FSEL R237, R32, -INF , P3 ;  /* 0xff80000020ed7808 */ /* 0x000fe40001800000 */
[----:B------:R-:W-:Y:S02]  /*12da0*/  FMNMX.FTZ R0, R29, R0, !PT ;  /* 0x000000001d007209 */ /* 0x000fe40007810000 */
[----:B------:R-:W-:-:S02]  /*12db0*/  ISETP.GT.AND P4, PT, R14, 0xd1, PT ;  /* 0x000000d10e00780c */ /* 0x000fc40003f84270 */
[----:B------:R-:W-:Y:S02]  /*12dc0*/  FSEL R49, R46, -INF , P5 ;  /* 0xff8000002e317808 */ /* 0x000fe40002800000 */
[----:B------:R-:W-:Y:S02]  /*12dd0*/  FSEL R12, R33, -INF , P4 ;  /* 0xff800000210c7808 */ /* 0x000fe40002000000 */
[----:B------:R-:W-:Y:S02]  /*12de0*/  FMNMX.FTZ R0, R237, R0, !PT ;  /* 0x00000000ed007209 */ /* 0x000fe40007810000 */
[----:B------:R-:W-:Y:S02]  /*12df0*/  ISETP.GT.AND P5, PT, R14, 0xd8, PT ;  /* 0x000000d80e00780c */ /* 0x000fe40003fa4270 */
[----:B------:R-:W-:Y:S02]  /*12e00*/  FMNMX.FTZ R0, R12, R0, !PT ;  /* 0x000000000c007209 */ /* 0x000fe40007810000 */
[----:B------:R-:W-:-:S02]  /*12e10*/  FSEL R33, R36, -INF , P5 ;  /* 0xff80000024217808 */ /* 0x000fc40002800000 */
[----:B------:R-:W-:Y:S02]  /*12e20*/  ISETP.GT.AND P6, PT, R14, 0xd9, PT ;  /* 0x000000d90e00780c */ /* 0x000fe40003fc4270 */
[----:B------:R-:W-:Y:S02]  /*12e30*/  FMNMX.FTZ R0, R33, R0, !PT ;  /* 0x0000000021007209 */ /* 0x000fe40007810000 */
[----:B------:R-:W-:Y:S02]  /*12e40*/  FSEL R37, R37, -INF , P6 ;  /* 0xff80000025257808 */ /* 0x000fe40003000000 */
[----:B------:R-:W-:Y:S02]  /*12e50*/  FMNMX.FTZ R46, R15, R123, !PT ;  /* 0x0000007b0f2e7209 */ /* 0x000fe40007810000 */
[----:B------:R-:W-:Y:S02]  /*12e60*/  FMNMX.FTZ R24, R37, R0, !PT ;  /* 0x0000000025187209 */ /* 0x000fe40007810000 */
[----:B------:R-:W-:-:S02]  /*12e70*/  FMNMX.FTZ R46, R121, R46, !PT ;  /* 0x0000002e792e7209 */ /* 0x000fc40007810000 */
[----:B------:R-:W-:Y:S01]  /*12e80*/  P2R R40, PR, RZ, 0x4 ;  /* 0x00000004ff287803 */ /* 0x000fe20000000000 */
[----:B------:R-:W0:Y:S01]  /*12e90*/  SHFL.BFLY PT, R0, R24, 0x2, 0x1f ;  /* 0x0c401f0018007f89 */ /* 0x000e2200000e0000 */
[----:B------:R-:W-:Y:S02]  /*12ea0*/  FMNMX.FTZ R48, R127, R46, !PT ;  /* 0x0000002e7f307209 */ /* 0x000fe40007810000 */
[----:B------:R-:W-:Y:S02]  /*12eb0*/  P2R R44, PR, RZ, 0x1 ;  /* 0x00000001ff2c7803 */ /* 0x000fe40000000000 */
[----:B------:R-:W-:Y:S02]  /*12ec0*/  FMNMX.FTZ R48, R143, R48, !PT ;  /* 0x000000308f307209 */ /* 0x000fe40007810000 */
[----:B------:R-:W-:Y:S02]  /*12ed0*/  P2R R42, PR, RZ, 0x2 ;  /* 0x00000002ff2a7803 */ /* 0x000fe40000000000 */
[----:B------:R-:W-:-:S02]  /*12ee0*/  FMNMX.FTZ R48, R131, R48, !PT ;  /* 0x0000003083307209 */ /* 0x000fc40007810000 */
[C---:B------:R-:W-:Y:S02]  /*12ef0*/  ISETP.GT.AND P1, PT, R14.reuse, 0xb9, PT ;  /* 0x000000b90e00780c */ /* 0x040fe40003f24270 */
[----:B------:R-:W-:Y:S02]  /*12f00*/  FMNMX.FTZ R48, R129, R48, !PT ;  /* 0x0000003081307209 */ /* 0x000fe40007810000 */
[----:B------:R-:W-:Y:S02]  /*12f10*/  ISETP.GT.AND P0, PT, R14, 0xc0, PT ;  /* 0x000000c00e00780c */ /* 0x000fe40003f04270 */
[----:B------:R-:W-:Y:S02]  /*12f20*/  FMNMX.FTZ R50, R135, R48, !PT ;  /* 0x0000003087327209 */ /* 0x000fe40007810000 */
[----:B------:R-:W-:Y:S02]  /*12f30*/  FSEL R55, R55, -INF , P1 ;  /* 0xff80000037377808 */ /* 0x000fe40000800000 */
[----:B------:R-:W-:-:S02]  /*12f40*/  FMNMX.FTZ R50, R125, R50, !PT ;  /* 0x000000327d327209 */ /* 0x000fc40007810000 */
[----:B------:R-:W-:Y:S02]  /*12f50*/  FSEL R26, R26, -INF , P0 ;  /* 0xff8000001a1a7808 */ /* 0x000fe40000000000 */
[----:B0-----:R-:W-:Y:S02]  /*12f60*/  FMNMX.FTZ R28, R24, R0, !PT ;  /* 0x00000000181c7209 */ /* 0x001fe40007810000 */
[----:B------:R-:W-:Y:S02]  /*12f70*/  FMNMX.FTZ R50, R151, R50, !PT ;  /* 0x0000003297327209 */ /* 0x000fe40007810000 */
[----:B------:R-:W-:Y:S01]  /*12f80*/  ISETP.NE.AND P0, PT, R44, RZ, PT ;  /* 0x000000ff2c00720c */ /* 0x000fe20003f05270 */
[----:B------:R-:W0:Y:S01]  /*12f90*/  SHFL.BFLY PT, R0, R28, 0x1, 0x1f ;  /* 0x0c201f001c007f89 */ /* 0x000e2200000e0000 */
[----:B------:R-:W-:Y:S02]  /*12fa0*/  FMNMX.FTZ R50, R155, R50, !PT ;  /* 0x000000329b327209 */ /* 0x000fe40007810000 */
[----:B------:R-:W-:-:S02]  /*12fb0*/  ISETP.NE.AND P1, PT, R42, RZ, PT ;  /* 0x000000ff2a00720c */ /* 0x000fc40003f25270 */
[----:B------:R-:W-:Y:S02]  /*12fc0*/  FSEL R27, R27, -INF , P0 ;  /* 0xff8000001b1b7808 */ /* 0x000fe40000000000 */
[----:B------:R-:W-:Y:S02]  /*12fd0*/  FSEL R30, R30, -INF , P1 ;  /* 0xff8000001e1e7808 */ /* 0x000fe40000800000 */
[----:B------:R-:W-:Y:S02]  /*12fe0*/  ISETP.NE.AND P0, PT, R136, RZ, PT ;  /* 0x000000ff8800720c */ /* 0x000fe40003f05270 */
[----:B0-----:R-:W-:-:S04]  /*12ff0*/  FMNMX.FTZ R0, R28, R0, !PT ;  /* 0x000000001c007209 */ /* 0x001fc80007810000 */
[----:B------:R-:W-:Y:S01]  /*13000*/  FSETP.NEU.FTZ.AND P2, PT, R0, -INF , PT ;  /* 0xff8000000000780b */ /* 0x000fe20003f5d000 */
[----:B------:R-:W-:-:S05]  /*13010*/  FFMA.FTZ R32, R2, R0, -8 ;  /* 0xc100000002207423 */ /* 0x000fca0000010000 */
[----:B------:R-:W-:Y:S02]  /*13020*/  FSEL R14, R32, RZ, P2 ;  /* 0x000000ff200e7208 */ /* 0x000fe40001000000 */
[----:B------:R-:W-:-:S03]  /*13030*/  ISETP.NE.AND P2, PT, R40, RZ, PT ;  /* 0x000000ff2800720c */ /* 0x000fc60003f45270 */
[C-C-:B------:R-:W-:Y:S01]  /*13040*/  FFMA.FTZ R52, R2.reuse, R107, -R14.reuse ;  /* 0x0000006b02347223 */ /* 0x140fe2000001080e */
[----:B------:R-:W-:-:S01]  /*13050*/  FFMA.FTZ R13, R2, R13, -R14 ;  /* 0x0000000d020d7223 */ /* 0x000fc2000001080e */
[C-C-:B------:R-:W-:Y:S01]  /*13060*/  FFMA.FTZ R24, R2.reuse, R137, -R14.reuse ;  /* 0x0000008902187223 */ /* 0x140fe2000001080e */
[----:B------:R-:W-:-:S01]  /*13070*/  FFMA.FTZ R137, R2, R141, -R14 ;  /* 0x0000008d02897223 */ /* 0x000fc2000001080e */
[----:B------:R0:W-:Y:S01]  /*13080*/  MUFU.EX2 R46, R52 ;  /* 0x00000034002e7308 */ /* 0x0001e20000000800 */
[----:B------:R-:W-:-:S01]  /*13090*/  FFMA.FTZ R141, R2, R147, -R14 ;  /* 0x00000093028d7223 */ /* 0x000fc2000001080e */
[C-C-:B------:R-:W-:Y:S01]  /*130a0*/  FFMA.FTZ R147, R2.reuse, R165, -R14.reuse ;  /* 0x000000a502937223 */ /* 0x140fe2000001080e */
[----:B------:R-:W-:Y:S01]  /*130b0*/  FSEL R165, R31, -INF , P2 ;  /* 0xff8000001fa57808 */ /* 0x000fe20001000000 */
[--C-:B------:R-:W-:Y:S01]  /*130c0*/  FFMA.FTZ R42, R2, R163, -R14.reuse ;  /* 0x000000a3022a7223 */ /* 0x100fe2000001080e */
[----:B------:R-:W-:Y:S01]  /*130d0*/  FSEL R163, R34, -INF , P3 ;  /* 0xff80000022a37808 */ /* 0x000fe20001800000 */
[C-C-:B------:R-:W-:Y:S01]  /*130e0*/  FFMA.FTZ R44, R2.reuse, R167, -R14.reuse ;  /* 0x000000a7022c7223 */ /* 0x140fe2000001080e */
[----:B------:R-:W-:Y:S01]  /*130f0*/  FSEL R167, R35, -INF , P4 ;  /* 0xff80000023a77808 */ /* 0x000fe20002000000 */
[C-C-:B------:R-:W-:Y:S01]  /*13100*/  FFMA.FTZ R107, R2.reuse, R169, -R14.reuse ;  /* 0x000000a9026b7223 */ /* 0x140fe2000001080e */
[----:B0-----:R-:W-:Y:S01]  /*13110*/  FMNMX.FTZ R52, R111, R50, !PT ;  /* 0x000000326f347209 */ /* 0x001fe20007810000 */
[--C-:B------:R-:W-:Y:S01]  /*13120*/  FFMA.FTZ R171, R2, R171, -R14.reuse ;  /* 0x000000ab02ab7223 */ /* 0x100fe2000001080e */
[----:B------:R-:W-:Y:S01]  /*13130*/  FSEL R169, R38, -INF , P5 ;  /* 0xff80000026a97808 */ /* 0x000fe20002800000 */
[C-C-:B------:R-:W-:Y:S01]  /*13140*/  FFMA.FTZ R179, R2.reuse, R179, -R14.reuse ;  /* 0x000000b302b37223 */ /* 0x140fe2000001080e */
[----:B------:R-:W-:Y:S01]  /*13150*/  FMNMX.FTZ R52, R161, R52, !PT ;  /* 0x00000034a1347209 */ /* 0x000fe20007810000 */
[----:B------:R0:W-:Y:S01]  /*13160*/  MUFU.EX2 R48, R171 ;  /* 0x000000ab00307308 */ /* 0x0001e20000000800 */
[----:B------:R-:W-:-:S01]  /*13170*/  FFMA.FTZ R173, R2, R173, -R14 ;  /* 0x000000ad02ad7223 */ /* 0x000fc2000001080e */
[C-C-:B------:R-:W-:Y:S01]  /*13180*/  FFMA.FTZ R28, R2.reuse, R145, -R14.reuse ;  /* 0x00000091021c7223 */ /* 0x140fe2000001080e */
[----:B------:R-:W-:Y:S01]  /*13190*/  FMNMX.FTZ R52, R115, R52, !PT ;  /* 0x0000003473347209 */ /* 0x000fe20007810000 */
[C-C-:B------:R-:W-:Y:S01]  /*131a0*/  FFMA.FTZ R32, R2.reuse, R149, -R14.reuse ;  /* 0x0000009502207223 */ /* 0x140fe2000001080e */
[----:B------:R-:W-:-:S01]  /*131b0*/  FFMA.FTZ R36, R2, R153, -R14 ;  /* 0x0000009902247223 */ /* 0x000fc2000001080e */
[C-C-:B------:R-:W-:Y:S01]  /*131c0*/  FFMA.FTZ R145, R2.reuse, R157, -R14.reuse ;  /* 0x0000009d02917223 */ /* 0x140fe2000001080e */
[----:B------:R-:W-:Y:S01]  /*131d0*/  FMNMX.FTZ R52, R113, R52, !PT ;  /* 0x0000003471347209 */ /* 0x000fe20007810000 */
[C-C-:B------:R-:W-:Y:S01]  /*131e0*/  FFMA.FTZ R40, R2.reuse, R159, -R14.reuse ;  /* 0x0000009f02287223 */ /* 0x140fe2000001080e */
[----:B0-----:R-:W-:Y:S01]  /*131f0*/  FSEL R171, R39, -INF , P6 ;  /* 0xff80000027ab7808 */ /* 0x001fe20003000000 */
[----:B------:R-:W-:Y:S01]  /*13200*/  MUFU.EX2 R50, R173 ;  /* 0x000000ad00327308 */ /* 0x000fe20000000800 */
[----:B------:R-:W-:Y:S01]  /*13210*/  FMNMX.FTZ R54, R119, R52, !PT ;  /* 0x0000003477367209 */ /* 0x000fe20007810000 */
[C-C-:B------:R-:W-:Y:S01]  /*13220*/  FFMA.FTZ R149, R2.reuse, R177, -R14.reuse ;  /* 0x000000b102957223 */ /* 0x140fe2000001080e */
[----:B------:R-:W-:-:S01]  /*13230*/  FFMA.FTZ R21, R2, R21, -R14 ;  /* 0x0000001502157223 */ /* 0x000fc2000001080e */
[C-C-:B------:R-:W-:Y:S01]  /*13240*/  FFMA.FTZ R20, R2.reuse, R20, -R14.reuse ;  /* 0x0000001402147223 */ /* 0x140fe2000001080e */
[----:B------:R-:W-:Y:S01]  /*13250*/  FMNMX.FTZ R54, R105, R54, !PT ;  /* 0x0000003669367209 */ /* 0x000fe20007810000 */
[C-C-:B------:R-:W-:Y:S01]  /*13260*/  FFMA.FTZ R133, R2.reuse, R133, -R14.reuse ;  /* 0x0000008502857223 */ /* 0x140fe2000001080e */
[----:B------:R-:W-:-:S01]  /*13270*/  FFMA.FTZ R109, R2, R109, -R14 ;  /* 0x0000006d026d7223 */ /* 0x000fc2000001080e */
[----:B------:R0:W-:Y:S01]  /*13280*/  MUFU.EX2 R52, R179 ;  /* 0x000000b300347308 */ /* 0x0001e20000000800 */
[----:B------:R-:W-:Y:S01]  /*13290*/  FMNMX.FTZ R54, R91, R54, !PT ;  /* 0x000000365b367209 */ /* 0x000fe20007810000 */
[C-C-:B------:R-:W-:Y:S01]  /*132a0*/  FFMA.FTZ R117, R2.reuse, R117, -R14.reuse ;  /* 0x0000007502757223 */ /* 0x140fe2000001080e */
[----:B------:R-:W-:-:S01]  /*132b0*/  FFMA.FTZ R93, R2, R93, -R14 ;  /* 0x0000005d025d7223 */ /* 0x000fc2000001080e */
[C-C-:B------:R-:W-:Y:S01]  /*132c0*/  FFMA.FTZ R101, R2.reuse, R101, -R14.reuse ;  /* 0x0000006502657223 */ /* 0x140fe2000001080e */
[----:B------:R-:W-:Y:S01]  /*132d0*/  FMNMX.FTZ R54, R89, R54, !PT ;  /* 0x0000003659367209 */ /* 0x000fe20007810000 */
[C-C-:B------:R-:W-:Y:S01]  /*132e0*/  FFMA.FTZ R73, R2.reuse, R73, -R14.reuse ;  /* 0x0000004902497223 */ /* 0x140fe2000001080e */
[----:B------:R-:W-:-:S01]  /*132f0*/  FFMA.FTZ R181, R2, R181, -R14 ;  /* 0x000000b502b57223 */ /* 0x000fc2000001080e */
[C-C-:B------:R-:W-:Y:S01]  /*13300*/  FFMA.FTZ R77, R2.reuse, R77, -R14.reuse ;  /* 0x0000004d024d7223 */ /* 0x140fe2000001080e */
[----:B------:R-:W-:Y:S01]  /*13310*/  FMNMX.FTZ R56, R95, R54, !PT ;  /* 0x000000365f387209 */ /* 0x000fe20007810000 */
[C-C-:B0-----:R-:W-:Y:S01]  /*13320*/  FFMA.FTZ R179, R2.reuse, R12, -R14.reuse ;  /* 0x0000000c02b37223 */ /* 0x141fe2000001080e */
[----:B------:R-:W-:Y:S01]  /*13330*/  MUFU.EX2 R54, R13 ;  /* 0x0000000d00367308 */ /* 0x000fe20000000800 */
[----:B------:R-:W-:-:S01]  /*13340*/  FFMA.FTZ R12, R2, R33, -R14 ;  /* 0x00000021020c7223 */ /* 0x000fc2000001080e */
[----:B------:R-:W-:Y:S01]  /*13350*/  FMNMX.FTZ R56, R175, R56, !PT ;  /* 0x00000038af387209 */ /* 0x000fe20007810000 */
[----:B------:R-:W-:-:S01]  /*13360*/  FFMA.FTZ R187, R2, R187, -R14 ;  /* 0x000000bb02bb7223 */ /* 0x000fc2000001080e */
[C-C-:B------:R-:W-:Y:S01]  /*13370*/  FFMA.FTZ R81, R2.reuse, R81, -R14.reuse ;  /* 0x0000005102517223 */ /* 0x140fe2000001080e */
        /* <DEDUP_REMOVED lines=30> */
[----:B------:R-:W-:Y:S01]  /*13560*/  MUFU.EX2 R21, R21 ;  /* 0x0000001500157308 */ /* 0x000fe20000000800 */
[----:B------:R-:W-:-:S02]  /*13570*/  ISETP.NE.AND P2, PT, R138, RZ, PT ;  /* 0x000000ff8a00720c */ /* 0x000fc40003f45270 */
        /* <DEDUP_REMOVED lines=8> */
[----:B------:R-:W0:Y:S03]  /*13600*/  MUFU.EX2 R137, R137 ;  /* 0x0000008900897308 */ /* 0x000e260000000800 */
[----:B------:R-:W-:-:S04]  /*13610*/  FMNMX.FTZ R64, R63, R62, !PT ;  /* 0x0000003e3f407209 */ /* 0x000fc80007810000 */
[----:B------:R-:W-:Y:S01]  /*13620*/  FMNMX.FTZ R64, R69, R64, !PT ;  /* 0x0000004045407209 */ /* 0x000fe20007810000 */
[----:B------:R-:W-:Y:S03]  /*13630*/  MUFU.EX2 R28, R28 ;  /* 0x0000001c001c7308 */ /* 0x000fe60000000800 */
[----:B------:R-:W-:-:S04]  /*13640*/  FMNMX.FTZ R64, R67, R64, !PT ;  /* 0x0000004043407209 */ /* 0x000fc80007810000 */
[----:B------:R-:W-:Y:S01]  /*13650*/  FMNMX.FTZ R64, R41, R64, !PT ;  /* 0x0000004029407209 */ /* 0x000fe20007810000 */
[----:B------:R-:W-:Y:S01]  /*13660*/  MUFU.EX2 R141, R141 ;  /* 0x0000008d008d7308 */ /* 0x000fe20000000800 */
[----:B0-----:R-:W-:Y:S02]  /*13670*/  F2FP.SATFINITE.E4M3.F32.PACK_AB_MERGE_C R224, R137, R24, RZ ;  /* 0x0000001889e0723e */ /* 0x001fe400048070ff */
[----:B------:R-:W-:Y:S02]  /*13680*/  FMNMX.FTZ R66, R71, R64, !PT ;  /* 0x0000004047427209 */ /* 0x000fe40007810000 */
[----:B------:R-:W-:Y:S02]  /*13690*/  F2FP.SATFINITE.E4M3.F32.PACK_AB_MERGE_C R224, R20, R21, R224 ;  /* 0x0000001514e0723e */ /* 0x000fe400048070e0 */
        /* <DEDUP_REMOVED lines=26> */
[----:B------:R-:W-:Y:S01]  /*13840*/  FMNMX.FTZ R13, R171, R70, !PT ;  /* 0x00000046ab0d7209 */ /* 0x000fe20007810000 */
[----:B------:R-:W-:-:S01]  /*13850*/  FFMA.FTZ R70, R2, R217, -R14 ;  /* 0x000000d902467223 */ /* 0x000fc2000001080e */
[----:B------:R-:W-:-:S03]  /*13860*/  F2FP.SATFINITE.E4M3.F32.PACK_AB_MERGE_C R220, R145, R36, R220 ;  /* 0x0000002491dc723e */ /* 0x000fc600048070dc */
[----:B------:R-:W0:Y:S01]  /*13870*/  SHFL.BFLY PT, R74, R13, 0x2, 0x1f ;  /* 0x0c401f000d4a7f89 */ /* 0x000e2200000e0000 */
[----:B------:R-:W-:Y:S08]  /*13880*/  MUFU.EX2 R44, R44 ;  /* 0x0000002c002c7308 */ /* 0x000ff00000000800 */
[----:B------:R-:W1:Y:S08]  /*13890*/  MUFU.EX2 R117, R117 ;  /* 0x0000007500757308 */ /* 0x000e700000000800 */
[----:B------:R-:W-:Y:S01]  /*138a0*/  MUFU.EX2 R107, R107 ;  /* 0x0000006b006b7308 */ /* 0x000fe20000000800 */
[----:B0-----:R-:W-:Y:S01]  /*138b0*/  FMNMX.FTZ R80, R13, R74, !PT ;  /* 0x0000004a0d507209 */ /* 0x001fe20007810000 */
[----:B------:R-:W-:-:S06]  /*138c0*/  FFMA.FTZ R74, R2, R225, -R14 ;  /* 0x000000e1024a7223 */ /* 0x000fcc000001080e */
[----:B------:R-:W0:Y:S01]  /*138d0*/  MUFU.EX2 R93, R93 ;  /* 0x0000005d005d7308 */ /* 0x000e220000000800 */
[----:B-1----:R-:W-:Y:S01]  /*138e0*/  F2FP.SATFINITE.E4M3.F32.PACK_AB_MERGE_C R222, R117, R44, RZ ;  /* 0x0000002c75de723e */ /* 0x002fe200048070ff */
[----:B------:R-:W1:Y:S03]  /*138f0*/  SHFL.BFLY PT, R13, R80, 0x1, 0x1f ;  /* 0x0c201f00500d7f89 */ /* 0x000e6600000e0000 */
[----:B------:R-:W-:-:S03]  /*13900*/  F2FP.SATFINITE.E4M3.F32.PACK_AB_MERGE_C R222, R147, R42, R222 ;  /* 0x0000002a93de723e */ /* 0x000fc600048070de */
[----:B------:R-:W-:Y:S08]  /*13910*/  MUFU.EX2 R149, R149 ;  /* 0x0000009500957308 */ /* 0x000ff00000000800 */
[----:B------:R-:W2:Y:S01]  /*13920*/  MUFU.EX2 R101, R101 ;  /* 0x0000006500657308 */ /* 0x000ea20000000800 */
[----:B0-----:R-:W-:-:S04]  /*13930*/  F2FP.SATFINITE.E4M3.F32.PACK_AB_MERGE_C R200, R93, R48, RZ ;  /* 0x000000305dc8723e */ /* 0x001fc800048070ff */
[----:B------:R-:W-:-:S03]  /*13940*/  F2FP.SATFINITE.E4M3.F32.PACK_AB_MERGE_C R200, R107, R46, R200 ;  /* 0x0000002e6bc8723e */ /* 0x000fc600048070c8 */
[----:B------:R-:W-:Y:S01]  /*13950*/  MUFU.EX2 R73, R73 ;  /* 0x0000004900497308 */ /* 0x000fe20000000800 */
[----:B-1----:R-:W-:-:S04]  /*13960*/  FMNMX.FTZ R13, R80, R13, !PT ;  /* 0x0000000d500d7209 */ /* 0x002fc80007810000 */
[----:B------:R-:W-:Y:S01]  /*13970*/  FSETP.NEU.FTZ.AND P1, PT, R13, -INF , PT ;  /* 0xff8000000d00780b */ /* 0x000fe20003f3d000 */
[----:B------:R-:W-:-:S02]  /*13980*/  FFMA.FTZ R88, R2, R13, -8 ;  /* 0xc100000002587423 */ /* 0x000fc4000001000d */
[----:B------:R-:W-:Y:S01]  /*13990*/  MUFU.EX2 R56, R181 ;  /* 0x000000b500387308 */ /* 0x000fe20000000800 */
[----:B--2---:R-:W-:Y:S02]  /*139a0*/  F2FP.SATFINITE.E4M3.F32.PACK_AB_MERGE_C R202, R101, R52, RZ ;  /* 0x0000003465ca723e */ /* 0x004fe400048070ff */
[----:B------:R-:W-:Y:S02]  /*139b0*/  FSEL R88, R88, RZ, P1 ;  /* 0x000000ff58587208 */ /* 0x000fe40000800000 */
[----:B------:R-:W-:-:S03]  /*139c0*/  ISETP.GE.AND P1, PT, R139, 0xe1, PT ;  /* 0x000000e18b00780c */ /* 0x000fc60003f26270 */
[----:B------:R-:W-:Y:S01]  /*139d0*/  MUFU.EX2 R77, R77 ;  /* 0x0000004d004d7308 */ /* 0x000fe20000000800 */
[----:B------:R-:W-:-:S01]  /*139e0*/  FFMA.FTZ R14, R2, R15, -R88 ;  /* 0x0000000f020e7223 */ /* 0x000fc20000010858 */
[C-C-:B------:R-:W-:Y:S01]  /*139f0*/  FFMA.FTZ R15, R2.reuse, R123, -R88.reuse ;  /* 0x0000007b020f7223 */ /* 0x140fe20000010858 */
[----:B------:R-:W-:-:S01]  /*13a00*/  FFMA.FTZ R90, R2, R121, -R88 ;  /* 0x00000079025a7223 */ /* 0x000fc20000010858 */
[C-C-:B------:R-:W-:Y:S01]  /*13a10*/  FFMA.FTZ R123, R2.reuse, R127, -R88.reuse ;  /* 0x0000007f027b7223 */ /* 0x140fe20000010858 */
[----:B------:R-:W-:-:S01]  /*13a20*/  FFMA.FTZ R37, R2, R143, -R88 ;  /* 0x0000008f02257223 */ /* 0x000fc20000010858 */
[C-C-:B------:R-:W-:Y:S01]  /*13a30*/  FFMA.FTZ R80, R2.reuse, R131, -R88.reuse ;  /* 0x0000008302507223 */ /* 0x140fe20000010858 */
[----:B------:R-:W-:-:S01]  /*13a40*/  FFMA.FTZ R92, R2, R129, -R88 ;  /* 0x00000081025c7223 */ /* 0x000fc20000010858 */
[----:B------:R-:W-:Y:S01]  /*13a50*/  MUFU.EX2 R14, R14 ;  /* 0x0000000e000e7308 */ /* 0x000fe20000000800 */
[----:B------:R-:W-:-:S01]  /*13a60*/  FFMA.FTZ R110, R2, R79, -R88 ;  /* 0x0000004f026e7223 */ /* 0x000fc20000010858 */
[----:B------:R-:W-:Y:S01]  /*13a70*/  FFMA.FTZ R104, R2, R83, -R88 ;  /* 0x0000005302687223 */ /* 0x000fe20000010858 */
[----:B------:R-:W-:-:S01]  /*13a80*/  FADD.FTZ R79, R21, R20 ;  /* 0x00000014154f7221 */ /* 0x000fc20000010000 */
[C-C-:B------:R-:W-:Y:S01]  /*13a90*/  FFMA.FTZ R127, R2.reuse, R135, -R88.reuse ;  /* 0x00000087027f7223 */ /* 0x140fe20000010858 */
[----:B------:R-:W-:-:S01]  /*13aa0*/  FFMA.FTZ R82, R2, R125, -R88 ;  /* 0x0000007d02527223 */ /* 0x000fc20000010858 */
[----:B------:R-:W-:Y:S01]  /*13ab0*/  FFMA.FTZ R121, R2, R151, -R88 ;  /* 0x0000009702797223 */ /* 0x000fe20000010858 */
[----:B------:R-:W-:-:S01]  /*13ac0*/  FADD.FTZ R106, R24, R79 ;  /* 0x0000004f186a7221 */ /* 0x000fc20000010000 */
[----:B------:R-:W0:Y:S01]  /*13ad0*/  MUFU.EX2 R15, R15 ;  /* 0x0000000f000f7308 */ /* 0x000e220000000800 */
[----:B------:R-:W-:-:S01]  /*13ae0*/  FFMA.FTZ R79, R2, R61, -R88 ;  /* 0x0000003d024f7223 */ /* 0x000fc20000010858 */
[----:B------:R-:W-:Y:S01]  /*13af0*/  FFMA.FTZ R94, R2, R155, -R88 ;  /* 0x0000009b025e7223 */ /* 0x000fe20000010858 */
[----:B------:R-:W-:-:S02]  /*13b00*/  @!P2 VIADD R61, R3, 0x2e840 ;  /* 0x0002e840033da836 */ /* 0x000fc40000000000 */
[C-C-:B------:R-:W-:Y:S01]  /*13b10*/  FFMA.FTZ R125, R2.reuse, R111, -R88.reuse ;  /* 0x0000006f027d7223 */ /* 0x140fe20000010858 */
[----:B------:R-:W-:-:S01]  /*13b20*/  FFMA.FTZ R84, R2, R161, -R88 ;  /* 0x000000a102547223 */ /* 0x000fc20000010858 */
[C-C-:B------:R-:W-:Y:S01]  /*13b30*/  FFMA.FTZ R111, R2.reuse, R115, -R88.reuse ;  /* 0x00000073026f7223 */ /* 0x140fe20000010858 */
[----:B------:R-:W-:-:S01]  /*13b40*/  FFMA.FTZ R98, R2, R113, -R88 ;  /* 0x0000007102627223 */ /* 0x000fc20000010858 */
[----:B------:R-:W1:Y:S01]  /*13b50*/  MUFU.EX2 R90, R90 ;  /* 0x0000005a005a7308 */ /* 0x000e620000000800 */
[----:B------:R-:W-:Y:S01]  /*13b60*/  @!P2 PRMT R61, RZ, 0x654, R61 ;  /* 0x00000654ff3da816 */ /* 0x000fe2000000003d */
[C-C-:B------:R-:W-:Y:S01]  /*13b70*/  FFMA.FTZ R113, R2.reuse, R119, -R88.reuse ;  /* 0x0000007702717223 */ /* 0x140fe20000010858 */
[----:B------:R-:W-:-:S01]  /*13b80*/  FFMA.FTZ R86, R2, R105, -R88 ;  /* 0x0000006902567223 */ /* 0x000fc20000010858 */
[C-C-:B------:R-:W-:Y:S01]  /*13b90*/  FFMA.FTZ R91, R2.reuse, R91, -R88.reuse ;  /* 0x0000005b025b7223 */ /* 0x140fe20000010858 */
[----:B------:R2:W-:Y:S01]  /*13ba0*/  @!P2 SYNCS.ARRIVE.TRANS64.RED.A1T0 RZ, [R61+URZ], RZ ;  /* 0x000000ff3dffa9a7 */ /* 0x0005e2000810043f */
[----:B------:R-:W-:-:S01]  /*13bb0*/  FFMA.FTZ R102, R2, R89, -R88 ;  /* 0x0000005902667223 */ /* 0x000fc20000010858 */
[----:B------:R-:W-:Y:S01]  /*13bc0*/  FFMA.FTZ R105, R2, R95, -R88 ;  /* 0x0000005f02697223 */ /* 0x000fe20000010858 */
[----:B------:R-:W3:Y:S01]  /*13bd0*/  MUFU.EX2 R123, R123 ;  /* 0x0000007b007b7308 */ /* 0x000ee20000000800 */
[----:B0-----:R-:W-:-:S01]  /*13be0*/  FADD.FTZ R83, R14, R15 ;  /* 0x0000000f0e537221 */ /* 0x001fc20000010000 */
[C-C-:B------:R-:W-:Y:S01]  /*13bf0*/  FFMA.FTZ R89, R2.reuse, R175, -R88.reuse ;  /* 0x000000af02597223 */ /* 0x140fe20000010858 */
[----:B------:R-:W-:-:S01]  /*13c00*/  FFMA.FTZ R96, R2, R99, -R88 ;  /* 0x0000006302607223 */ /* 0x000fc20000010858 */
[C-C-:B------:R-:W-:Y:S01]  /*13c10*/  FFMA.FTZ R69, R2.reuse, R69, -R88.reuse ;  /* 0x0000004502457223 */ /* 0x140fe20000010858 */
[----:B------:R-:W-:-:S01]  /*13c20*/  FFMA.FTZ R97, R2, R97, -R88 ;  /* 0x0000006102617223 */ /* 0x000fc20000010858 */
[C-C-:B------:R-:W-:Y:S01]  /*13c30*/  FFMA.FTZ R108, R2.reuse, R103, -R88.reuse ;  /* 0x00000067026c7223 */ /* 0x140fe20000010858 */
[----:B------:R-:W-:-:S01]  /*13c40*/  FFMA.FTZ R95, R2, R183, -R88 ;  /* 0x000000b7025f7223 */ /* 0x000fc20000010858 */
[----:B------:R-:W0:Y:S01]  /*13c50*/  MUFU.EX2 R37, R37 ;  /* 0x0000002500257308 */ /* 0x000e220000000800 */
[----:B-1----:R-:W-:-:S01]  /*13c60*/  FADD.FTZ R114, R90, R83 ;  /* 0x000000535a727221 */ /* 0x002fc20000010000 */
[----:B------:R-:W-:Y:S01]  /*13c70*/  FADD.FTZ R83, R137, R106 ;  /* 0x0000006a89537221 */ /* 0x000fe20000010000 */
[----:B------:R-:W-:-:S01]  /*13c80*/  FFMA.FTZ R106, R2, R59, -R88 ;  /* 0x0000003b026a7223 */ /* 0x000fc20000010858 */
[C-C-:B------:R-:W-:Y:S01]  /*13c90*/  FFMA.FTZ R100, R2.reuse, R75, -R88.reuse ;  /* 0x0000004b02647223 */ /* 0x140fe20000010858 */
[----:B------:R-:W-:-:S01]  /*13ca0*/  FFMA.FTZ R99, R2, R185, -R88 ;  /* 0x000000b902637223 */ /* 0x000fc20000010858 */
[----:B------:R-:W-:Y:S01]  /*13cb0*/  FADD.FTZ R116, R28, R83 ;  /* 0x000000531c747221 */ /* 0x000fe20000010000 */
[----:B------:R-:W-:-:S01]  /*13cc0*/  FFMA.FTZ R75, R2, R191, -R88 ;  /* 0x000000bf024b7223 */ /* 0x000fc20000010858 */
[----:B------:R-:W1:Y:S01]  /*13cd0*/  MUFU.EX2 R80, R80 ;  /* 0x0000005000507308 */ /* 0x000e620000000800 */
[----:B---3--:R-:W-:-:S01]  /*13ce0*/  FADD.FTZ R114, R123, R114 ;  /* 0x000000727b727221 */ /* 0x008fc20000010000 */
[----:B------:R-:W-:Y:S01]  /*13cf0*/  FADD.FTZ R59, R141, R116 ;  /* 0x000000748d3b7221 */ /* 0x000fe20000010000 */
[----:B------:R-:W-:-:S01]  /*13d00*/  FFMA.FTZ R116, R2, R63, -R88 ;  /* 0x0000003f02747223 */ /* 0x000fc20000010858 */
[C-C-:B------:R-:W-:Y:S01]  /*13d10*/  FFMA.FTZ R57, R2.reuse, R57, -R88.reuse ;  /* 0x0000003902397223 */ /* 0x140fe20000010858 */
[----:B------:R-:W-:-:S01]  /*13d20*/  FFMA.FTZ R112, R2, R87, -R88 ;  /* 0x0000005702707223 */ /* 0x000fc20000010858 */
[----:B------:R-:W-:Y:S01]  /*13d30*/  F2FP.SATFINITE.E4M3.F32.PACK_AB_MERGE_C R204, R77, R56, RZ ;  /* 0x000000384dcc723e */ /* 0x000fe200048070ff */
[----:B------:R-:W-:-:S01]  /*13d40*/  FFMA.FTZ R53, R2, R53, -R88 ;  /* 0x0000003502357223 */ /* 0x000fc20000010858 */
[----:B------:R-:W3:Y:S01]  /*13d50*/  MUFU.EX2 R92, R92 ;  /* 0x0000005c005c7308 */ /* 0x000ee20000000800 */
[----:B0-----:R-:W-:-:S01]  /*13d60*/  FADD.FTZ R83, R37, R114 ;  /* 0x0000007225537221 */ /* 0x001fc20000010000 */
[----:B------:R-:W-:Y:S01]  /*13d70*/  FADD.FTZ R114, R32, R59 ;  /* 0x0000003b20727221 */ /* 0x000fe20000010000 */
[----:B------:R-:W-:-:S01]  /*13d80*/  FFMA.FTZ R59, R2, R65, -R88 ;  /* 0x00000041023b7223 */ /* 0x000fc20000010858 */
[C-C-:B------:R-:W-:Y:S01]  /*13d90*/  FFMA.FTZ R71, R2.reuse, R71, -R88.reuse ;  /* 0x0000004702477223 */ /* 0x140fe20000010858 */
[----:B------:R-:W-:-:S01]  /*13da0*/  FFMA.FTZ R51, R2, R51, -R88 ;  /* 0x0000003302337223 */ /* 0x000fc20000010858 */
[----:B--2---:R-:W-:Y:S01]  /*13db0*/  FADD.FTZ R61, R133, R114 ;  /* 0x00000072853d7221 */ /* 0x004fe20000010000 */
[----:B------:R-:W-:-:S01]  /*13dc0*/  FFMA.FTZ R114, R2, R67, -R88 ;  /* 0x0000004302727223 */ /* 0x000fc20000010858 */
[----:B------:R-:W0:Y:S01]  /*13dd0*/  MUFU.EX2 R127, R127 ;  /* 0x0000007f007f7308 */ /* 0x000e220000000800 */
[----:B-1----:R-:W-:-:S01]  /*13de0*/  FADD.FTZ R83, R80, R83 ;  /* 0x0000005350537221 */ /* 0x002fc20000010000 */
[C-C-:B------:R-:W-:Y:S01]  /*13df0*/  FFMA.FTZ R67, R2.reuse, R49, -R88.reuse ;  /* 0x0000003102437223 */ /* 0x140fe20000010858 */
[----:B------:R-:W-:-:S01]  /*13e00*/  FFMA.FTZ R49, R2, R47, -R88 ;  /* 0x0000002f02317223 */ /* 0x000fc20000010858 */
[C-C-:B------:R-:W-:Y:S01]  /*13e10*/  FFMA.FTZ R227, R2.reuse, R227, -R88.reuse ;  /* 0x000000e302e37223 */ /* 0x140fe20000010858 */
[----:B------:R-:W-:Y:S01]  /*13e20*/  F2FP.SATFINITE.E4M3.F32.PACK_AB_MERGE_C R225, R123, R90, RZ ;  /* 0x0000005a7be1723e */ /* 0x000fe200048070ff */
[C-C-:B------:R-:W-:Y:S01]  /*13e30*/  FFMA.FTZ R55, R2.reuse, R55, -R88.reuse ;  /* 0x0000003702377223 */ /* 0x140fe20000010858 */
[----:B------:R-:W-:-:S01]  /*13e40*/  FFMA.FTZ R30, R2, R30, -R88 ;  /* 0x0000001e021e7223 */ /* 0x000fc20000010858 */
[----:B------:R-:W1:Y:S01]  /*13e50*/  MUFU.EX2 R82, R82 ;  /* 0x0000005200527308 */ /* 0x000e620000000800 */
[----:B---3--:R-:W-:-:S01]  /*13e60*/  FADD.FTZ R118, R92, R83 ;  /* 0x000000535c767221 */ /* 0x008fc20000010000 */
[----:B------:R-:W-:Y:S01]  /*13e70*/  F2FP.SATFINITE.E4M3.F32.PACK_AB_MERGE_C R225, R15, R14, R225 ;  /* 0x0000000e0fe1723e */ /* 0x000fe200048070e1 */
[----:B------:R-:W-:-:S01]  /*13e80*/  FFMA.FTZ R165, R2, R165, -R88 ;  /* 0x000000a502a57223 */ /* 0x000fc20000010858 */
[C-C-:B------:R-:W-:Y:S01]  /*13e90*/  FFMA.FTZ R163, R2.reuse, R163, -R88.reuse ;  /* 0x000000a302a37223 */ /* 0x140fe20000010858 */
[----:B------:R-:W-:-:S01]  /*13ea0*/  FFMA.FTZ R167, R2, R167, -R88 ;  /* 0x000000a702a77223 */ /* 0x000fc20000010858 */
[----:B------:R-:W-:Y:S01]  /*13eb0*/  FFMA.FTZ R169, R2, R169, -R88 ;  /* 0x000000a902a97223 */ /* 0x000fe20000010858 */
[----:B------:R-:W-:Y:S01]  /*13ec0*/  IMAD.MOV.U32 R87, RZ, RZ, RZ ;  /* 0x000000ffff577224 */ /* 0x000fe200078e00ff */
[----:B------:R-:W2:Y:S01]  /*13ed0*/  MUFU.EX2 R121, R121 ;  /* 0x0000007900797308 */ /* 0x000ea20000000800 */
[----:B0-----:R-:W-:-:S01]  /*13ee0*/  FADD.FTZ R63, R127, R118 ;  /* 0x000000767f3f7221 */ /* 0x001fc20000010000 */
[----:B------:R-:W-:Y:S01]  /*13ef0*/  FADD.FTZ R118, R36, R61 ;  /* 0x0000003d24767221 */ /* 0x000fe20000010000 */
[----:B------:R-:W-:-:S01]  /*13f00*/  FFMA.FTZ R61, R2, R41, -R88 ;  /* 0x00000029023d7223 */ /* 0x000fc20000010858 */
[----:B------:R-:W-:Y:S01]  /*13f10*/  F2FP.SATFINITE.E4M3.F32.PACK_AB_MERGE_C R92, R127, R92, RZ ;  /* 0x0000005c7f5c723e */ /* 0x000fe200048070ff */
[----:B------:R-:W-:-:S02]  /*13f20*/  IMAD.MOV.U32 R83, RZ, RZ, R87 ;  /* 0x000000ffff537224 */ /* 0x000fc400078e0057 */
[----:B------:R-:W-:Y:S01]  /*13f30*/  FADD.FTZ R41, R145, R118 ;  /* 0x0000007691297221 */ /* 0x000fe20000010000 */
[----:B------:R-:W-:Y:S01]  /*13f40*/  F2FP.SATFINITE.E4M3.F32.PACK_AB_MERGE_C R202, R149, R50, R202 ;  /* 0x0000003295ca723e */ /* 0x000fe200048070ca */
[----:B------:R-:W0:Y:S01]  /*13f50*/  MUFU.EX2 R94, R94 ;  /* 0x0000005e005e7308 */ /* 0x000e220000000800 */
[----:B-1----:R-:W-:-:S01]  /*13f60*/  FADD.FTZ R120, R82, R63 ;  /* 0x0000003f52787221 */ /* 0x002fc20000010000 */
[----:B------:R-:W-:Y:S01]  /*13f70*/  FADD.FTZ R118, R40, R41 ;  /* 0x0000002928767221 */ /* 0x000fe20000010000 */
[----:B------:R-:W-:-:S01]  /*13f80*/  FFMA.FTZ R63, R2, R45, -R88 ;  /* 0x0000002d023f7223 */ /* 0x000fc20000010858 */
[----:B------:R-:W-:-:S04]  /*13f90*/  F2FP.SATFINITE.E4M3.F32.PACK_AB_MERGE_C R204, R73, R54, R204 ;  /* 0x0000003649cc723e */ /* 0x000fc800048070cc */
[----:B------:R-:W1:Y:S01]  /*13fa0*/  MUFU.EX2 R125, R125 ;  /* 0x0000007d007d7308 */ /* 0x000e620000000800 */
[----:B--2---:R-:W-:-:S07]  /*13fb0*/  FADD.FTZ R65, R121, R120 ;  /* 0x0000007879417221 */ /* 0x004fce0000010000 */
[----:B------:R-:W2:Y:S01]  /*13fc0*/  MUFU.EX2 R84, R84 ;  /* 0x0000005400547308 */ /* 0x000ea20000000800 */
[----:B0-----:R-:W-:-:S01]  /*13fd0*/  FADD.FTZ R120, R94, R65 ;  /* 0x000000415e787221 */ /* 0x001fc20000010000 */
[----:B------:R-:W-:Y:S01]  /*13fe0*/  FFMA.FTZ R65, R2, R43, -R88 ;  /* 0x0000002b02417223 */ /* 0x000fe20000010858 */
[----:B------:R-:W-:-:S04]  /*13ff0*/  FADD.FTZ R43, R109, R118 ;  /* 0x000000766d2b7221 */ /* 0x000fc80000010000 */
[----:B------:R-:W-:Y:S01]  /*14000*/  FADD.FTZ R118, R42, R43 ;  /* 0x0000002b2a767221 */ /* 0x000fe20000010000 */
[----:B------:R-:W0:Y:S01]  /*14010*/  MUFU.EX2 R111, R111 ;  /* 0x0000006f006f7308 */ /* 0x000e220000000800 */
[----:B-1----:R-:W-:-:S01]  /*14020*/  FADD.FTZ R45, R125, R120 ;  /* 0x000000787d2d7221 */ /* 0x002fc20000010000 */
[----:B------:R-:W-:Y:S01]  /*14030*/  F2FP.SATFINITE.E4M3.F32.PACK_AB_MERGE_C R221, R125, R94, RZ ;  /* 0x0000005e7ddd723e */ /* 0x000fe200048070ff */
[----:B------:R-:W-:-:S03]  /*14040*/  FADD.FTZ R43, R147, R118 ;  /* 0x00000076932b7221 */ /* 0x000fc60000010000 */
[----:B------:R-:W-:Y:S01]  /*14050*/  F2FP.SATFINITE.E4M3.F32.PACK_AB_MERGE_C R221, R121, R82, R221 ;  /* 0x0000005279dd723e */ /* 0x000fe200048070dd */
[----:B------:R-:W-:-:S01]  /*14060*/  FADD.FTZ R118, R44, R43 ;  /* 0x0000002b2c767221 */ /* 0x000fc20000010000 */
[----:B------:R-:W1:Y:S01]  /*14070*/  MUFU.EX2 R98, R98 ;  /* 0x0000006200627308 */ /* 0x000e620000000800 */
[----:B--2---:R-:W-:-:S01]  /*14080*/  FADD.FTZ R120, R84, R45 ;  /* 0x0000002d54787221 */ /* 0x004fc20000010000 */
[----:B------:R-:W-:Y:S01]  /*14090*/  FFMA.FTZ R43, R2, R26, -R88 ;  /* 0x0000001a022b7223 */ /* 0x000fe20000010858 */
[----:B------:R-:W-:-:S05]  /*140a0*/  IMAD.MOV.U32 R82, RZ, RZ, R87 ;  /* 0x000000ffff527224 */ /* 0x000fca00078e0057 */
[----:B------:R-:W2:Y:S01]  /*140b0*/  MUFU.EX2 R113, R113 ;  /* 0x0000007100717308 */ /* 0x000ea20000000800 */
[----:B0-----:R-:W-:-:S07]  /*140c0*/  FADD.FTZ R45, R111, R120 ;  /* 0x000000786f2d7221 */ /* 0x001fce0000010000 */
[----:B------:R-:W0:Y:S01]  /*140d0*/  MUFU.EX2 R86, R86 ;  /* 0x0000005600567308 */ /* 0x000e220000000800 */
[----:B-1----:R-:W-:-:S01]  /*140e0*/  FADD.FTZ R120, R98, R45 ;  /* 0x0000002d62787221 */ /* 0x002fc20000010000 */
[----:B------:R-:W-:-:S04]  /*140f0*/  FADD.FTZ R45, R117, R118 ;  /* 0x00000076752d7221 */ /* 0x000fc80000010000 */
[----:B------:R-:W-:Y:S01]  /*14100*/  FADD.FTZ R118, R46, R45 ;  /* 0x0000002d2e767221 */ /* 0x000fe20000010000 */
[----:B------:R-:W-:-:S01]  /*14110*/  FFMA.FTZ R45, R2, R27, -R88 ;  /* 0x0000001b022d7223 */ /* 0x000fc20000010858 */
[----:B------:R-:W1:Y:S01]  /*14120*/  MUFU.EX2 R91, R91 ;  /* 0x0000005b005b7308 */ /* 0x000e620000000800 */
[----:B--2---:R-:W-:-:S01]  /*14130*/  FADD.FTZ R47, R113, R120 ;  /* 0x00000078712f7221 */ /* 0x004fc20000010000 */
[----:B------:R-:W-:Y:S01]  /*14140*/  FADD.FTZ R27, R107, R118 ;  /* 0x000000766b1b7221 */ /* 0x000fe20000010000 */
[----:B------:R-:W-:-:S01]  /*14150*/  FFMA.FTZ R88, R2, R171, -R88 ;  /* 0x000000ab02587223 */ /* 0x000fc20000010858 */
[----:B------:R-:W-:Y:S01]  /*14160*/  F2FP.SATFINITE.E4M3.F32.PACK_AB_MERGE_C R223, R113, R98, RZ ;  /* 0x0000006271df723e */ /* 0x000fe200048070ff */
[----:B------:R-:W-:Y:S02]  /*14170*/  IMAD.MOV.U32 R46, RZ, RZ, R87 ;  /* 0x000000ffff2e7224 */ /* 0x000fe400078e0057 */
[----:B------:R-:W-:Y:S01]  /*14180*/  FADD.FTZ R118, R48, R27 ;  /* 0x0000001b30767221 */ /* 0x000fe20000010000 */
[----:B------:R-:W2:Y:S01]  /*14190*/  MUFU.EX2 R102, R102 ;  /* 0x0000006600667308 */ /* 0x000ea20000000800 */
[----:B0-----:R-:W-:-:S01]  /*141a0*/  FADD.FTZ R120, R86, R47 ;  /* 0x0000002f56787221 */ /* 0x001fc20000010000 */
[----:B------:R-:W-:-:S02]  /*141b0*/  F2FP.SATFINITE.E4M3.F32.PACK_AB_MERGE_C R223, R111, R84, R223 ;  /* 0x000000546fdf723e */ /* 0x000fc400048070df */
[----:B------:R-:W-:-:S04]  /*141c0*/  MOV R84, R87 ;  /* 0x0000005700547202 */ /* 0x000fc80000000f00 */
[----:B------:R-:W0:Y:S08]  /*141d0*/  MUFU.EX2 R105, R105 ;  /* 0x0000006900697308 */ /* 0x000e300000000800 */
[----:B------:R-:W3:Y:S08]  /*141e0*/  MUFU.EX2 R89, R89 ;  /* 0x0000005900597308 */ /* 0x000ef00000000800 */
[----:B------:R-:W4:Y:S08]  /*141f0*/  MUFU.EX2 R96, R96 ;  /* 0x0000006000607308 */ /* 0x000f300000000800 */
[----:B------:R1:W-:Y:S08]  /*14200*/  MUFU.EX2 R41, R69 ;  /* 0x0000004500297308 */ /* 0x0003f00000000800 */
[----:B------:R-:W4:Y:S01]  /*14210*/  MUFU.EX2 R97, R97 ;  /* 0x0000006100617308 */ /* 0x000f220000000800 */
[----:B-1----:R-:W-:-:S04]  /*14220*/  FADD.FTZ R69, R91, R120 ;  /* 0x000000785b457221 */ /* 0x002fc80000010000 */
[----:B--2---:R-:W-:-:S03]  /*14230*/  FADD.FTZ R120, R102, R69 ;  /* 0x0000004566787221 */ /* 0x004fc60000010000 */
[----:B------:R1:W-:Y:S01]  /*14240*/  MUFU.EX2 R26, R61 ;  /* 0x0000003d001a7308 */ /* 0x0003e20000000800 */
[----:B0-----:R-:W-:-:S07]  /*14250*/  FADD.FTZ R120, R105, R120 ;  /* 0x0000007869787221 */ /* 0x001fce0000010000 */
[----:B------:R-:W0:Y:S01]  /*14260*/  MUFU.EX2 R108, R108 ;  /* 0x0000006c006c7308 */ /* 0x000e220000000800 */
[----:B-1----:R-:W-:-:S04]  /*14270*/  FADD.FTZ R61, R93, R118 ;  /* 0x000000765d3d7221 */ /* 0x002fc80000010000 */
[----:B------:R-:W-:Y:S01]  /*14280*/  FADD.FTZ R118, R50, R61 ;  /* 0x0000003d32767221 */ /* 0x000fe20000010000 */
[----:B---3--:R-:W-:-:S01]  /*14290*/  FADD.FTZ R61, R89, R120 ;  /* 0x00000078593d7221 */ /* 0x008fc20000010000 */
[----:B------:R-:W-:Y:S01]  /*142a0*/  IMAD.MOV.U32 R50, RZ, RZ, R87 ;  /* 0x000000ffff327224 */ /* 0x000fe200078e0057 */
[----:B------:R-:W1:Y:S01]  /*142b0*/  MUFU.EX2 R95, R95 ;  /* 0x0000005f005f7308 */ /* 0x000e620000000800 */
[----:B------:R-:W-:-:S01]  /*142c0*/  FADD.FTZ R69, R149, R118 ;  /* 0x0000007695457221 */ /* 0x000fc20000010000 */
[----:B----4-:R-:W-:-:S03]  /*142d0*/  FADD.FTZ R32, R96, R61 ;  /* 0x0000003d60207221 */ /* 0x010fc60000010000 */
[----:B------:R-:W-:Y:S01]  /*142e0*/  FADD.FTZ R118, R52, R69 ;  /* 0x0000004534767221 */ /* 0x000fe20000010000 */
[----:B------:R-:W-:-:S01]  /*142f0*/  FADD.FTZ R61, R97, R32 ;  /* 0x00000020613d7221 */ /* 0x000fc20000010000 */
[----:B------:R-:W-:Y:S01]  /*14300*/  IMAD.MOV.U32 R69, RZ, RZ, R87 ;  /* 0x000000ffff457224 */ /* 0x000fe200078e0057 */
[----:B------:R-:W2:Y:S01]  /*14310*/  MUFU.EX2 R100, R100 ;  /* 0x0000006400647308 */ /* 0x000ea20000000800 */
[C---:B0-----:R-:W-:Y:S01]  /*14320*/  F2FP.SATFINITE.E4M3.F32.PACK_AB_MERGE_C R97, R108.reuse, R97, RZ ;  /* 0x000000616c61723e */ /* 0x041fe200048070ff */
[----:B------:R-:W-:Y:S01]  /*14330*/  FADD.FTZ R32, R108, R61 ;  /* 0x0000003d6c207221 */ /* 0x000fe20000010000 */
[----:B------:R-:W-:Y:S02]  /*14340*/  IMAD.MOV.U32 R52, RZ, RZ, R87 ;  /* 0x000000ffff347224 */ /* 0x000fe400078e0057 */
[----:B------:R-:W-:-:S03]  /*14350*/  F2FP.SATFINITE.E4M3.F32.PACK_AB_MERGE_C R203, R96, R89, R97 ;  /* 0x0000005960cb723e */ /* 0x000fc60004807061 */
[----:B------:R-:W0:Y:S01]  /*14360*/  MUFU.EX2 R99, R99 ;  /* 0x0000006300637308 */ /* 0x000e220000000800 */
[----:B-1----:R-:W-:-:S07]  /*14370*/  FADD.FTZ R61, R95, R32 ;  /* 0x000000205f3d7221 */ /* 0x002fce0000010000 */
[----:B------:R1:W-:Y:S01]  /*14380*/  MUFU.EX2 R27, R63 ;  /* 0x0000003f001b7308 */ /* 0x0003e20000000800 */
[----:B--2---:R-:W-:-:S07]  /*14390*/  FADD.FTZ R32, R100, R61 ;  /* 0x0000003d64207221 */ /* 0x004fce0000010000 */
[----:B------:R-:W2:Y:S01]  /*143a0*/  MUFU.EX2 R110, R110 ;  /* 0x0000006e006e7308 */ /* 0x000ea20000000800 */
[----:B-1----:R-:W-:-:S01]  /*143b0*/  FADD.FTZ R63, R101, R118 ;  /* 0x00000076653f7221 */ /* 0x002fc20000010000 */
[----:B0-----:R-:W-:-:S03]  /*143c0*/  FADD.FTZ R61, R99, R32 ;  /* 0x00000020633d7221 */ /* 0x001fc60000010000 */
[----:B------:R-:W-:Y:S01]  /*143d0*/  FADD.FTZ R44, R54, R63 ;  /* 0x0000003f362c7221 */ /* 0x000fe20000010000 */
[----:B------:R-:W-:Y:S02]  /*143e0*/  MOV R54, R87 ;  /* 0x0000005700367202 */ /* 0x000fe40000000f00 */
[----:B------:R-:W0:Y:S01]  /*143f0*/  MUFU.EX2 R58, R187 ;  /* 0x000000bb003a7308 */ /* 0x000e220000000800 */
[----:B------:R-:W-:-:S01]  /*14400*/  FADD.FTZ R63, R73, R44 ;  /* 0x0000002c493f7221 */ /* 0x000fc20000010000 */
[----:B------:R-:W-:-:S03]  /*14410*/  IMAD.MOV.U32 R73, RZ, RZ, R87 ;  /* 0x000000ffff497224 */ /* 0x000fc600078e0057 */
[----:B------:R-:W-:Y:S01]  /*14420*/  FADD.FTZ R44, R56, R63 ;  /* 0x0000003f382c7221 */ /* 0x000fe20000010000 */
[----:B------:R-:W-:Y:S02]  /*14430*/  IMAD.MOV.U32 R56, RZ, RZ, R87 ;  /* 0x000000ffff387224 */ /* 0x000fe400078e0057 */
[----:B------:R-:W1:Y:S01]  /*14440*/  MUFU.EX2 R75, R75 ;  /* 0x0000004b004b7308 */ /* 0x000e620000000800 */
[----:B------:R-:W-:-:S01]  /*14450*/  FADD.FTZ R77, R77, R44 ;  /* 0x0000002c4d4d7221 */ /* 0x000fc20000010000 */
[C---:B--2---:R-:W-:Y:S01]  /*14460*/  FADD.FTZ R44, R110.reuse, R61 ;  /* 0x0000003d6e2c7221 */ /* 0x044fe20000010000 */
[----:B------:R-:W-:-:S05]  /*14470*/  F2FP.SATFINITE.E4M3.F32.PACK_AB_MERGE_C R99, R110, R99, RZ ;  /* 0x000000636e63723e */ /* 0x000fca00048070ff */
        /* <DEDUP_REMOVED lines=8> */
[----:B0-----:R-:W-:-:S01]  /*14500*/  FADD.FTZ R44, R104, R61 ;  /* 0x0000003d682c7221 */ /* 0x001fc20000010000 */
[----:B------:R-:W-:-:S06]  /*14510*/  IMAD.MOV.U32 R61, RZ, RZ, R87 ;  /* 0x000000ffff3d7224 */ /* 0x000fcc00078e0057 */
[----:B------:R-:W0:Y:S01]  /*14520*/  MUFU.EX2 R85, R85 ;  /* 0x0000005500557308 */ /* 0x000e220000000800 */
[----:B-1----:R-:W-:-:S01]  /*14530*/  FADD.FTZ R48, R60, R63 ;  /* 0x0000003f3c307221 */ /* 0x002fc20000010000 */
[----:B------:R-:W-:-:S06]  /*14540*/  IMAD.MOV.U32 R63, RZ, RZ, R87 ;  /* 0x000000ffff3f7224 */ /* 0x000fcc00078e0057 */
[----:B------:R-:W1:Y:S01]  /*14550*/  MUFU.EX2 R112, R112 ;  /* 0x0000007000707308 */ /* 0x000e620000000800 */
[----:B--2---:R-:W-:-:S07]  /*14560*/  FADD.FTZ R21, R57, R44 ;  /* 0x0000002c39157221 */ /* 0x004fce0000010000 */
[----:B------:R-:W2:Y:S01]  /*14570*/  MUFU.EX2 R62, R193 ;  /* 0x000000c1003e7308 */ /* 0x000ea20000000800 */
[C---:B0-----:R-:W-:Y:S01]  /*14580*/  F2FP.SATFINITE.E4M3.F32.PACK_AB_MERGE_C R206, R85.reuse, R60, RZ ;  /* 0x0000003c55ce723e */ /* 0x041fe200048070ff */
[----:B------:R-:W-:Y:S01]  /*14590*/  FADD.FTZ R85, R85, R48 ;  /* 0x0000003055557221 */ /* 0x000fe20000010000 */
[-C--:B------:R-:W-:Y:S02]  /*145a0*/  MOV R60, R87.reuse ;  /* 0x00000057003c7202 */ /* 0x080fe40000000f00 */
[----:B------:R-:W-:Y:S01]  /*145b0*/  F2FP.SATFINITE.E4M3.F32.PACK_AB_MERGE_C R206, R81, R58, R206 ;  /* 0x0000003a51ce723e */ /* 0x000fe200048070ce */
[----:B------:R-:W-:Y:S01]  /*145c0*/  IMAD.MOV.U32 R81, RZ, RZ, R87 ;  /* 0x000000ffff517224 */ /* 0x000fe200078e0057 */
[----:B------:R-:W-:Y:S01]  /*145d0*/  MOV R48, R87 ;  /* 0x0000005700307202 */ /* 0x000fe20000000f00 */
[----:B------:R0:W3:Y:S01]  /*145e0*/  MUFU.EX2 R3, R79 ;  /* 0x0000004f00037308 */ /* 0x0000e20000000800 */
[C---:B-1----:R-:W-:Y:S01]  /*145f0*/  F2FP.SATFINITE.E4M3.F32.PACK_AB_MERGE_C R57, R112.reuse, R57, RZ ;  /* 0x000000397039723e */ /* 0x042fe200048070ff */
[----:B------:R-:W-:Y:S01]  /*14600*/  FADD.FTZ R112, R112, R21 ;  /* 0x0000001570707221 */ /* 0x000fe20000010000 */
[----:B------:R-:W-:-:S05]  /*14610*/  IMAD.MOV.U32 R58, RZ, RZ, R87 ;  /* 0x000000ffff3a7224 */ /* 0x000fca00078e0057 */
[----:B------:R-:W-:Y:S01]  /*14620*/  MUFU.EX2 R153, R153 ;  /* 0x0000009900997308 */ /* 0x000fe20000000800 */
[----:B--2---:R-:W-:-:S01]  /*14630*/  FADD.FTZ R44, R62, R85 ;  /* 0x000000553e2c7221 */ /* 0x004fc20000010000 */
[--C-:B------:R-:W-:Y:S02]  /*14640*/  IMAD.MOV.U32 R85, RZ, RZ, R87.reuse ;  /* 0x000000ffff557224 */ /* 0x100fe400078e0057 */
[----:B0-----:R-:W-:-:S04]  /*14650*/  IMAD.MOV.U32 R79, RZ, RZ, R87 ;  /* 0x000000ffff4f7224 */ /* 0x001fc800078e0057 */
[----:B------:R-:W0:Y:S01]  /*14660*/  MUFU.EX2 R106, R106 ;  /* 0x0000006a006a7308 */ /* 0x000e220000000800 */
[----:B---3--:R-:W-:-:S07]  /*14670*/  FADD.FTZ R21, R3, R112 ;  /* 0x0000007003157221 */ /* 0x008fce0000010000 */
[----:B------:R-:W-:Y:S08]  /*14680*/  MUFU.EX2 R64, R197 ;  /* 0x000000c500407308 */ /* 0x000ff00000000800 */
[----:B------:R-:W1:Y:S01]  /*14690*/  MUFU.EX2 R59, R59 ;  /* 0x0000003b003b7308 */ /* 0x000e620000000800 */
[----:B0-----:R-:W-:-:S07]  /*146a0*/  FADD.FTZ R28, R106, R21 ;  /* 0x000000156a1c7221 */ /* 0x001fce0000010000 */
[----:B------:R-:W0:Y:S08]  /*146b0*/  MUFU.EX2 R157, R157 ;  /* 0x0000009d009d7308 */ /* 0x000e300000000800 */
[----:B------:R-:W2:Y:S01]  /*146c0*/  MUFU.EX2 R116, R116 ;  /* 0x0000007400747308 */ /* 0x000ea20000000800 */
[----:B-1----:R-:W-:-:S07]  /*146d0*/  FADD.FTZ R21, R59, R28 ;  /* 0x0000001c3b157221 */ /* 0x002fce0000010000 */
[----:B------:R1:W3:Y:S01]  /*146e0*/  MUFU.EX2 R66, R201 ;  /* 0x000000c900427308 */ /* 0x0002e20000000800 */
[----:B0-----:R-:W-:-:S04]  /*146f0*/  F2FP.SATFINITE.E4M3.F32.PACK_AB_MERGE_C R208, R157, R64, RZ ;  /* 0x000000409dd0723e */ /* 0x001fc800048070ff */
[----:B------:R-:W-:Y:S01]  /*14700*/  F2FP.SATFINITE.E4M3.F32.PACK_AB_MERGE_C R208, R153, R62, R208 ;  /* 0x0000003e99d0723e */ /* 0x000fe200048070d0 */
[----:B------:R-:W-:Y:S02]  /*14710*/  IMAD.MOV.U32 R62, RZ, RZ, R87 ;  /* 0x000000ffff3e7224 */ /* 0x000fe400078e0057 */
[----:B------:R-:W0:Y:S01]  /*14720*/  MUFU.EX2 R159, R159 ;  /* 0x0000009f009f7308 */ /* 0x000e220000000800 */
[C---:B--2---:R-:W-:Y:S01]  /*14730*/  F2FP.SATFINITE.E4M3.F32.PACK_AB_MERGE_C R59, R116.reuse, R59, RZ ;  /* 0x0000003b743b723e */ /* 0x044fe200048070ff */
[----:B------:R-:W-:Y:S01]  /*14740*/  FADD.FTZ R116, R116, R21 ;  /* 0x0000001574747221 */ /* 0x000fe20000010000 */
[----:B-1----:R-:W-:Y:S02]  /*14750*/  F2FP.SATFINITE.E4M3.F32.PACK_AB_MERGE_C R201, R105, R102, RZ ;  /* 0x0000006669c9723e */ /* 0x002fe400048070ff */
[----:B------:R-:W-:Y:S01]  /*14760*/  F2FP.SATFINITE.E4M3.F32.PACK_AB_MERGE_C R209, R106, R3, R59 ;  /* 0x000000036ad1723e */ /* 0x000fe2000480703b */
[----:B------:R-:W-:-:S01]  /*14770*/  FADD.FTZ R21, R41, R116 ;  /* 0x0000007429157221 */ /* 0x000fc20000010000 */
[----:B------:R-:W-:Y:S01]  /*14780*/  F2FP.SATFINITE.E4M3.F32.PACK_AB_MERGE_C R201, R91, R86, R201 ;  /* 0x000000565bc9723e */ /* 0x000fe200048070c9 */
[----:B------:R1:W-:Y:S01]  /*14790*/  MUFU.EX2 R32, R53 ;  /* 0x0000003500207308 */ /* 0x0003e20000000800 */
[----:B------:R-:W-:-:S02]  /*147a0*/  IMAD.MOV.U32 R86, RZ, RZ, R87 ;  /* 0x000000ffff567224 */ /* 0x000fc400078e0057 */
[----:B------:R-:W-:-:S05]  /*147b0*/  IMAD.MOV.U32 R59, RZ, RZ, R87 ;  /* 0x000000ffff3b7224 */ /* 0x000fca00078e0057 */
[----:B------:R-:W2:Y:S01]  /*147c0*/  MUFU.EX2 R114, R114 ;  /* 0x0000007200727308 */ /* 0x000ea20000000800 */
[----:B-1----:R-:W-:-:S01]  /*147d0*/  FADD.FTZ R53, R153, R44 ;  /* 0x0000002c99357221 */ /* 0x002fc20000010000 */
[----:B------:R-:W-:-:S03]  /*147e0*/  IMAD.MOV.U32 R44, RZ, RZ, R87 ;  /* 0x000000ffff2c7224 */ /* 0x000fc600078e0057 */
[----:B------:R-:W-:Y:S01]  /*147f0*/  FADD.FTZ R36, R64, R53 ;  /* 0x0000003540247221 */ /* 0x000fe20000010000 */
[----:B------:R-:W-:Y:S02]  /*14800*/  IMAD.MOV.U32 R64, RZ, RZ, R87 ;  /* 0x000000ffff407224 */ /* 0x000fe400078e0057 */
[----:B------:R1:W4:Y:S01]  /*14810*/  MUFU.EX2 R68, R205 ;  /* 0x000000cd00447308 */ /* 0x0003220000000800 */
[----:B------:R-:W-:-:S04]  /*14820*/  FADD.FTZ R157, R157, R36 ;  /* 0x000000249d9d7221 */ /* 0x000fc80000010000 */
[----:B---3--:R-:W-:-:S03]  /*14830*/  FADD.FTZ R28, R66, R157 ;  /* 0x0000009d421c7221 */ /* 0x008fc60000010000 */
[----:B------:R3:W3:Y:S01]  /*14840*/  MUFU.EX2 R31, R207 ;  /* 0x000000cf001f7308 */ /* 0x0006e20000000800 */
[----:B0-----:R-:W-:-:S01]  /*14850*/  FADD.FTZ R53, R159, R28 ;  /* 0x0000001c9f357221 */ /* 0x001fc20000010000 */
[----:B--2---:R-:W-:Y:S01]  /*14860*/  FADD.FTZ R21, R114, R21 ;  /* 0x0000001572157221 */ /* 0x004fe20000010000 */
[----:B-1----:R-:W-:-:S03]  /*14870*/  F2FP.SATFINITE.E4M3.F32.PACK_AB_MERGE_C R205, R100, R95, R99 ;  /* 0x0000005f64cd723e */ /* 0x002fc60004807063 */
[----:B------:R-:W-:Y:S02]  /*14880*/  FADD.FTZ R42, R26, R21 ;  /* 0x000000151a2a7221 */ /* 0x000fe40000010000 */
[----:B------:R0:W1:Y:S01]  /*14890*/  MUFU.EX2 R47, R71 ;  /* 0x00000047002f7308 */ /* 0x0000620000000800 */
[----:B----4-:R-:W-:-:S01]  /*148a0*/  FADD.FTZ R36, R68, R53 ;  /* 0x0000003544247221 */ /* 0x010fc20000010000 */
[----:B---3--:R-:W-:Y:S01]  /*148b0*/  F2FP.SATFINITE.E4M3.F32.PACK_AB_MERGE_C R207, R104, R75, R57 ;  /* 0x0000004b68cf723e */ /* 0x008fe20004807039 */
[--C-:B------:R-:W-:Y:S02]  /*148c0*/  IMAD.MOV.U32 R75, RZ, RZ, R87.reuse ;  /* 0x000000ffff4b7224 */ /* 0x100fe400078e0057 */
[--C-:B------:R-:W-:Y:S02]  /*148d0*/  IMAD.MOV.U32 R57, RZ, RZ, R87.reuse ;  /* 0x000000ffff397224 */ /* 0x100fe400078e0057 */
[--C-:B------:R-:W-:Y:S01]  /*148e0*/  IMAD.MOV.U32 R53, RZ, RZ, R87.reuse ;  /* 0x000000ffff357224 */ /* 0x100fe200078e0057 */
[----:B------:R-:W2:Y:S01]  /*148f0*/  MUFU.EX2 R34, R34 ;  /* 0x0000002200227308 */ /* 0x000ea20000000800 */
[C---:B------:R-:W-:Y:S01]  /*14900*/  F2FP.SATFINITE.E4M3.F32.PACK_AB_MERGE_C R210, R31.reuse, R68, RZ ;  /* 0x000000441fd2723e */ /* 0x040fe200048070ff */
[----:B------:R-:W-:Y:S01]  /*14910*/  FADD.FTZ R31, R31, R36 ;  /* 0x000000241f1f7221 */ /* 0x000fe20000010000 */
[----:B0-----:R-:W-:-:S02]  /*14920*/  IMAD.MOV.U32 R71, RZ, RZ, R87 ;  /* 0x000000ffff477224 */ /* 0x001fc400078e0057 */
[----:B------:R-:W-:Y:S01]  /*14930*/  F2FP.SATFINITE.E4M3.F32.PACK_AB_MERGE_C R210, R159, R66, R210 ;  /* 0x000000429fd2723e */ /* 0x000fe200048070d2 */
[----:B------:R-:W-:Y:S01]  /*14940*/  IMAD.MOV.U32 R68, RZ, RZ, R87 ;  /* 0x000000ffff447224 */ /* 0x000fe200078e0057 */
[----:B------:R-:W-:Y:S01]  /*14950*/  MOV R66, R87 ;  /* 0x0000005700427202 */ /* 0x000fe20000000f00 */
[----:B------:R-:W0:Y:S01]  /*14960*/  MUFU.EX2 R35, R35 ;  /* 0x0000002300237308 */ /* 0x000e220000000800 */
[----:B-1----:R-:W-:-:S01]  /*14970*/  FADD.FTZ R42, R47, R42 ;  /* 0x0000002a2f2a7221 */ /* 0x002fc20000010000 */
[----:B------:R-:W-:Y:S01]  /*14980*/  F2FP.SATFINITE.E4M3.F32.PACK_AB_MERGE_C R36, R47, R26, RZ ;  /* 0x0000001a2f24723e */ /* 0x000fe200048070ff */
[--C-:B------:R-:W-:Y:S02]  /*14990*/  IMAD.MOV.U32 R47, RZ, RZ, R87.reuse ;  /* 0x000000ffff2f7224 */ /* 0x100fe400078e0057 */
[----:B------:R-:W-:Y:S01]  /*149a0*/  FADD.FTZ R21, R27, R42 ;  /* 0x0000002a1b157221 */ /* 0x000fe20000010000 */
[----:B------:R-:W-:Y:S01]  /*149b0*/  F2FP.SATFINITE.E4M3.F32.PACK_AB_MERGE_C R211, R114, R41, R36 ;  /* 0x0000002972d3723e */ /* 0x000fe20004807024 */
[----:B------:R-:W-:Y:S01]  /*149c0*/  IMAD.MOV.U32 R41, RZ, RZ, R87 ;  /* 0x000000ffff297224 */ /* 0x000fe200078e0057 */
[----:B------:R1:W3:Y:S01]  /*149d0*/  MUFU.EX2 R24, R65 ;  /* 0x0000004100187308 */ /* 0x0002e20000000800 */
[----:B--2---:R-:W-:-:S01]  /*149e0*/  FADD.FTZ R26, R34, R31 ;  /* 0x0000001f221a7221 */ /* 0x004fc20000010000 */
[----:B------:R-:W-:-:S02]  /*149f0*/  MOV R42, R87 ;  /* 0x00000057002a7202 */ /* 0x000fc40000000f00 */
[----:B------:R-:W-:-:S04]  /*14a00*/  MOV R36, R87 ;  /* 0x0000005700247202 */ /* 0x000fc80000000f00 */
[----:B------:R-:W-:Y:S01]  /*14a10*/  MUFU.EX2 R38, R38 ;  /* 0x0000002600267308 */ /* 0x000fe20000000800 */
[----:B0-----:R-:W-:-:S01]  /*14a20*/  FADD.FTZ R31, R35, R26 ;  /* 0x0000001a231f7221 */ /* 0x001fc20000010000 */
[----:B-1----:R-:W-:-:S06]  /*14a30*/  IMAD.MOV.U32 R65, RZ, RZ, R87 ;  /* 0x000000ffff417224 */ /* 0x002fcc00078e0057 */
[----:B------:R-:W0:Y:S01]  /*14a40*/  MUFU.EX2 R39, R39 ;  /* 0x0000002700277308 */ /* 0x000e220000000800 */
[----:B---3--:R-:W-:-:S07]  /*14a50*/  FADD.FTZ R21, R24, R21 ;  /* 0x0000001518157221 */ /* 0x008fce0000010000 */
[----:B------:R1:W2:Y:S08]  /*14a60*/  MUFU.EX2 R40, R67 ;  /* 0x0000004300287308 */ /* 0x0002b00000000800 */
[----:B------:R-:W3:Y:S01]  /*14a70*/  MUFU.EX2 R49, R49 ;  /* 0x0000003100317308 */ /* 0x000ee20000000800 */
[----:B0-----:R-:W-:Y:S01]  /*14a80*/  F2FP.SATFINITE.E4M3.F32.PACK_AB_MERGE_C R212, R39, R38, RZ ;  /* 0x0000002627d4723e */ /* 0x001fe200048070ff */
[----:B------:R-:W-:Y:S01]  /*14a90*/  FADD.FTZ R38, R38, R31 ;  /* 0x0000001f26267221 */ /* 0x000fe20000010000 */
[----:B-1----:R-:W-:-:S02]  /*14aa0*/  IMAD.MOV.U32 R67, RZ, RZ, R87 ;  /* 0x000000ffff437224 */ /* 0x002fc400078e0057 */
[----:B------:R-:W-:Y:S01]  /*14ab0*/  F2FP.SATFINITE.E4M3.F32.PACK_AB_MERGE_C R212, R35, R34, R212 ;  /* 0x0000002223d4723e */ /* 0x000fe200048070d4 */
[----:B------:R-:W-:-:S01]  /*14ac0*/  FADD.FTZ R39, R39, R38 ;  /* 0x0000002627277221 */ /* 0x000fc20000010000 */
[----:B------:R-:W-:Y:S01]  /*14ad0*/  IMAD.MOV.U32 R38, RZ, RZ, R87 ;  /* 0x000000ffff267224 */ /* 0x000fe200078e0057 */
[----:B------:R-:W-:Y:S01]  /*14ae0*/  MUFU.EX2 R72, R72 ;  /* 0x0000004800487308 */ /* 0x000fe20000000800 */
[----:B--2---:R-:W-:-:S01]  /*14af0*/  FADD.FTZ R14, R40, R21 ;  /* 0x00000015280e7221 */ /* 0x004fc20000010000 */
[--C-:B------:R-:W-:Y:S02]  /*14b00*/  IMAD.MOV.U32 R35, RZ, RZ, R87.reuse ;  /* 0x000000ffff237224 */ /* 0x100fe400078e0057 */
[----:B------:R-:W-:-:S04]  /*14b10*/  IMAD.MOV.U32 R34, RZ, RZ, R87 ;  /* 0x000000ffff227224 */ /* 0x000fc800078e0057 */
[----:B------:R-:W0:Y:S01]  /*14b20*/  MUFU.EX2 R177, R177 ;  /* 0x000000b100b17308 */ /* 0x000e220000000800 */
[C---:B---3--:R-:W-:Y:S01]  /*14b30*/  F2FP.SATFINITE.E4M3.F32.PACK_AB_MERGE_C R40, R49.reuse, R40, RZ ;  /* 0x000000283128723e */ /* 0x048fe200048070ff */
[----:B------:R-:W-:-:S03]  /*14b40*/  FADD.FTZ R49, R49, R14 ;  /* 0x0000000e31317221 */ /* 0x000fc60000010000 */
[----:B------:R-:W-:Y:S01]  /*14b50*/  F2FP.SATFINITE.E4M3.F32.PACK_AB_MERGE_C R213, R24, R27, R40 ;  /* 0x0000001b18d5723e */ /* 0x000fe20004807028 */
[----:B------:R-:W-:-:S01]  /*14b60*/  FADD.FTZ R26, R32, R49 ;  /* 0x00000031201a7221 */ /* 0x000fc20000010000 */
[--C-:B------:R-:W-:Y:S01]  /*14b70*/  IMAD.MOV.U32 R49, RZ, RZ, R87.reuse ;  /* 0x000000ffff317224 */ /* 0x100fe200078e0057 */
[----:B------:R-:W1:Y:S01]  /*14b80*/  MUFU.EX2 R70, R70 ;  /* 0x0000004600467308 */ /* 0x000e620000000800 */
[--C-:B------:R-:W-:Y:S02]  /*14b90*/  IMAD.MOV.U32 R40, RZ, RZ, R87.reuse ;  /* 0x000000ffff287224 */ /* 0x100fe400078e0057 */
[----:B------:R-:W-:-:S05]  /*14ba0*/  IMAD.MOV.U32 R27, RZ, RZ, R87 ;  /* 0x000000ffff1b7224 */ /* 0x000fca00078e0057 */
[----:B------:R-:W2:Y:S01]  /*14bb0*/  MUFU.EX2 R173, R173 ;  /* 0x000000ad00ad7308 */ /* 0x000ea20000000800 */
[----:B0-----:R-:W-:-:S07]  /*14bc0*/  F2FP.SATFINITE.E4M3.F32.PACK_AB_MERGE_C R214, R177, R72, RZ ;  /* 0x00000048b1d6723e */ /* 0x001fce00048070ff */
[----:B------:R-:W0:Y:S01]  /*14bd0*/  MUFU.EX2 R51, R51 ;  /* 0x0000003300337308 */ /* 0x000e220000000800 */
[----:B-1----:R-:W-:-:S01]  /*14be0*/  FADD.FTZ R14, R70, R39 ;  /* 0x00000027460e7221 */ /* 0x002fc20000010000 */
[----:B------:R-:W-:-:S06]  /*14bf0*/  IMAD.MOV.U32 R39, RZ, RZ, R87 ;  /* 0x000000ffff277224 */ /* 0x000fcc00078e0057 */
[----:B------:R1:W3:Y:S01]  /*14c00*/  MUFU.EX2 R20, R227 ;  /* 0x000000e300147308 */ /* 0x0002e20000000800 */
[C---:B--2---:R-:W-:Y:S01]  /*14c10*/  F2FP.SATFINITE.E4M3.F32.PACK_AB_MERGE_C R214, R173.reuse, R70, R214 ;  /* 0x00000046add6723e */ /* 0x044fe200048070d6 */
[----:B------:R-:W-:Y:S01]  /*14c20*/  FADD.FTZ R173, R173, R14 ;  /* 0x0000000eadad7221 */ /* 0x000fe20000010000 */
[----:B------:R-:W-:-:S03]  /*14c30*/  IMAD.MOV.U32 R70, RZ, RZ, R87 ;  /* 0x000000ffff467224 */ /* 0x000fc600078e0057 */
[----:B------:R-:W-:Y:S02]  /*14c40*/  FADD.FTZ R72, R72, R173 ;  /* 0x000000ad48487221 */ /* 0x000fe40000010000 */
[----:B------:R-:W2:Y:S01]  /*14c50*/  MUFU.EX2 R55, R55 ;  /* 0x0000003700377308 */ /* 0x000ea20000000800 */
[----:B0-----:R-:W-:-:S01]  /*14c60*/  FADD.FTZ R15, R51, R26 ;  /* 0x0000001a330f7221 */ /* 0x001fc20000010000 */
[----:B------:R-:W-:Y:S01]  /*14c70*/  FADD.FTZ R177, R177, R72 ;  /* 0x00000048b1b17221 */ /* 0x000fe20000010000 */
[----:B-1----:R-:W-:Y:S01]  /*14c80*/  F2FP.SATFINITE.E4M3.F32.PACK_AB_MERGE_C R227, R80, R37, R92 ;  /* 0x0000002550e3723e */ /* 0x002fe2000480705c */
[--C-:B------:R-:W-:Y:S01]  /*14c90*/  IMAD.MOV.U32 R80, RZ, RZ, R87.reuse ;  /* 0x000000ffff507224 */ /* 0x100fe200078e0057 */
[----:B------:R-:W-:Y:S01]  /*14ca0*/  MOV R72, R87 ;  /* 0x0000005700487202 */ /* 0x000fe20000000f00 */
[----:B------:R-:W-:Y:S02]  /*14cb0*/  IMAD.MOV.U32 R37, RZ, RZ, R87 ;  /* 0x000000ffff257224 */ /* 0x000fe400078e0057 */
[----:B------:R-:W-:Y:S01]  /*14cc0*/  MUFU.EX2 R76, R76 ;  /* 0x0000004c004c7308 */ /* 0x000fe20000000800 */
[----:B---3--:R-:W-:-:S07]  /*14cd0*/  FADD.FTZ R26, R20, R15 ;  /* 0x0000000f141a7221 */ /* 0x008fce0000010000 */
[----:B------:R-:W0:Y:S01]  /*14ce0*/  MUFU.EX2 R29, R29 ;  /* 0x0000001d001d7308 */ /* 0x000e220000000800 */
[----:B--2---:R-:W-:-:S01]  /*14cf0*/  FADD.FTZ R26, R55, R26 ;  /* 0x0000001a371a7221 */ /* 0x004fc20000010000 */
[----:B------:R-:W-:Y:S01]  /*14d00*/  F2FP.SATFINITE.E4M3.F32.PACK_AB_MERGE_C R21, R55, R20, RZ ;  /* 0x000000143715723e */ /* 0x000fe200048070ff */
[----:B------:R-:W-:-:S03]  /*14d10*/  IMAD.MOV.U32 R55, RZ, RZ, R87 ;  /* 0x000000ffff377224 */ /* 0x000fc600078e0057 */
[----:B------:R-:W-:Y:S01]  /*14d20*/  F2FP.SATFINITE.E4M3.F32.PACK_AB_MERGE_C R215, R51, R32, R21 ;  /* 0x0000002033d7723e */ /* 0x000fe20004807015 */
[--C-:B------:R-:W-:Y:S01]  /*14d30*/  IMAD.MOV.U32 R51, RZ, RZ, R87.reuse ;  /* 0x000000ffff337224 */ /* 0x100fe200078e0057 */
[----:B------:R-:W1:Y:S01]  /*14d40*/  MUFU.EX2 R74, R74 ;  /* 0x0000004a004a7308 */ /* 0x000e620000000800 */
[----:B------:R-:W-:-:S07]  /*14d50*/  IMAD.MOV.U32 R32, RZ, RZ, R87 ;  /* 0x000000ffff207224 */ /* 0x000fce00078e0057 */
[----:B------:R-:W2:Y:S01]  /*14d60*/  MUFU.EX2 R43, R43 ;  /* 0x0000002b002b7308 */ /* 0x000ea20000000800 */
[----:B0-----:R-:W-:-:S07]  /*14d70*/  F2FP.SATFINITE.E4M3.F32.PACK_AB_MERGE_C R31, R29, R76, RZ ;  /* 0x0000004c1d1f723e */ /* 0x001fce00048070ff */
[----:B------:R-:W0:Y:S01]  /*14d80*/  MUFU.EX2 R25, R25 ;  /* 0x0000001900197308 */ /* 0x000e220000000800 */
[----:B-1----:R-:W-:-:S07]  /*14d90*/  FADD.FTZ R20, R74, R177 ;  /* 0x000000b14a147221 */ /* 0x002fce0000010000 */
[----:B------:R1:W3:Y:S01]  /*14da0*/  MUFU.EX2 R28, R45 ;  /* 0x0000002d001c7308 */ /* 0x0002e20000000800 */
[----:B--2---:R-:W-:-:S01]  /*14db0*/  FADD.FTZ R15, R43, R26 ;  /* 0x0000001a2b0f7221 */ /* 0x004fc20000010000 */
[----:B------:R-:W-:-:S06]  /*14dc0*/  IMAD.MOV.U32 R26, RZ, RZ, R87 ;  /* 0x000000ffff1a7224 */ /* 0x000fcc00078e0057 */
[----:B------:R-:W2:Y:S01]  /*14dd0*/  MUFU.EX2 R30, R30 ;  /* 0x0000001e001e7308 */ /* 0x000ea20000000800 */
[C---:B0-----:R-:W-:Y:S01]  /*14de0*/  F2FP.SATFINITE.E4M3.F32.PACK_AB_MERGE_C R216, R25.reuse, R74, R31 ;  /* 0x0000004a19d8723e */ /* 0x041fe2000480701f */
[----:B------:R-:W-:Y:S01]  /*14df0*/  FADD.FTZ R25, R25, R20 ;  /* 0x0000001419197221 */ /* 0x000fe20000010000 */
[--C-:B------:R-:W-:Y:S02]  /*14e00*/  IMAD.MOV.U32 R74, RZ, RZ, R87.reuse ;  /* 0x000000ffff4a7224 */ /* 0x100fe400078e0057 */
[----:B-1----:R-:W-:Y:S02]  /*14e10*/  IMAD.MOV.U32 R45, RZ, RZ, R87 ;  /* 0x000000ffff2d7224 */ /* 0x002fe400078e0057 */
[----:B------:R-:W-:-:S01]  /*14e20*/  FADD.FTZ R76, R76, R25 ;  /* 0x000000194c4c7221 */ /* 0x000fc20000010000 */
[----:B------:R-:W-:Y:S01]  /*14e30*/  IMAD.MOV.U32 R31, RZ, RZ, R87 ;  /* 0x000000ffff1f7224 */ /* 0x000fe200078e0057 */
[----:B------:R-:W0:Y:S01]  /*14e40*/  MUFU.EX2 R165, R165 ;  /* 0x000000a500a57308 */ /* 0x000e220000000800 */
[----:B---3--:R-:W-:-:S01]  /*14e50*/  FADD.FTZ R15, R28, R15 ;  /* 0x0000000f1c0f7221 */ /* 0x008fc20000010000 */
[----:B------:R-:W-:Y:S01]  /*14e60*/  FADD.FTZ R29, R29, R76 ;  /* 0x0000004c1d1d7221 */ /* 0x000fe20000010000 */
[----:B------:R-:W-:-:S02]  /*14e70*/  IMAD.MOV.U32 R76, RZ, RZ, R87 ;  /* 0x000000ffff4c7224 */ /* 0x000fc400078e0057 */
[----:B------:R-:W-:-:S03]  /*14e80*/  IMAD.MOV.U32 R25, RZ, RZ, R87 ;  /* 0x000000ffff197224 */ /* 0x000fc600078e0057 */
[----:B------:R-:W-:Y:S01]  /*14e90*/  MUFU.EX2 R12, R12 ;  /* 0x0000000c000c7308 */ /* 0x000fe20000000800 */
[----:B--2---:R-:W-:-:S07]  /*14ea0*/  FADD.FTZ R20, R30, R15 ;  /* 0x0000000f1e147221 */ /* 0x004fce0000010000 */
[----:B------:R-:W1:Y:S01]  /*14eb0*/  MUFU.EX2 R33, R33 ;  /* 0x0000002100217308 */ /* 0x000e620000000800 */
[----:B0-----:R-:W-:-:S01]  /*14ec0*/  FADD.FTZ R20, R165, R20 ;  /* 0x00000014a5147221 */ /* 0x001fc20000010000 */
[----:B------:R-:W-:-:S04]  /*14ed0*/  F2FP.SATFINITE.E4M3.F32.PACK_AB_MERGE_C R30, R165, R30, RZ ;  /* 0x0000001ea51e723e */ /* 0x000fc800048070ff */
[----:B------:R-:W-:Y:S01]  /*14ee0*/  F2FP.SATFINITE.E4M3.F32.PACK_AB_MERGE_C R217, R28, R43, R30 ;  /* 0x0000002b1cd9723e */ /* 0x000fe2000480701e */
[--C-:B------:R-:W-:Y:S01]  /*14ef0*/  IMAD.MOV.U32 R43, RZ, RZ, R87.reuse ;  /* 0x000000ffff2b7224 */ /* 0x100fe200078e0057 */
[----:B------:R-:W0:Y:S01]  /*14f00*/  MUFU.EX2 R78, R78 ;  /* 0x0000004e004e7308 */ /* 0x000e220000000800 */
[----:B------:R-:W-:Y:S01]  /*14f10*/  MOV R30, R87 ;  /* 0x00000057001e7202 */ /* 0x000fe20000000f00 */
[----:B------:R-:W-:-:S06]  /*14f20*/  IMAD.MOV.U32 R28, RZ, RZ, R87 ;  /* 0x000000ffff1c7224 */ /* 0x000fcc00078e0057 */
[----:B------:R-:W2:Y:S01]  /*14f30*/  MUFU.EX2 R163, R163 ;  /* 0x000000a300a37308 */ /* 0x000ea20000000800 */
[----:B-1----:R-:W-:-:S07]  /*14f40*/  F2FP.SATFINITE.E4M3.F32.PACK_AB_MERGE_C R15, R33, R12, RZ ;  /* 0x0000000c210f723e */ /* 0x002fce00048070ff */
[----:B------:R-:W1:Y:S01]  /*14f50*/  MUFU.EX2 R179, R179 ;  /* 0x000000b300b37308 */ /* 0x000e620000000800 */
[----:B0-----:R-:W-:-:S01]  /*14f60*/  FADD.FTZ R24, R78, R29 ;  /* 0x0000001d4e187221 */ /* 0x001fc20000010000 */
[----:B------:R-:W-:-:S06]  /*14f70*/  IMAD.MOV.U32 R29, RZ, RZ, R87 ;  /* 0x000000ffff1d7224 */ /* 0x000fcc00078e0057 */
[----:B------:R-:W0:Y:S01]  /*14f80*/  MUFU.EX2 R14, R167 ;  /* 0x000000a7000e7308 */ /* 0x000e220000000800 */
[----:B--2---:R-:W-:-:S07]  /*14f90*/  FADD.FTZ R3, R163, R20 ;  /* 0x00000014a3037221 */ /* 0x004fce0000010000 */
[----:B------:R-:W-:Y:S01]  /*14fa0*/  MUFU.EX2 R169, R169 ;  /* 0x000000a900a97308 */ /* 0x000fe20000000800 */
[C---:B-1----:R-:W-:Y:S01]  /*14fb0*/  F2FP.SATFINITE.E4M3.F32.PACK_AB_MERGE_C R218, R179.reuse, R78, R15 ;  /* 0x0000004eb3da723e */ /* 0x042fe2000480700f */
[----:B------:R-:W-:Y:S01]  /*14fc0*/  FADD.FTZ R179, R179, R24 ;  /* 0x00000018b3b37221 */ /* 0x000fe20000010000 */
[-C--:B------:R-:W-:Y:S02]  /*14fd0*/  MOV R78, R87.reuse ;  /* 0x00000057004e7202 */ /* 0x080fe40000000f00 */
[----:B------:R-:W-:Y:S01]  /*14fe0*/  MOV R24, R87 ;  /* 0x0000005700187202 */ /* 0x000fe20000000f00 */
[----:B------:R-:W-:-:S02]  /*14ff0*/  FADD.FTZ R12, R12, R179 ;  /* 0x000000b30c0c7221 */ /* 0x000fc40000010000 */
[----:B------:R-:W1:Y:S01]  /*15000*/  MUFU.EX2 R88, R88 ;  /* 0x0000005800587308 */ /* 0x000e620000000800 */
[----:B0-----:R-:W-:-:S01]  /*15010*/  FADD.FTZ R20, R14, R3 ;  /* 0x000000030e147221 */ /* 0x001fc20000010000 */
[----:B------:R-:W-:Y:S01]  /*15020*/  FADD.FTZ R15, R33, R12 ;  /* 0x0000000c210f7221 */ /* 0x000fe20000010000 */
[----:B------:R-:W-:Y:S01]  /*15030*/  IMAD.MOV.U32 R33, RZ, RZ, R87 ;  /* 0x000000ffff217224 */ /* 0x000fe200078e0057 */
[----:B-1----:R-:W-:Y:S01]  /*15040*/  F2FP.SATFINITE.E4M3.F32.PACK_AB_MERGE_C R3, R88, R169, RZ ;  /* 0x000000a95803723e */ /* 0x002fe200048070ff */
[----:B------:R-:W-:-:S03]  /*15050*/  FADD.FTZ R169, R169, R20 ;  /* 0x00000014a9a97221 */ /* 0x000fc60000010000 */
[----:B------:R-:W-:Y:S01]  /*15060*/  F2FP.SATFINITE.E4M3.F32.PACK_AB_MERGE_C R219, R14, R163, R3 ;  /* 0x000000a30edb723e */ /* 0x000fe20004807003 */
[----:B------:R-:W-:-:S01]  /*15070*/  FADD.FTZ R14, R88, R169 ;  /* 0x000000a9580e7221 */ /* 0x000fc20000010000 */
[----:B------:R-:W-:Y:S06]  /*15080*/  @!P1 BRA `(.L_x_419) ;  /* 0x0000004000b89947 */ /* 0x000fec0003800000 */
[----:B------:R-:W-:Y:S01]  /*15090*/  VIADD R232, R232, 0xfffffffe ;  /* 0xfffffffee8e87836 */ /* 0x000fe20000000000 */
[----:B------:R-:W-:Y:S01]  /*150a0*/  CS2R R86, SRZ ;  /* 0x0000000000567805 */ /* 0x000fe2000001ff00 */
[----:B------:R-:W-:Y:S01]  /*150b0*/  IMAD.MOV.U32 R235, RZ, RZ, R13 ;  /* 0x000000ffffeb7224 */ /* 0x000fe200078e000d */
[----:B------:R-:W-:Y:S01]  /*150c0*/  CS2R R84, SRZ ;  /* 0x0000000000547805 */ /* 0x000fe2000001ff00 */
[----:B------:R-:W-:Y:S01]  /*150d0*/  IMAD.MOV.U32 R3, RZ, RZ, R0 ;  /* 0x000000ffff037224 */ /* 0x000fe200078e0000 */
[----:B------:R-:W-:Y:S01]  /*150e0*/  CS2R R82, SRZ ;  /* 0x0000000000527805 */ /* 0x000fe2000001ff00 */
[----:B------:R-:W-:Y:S01]  /*150f0*/  IMAD.MOV.U32 R12, RZ, RZ, R236 ;  /* 0x000000ffff0c7224 */ /* 0x000fe200078e00ec */
        /* <DEDUP_REMOVED lines=28> */
[----:B------:R-:W-:-:S07]  /*152c0*/  CS2R R24, SRZ ;  /* 0x0000000000187805 */ /* 0x000fce000001ff00 */
.L_x_430:
[----:B------:R-:W2:Y:S01]  /*152d0*/  LDL R0, [R1+0x44] ;  /* 0x0000440001007983 */ /* 0x000ea20000100800 */
[----:B------:R-:W-:Y:S01]  /*152e0*/  ISETP.NE.AND P1, PT, R233, 0x1, PT ;  /* 0x00000001e900780c */ /* 0x000fe20003f25270 */
[----:B------:R-:W-:Y:S05]  /*152f0*/  YIELD ;  /* 0x0000000000007946 */ /* 0x000fea0003800000 */
[----:B------:R-:W-:-:S04]  /*15300*/  SEL R13, RZ, 0x1, P1 ;  /* 0x00000001ff0d7807 */ /* 0x000fc80000800000 */
[----:B------:R-:W-:Y:S02]  /*15310*/  LOP3.LUT R236, R12, R13, RZ, 0x3c, !PT ;  /* 0x0000000d0cec7212 */ /* 0x000fe400078e3cff */
[----:B--2---:R-:W-:-:S13]  /*15320*/  ISETP.NE.AND P1, PT, R0, RZ, PT ;  /* 0x000000ff0000720c */ /* 0x004fda0003f25270 */
[----:B0-----:R-:W-:Y:S05]  /*15330*/  @P1 BRA `(.L_x_420) ;  /* 0x00000000003c1947 */ /* 0x001fea0003800000 */
[----:B------:R-:W-:Y:S05]  /*15340*/  @!P0 BRA `(.L_x_421) ;  /* 0x0000000000048947 */ /* 0x000fea0003800000 */
[----:B------:R-:W-:Y:S01]  /*15350*/  BPT.TRAP 0x1 ;  /* 0x000000040000795c */ /* 0x000fe20000300000 */
.L_x_421:
[----:B------:R-:W-:-:S05]  /*15360*/  VIADD R0, R233, 0x1 ;  /* 0x00000001e9007836 */ /* 0x000fca0000000000 */
[----:B------:R-:W-:-:S04]  /*15370*/  ISETP.NE.AND P2, PT, R0, 0x2, PT ;  /* 0x000000020000780c */ /* 0x000fc80003f45270 */
[----:B------:R-:W-:Y:S02]  /*15380*/  SEL R13, R0, RZ, P2 ;  /* 0x000000ff000d7207 */ /* 0x000fe40001000000 */
[----:B------:R-:W-:Y:S02]  /*15390*/  SHF.L.U32 R0, R236, 0x1f, RZ ;  /* 0x0000001fec007819 */ /* 0x000fe400000006ff */
[----:B------:R-:W-:-:S04]  /*153a0*/  LEA R13, R13, R16, 0x3 ;  /* 0x000000100d0d7211 */ /* 0x000fc800078e18ff */
[----:B------:R0:W1:Y:S01]  /*153b0*/  SYNCS.PHASECHK.TRANS64.TRYWAIT P2, [R13+URZ+0x2e830], R0 ;  /* 0x02e830000d0075a7 */ /* 0x000062000804017f */
[----:B------:R-:W-:Y:S05]  /*153c0*/  @!P0 BRA `(.L_x_422) ;  /* 0x0000000000048947 */ /* 0x000fea0003800000 */
[----:B------:R-:W-:Y:S01]  /*153d0*/  BPT.TRAP 0x1 ;  /* 0x000000040000795c */ /* 0x000fe20000300000 */
.L_x_422:
[----:B------:R-:W-:Y:S04]  /*153e0*/  BSSY B0, `(.L_x_420) ;  /* 0x0000004000007945 */ /* 0x000fe80003800000 */
[----:B-1----:R-:W-:Y:S05]  /*153f0*/  @P2 BRA `(.L_x_423) ;  /* 0x0000000000082947 */ /* 0x002fea0003800000 */
[----:B------:R-:W1:Y:S02]  /*15400*/  SYNCS.PHASECHK.TRANS64.TRYWAIT P2, [R13+URZ+0x2e830], R0 ;  /* 0x02e830000d0075a7 */ /* 0x000e64000804017f */
[----:B-1----:R-:W-:Y:S05]  /*15410*/  @!P2 BRA `(.L_x_424) ;  /* 0x000000d400f4a947 */ /* 0x002fea0003800000 */
.L_x_423:
[----:B------:R-:W-:Y:S05]  /*15420*/  BSYNC B0 ;  /* 0x0000000000007941 */ /* 0x000fea0003800000 */
.L_x_420:
[----:B01----:R-:W2:Y:S01]  /*15430*/  LDL R0, [R1+0x48] ;  /* 0x0000480001007983 */ /* 0x003ea20000100800 */
[----:B------:R-:W-:Y:S01]  /*15440*/  VIADD R234, R233, 0x1 ;  /* 0x00000001e9ea7836 */ /* 0x000fe20000000000 */
[----:B------:R-:W-:Y:S05]  /*15450*/  WARPSYNC.ALL ;  /* 0x0000000000007948 */ /* 0x000fea0003800000 */
[C---:B------:R-:W-:Y:S01]  /*15460*/  ISETP.NE.AND P2, PT, R234.reuse, 0x2, PT ;  /* 0x00000002ea00780c */ /* 0x040fe20003f45270 */
[----:B------:R-:W0:Y:S01]  /*15470*/  S2R R13, SR_TID.X ;  /* 0x00000000000d7919 */ /* 0x000e220000002100 */
[----:B------:R-:W-:Y:S01]  /*15480*/  IMAD.MOV.U32 R89, RZ, RZ, 0x40000040 ;  /* 0x40000040ff597424 */ /* 0x000fe200078e00ff */
[----:B------:R-:W-:Y:S01]  /*15490*/  MOV R237, UR38 ;  /* 0x0000002600ed7c02 */ /* 0x000fe20008000f00 */
[----:B------:R-:W-:Y:S01]  /*154a0*/  IMAD.MOV.U32 R93, RZ, RZ, 0x40000040 ;  /* 0x40000040ff5d7424 */ /* 0x000fe200078e00ff */
[----:B------:R-:W-:Y:S01]  /*154b0*/  SEL R234, R234, RZ, P2 ;  /* 0x000000ffeaea7207 */ /* 0x000fe20001000000 */
[----:B------:R-:W-:Y:S01]  /*154c0*/  STL [R1+0xd4], R27 ;  /* 0x0000d41b01007387 */ /* 0x000fe20000100800 */
[----:B------:R-:W-:Y:S01]  /*154d0*/  R2UR UR35, R89 ;  /* 0x00000000592372ca */ /* 0x000fe200000e0000 */
[----:B------:R-:W-:Y:S01]  /*154e0*/  IMAD.MOV.U32 R21, RZ, RZ, 0x40000040 ;  /* 0x40000040ff157424 */ /* 0x000fe200078e00ff */
[----:B------:R-:W-:Y:S01]  /*154f0*/  R2UR UR17, R93 ;  /* 0x000000005d1172ca */ /* 0x000fe200000e0000 */
[----:B------:R-:W-:Y:S01]  /*15500*/  STL [R1+0xd0], R26 ;  /* 0x0000d01a01007387 */ /* 0x000fe20000100800 */
[----:B------:R-:W-:Y:S01]  /*15510*/  IMAD.MOV.U32 R91, RZ, RZ, 0x40000040 ;  /* 0x40000040ff5b7424 */ /* 0x000fe200078e00ff */
[----:B------:R-:W-:Y:S01]  /*15520*/  R2UR UR5, R89 ;  /* 0x00000000590572ca */ /* 0x000fe200000e0000 */
[----:B------:R-:W-:Y:S01]  /*15530*/  IMAD.MOV.U32 R95, RZ, RZ, 0x40000040 ;  /* 0x40000040ff5f7424 */ /* 0x000fe200078e00ff */
[----:B------:R-:W-:Y:S01]  /*15540*/  STL [R1+0xcc], R25 ;  /* 0x0000cc1901007387 */ /* 0x000fe20000100800 */
[----:B------:R-:W-:Y:S01]  /*15550*/  R2UR UR19, R21 ;  /* 0x00000000151372ca */ /* 0x000fe200000e0000 */
[----:B------:R-:W-:Y:S01]  /*15560*/  IMAD.MOV.U32 R21, RZ, RZ, 0x40000040 ;  /* 0x40000040ff157424 */ /* 0x000fe200078e00ff */
[C---:B------:R-:W-:Y:S01]  /*15570*/  R2UR UR43, R91.reuse ;  /* 0x000000005b2b72ca */ /* 0x040fe200000e0000 */
[----:B------:R-:W-:Y:S01]  /*15580*/  STL [R1+0xc8], R24 ;  /* 0x0000c81801007387 */ /* 0x000fe20000100800 */
[----:B------:R-:W-:-:S02]  /*15590*/  R2UR UR25, R91 ;  /* 0x000000005b1972ca */ /* 0x000fc400000e0000 */
[----:B------:R-:W-:Y:S01]  /*155a0*/  R2UR UR7, R89 ;  /* 0x00000000590772ca */ /* 0x000fe200000e0000 */
[----:B------:R-:W-:Y:S01]  /*155b0*/  STL [R1+0xc4], R23 ;  /* 0x0000c41701007387 */ /* 0x000fe20000100800 */
[----:B------:R-:W-:Y:S02]  /*155c0*/  R2UR UR9, R93 ;  /* 0x000000005d0972ca */ /* 0x000fe400000e0000 */
[C---:B------:R-:W-:Y:S01]  /*155d0*/  R2UR UR11, R91.reuse ;  /* 0x000000005b0b72ca */ /* 0x040fe200000e0000 */
[----:B------:R-:W-:Y:S01]  /*155e0*/  STL [R1+0xc0], R22 ;  /* 0x0000c01601007387 */ /* 0x000fe20000100800 */
[----:B------:R-:W-:Y:S02]  /*155f0*/  R2UR UR59, R91 ;  /* 0x000000005b3b72ca */ /* 0x000fe400000e0000 */
[----:B------:R-:W-:Y:S01]  /*15600*/  R2UR UR29, R89 ;  /* 0x00000000591d72ca */ /* 0x000fe200000e0000 */
[----:B------:R1:W-:Y:S01]  /*15610*/  STL [R1+0xbc], R19 ;  /* 0x0000bc1301007387 */ /* 0x0003e20000100800 */
[----:B------:R-:W-:-:S02]  /*15620*/  R2UR UR13, R91 ;  /* 0x000000005b0d72ca */ /* 0x000fc400000e0000 */
[----:B0-----:R-:W-:Y:S01]  /*15630*/  SHF.R.U32.HI R13, RZ, 0x7, R13 ;  /* 0x00000007ff0d7819 */ /* 0x001fe2000001160d */
[----:B------:R-:W-:Y:S01]  /*15640*/  STL [R1+0xb8], R18 ;  /* 0x0000b81201007387 */ /* 0x000fe20000100800 */
[C---:B------:R-:W-:Y:S02]  /*15650*/  R2UR UR15, R93.reuse ;  /* 0x000000005d0f72ca */ /* 0x040fe400000e0000 */
[----:B------:R-:W-:Y:S01]  /*15660*/  R2UR UR31, R93 ;  /* 0x000000005d1f72ca */ /* 0x000fe200000e0000 */
[----:B------:R-:W-:Y:S01]  /*15670*/  VIADD R94, R13, 0x8 ;  /* 0x000000080d5e7836 */ /* 0x000fe20000000000 */
[----:B------:R0:W-:Y:S01]  /*15680*/  STL [R1+0xb4], R17 ;  /* 0x0000b41101007387 */ /* 0x0001e20000100800 */
[----:B-1----:R-:W-:Y:S01]  /*15690*/  MOV R19, UR43 ;  /* 0x0000002b00137c02 */ /* 0x002fe20008000f00 */
[----:B------:R-:W-:Y:S01]  /*156a0*/  UMOV UR43, UR25 ;  /* 0x00000019002b7c82 */ /* 0x000fe20008000000 */
[----:B------:R-:W-:Y:S01]  /*156b0*/  R2UR UR21, R89 ;  /* 0x00000000591572ca */ /* 0x000fe200000e0000 */
[----:B------:R1:W-:Y:S01]  /*156c0*/  BAR.SYNC.DEFER_BLOCKING R94, 0x100 ;  /* 0x0004005e0000751d */ /* 0x0003e20000010000 */
[----:B------:R-:W-:-:S02]  /*156d0*/  MOV R97, UR43 ;  /* 0x0000002b00617c02 */ /* 0x000fc40008000f00 */
[----:B------:R-:W-:Y:S02]  /*156e0*/  R2UR UR23, R89 ;  /* 0x00000000591772ca */ /* 0x000fe400000e0000 */
[----:B------:R-:W-:Y:S01]  /*156f0*/  R2UR UR27, R91 ;  /* 0x000000005b1b72ca */ /* 0x000fe200000e0000 */
[----:B------:R-:W-:Y:S01]  /*15700*/  UMOV UR43, UR5 ;  /* 0x00000005002b7c82 */ /* 0x000fe20008000000 */
[----:B0-----:R-:W-:Y:S01]  /*15710*/  MOV R17, UR35 ;  /* 0x0000002300117c02 */ /* 0x001fe20008000f00 */
[----:B------:R-:W-:Y:S01]  /*15720*/  STL [R1+0xb0], R16 ;  /* 0x0000b01001007387 */ /* 0x000fe20000100800 */
[----:B------:R-:W-:Y:S01]  /*15730*/  UMOV UR35, UR17 ;  /* 0x0000001100237c82 */ /* 0x000fe20008000000 */
[C---:B------:R-:W-:Y:S02]  /*15740*/  R2UR UR17, R5.reuse ;  /* 0x00000000051172ca */ /* 0x040fe400000e0000 */
[C---:B------:R-:W-:Y:S01]  /*15750*/  R2UR UR5, R5.reuse ;  /* 0x00000000050572ca */ /* 0x040fe200000e0000 */
[----:B------:R0:W-:Y:S01]  /*15760*/  STL [R1+0xac], R15 ;  /* 0x0000ac0f01007387 */ /* 0x0001e20000100800 */
[----:B------:R-:W-:Y:S01]  /*15770*/  MOV R27, UR35 ;  /* 0x00000023001b7c02 */ /* 0x000fe20008000f00 */
[----:B------:R-:W-:Y:S01]  /*15780*/  UMOV UR35, UR9 ;  /* 0x0000000900237c82 */ /* 0x000fe20008000000 */
[C---:B------:R-:W-:Y:S01]  /*15790*/  R2UR UR9, R5.reuse ;  /* 0x00000000050972ca */ /* 0x040fe200000e0000 */
[----:B------:R-:W-:Y:S01]  /*157a0*/  STL [R1+0xa8], R14 ;  /* 0x0000a80e01007387 */ /* 0x000fe20000100800 */
[----:B------:R-:W-:-:S02]  /*157b0*/  R2UR UR25, R5 ;  /* 0x00000000051972ca */ /* 0x000fc400000e0000 */
[----:B------:R-:W-:Y:S01]  /*157c0*/  R2UR UR47, R89 ;  /* 0x00000000592f72ca */ /* 0x000fe200000e0000 */
[----:B------:R-:W-:Y:S01]  /*157d0*/  STL [R1+0xa4], R12 ;  /* 0x0000a40c01007387 */ /* 0x000fe20000100800 */
[----:B------:R-:W-:Y:S01]  /*157e0*/  R2UR UR51, R91 ;  /* 0x000000005b3372ca */ /* 0x000fe200000e0000 */
[----:B------:R-:W-:Y:S01]  /*157f0*/  WARPGROUP.ARRIVE ;  /* 0x00000000000079c5 */ /* 0x000fe20000000000 */
[----:B0-----:R-:W-:Y:S01]  /*15800*/  MOV R15, UR59 ;  /* 0x0000003b000f7c02 */ /* 0x001fe20008000f00 */
[----:B------:R-:W-:Y:S01]  /*15810*/  UMOV UR59, UR29 ;  /* 0x0000001d003b7c82 */ /* 0x000fe20008000000 */
[----:B------:R-:W-:Y:S01]  /*15820*/  STL [R1+0xa0], R3 ;  /* 0x0000a00301007387 */ /* 0x000fe20000100800 */
[----:B------:R-:W-:Y:S01]  /*15830*/  MOV R25, UR59 ;  /* 0x0000003b00197c02 */ /* 0x000fe20008000f00 */
[----:B------:R-:W-:Y:S01]  /*15840*/  UMOV UR59, UR13 ;  /* 0x0000000d003b7c82 */ /* 0x000fe20008000000 */
[----:B------:R-:W-:Y:S01]  /*15850*/  R2UR UR13, R5 ;  /* 0x00000000050d72ca */ /* 0x000fe200000e0000 */
[----:B------:R0:W-:Y:S01]  /*15860*/  STL [R1+0x9c], R2 ;  /* 0x00009c0201007387 */ /* 0x0001e20000100800 */
[----:B------:R-:W-:Y:S01]  /*15870*/  R2UR UR55, R89 ;  /* 0x00000000593772ca */ /* 0x000fe200000e0000 */
[----:B------:R-:W-:Y:S01]  /*15880*/  IMAD.MOV.U32 R89, RZ, RZ, 0x40000040 ;  /* 0x40000040ff597424 */ /* 0x000fe200078e00ff */
[----:B------:R-:W-:-:S02]  /*15890*/  MOV R91, 0x40000040 ;  /* 0x40000040005b7802 */ /* 0x000fc40000000f00 */
[----:B------:R-:W-:Y:S02]  /*158a0*/  R2UR UR40, R4 ;  /* 0x00000000042872ca */ /* 0x000fe400000e0000 */
[----:B------:R-:W-:Y:S02]  /*158b0*/  R2UR UR41, R5 ;  /* 0x00000000052972ca */ /* 0x000fe400000e0000 */
[----:B------:R-:W-:Y:S02]  /*158c0*/  R2UR UR32, R10 ;  /* 0x000000000a2072ca */ /* 0x000fe400000e0000 */
[----:B0-----:R-:W-:Y:S02]  /*158d0*/  MOV R2, UR39 ;  /* 0x0000002700027c02 */ /* 0x001fe40008000f00 */
[----:B------:R-:W-:Y:S02]  /*158e0*/  R2UR UR39, R95 ;  /* 0x000000005f2772ca */ /* 0x000fe400000e0000 */
[----:B------:R-:W-:-:S02]  /*158f0*/  R2UR UR33, R11 ;  /* 0x000000000b2172ca */ /* 0x000fc400000e0000 */
[----:B------:R-:W-:Y:S02]  /*15900*/  R2UR UR56, R10 ;  /* 0x000000000a3872ca */ /* 0x000fe400000e0000 */
[----:B------:R-:W-:Y:S02]  /*15910*/  R2UR UR57, R11 ;  /* 0x000000000b3972ca */ /* 0x000fe400000e0000 */
[----:B------:R-:W-:-:S05]  /*15920*/  MOV R13, UR37 ;  /* 0x00000025000d7c02 */ /* 0x000fca0008000f00 */
[----:B------:R-:W-:Y:S01]  /*15930*/  MOV R12, UR39 ;  /* 0x00000027000c7c02 */ /* 0x000fe20008000f00 */
[----:B------:R-:W-:Y:S01]  /*15940*/  UMOV UR39, UR31 ;  /* 0x0000001f00277c82 */ /* 0x000fe20008000000 */
[----:B------:R-:W-:Y:S02]  /*15950*/  R2UR UR31, R21 ;  /* 0x00000000151f72ca */ /* 0x000fe400000e0000 */
[----:B------:R-:W-:Y:S01]  /*15960*/  MOV R23, UR39 ;  /* 0x0000002700177c02 */ /* 0x000fe20008000f00 */
[----:B------:R-:W-:Y:S01]  /*15970*/  UMOV UR39, UR21 ;  /* 0x0000001500277c82 */ /* 0x000fe20008000000 */
[----:B------:R-:W-:Y:S01]  /*15980*/  R2UR UR21, R5 ;  /* 0x00000000051572ca */ /* 0x000fe200000e0000 */
[----:B--2---:R-:W-:Y:S01]  /*15990*/  IMAD R20, R234, 0x700, R0 ;  /* 0x00000700ea147824 */ /* 0x004fe200078e0200 */
[----:B------:R-:W-:-:S03]  /*159a0*/  MOV R0, UR36 ;  /* 0x0000002400007c02 */ /* 0x000fc60008000f00 */
[C---:B------:R-:W-:Y:S01]  /*159b0*/  VIADD R88, R20.reuse, 0x100 ;  /* 0x0000010014587836 */ /* 0x040fe20000000000 */
[C---:B------:R-:W-:Y:S01]  /*159c0*/  IADD3 R92, R20.reuse, 0x300, RZ ;  /* 0x00000300145c7810 */ /* 0x040fe20007ffe0ff */
[C---:B------:R-:W-:Y:S01]  /*159d0*/  VIADD R90, R20.reuse, 0x200 ;  /* 0x00000200145a7836 */ /* 0x040fe20000000000 */
[C---:B------:R-:W-:Y:S01]  /*159e0*/  R2UR UR18, R20.reuse ;  /* 0x00000000141272ca */ /* 0x040fe200000e0000 */
[----:B-1----:R-:W-:Y:S01]  /*159f0*/  VIADD R94, R20, 0x4 ;  /* 0x00000004145e7836 */ /* 0x002fe20000000000 */
[----:B------:R-:W-:Y:S01]  /*15a00*/  R2UR UR6, R88 ;  /* 0x00000000580672ca */ /* 0x000fe200000e0000 */
[----:B------:R-:W-:Y:S01]  /*15a10*/  VIADD R88, R20, 0x400 ;  /* 0x0000040014587836 */ /* 0x000fe20000000000 */
[----:B------:R-:W-:Y:S01]  /*15a20*/  R2UR UR14, R92 ;  /* 0x000000005c0e72ca */ /* 0x000fe200000e0000 */
[----:B------:R-:W-:Y:S01]  /*15a30*/  VIADD R92, R20, 0x2 ;  /* 0x00000002145c7836 */ /* 0x000fe20000000000 */
[----:B------:R-:W-:Y:S01]  /*15a40*/  R2UR UR10, R90 ;  /* 0x000000005a0a72ca */ /* 0x000fe200000e0000 */
[----:B------:R-:W-:Y:S01]  /*15a50*/  VIADD R90, R20, 0x500 ;  /* 0x00000500145a7836 */ /* 0x000fe20000000000 */
[----:B------:R-:W-:-:S02]  /*15a60*/  R2UR UR22, R88 ;  /* 0x00000000581672ca */ /* 0x000fc400000e0000 */
[----:B------:R-:W-:Y:S02]  /*15a70*/  IADD3 R88, R20, 0x600, RZ ;  /* 0x0000060014587810 */ /* 0x000fe40007ffe0ff */
[----:B------:R-:W-:Y:S01]  /*15a80*/  R2UR UR8, R92 ;  /* 0x000000005c0872ca */ /* 0x000fe200000e0000 */
[----:B------:R-:W-:Y:S01]  /*15a90*/  VIADD R92, R20, 0x402 ;  /* 0x00000402145c7836 */ /* 0x000fe20000000000 */
        /* <DEDUP_REMOVED lines=12> */
[----:B------:R-:W-:Y:S02]  /*15b60*/  R2UR UR38, R94 ;  /* 0x000000005e2672ca */ /* 0x000fe400000e0000 */
[----:B------:R-:W-:Y:S01]  /*15b70*/  R2UR UR24, R90 ;  /* 0x000000005a1872ca */ /* 0x000fe200000e0000 */
[----:B------:R-:W-:Y:S01]  /*15b80*/  VIADD R90, R20, 0x104 ;  /* 0x00000104145a7836 */ /* 0x000fe20000000000 */
[----:B------:R-:W-:Y:S01]  /*15b90*/  R2UR UR34, R88 ;  /* 0x00000000582272ca */ /* 0x000fe200000e0000 */
[----:B------:R-:W-:Y:S01]  /*15ba0*/  VIADD R88, R20, 0x404 ;  /* 0x0000040414587836 */ /* 0x000fe20000000000 */
[----:B------:R-:W-:-:S02]  /*15bb0*/  R2UR UR30, R92 ;  /* 0x000000005c1e72ca */ /* 0x000fc400000e0000 */
[----:B------:R-:W-:Y:S02]  /*15bc0*/  R2UR UR58, R90 ;  /* 0x000000005a3a72ca */ /* 0x000fe400000e0000 */
[----:B------:R-:W-:Y:S02]  /*15bd0*/  IADD3 R90, R20, 0x304, RZ ;  /* 0x00000304145a7810 */ /* 0x000fe40007ffe0ff */
[----:B------:R-:W-:Y:S01]  /*15be0*/  R2UR UR46, R88 ;  /* 0x00000000582e72ca */ /* 0x000fe200000e0000 */
[----:B------:R-:W-:Y:S01]  /*15bf0*/  VIADD R88, R20, 0x604 ;  /* 0x0000060414587836 */ /* 0x000fe20000000000 */
[----:B------:R-:W-:Y:S01]  /*15c00*/  R2UR UR42, R90 ;  /* 0x000000005a2a72ca */ /* 0x000fe200000e0000 */
[----:B------:R-:W-:Y:S01]  /*15c10*/  VIADD R90, R20, 0x504 ;  /* 0x00000504145a7836 */ /* 0x000fe20000000000 */
[----:B------:R-:W-:Y:S02]  /*15c20*/  MOV R3, UR38 ;  /* 0x0000002600037c02 */ /* 0x000fe40008000f00 */
[----:B------:R-:W-:Y:S01]  /*15c30*/  MOV R16, UR34 ;  /* 0x0000002200107c02 */ /* 0x000fe20008000f00 */
[----:B------:R-:W-:Y:S01]  /*15c40*/  UMOV UR34, UR16 ;  /* 0x0000001000227c82 */ /* 0x000fe20008000000 */
[C---:B------:R-:W-:Y:S01]  /*15c50*/  R2UR UR16, R4.reuse ;  /* 0x00000000041072ca */ /* 0x040fe200000e0000 */
[----:B------:R-:W-:Y:S01]  /*15c60*/  UMOV UR38, UR30 ;  /* 0x0000001e00267c82 */ /* 0x000fe20008000000 */
[----:B------:R-:W-:Y:S01]  /*15c70*/  MOV R26, UR34 ;  /* 0x00000022001a7c02 */ /* 0x000fe20008000f00 */
[----:B------:R-:W-:Y:S01]  /*15c80*/  UMOV UR34, UR8 ;  /* 0x0000000800227c82 */ /* 0x000fe20008000000 */
[----:B------:R-:W-:-:S02]  /*15c90*/  R2UR UR8, R4 ;  /* 0x00000000040872ca */ /* 0x000fc400000e0000 */
[----:B------:R-:W-:Y:S01]  /*15ca0*/  MOV R14, UR58 ;  /* 0x0000003a000e7c02 */ /* 0x000fe20008000f00 */
[----:B------:R-:W-:Y:S01]  /*15cb0*/  UMOV UR58, UR28 ;  /* 0x0000001c003a7c82 */ /* 0x000fe20008000000 */
[----:B------:R-:W-:Y:S01]  /*15cc0*/  MOV R18, UR42 ;  /* 0x0000002a00127c02 */ /* 0x000fe20008000f00 */
[----:B------:R-:W-:Y:S01]  /*15cd0*/  UMOV UR42, UR24 ;  /* 0x00000018002a7c82 */ /* 0x000fe20008000000 */
[----:B------:R-:W-:Y:S01]  /*15ce0*/  MOV R24, UR58 ;  /* 0x0000003a00187c02 */ /* 0x000fe20008000f00 */
[----:B------:R-:W-:Y:S01]  /*15cf0*/  UMOV UR58, UR12 ;  /* 0x0000000c003a7c82 */ /* 0x000fe20008000000 */
[----:B------:R-:W-:Y:S01]  /*15d00*/  MOV R96, UR42 ;  /* 0x0000002a00607c02 */ /* 0x000fe20008000f00 */
[----:B------:R-:W-:Y:S01]  /*15d10*/  QGMMA.64x32x32.F32.E4M3.E4M3 R184, gdesc[UR16], RZ, !UPT, gsb0 ;  /* 0x0060000010b879f3 */ /* 0x000fe2000c0008ff */
[----:B------:R-:W-:Y:S01]  /*15d20*/  UMOV UR42, UR4 ;  /* 0x00000004002a7c82 */ /* 0x000fe20008000000 */
[C---:B------:R-:W-:Y:S02]  /*15d30*/  R2UR UR4, R4.reuse ;  /* 0x00000000040472ca */ /* 0x040fe400000e0000 */
[C---:B------:R-:W-:Y:S01]  /*15d40*/  R2UR UR12, R4.reuse ;  /* 0x00000000040c72ca */ /* 0x040fe200000e0000 */
[----:B------:R-:W-:Y:S01]  /*15d50*/  IMAD.MOV.U32 R21, RZ, RZ, R96 ;  /* 0x000000ffff157224 */ /* 0x000fe200078e0060 */
[----:B------:R-:W-:Y:S01]  /*15d60*/  MOV R22, UR38 ;  /* 0x0000002600167c02 */ /* 0x000fe20008000f00 */
[----:B------:R-:W-:Y:S01]  /*15d70*/  UMOV UR38, UR20 ;  /* 0x0000001400267c82 */ /* 0x000fe20008000000 */
[----:B------:R-:W-:-:S02]  /*15d80*/  R2UR UR20, R4 ;  /* 0x00000000041472ca */ /* 0x000fc400000e0000 */
[----:B------:R-:W-:Y:S02]  /*15d90*/  R2UR UR24, R4 ;  /* 0x00000000041872ca */ /* 0x000fe400000e0000 */
[----:B------:R-:W-:Y:S01]  /*15da0*/  R2UR UR50, R90 ;  /* 0x000000005a3272ca */ /* 0x000fe200000e0000 */
[----:B------:R-:W-:Y:S01]  /*15db0*/  VIADD R90, R20, 0x6 ;  /* 0x00000006145a7836 */ /* 0x000fe20000000000 */
[----:B------:R-:W-:Y:S01]  /*15dc0*/  R2UR UR54, R88 ;  /* 0x00000000583672ca */ /* 0x000fe200000e0000 */
[----:B------:R-:W-:Y:S01]  /*15dd0*/  VIADD R88, R20, 0x106 ;  /* 0x0000010614587836 */ /* 0x000fe20000000000 */
[----:B------:R-:W-:Y:S02]  /*15de0*/  WARPGROUP.DEPBAR.LE gsb0, 0x0 ;  /* 0x00008000000079c5 */ /* 0x000fe40000010000 */
[----:B------:R-:W-:-:S06]  /*15df0*/  WARPGROUP.ARRIVE ;  /* 0x00000000000079c5 */ /* 0x000fcc0000000000 */
[----:B------:R-:W-:Y:S01]  /*15e00*/  QGMMA.64x32x32.F32.E4M3.E4M3 R168, gdesc[UR4], RZ, !UPT, gsb0 ;  /* 0x0060000004a879f3 */ /* 0x000fe2000c0008ff */
[----:B------:R-:W-:Y:S01]  /*15e10*/  R2UR UR6, R90 ;  /* 0x000000005a0672ca */ /* 0x000fe200000e0000 */
[----:B------:R-:W-:Y:S01]  /*15e20*/  VIADD R90, R20, 0x206 ;  /* 0x00000206145a7836 */ /* 0x000fe20000000000 */
[----:B------:R-:W-:Y:S01]  /*15e30*/  R2UR UR7, R91 ;  /* 0x000000005b0772ca */ /* 0x000fe200000e0000 */
[----:B------:R-:W-:Y:S01]  /*15e40*/  IMAD.MOV.U32 R91, RZ, RZ, 0x40000040 ;  /* 0x40000040ff5b7424 */ /* 0x000fe200078e00ff */
[----:B------:R-:W-:Y:S02]  /*15e50*/  WARPGROUP.DEPBAR.LE gsb0, 0x0 ;  /* 0x00008000000079c5 */ /* 0x000fe40000010000 */
[----:B------:R-:W-:-:S06]  /*15e60*/  WARPGROUP.ARRIVE ;  /* 0x00000000000079c5 */ /* 0x000fcc0000000000 */
[----:B------:R-:W-:Y:S01]  /*15e70*/  QGMMA.64x32x32.F32.E4M3.E4M3 R152, gdesc[UR8], RZ, !UPT, gsb0 ;  /* 0x00600000089879f3 */ /* 0x000fe2000c0008ff */
[----:B------:R-:W-:Y:S01]  /*15e80*/  R2UR UR10, R88 ;  /* 0x00000000580a72ca */ /* 0x000fe200000e0000 */
[----:B------:R-:W-:Y:S01]  /*15e90*/  VIADD R88, R20, 0x306 ;  /* 0x0000030614587836 */ /* 0x000fe20000000000 */
[----:B------:R-:W-:Y:S02]  /*15ea0*/  R2UR UR11, R89 ;  /* 0x00000000590b72ca */ /* 0x000fe400000e0000 */
[----:B------:R-:W-:Y:S02]  /*15eb0*/  MOV R89, 0x40000040 ;  /* 0x4000004000597802 */ /* 0x000fe40000000f00 */
[----:B------:R-:W-:Y:S01]  /*15ec0*/  R2UR UR18, R88 ;  /* 0x00000000581272ca */ /* 0x000fe200000e0000 */
[----:B------:R-:W-:Y:S01]  /*15ed0*/  VIADD R88, R20, 0x506 ;  /* 0x0000050614587836 */ /* 0x000fe20000000000 */
[----:B------:R-:W-:Y:S01]  /*15ee0*/  R2UR UR19, R89 ;  /* 0x00000000591372ca */ /* 0x000fe200000e0000 */
[----:B------:R-:W-:Y:S01]  /*15ef0*/  IMAD.MOV.U32 R89, RZ, RZ, 0x40000040 ;  /* 0x40000040ff597424 */ /* 0x000fe200078e00ff */
[----:B------:R-:W-:-:S02]  /*15f00*/  WARPGROUP.DEPBAR.LE gsb0, 0x0 ;  /* 0x00008000000079c5 */ /* 0x000fc40000010000 */
[----:B------:R-:W-:-:S06]  /*15f10*/  WARPGROUP.ARRIVE ;  /* 0x00000000000079c5 */ /* 0x000fcc0000000000 */
[----:B------:R-:W-:Y:S01]  /*15f20*/  QGMMA.64x32x32.F32.E4M3.E4M3 R136, gdesc[UR12], RZ, !UPT, gsb0 ;  /* 0x006000000c8879f3 */ /* 0x000fe2000c0008ff */
[----:B------:R-:W-:Y:S01]  /*15f30*/  R2UR UR14, R90 ;  /* 0x000000005a0e72ca */ /* 0x000fe200000e0000 */
[C---:B------:R-:W-:Y:S01]  /*15f40*/  VIADD R90, R20.reuse, 0x406 ;  /* 0x00000406145a7836 */ /* 0x040fe20000000000 */
[----:B------:R-:W-:Y:S01]  /*15f50*/  R2UR UR15, R91 ;  /* 0x000000005b0f72ca */ /* 0x000fe200000e0000 */
[----:B------:R-:W-:Y:S02]  /*15f60*/  VIADD R20, R20, 0x606 ;  /* 0x0000060614147836 */ /* 0x000fe40000000000 */
[----:B------:R-:W-:-:S03]  /*15f70*/  IMAD.MOV.U32 R91, RZ, RZ, 0x40000040 ;  /* 0x40000040ff5b7424 */ /* 0x000fc600078e00ff */
[----:B------:R-:W-:Y:S02]  /*15f80*/  R2UR UR30, R20 ;  /* 0x00000000141e72ca */ /* 0x000fe400000e0000 */
[----:B------:R-:W-:Y:S01]  /*15f90*/  MOV R20, R97 ;  /* 0x0000006100147202 */ /* 0x000fe20000000f00 */
[----:B------:R-:W-:Y:S02]  /*15fa0*/  WARPGROUP.DEPBAR.LE gsb0, 0x0 ;  /* 0x00008000000079c5 */ /* 0x000fe40000010000 */
[----:B------:R-:W-:-:S06]  /*15fb0*/  WARPGROUP.ARRIVE ;  /* 0x00000000000079c5 */ /* 0x000fcc0000000000 */
[----:B------:R-:W-:Y:S01]  /*15fc0*/  QGMMA.64x32x32.F32.E4M3.E4M3 R120, gdesc[UR20], RZ, !UPT, gsb0 ;  /* 0x00600000147879f3 */ /* 0x000fe2000c0008ff */
[----:B------:R-:W-:Y:S02]  /*15fd0*/  R2UR UR22, R90 ;  /* 0x000000005a1672ca */ /* 0x000fe400000e0000 */
[----:B------:R-:W-:Y:S01]  /*15fe0*/  R2UR UR23, R91 ;  /* 0x000000005b1772ca */ /* 0x000fe200000e0000 */
        /* <DEDUP_REMOVED lines=9> */
[----:B------:R-:W-:Y:S02]  /*16080*/  R2UR UR37, R11 ;  /* 0x000000000b2572ca */ /* 0x000fe400000e0000 */
[----:B------:R-:W-:Y:S02]  /*16090*/  R2UR UR43, R20 ;  /* 0x00000000142b72ca */ /* 0x000fe400000e0000 */
[----:B------:R-:W-:Y:S01]  /*160a0*/  R2UR UR42, R21 ;  /* 0x00000000152a72ca */ /* 0x000fe200000e0000 */
[----:B------:R-:W-:Y:S02]  /*160b0*/  WARPGROUP.DEPBAR.LE gsb0, 0x0 ;  /* 0x00008000000079c5 */ /* 0x000fe40000010000 */
[----:B------:R-:W-:-:S06]  /*160c0*/  WARPGROUP.ARRIVE ;  /* 0x00000000000079c5 */ /* 0x000fcc0000000000 */
[----:B------:R-:W-:Y:S01]  /*160d0*/  QGMMA.64x32x32.F32.E4M3.E4M3 R184, gdesc[UR32], R184, gsb0 ;  /* 0x0060000020b879f3 */ /* 0x000fe200080008b8 */
[----:B------:R-:W-:Y:S02]  /*160e0*/  R2UR UR40, R10 ;  /* 0x000000000a2872ca */ /* 0x000fe400000e0000 */
[----:B------:R-:W-:Y:S02]  /*160f0*/  R2UR UR41, R11 ;  /* 0x000000000b2972ca */ /* 0x000fe400000e0000 */
[----:B------:R-:W-:Y:S02]  /*16100*/  R2UR UR35, R27 ;  /* 0x000000001b2372ca */ /* 0x000fe400000e0000 */
[----:B------:R-:W-:Y:S01]  /*16110*/  R2UR UR34, R26 ;  /* 0x000000001a2272ca */ /* 0x000fe200000e0000 */
[----:B------:R0:W5:Y:S01]  /*16120*/  LDL.LU R27, [R1+0xd4] ;  /* 0x0000d400011b7983 */ /* 0x0001620000300800 */
[----:B------:R-:W-:Y:S02]  /*16130*/  R2UR UR32, R10 ;  /* 0x000000000a2072ca */ /* 0x000fe400000e0000 */
[----:B------:R-:W-:Y:S01]  /*16140*/  R2UR UR33, R11 ;  /* 0x000000000b2172ca */ /* 0x000fe200000e0000 */
[----:B------:R0:W5:Y:S01]  /*16150*/  LDL.LU R26, [R1+0xd0] ;  /* 0x0000d000011a7983 */ /* 0x0001620000300800 */
[----:B------:R-:W-:-:S02]  /*16160*/  WARPGROUP.DEPBAR.LE gsb0, 0x0 ;  /* 0x00008000000079c5 */ /* 0x000fc40000010000 */
        /* <DEDUP_REMOVED lines=13> */
[----:B------:R0:W5:Y:S01]  /*16240*/  LDL.LU R25, [R1+0xcc] ;  /* 0x0000cc0001197983 */ /* 0x0001620000300800 */
[----:B------:R-:W-:Y:S02]  /*16250*/  R2UR UR56, R10 ;  /* 0x000000000a3872ca */ /* 0x000fe400000e0000 */
[----:B------:R-:W-:Y:S01]  /*16260*/  R2UR UR57, R11 ;  /* 0x000000000b3972ca */ /* 0x000fe200000e0000 */
[----:B------:R0:W5:Y:S01]  /*16270*/  LDL.LU R24, [R1+0xc8] ;  /* 0x0000c80001187983 */ /* 0x0001620000300800 */
[----:B------:R-:W-:Y:S02]  /*16280*/  WARPGROUP.DEPBAR.LE gsb0, 0x0 ;  /* 0x00008000000079c5 */ /* 0x000fe40000010000 */
[----:B------:R-:W-:-:S09]  /*16290*/  WARPGROUP.ARRIVE ;  /* 0x00000000000079c5 */ /* 0x000fd20000000000 */
        /* <DEDUP_REMOVED lines=11> */
[----:B------:R-:W-:Y:S02]  /*16350*/  R2UR UR38, R3 ;  /* 0x00000000032672ca */ /* 0x000fe400000e0000 */
[----:B------:R-:W-:Y:S02]  /*16360*/  R2UR UR36, R8 ;  /* 0x00000000082472ca */ /* 0x000fe400000e0000 */
[----:B------:R-:W-:Y:S01]  /*16370*/  R2UR UR37, R9 ;  /* 0x00000000092572ca */ /* 0x000fe200000e0000 */
[----:B------:R-:W-:Y:S02]  /*16380*/  WARPGROUP.DEPBAR.LE gsb0, 0x0 ;  /* 0x00008000000079c5 */ /* 0x000fe40000010000 */
[----:B------:R-:W-:-:S10]  /*16390*/  WARPGROUP.ARRIVE ;  /* 0x00000000000079c5 */ /* 0x000fd40000000000 */
        /* <DEDUP_REMOVED lines=16> */
[----:B------:R-:W-:Y:S01]  /*164a0*/  R2UR UR42, R18 ;  /* 0x00000000122a72ca */ /* 0x000fe200000e0000 */
[----:B------:R0:W5:Y:S01]  /*164b0*/  LDL.LU R19, [R1+0xbc] ;  /* 0x0000bc0001137983 */ /* 0x0001620000300800 */
[C---:B------:R-:W-:Y:S02]  /*164c0*/  R2UR UR40, R8.reuse ;  /* 0x00000000082872ca */ /* 0x040fe400000e0000 */
[C---:B------:R-:W-:Y:S01]  /*164d0*/  R2UR UR41, R9.reuse ;  /* 0x00000000092972ca */ /* 0x040fe200000e0000 */
[----:B------:R0:W5:Y:S01]  /*164e0*/  LDL.LU R18, [R1+0xb8] ;  /* 0x0000b80001127983 */ /* 0x0001620000300800 */
[C---:B------:R-:W-:Y:S02]  /*164f0*/  R2UR UR44, R8.reuse ;  /* 0x00000000082c72ca */ /* 0x040fe400000e0000 */
[----:B------:R-:W-:Y:S01]  /*16500*/  R2UR UR45, R9 ;  /* 0x00000000092d72ca */ /* 0x000fe200000e0000 */
[----:B------:R0:W5:Y:S01]  /*16510*/  LDL.LU R17, [R1+0xb4] ;  /* 0x0000b40001117983 */ /* 0x0001620000300800 */
[----:B------:R-:W-:-:S02]  /*16520*/  R2UR UR48, R8 ;  /* 0x00000000083072ca */ /* 0x000fc400000e0000 */
[C---:B------:R-:W-:Y:S01]  /*16530*/  R2UR UR49, R9.reuse ;  /* 0x00000000093172ca */ /* 0x040fe200000e0000 */
[----:B------:R0:W5:Y:S01]  /*16540*/  LDL.LU R16, [R1+0xb0] ;  /* 0x0000b00001107983 */ /* 0x0001620000300800 */
[----:B------:R-:W-:Y:S02]  /*16550*/  R2UR UR52, R8 ;  /* 0x00000000083472ca */ /* 0x000fe400000e0000 */
[----:B------:R-:W-:Y:S01]  /*16560*/  R2UR UR53, R9 ;  /* 0x00000000093572ca */ /* 0x000fe200000e0000 */
        /* <DEDUP_REMOVED lines=29> */
[----:B------:R0:W5:Y:S01]  /*16740*/  LDL.LU R2, [R1+0x9c] ;  /* 0x00009c0001027983 */ /* 0x0001620000300800 */
[----:B------:R-:W-:Y:S02]  /*16750*/  WARPGROUP.DEPBAR.LE gsb0, 0x0 ;  /* 0x00008000000079c5 */ /* 0x000fe40000010000 */
[----:B------:R-:W-:-:S06]  /*16760*/  WARPGROUP.ARRIVE ;  /* 0x00000000000079c5 */ /* 0x000fcc0000000000 */
[----:B------:R-:W-:Y:S01]  /*16770*/  QGMMA.64x32x32.F32.E4M3.E4M3 R152, gdesc[UR12], R152, gsb0 ;  /* 0x006000000c9879f3 */ /* 0x000fe20008000898 */
[----:B------:R-:W-:Y:S02]  /*16780*/  R2UR UR16, R6 ;  /* 0x00000000061072ca */ /* 0x000fe400000e0000 */
[----:B------:R-:W-:Y:S01]  /*16790*/  R2UR UR17, R7 ;  /* 0x00000000071172ca */ /* 0x000fe200000e0000 */
[----:B------:R-:W-:Y:S02]  /*167a0*/  WARPGROUP.DEPBAR.LE gsb0, 0x0 ;  /* 0x00008000000079c5 */ /* 0x000fe40000010000 */
[----:B------:R-:W-:-:S10]  /*167b0*/  WARPGROUP.ARRIVE ;  /* 0x00000000000079c5 */ /* 0x000fd40000000000 */
        /* <DEDUP_REMOVED lines=17> */
[----:B------:R-:W-:Y:S02]  /*168d0*/  R2UR UR37, R13 ;  /* 0x000000000d2572ca */ /* 0x000fe400000e0000 */
[----:B------:R-:W-:Y:S01]  /*168e0*/  R2UR UR36, R0 ;  /* 0x00000000002472ca */ /* 0x000fe200000e0000 */
[----:B------:R-:W-:Y:S02]  /*168f0*/  WARPGROUP.DEPBAR.LE gsb0, 0x0 ;  /* 0x00008000000079c5 */ /* 0x000fe40000010000 */
[----:B0-----:R-:W-:-:S12]  /*16900*/  @P1 BRA `(.L_x_425) ;  /* 0x0000000000281947 */ /* 0x001fd80003800000 */
[----:B------:R-:W-:Y:S05]  /*16910*/  @!P0 BRA `(.L_x_426) ;  /* 0x0000000000048947 */ /* 0x000fea0003800000 */
[----:B------:R-:W-:Y:S01]  /*16920*/  BPT.TRAP 0x1 ;  /* 0x000000040000795c */ /* 0x000fe20000300000 */
.L_x_426:
[----:B-----5:R-:W-:Y:S01]  /*16930*/  SHF.L.U32 R0, R12, 0x1f, RZ ;  /* 0x0000001f0c007819 */ /* 0x020fe200000006ff */
[----:B------:R-:W-:-:S04]  /*16940*/  IMAD R12, R233, 0x8, R16 ;  /* 0x00000008e90c7824 */ /* 0x000fc800078e0210 */
[----:B------:R0:W1:Y:S01]  /*16950*/  SYNCS.PHASECHK.TRANS64.TRYWAIT P1, [R12+URZ+0x2e850], R0 ;  /* 0x02e850000c0075a7 */ /* 0x000062000802017f */
[----:B------:R-:W-:Y:S05]  /*16960*/  @!P0 BRA `(.L_x_427) ;  /* 0x0000000000048947 */ /* 0x000fea0003800000 */
[----:B------:R-:W-:Y:S01]  /*16970*/  BPT.TRAP 0x1 ;  /* 0x000000040000795c */ /* 0x000fe20000300000 */
.L_x_427:
[----:B-1----:R-:W-:Y:S05]  /*16980*/  @P1 BRA `(.L_x_425) ;  /* 0x0000000000081947 */ /* 0x002fea0003800000 */
[----:B------:R-:W1:Y:S02]  /*16990*/  SYNCS.PHASECHK.TRANS64.TRYWAIT P1, [R12+URZ+0x2e850], R0 ;  /* 0x02e850000c0075a7 */ /* 0x000e64000802017f */
[----:B-1----:R-:W-:Y:S05]  /*169a0*/  @!P1 BRA `(.L_x_428) ;  /* 0x000000c000a49947 */ /* 0x002fea0003800000 */
.L_x_425:
[----:B01---5:R-:W-:Y:S01]  /*169b0*/  VIADD R0, R16, 0x400 ;  /* 0x0000040010007836 */ /* 0x023fe20000000000 */
[----:B------:R-:W-:Y:S05]  /*169c0*/  WARPSYNC.ALL ;  /* 0x0000000000007948 */ /* 0x000fea0003800000 */
[----:B------:R-:W-:Y:S01]  /*169d0*/  SHF.R.U32.HI R0, RZ, 0x4, R0 ;  /* 0x00000004ff007819 */ /* 0x000fe20000011600 */
[----:B------:R-:W-:Y:S01]  /*169e0*/  IMAD.MOV.U32 R13, RZ, RZ, -0x3ffffff0 ;  /* 0xc0000010ff0d7424 */ /* 0x000fe200078e00ff */
[----:B------:R-:W-:Y:S01]  /*169f0*/  WARPGROUP.ARRIVE ;  /* 0x00000000000079c5 */ /* 0x000fe20000000000 */
[----:B------:R-:W-:Y:S02]  /*16a00*/  MOV R21, 0xc0000010 ;  /* 0xc000001000157802 */ /* 0x000fe40000000f00 */
[----:B------:R-:W-:-:S02]  /*16a10*/  LOP3.LUT R0, R0, 0x3fff, RZ, 0xc0, !PT ;  /* 0x00003fff00007812 */ /* 0x000fc400078ec0ff */
[----:B------:R-:W-:Y:S02]  /*16a20*/  R2UR UR7, R13 ;  /* 0x000000000d0772ca */ /* 0x000fe400000e0000 */
[----:B------:R-:W-:Y:S02]  /*16a30*/  LOP3.LUT R0, R0, 0x10000, RZ, 0xfc, !PT ;  /* 0x0001000000007812 */ /* 0x000fe400078efcff */
[----:B------:R-:W-:-:S03]  /*16a40*/  FMNMX.FTZ R13, R186, R235, !PT ;  /* 0x000000ebba0d7209 */ /* 0x000fc60007810000 */
[----:B------:R-:W-:Y:S01]  /*16a50*/  IMAD R12, R233, 0x700, R0 ;  /* 0x00000700e90c7824 */ /* 0x000fe200078e0200 */
[----:B------:R-:W-:Y:S02]  /*16a60*/  FMNMX.FTZ R0, R184, R3, !PT ;  /* 0x00000003b8007209 */ /* 0x000fe40007810000 */
[----:B------:R-:W-:Y:S01]  /*16a70*/  FMNMX.FTZ R13, R187, R13, !PT ;  /* 0x0000000dbb0d7209 */ /* 0x000fe20007810000 */
[C---:B------:R-:W-:Y:S01]  /*16a80*/  VIADD R20, R12.reuse, 0x100 ;  /* 0x000001000c147836 */ /* 0x040fe20000000000 */
[----:B------:R-:W-:Y:S02]  /*16a90*/  R2UR UR6, R12 ;  /* 0x000000000c0672ca */ /* 0x000fe400000e0000 */
[----:B------:R-:W-:Y:S02]  /*16aa0*/  FMNMX.FTZ R0, R185, R0, !PT ;  /* 0x00000000b9007209 */ /* 0x000fe40007810000 */
[----:B------:R-:W-:Y:S02]  /*16ab0*/  FMNMX.FTZ R13, R190, R13, !PT ;  /* 0x0000000dbe0d7209 */ /* 0x000fe40007810000 */
[----:B------:R-:W-:-:S02]  /*16ac0*/  FMNMX.FTZ R0, R188, R0, !PT ;  /* 0x00000000bc007209 */ /* 0x000fc40007810000 */
[----:B------:R-:W-:Y:S02]  /*16ad0*/  FMNMX.FTZ R13, R191, R13, !PT ;  /* 0x0000000dbf0d7209 */ /* 0x000fe40007810000 */
[----:B------:R-:W-:Y:S02]  /*16ae0*/  FMNMX.FTZ R0, R189, R0, !PT ;  /* 0x00000000bd007209 */ /* 0x000fe40007810000 */
[----:B------:R-:W-:Y:S01]  /*16af0*/  FMNMX.FTZ R13, R194, R13, !PT ;  /* 0x0000000dc20d7209 */ /* 0x000fe20007810000 */
[----:B------:R-:W-:Y:S01]  /*16b00*/  QGMMA.64x128x32.F32.E4M3.E4M3 R24, R224, gdesc[UR4], R24, gsb0 ;  /* 0x01e00004e0187df3 */ /* 0x000fe20008000818 */
[----:B------:R-:W-:Y:S01]  /*16b10*/  R2UR UR6, R20 ;  /* 0x00000000140672ca */ /* 0x000fe200000e0000 */
[----:B------:R-:W-:Y:S01]  /*16b20*/  VIADD R20, R12, 0x200 ;  /* 0x000002000c147836 */ /* 0x000fe20000000000 */
[----:B------:R-:W-:Y:S01]  /*16b30*/  R2UR UR7, R21 ;  /* 0x00000000150772ca */ /* 0x000fe200000e0000 */
[----:B------:R-:W-:Y:S01]  /*16b40*/  IMAD.MOV.U32 R21, RZ, RZ, -0x3ffffff0 ;  /* 0xc0000010ff157424 */ /* 0x000fe200078e00ff */
        /* <DEDUP_REMOVED lines=71> */
[----:B------:R-:W-:-:S05]  /*16fc0*/  FMNMX.FTZ R0, R133, R0, !PT ;  /* 0x0000000085007209 */ /* 0x000fca0007810000 */
[----:B------:R-:W0:Y:S01]  /*16fd0*/  S2R R227, SR_TID.X ;  /* 0x0000000000e37919 */ /* 0x000e220000002100 */
[----:B------:R-:W-:Y:S02]  /*16fe0*/  FMNMX.FTZ R13, R135, R13, !PT ;  /* 0x0000000d870d7209 */ /* 0x000fe40007810000 */
[----:B------:R-:W-:Y:S01]  /*16ff0*/  FMNMX.FTZ R0, R104, R0, !PT ;  /* 0x0000000068007209 */ /* 0x000fe20007810000 */
[----:B------:R-:W-:Y:S01]  /*17000*/  QGMMA.64x128x32.F32.E4M3.E4M3 R24, R220, gdesc[UR4], R24, gsb0 ;  /* 0x01e00004dc187df3 */ /* 0x000fe20008000818 */
[----:B------:R-:W-:Y:S01]  /*17010*/  R2UR UR6, R20 ;  /* 0x00000000140672ca */ /* 0x000fe200000e0000 */
[----:B------:R-:W-:Y:S01]  /*17020*/  VIADD R20, R12, 0x300 ;  /* 0x000003000c147836 */ /* 0x000fe20000000000 */
[----:B------:R-:W-:Y:S01]  /*17030*/  R2UR UR7, R21 ;  /* 0x00000000150772ca */ /* 0x000fe200000e0000 */
[----:B------:R-:W-:Y:S01]  /*17040*/  IMAD.MOV.U32 R21, RZ, RZ, -0x3ffffff0 ;  /* 0xc0000010ff157424 */ /* 0x000fe200078e00ff */
        /* <DEDUP_REMOVED lines=30> */
[----:B0-----:R-:W-:Y:S02]  /*17230*/  LOP3.LUT R227, R227, 0x7f, RZ, 0xc0, !PT ;  /* 0x0000007fe3e37812 */ /* 0x001fe400078ec0ff */
[----:B------:R-:W-:-:S02]  /*17240*/  FMNMX.FTZ R13, R103, R13, !PT ;  /* 0x0000000d670d7209 */ /* 0x000fc40007810000 */
[----:B------:R-:W-:Y:S02]  /*17250*/  ISETP.NE.AND P1, PT, R227, RZ, PT ;  /* 0x000000ffe300720c */ /* 0x000fe40003f25270 */
[----:B------:R-:W0:Y:S02]  /*17260*/  S2R R227, SR_TID.X ;  /* 0x0000000000e37919 */ /* 0x000e240000002100 */
[----:B0-----:R-:W-:Y:S01]  /*17270*/  SHF.R.U32.HI R227, RZ, 0x7, R227 ;  /* 0x00000007ffe37819 */ /* 0x001fe200000116e3 */
[----:B------:R-:W-:Y:S02]  /*17280*/  WARPGROUP.DEPBAR.LE gsb0, 0x0 ;  /* 0x00008000000079c5 */ /* 0x000fe40000010000 */
[----:B------:R-:W-:-:S06]  /*17290*/  WARPGROUP.ARRIVE ;  /* 0x00000000000079c5 */ /* 0x000fcc0000000000 */
[----:B------:R-:W-:Y:S01]  /*172a0*/  QGMMA.64x128x32.F32.E4M3.E4M3 R24, R200, gdesc[UR4], R24, gsb0 ;  /* 0x01e00004c8187df3 */ /* 0x000fe20008000818 */
[----:B------:R-:W-:Y:S02]  /*172b0*/  R2UR UR6, R20 ;  /* 0x00000000140672ca */ /* 0x000fe400000e0000 */
[----:B------:R-:W-:Y:S01]  /*172c0*/  R2UR UR7, R21 ;  /* 0x00000000150772ca */ /* 0x000fe200000e0000 */
[----:B------:R-:W0:Y:S01]  /*172d0*/  SHFL.BFLY PT, R20, R0, 0x2, 0x1f ;  /* 0x0c401f0000147f89 */ /* 0x000e2200000e0000 */
[----:B------:R-:W-:Y:S02]  /*172e0*/  MOV R21, 0xc0000010 ;  /* 0xc000001000157802 */ /* 0x000fe40000000f00 */
[----:B0-----:R-:W-:Y:S01]  /*172f0*/  FMNMX.FTZ R0, R0, R20, !PT ;  /* 0x0000001400007209 */ /* 0x001fe20007810000 */
[----:B------:R-:W-:Y:S01]  /*17300*/  VIADD R20, R12, 0x400 ;  /* 0x000004000c147836 */ /* 0x000fe20000000000 */
[----:B------:R-:W-:Y:S02]  /*17310*/  WARPGROUP.DEPBAR.LE gsb0, 0x0 ;  /* 0x00008000000079c5 */ /* 0x000fe40000010000 */
[----:B------:R-:W-:Y:S01]  /*17320*/  WARPGROUP.ARRIVE ;  /* 0x00000000000079c5 */ /* 0x000fe20000000000 */
[----:B------:R-:W0:Y:S05]  /*17330*/  SHFL.BFLY PT, R200, R13, 0x2, 0x1f ;  /* 0x0c401f000dc87f89 */ /* 0x000e2a00000e0000 */
[----:B------:R-:W-:Y:S01]  /*17340*/  QGMMA.64x128x32.F32.E4M3.E4M3 R24, R204, gdesc[UR4], R24, gsb0 ;  /* 0x01e00004cc187df3 */ /* 0x000fe20008000818 */
[----:B------:R-:W-:-:S02]  /*17350*/  R2UR UR6, R20 ;  /* 0x00000000140672ca */ /* 0x000fc400000e0000 */
[----:B------:R-:W-:Y:S02]  /*17360*/  R2UR UR7, R21 ;  /* 0x00000000150772ca */ /* 0x000fe400000e0000 */
[----:B------:R-:W1:Y:S01]  /*17370*/  SHFL.BFLY PT, R21, R0, 0x1, 0x1f ;  /* 0x0c201f0000157f89 */ /* 0x000e6200000e0000 */
[----:B0-----:R-:W-:-:S05]  /*17380*/  FMNMX.FTZ R13, R13, R200, !PT ;  /* 0x000000c80d0d7209 */ /* 0x001fca0007810000 */
[----:B------:R-:W0:Y:S01]  /*17390*/  SHFL.BFLY PT, R20, R13, 0x1, 0x1f ;  /* 0x0c201f000d147f89 */ /* 0x000e2200000e0000 */
[----:B-1----:R-:W-:-:S05]  /*173a0*/  FMNMX.FTZ R0, R0, R21, !PT ;  /* 0x0000001500007209 */ /* 0x002fca0007810000 */
[----:B------:R-:W-:-:S04]  /*173b0*/  FFMA.FTZ R21, R2, R0, -8 ;  /* 0xc100000002157423 */ /* 0x000fc80000010000 */
[C-C-:B------:R-:W-:Y:S01]  /*173c0*/  FFMA.FTZ R201, R2.reuse, R89, -R21.reuse ;  /* 0x0000005902c97223 */ /* 0x140fe20000010815 */
[----:B------:R-:W-:Y:S02]  /*173d0*/  IMAD.MOV.U32 R89, RZ, RZ, -0x3ffffff0 ;  /* 0xc0000010ff597424 */ /* 0x000fe400078e00ff */
[C-C-:B------:R-:W-:Y:S01]  /*173e0*/  FFMA.FTZ R184, R2.reuse, R184, -R21.reuse ;  /* 0x000000b802b87223 */ /* 0x140fe20000010815 */
[----:B------:R-:W-:-:S01]  /*173f0*/  FFMA.FTZ R100, R2, R100, -R21 ;  /* 0x0000006402647223 */ /* 0x000fc20000010815 */
[--C-:B------:R-:W-:Y:S01]  /*17400*/  FFMA.FTZ R200, R2, R88, -R21.reuse ;  /* 0x0000005802c87223 */ /* 0x100fe20000010815 */
[----:B------:R-:W-:Y:S02]  /*17410*/  VIADD R88, R12, 0x500 ;  /* 0x000005000c587836 */ /* 0x000fe40000000000 */
[C-C-:B------:R-:W-:Y:S01]  /*17420*/  FFMA.FTZ R185, R2.reuse, R185, -R21.reuse ;  /* 0x000000b902b97223 */ /* 0x140fe20000010815 */
[----:B------:R-:W-:-:S01]  /*17430*/  FFMA.FTZ R188, R2, R188, -R21 ;  /* 0x000000bc02bc7223 */ /* 0x000fc20000010815 */
[C-C-:B------:R-:W-:Y:S01]  /*17440*/  FFMA.FTZ R189, R2.reuse, R189, -R21.reuse ;  /* 0x000000bd02bd7223 */ /* 0x140fe20000010815 */
[----:B------:R-:W-:-:S01]  /*17450*/  FFMA.FTZ R192, R2, R192, -R21 ;  /* 0x000000c002c07223 */ /* 0x000fc20000010815 */
[----:B0-----:R-:W-:Y:S01]  /*17460*/  FMNMX.FTZ R13, R13, R20, !PT ;  /* 0x000000140d0d7209 */ /* 0x001fe20007810000 */
[----:B------:R-:W-:-:S01]  /*17470*/  FADD.FTZ R20, -R0, R3 ;  /* 0x0000000300147221 */ /* 0x000fc20000010100 */
[C-C-:B------:R-:W-:Y:S01]  /*17480*/  FFMA.FTZ R193, R2.reuse, R193, -R21.reuse ;  /* 0x000000c102c17223 */ /* 0x140fe20000010815 */
[----:B------:R-:W-:-:S01]  /*17490*/  FFMA.FTZ R196, R2, R196, -R21 ;  /* 0x000000c402c47223 */ /* 0x000fc20000010815 */
[C---:B------:R-:W-:Y:S01]  /*174a0*/  FFMA.FTZ R197, R2.reuse, R197, -R21 ;  /* 0x000000c502c57223 */ /* 0x040fe20000010815 */
[C---:B------:R-:W-:Y:S01]  /*174b0*/  FMUL.FTZ R20, R2.reuse, R20 ;  /* 0x0000001402147220 */ /* 0x040fe20000410000 */
[----:B------:R-:W-:Y:S01]  /*174c0*/  FADD.FTZ R3, -R13, R235 ;  /* 0x000000eb0d037221 */ /* 0x000fe20000010100 */
[----:B------:R-:W-:-:S01]  /*174d0*/  FFMA.FTZ R168, R2, R168, -R21 ;  /* 0x000000a802a87223 */ /* 0x000fc20000010815 */
[C-C-:B------:R-:W-:Y:S01]  /*174e0*/  FFMA.FTZ R169, R2.reuse, R169, -R21.reuse ;  /* 0x000000a902a97223 */ /* 0x140fe20000010815 */
        /* <DEDUP_REMOVED lines=43> */
[----:B------:R-:W-:Y:S01]  /*177a0*/  FMUL.FTZ R3, R2, R3 ;  /* 0x0000000302037220 */ /* 0x000fe20000410000 */
[----:B------:R-:W-:Y:S08]  /*177b0*/  MUFU.EX2 R21, R100 ;  /* 0x0000006400157308 */ /* 0x000ff00000000800 */
[----:B------:R-:W-:Y:S08]  /*177c0*/  MUFU.EX2 R20, R20 ;  /* 0x0000001400147308 */ /* 0x000ff00000000800 */
[----:B------:R-:W0:Y:S08]  /*177d0*/  MUFU.EX2 R184, R184 ;  /* 0x000000b800b87308 */ /* 0x000e300000000800 */
[----:B------:R-:W1:Y:S08]  /*177e0*/  MUFU.EX2 R185, R185 ;  /* 0x000000b900b97308 */ /* 0x000e700000000800 */
[----:B------:R-:W-:Y:S01]  /*177f0*/  MUFU.EX2 R3, R3 ;  /* 0x0000000300037308 */ /* 0x000fe20000000800 */
[----:B0-----:R-:W-:-:S07]  /*17800*/  FFMA.FTZ R15, R20, R15, R184 ;  /* 0x0000000f140f7223 */ /* 0x001fce00000100b8 */
[----:B------:R-:W0:Y:S01]  /*17810*/  MUFU.EX2 R188, R188 ;  /* 0x000000bc00bc7308 */ /* 0x000e220000000800 */
[----:B------:R-:W-:Y:S02]  /*17820*/  WARPGROUP.DEPBAR.LE gsb0, 0x0 ;  /* 0x00008000000079c5 */ /* 0x000fe40000010000 */
[----:B------:R-:W-:Y:S01]  /*17830*/  WARPGROUP.ARRIVE ;  /* 0x00000000000079c5 */ /* 0x000fe20000000000 */
[----:B-1----:R-:W-:-:S04]  /*17840*/  FADD.FTZ R15, R185, R15 ;  /* 0x0000000fb90f7221 */ /* 0x002fc80000010000 */
[----:B------:R-:W1:Y:S01]  /*17850*/  MUFU.EX2 R189, R189 ;  /* 0x000000bd00bd7308 */ /* 0x000e620000000800 */
[----:B------:R-:W-:Y:S01]  /*17860*/  QGMMA.64x128x32.F32.E4M3.E4M3 R24, R208, gdesc[UR4], R24, gsb0 ;  /* 0x01e00004d0187df3 */ /* 0x000fe20008000818 */
[----:B------:R-:W-:Y:S01]  /*17870*/  R2UR UR7, R89 ;  /* 0x00000000590772ca */ /* 0x000fe200000e0000 */
[----:B------:R-:W-:Y:S01]  /*17880*/  FFMA.FTZ R89, R2, R13, -8 ;  /* 0xc100000002597423 */ /* 0x000fe2000001000d */
[----:B------:R-:W-:-:S03]  /*17890*/  R2UR UR6, R88 ;  /* 0x00000000580672ca */ /* 0x000fc600000e0000 */
[C-C-:B------:R-:W-:Y:S01]  /*178a0*/  FFMA.FTZ R100, R2.reuse, R186, -R89.reuse ;  /* 0x000000ba02647223 */ /* 0x140fe20000010859 */
[----:B------:R2:W-:Y:S01]  /*178b0*/  MUFU.EX2 R88, R101 ;  /* 0x0000006500587308 */ /* 0x0005e20000000800 */
[----:B------:R-:W-:-:S01]  /*178c0*/  FFMA.FTZ R186, R2, R190, -R89 ;  /* 0x000000be02ba7223 */ /* 0x000fc20000010859 */
[C-C-:B------:R-:W-:Y:S01]  /*178d0*/  FFMA.FTZ R190, R2.reuse, R194, -R89.reuse ;  /* 0x000000c202be7223 */ /* 0x140fe20000010859 */
[----:B------:R-:W-:-:S01]  /*178e0*/  FFMA.FTZ R194, R2, R198, -R89 ;  /* 0x000000c602c27223 */ /* 0x000fc20000010859 */
[----:B0-----:R-:W-:Y:S01]  /*178f0*/  FADD.FTZ R15, R188, R15 ;  /* 0x0000000fbc0f7221 */ /* 0x001fe20000010000 */
[----:B------:R-:W-:-:S01]  /*17900*/  FFMA.FTZ R170, R2, R170, -R89 ;  /* 0x000000aa02aa7223 */ /* 0x000fc20000010859 */
[C-C-:B------:R-:W-:Y:S01]  /*17910*/  FFMA.FTZ R171, R2.reuse, R171, -R89.reuse ;  /* 0x000000ab02ab7223 */ /* 0x140fe20000010859 */
[----:B------:R-:W-:-:S01]  /*17920*/  FFMA.FTZ R174, R2, R174, -R89 ;  /* 0x000000ae02ae7223 */ /* 0x000fc20000010859 */
[----:B------:R-:W0:Y:S01]  /*17930*/  MUFU.EX2 R100, R100 ;  /* 0x0000006400647308 */ /* 0x000e220000000800 */
[----:B--2---:R-:W-:-:S01]  /*17940*/  FFMA.FTZ R101, R2, R187, -R89 ;  /* 0x000000bb02657223 */ /* 0x004fc20000010859 */
[C-C-:B------:R-:W-:Y:S01]  /*17950*/  FFMA.FTZ R187, R2.reuse, R191, -R89.reuse ;  /* 0x000000bf02bb7223 */ /* 0x140fe20000010859 */
[----:B------:R-:W-:-:S01]  /*17960*/  FFMA.FTZ R191, R2, R195, -R89 ;  /* 0x000000c302bf7223 */ /* 0x000fc20000010859 */
[----:B------:R-:W-:Y:S01]  /*17970*/  FFMA.FTZ R195, R2, R199, -R89 ;  /* 0x000000c702c37223 */ /* 0x000fe20000010859 */
[----:B-1----:R-:W-:-:S01]  /*17980*/  FADD.FTZ R15, R189, R15 ;  /* 0x0000000fbd0f7221 */ /* 0x002fc20000010000 */
[C-C-:B------:R-:W-:Y:S01]  /*17990*/  FFMA.FTZ R175, R2.reuse, R175, -R89.reuse ;  /* 0x000000af02af7223 */ /* 0x140fe20000010859 */
[----:B------:R-:W-:-:S01]  /*179a0*/  FFMA.FTZ R178, R2, R178, -R89 ;  /* 0x000000b202b27223 */ /* 0x000fc20000010859 */
[----:B------:R-:W1:Y:S01]  /*179b0*/  MUFU.EX2 R101, R101 ;  /* 0x0000006500657308 */ /* 0x000e620000000800 */
[----:B------:R-:W-:-:S01]  /*179c0*/  FFMA.FTZ R179, R2, R179, -R89 ;  /* 0x000000b302b37223 */ /* 0x000fc20000010859 */
[C-C-:B------:R-:W-:Y:S01]  /*179d0*/  FFMA.FTZ R182, R2.reuse, R182, -R89.reuse ;  /* 0x000000b602b67223 */ /* 0x140fe20000010859 */
[----:B------:R-:W-:-:S01]  /*179e0*/  FFMA.FTZ R183, R2, R183, -R89 ;  /* 0x000000b702b77223 */ /* 0x000fc20000010859 */
[C-C-:B------:R-:W-:Y:S01]  /*179f0*/  FFMA.FTZ R154, R2.reuse, R154, -R89.reuse ;  /* 0x0000009a029a7223 */ /* 0x140fe20000010859 */
[----:B------:R-:W-:-:S01]  /*17a00*/  FFMA.FTZ R155, R2, R155, -R89 ;  /* 0x0000009b029b7223 */ /* 0x000fc20000010859 */
[C-C-:B------:R-:W-:Y:S01]  /*17a10*/  FFMA.FTZ R158, R2.reuse, R158, -R89.reuse ;  /* 0x0000009e029e7223 */ /* 0x140fe20000010859 */
[----:B------:R-:W-:-:S01]  /*17a20*/  FFMA.FTZ R159, R2, R159, -R89 ;  /* 0x0000009f029f7223 */ /* 0x000fc20000010859 */
[----:B------:R-:W2:Y:S01]  /*17a30*/  MUFU.EX2 R186, R186 ;  /* 0x000000ba00ba7308 */ /* 0x000ea20000000800 */
[----:B0-----:R-:W-:-:S01]  /*17a40*/  FFMA.FTZ R14, R3, R14, R100 ;  /* 0x0000000e030e7223 */ /* 0x001fc20000010064 */
        /* <DEDUP_REMOVED lines=8> */
[C-C-:B------:R-:W-:Y:S01]  /*17ad0*/  FFMA.FTZ R142, R2.reuse, R142, -R89.reuse ;  /* 0x0000008e028e7223 */ /* 0x140fe20000010859 */
[----:B------:R-:W-:-:S01]  /*17ae0*/  FFMA.FTZ R143, R2, R143, -R89 ;  /* 0x0000008f028f7223 */ /* 0x000fc20000010859 */
[C-C-:B------:R-:W-:Y:S01]  /*17af0*/  FFMA.FTZ R146, R2.reuse, R146, -R89.reuse ;  /* 0x0000009202927223 */ /* 0x140fe20000010859 */
[----:B------:R-:W-:-:S01]  /*17b00*/  FFMA.FTZ R147, R2, R147, -R89 ;  /* 0x0000009302937223 */ /* 0x000fc20000010859 */
[C-C-:B------:R-:W-:Y:S01]  /*17b10*/  FFMA.FTZ R150, R2.reuse, R150, -R89.reuse ;  /* 0x0000009602967223 */ /* 0x140fe20000010859 */
[----:B------:R-:W-:-:S01]  /*17b20*/  FFMA.FTZ R151, R2, R151, -R89 ;  /* 0x0000009702977223 */ /* 0x000fc20000010859 */
[----:B------:R-:W1:Y:S01]  /*17b30*/  MUFU.EX2 R187, R187 ;  /* 0x000000bb00bb7308 */ /* 0x000e620000000800 */
[----:B--2---:R-:W-:-:S01]  /*17b40*/  FADD.FTZ R14, R186, R14 ;  /* 0x0000000eba0e7221 */ /* 0x004fc20000010000 */
[C-C-:B------:R-:W-:Y:S01]  /*17b50*/  FFMA.FTZ R122, R2.reuse, R122, -R89.reuse ;  /* 0x0000007a027a7223 */ /* 0x140fe20000010859 */
[----:B------:R-:W-:-:S01]  /*17b60*/  FFMA.FTZ R123, R2, R123, -R89 ;  /* 0x0000007b027b7223 */ /* 0x000fc20000010859 */
[C-C-:B------:R-:W-:Y:S01]  /*17b70*/  FFMA.FTZ R126, R2.reuse, R126, -R89.reuse ;  /* 0x0000007e027e7223 */ /* 0x140fe20000010859 */
[----:B------:R-:W-:-:S01]  /*17b80*/  FFMA.FTZ R127, R2, R127, -R89 ;  /* 0x0000007f027f7223 */ /* 0x000fc20000010859 */
[C-C-:B------:R-:W-:Y:S01]  /*17b90*/  FFMA.FTZ R130, R2.reuse, R130, -R89.reuse ;  /* 0x0000008202827223 */ /* 0x140fe20000010859 */
[----:B------:R-:W-:-:S01]  /*17ba0*/  FFMA.FTZ R131, R2, R131, -R89 ;  /* 0x0000008302837223 */ /* 0x000fc20000010859 */
[----:B------:R-:W2:Y:S01]  /*17bb0*/  MUFU.EX2 R193, R193 ;  /* 0x000000c100c17308 */ /* 0x000ea20000000800 */
        /* <DEDUP_REMOVED lines=19> */
[----:B------:R-:W-:-:S04]  /*17cf0*/  FFMA.FTZ R99, R2, R99, -R89 ;  /* 0x0000006302637223 */ /* 0x000fc80000010859 */
        /* <DEDUP_REMOVED lines=16> */
[----:B------:R-:W-:-:S06]  /*17e00*/  WARPGROUP.DEPBAR.LE gsb0, 0x0 ;  /* 0x00008000000079c5 */ /* 0x000fcc0000010000 */
[----:B------:R-:W1:Y:S01]  /*17e10*/  MUFU.EX2 R171, R171 ;  /* 0x000000ab00ab7308 */ /* 0x000e620000000800 */
[----:B------:R-:W-:Y:S01]  /*17e20*/  WARPGROUP.ARRIVE ;  /* 0x00000000000079c5 */ /* 0x000fe20000000000 */
[----:B--2---:R-:W-:-:S05]  /*17e30*/  FADD.FTZ R14, R170, R14 ;  /* 0x0000000eaa0e7221 */ /* 0x004fca0000010000 */
[----:B------:R-:W-:Y:S01]  /*17e40*/  QGMMA.64x128x32.F32.E4M3.E4M3 R24, R212, gdesc[UR4], R24, gsb0 ;  /* 0x01e00004d4187df3 */ /* 0x000fe20008000818 */
        /* <DEDUP_REMOVED lines=36> */
[----:B------:R-:W-:Y:S02]  /*18090*/  WARPGROUP.DEPBAR.LE gsb0, 0x0 ;  /* 0x00008000000079c5 */ /* 0x000fe40000010000 */
[----:B------:R-:W-:-:S04]  /*180a0*/  WARPGROUP.ARRIVE ;  /* 0x00000000000079c5 */ /* 0x000fc80000000000 */
        /* <DEDUP_REMOVED lines=44> */
[----:B------:R-:W-:Y:S02]  /*18370*/  VIADD R14, R12, 0x600 ;  /* 0x000006000c0e7836 */ /* 0x000fe40000000000 */
[----:B------:R-:W-:-:S03]  /*18380*/  FFMA.FTZ R12, R2, R114, -R89 ;  /* 0x00000072020c7223 */ /* 0x000fc60000010859 */
[----:B------:R-:W-:Y:S01]  /*18390*/  R2UR UR6, R14 ;  /* 0x000000000e0672ca */ /* 0x000fe200000e0000 */
[----:B------:R-:W0:Y:S01]  /*183a0*/  MUFU.EX2 R150, R150 ;  /* 0x0000009600967308 */ /* 0x000e220000000800 */
[----:B-1----:R-:W-:-:S01]  /*183b0*/  FADD.FTZ R114, R148, R15 ;  /* 0x0000000f94727221 */ /* 0x002fc20000010000 */
[----:B------:R-:W-:-:S05]  /*183c0*/  IMAD.MOV.U32 R15, RZ, RZ, -0x3ffffff0 ;  /* 0xc0000010ff0f7424 */ /* 0x000fca00078e00ff */
[----:B------:R-:W-:Y:S01]  /*183d0*/  R2UR UR7, R15 ;  /* 0x000000000f0772ca */ /* 0x000fe200000e0000 */
[----:B------:R-:W1:Y:S01]  /*183e0*/  MUFU.EX2 R149, R149 ;  /* 0x0000009500957308 */ /* 0x000e620000000800 */
[----:B--2---:R-:W-:-:S01]  /*183f0*/  FADD.FTZ R198, R147, R198 ;  /* 0x000000c693c67221 */ /* 0x004fc20000010000 */
[C-C-:B------:R-:W-:Y:S01]  /*18400*/  FFMA.FTZ R15, R2.reuse, R102, -R89.reuse ;  /* 0x00000066020f7223 */ /* 0x140fe20000010859 */
[----:B------:R-:W-:-:S05]  /*18410*/  FFMA.FTZ R102, R2, R103, -R89 ;  /* 0x0000006702667223 */ /* 0x000fca0000010859 */
[----:B------:R-:W2:Y:S01]  /*18420*/  MUFU.EX2 R151, R151 ;  /* 0x0000009700977308 */ /* 0x000ea20000000800 */
[----:B0-----:R-:W-:-:S03]  /*18430*/  FADD.FTZ R198, R150, R198 ;  /* 0x000000c696c67221 */ /* 0x001fc60000010000 */
[----:B------:R-:W-:Y:S04]  /*18440*/  QGMMA.64x128x32.F32.E4M3.E4M3 R24, R216, gdesc[UR4], R24, gsb0 ;  /* 0x01e00004d8187df3 */ /* 0x000fe80008000818 */
        /* <DEDUP_REMOVED lines=36> */
[----:B------:R-:W-:-:S06]  /*18690*/  WARPGROUP.DEPBAR.LE gsb0, 0x0 ;  /* 0x00008000000079c5 */ /* 0x000fcc0000010000 */
        /* <DEDUP_REMOVED lines=22> */
[----:B------:R2:W3:Y:S01]  /*18800*/  MUFU.EX2 R114, R118 ;  /* 0x0000007600727308 */ /* 0x0004e20000000800 */
[----:B0-----:R-:W-:-:S07]  /*18810*/  FADD.FTZ R198, R115, R198 ;  /* 0x000000c673c67221 */ /* 0x001fce0000010000 */
[----:B------:R-:W0:Y:S01]  /*18820*/  MUFU.EX2 R117, R117 ;  /* 0x0000007500757308 */ /* 0x000e220000000800 */
[----:B-1----:R-:W-:-:S01]  /*18830*/  FADD.FTZ R14, R116, R14 ;  /* 0x0000000e740e7221 */ /* 0x002fc20000010000 */
[----:B--2---:R-:W-:-:S05]  /*18840*/  @!P1 IMAD R118, R234, 0x8, R16 ;  /* 0x00000008ea769824 */ /* 0x004fca00078e0210 */
[----:B------:R-:W-:Y:S01]  /*18850*/  @!P1 IADD3 R118, R118, 0x2e840, RZ ;  /* 0x0002e84076769810 */ /* 0x000fe20007ffe0ff */
[----:B------:R-:W1:Y:S01]  /*18860*/  MUFU.EX2 R119, R119 ;  /* 0x0000007700777308 */ /* 0x000e620000000800 */
[----:B---3--:R-:W-:-:S02]  /*18870*/  FADD.FTZ R198, R114, R198 ;  /* 0x000000c672c67221 */ /* 0x008fc40000010000 */
[----:B------:R-:W-:-:S05]  /*18880*/  @!P1 PRMT R118, RZ, 0x654, R118 ;  /* 0x00000654ff769816 */ /* 0x000fca0000000076 */
        /* <DEDUP_REMOVED lines=8> */
[----:B------:R-:W-:Y:S01]  /*18910*/  MUFU.EX2 R92, R92 ;  /* 0x0000005c005c7308 */ /* 0x000fe20000000800 */
[----:B-1----:R-:W-:-:S07]  /*18920*/  FADD.FTZ R14, R201, R14 ;  /* 0x0000000ec90e7221 */ /* 0x002fce0000010000 */
[----:B------:R-:W0:Y:S01]  /*18930*/  MUFU.EX2 R94, R94 ;  /* 0x0000005e005e7308 */ /* 0x000e220000000800 */
[----:B--2---:R-:W-:-:S07]  /*18940*/  FADD.FTZ R103, R91, R198 ;  /* 0x000000c65b677221 */ /* 0x004fce0000010000 */
[----:B------:R-:W-:Y:S08]  /*18950*/  MUFU.EX2 R93, R93 ;  /* 0x0000005d005d7308 */ /* 0x000ff00000000800 */
[----:B------:R-:W1:Y:S01]  /*18960*/  MUFU.EX2 R95, R95 ;  /* 0x0000005f005f7308 */ /* 0x000e620000000800 */
[----:B0-----:R-:W-:-:S07]  /*18970*/  FADD.FTZ R103, R94, R103 ;  /* 0x000000675e677221 */ /* 0x001fce0000010000 */
[----:B------:R-:W-:Y:S08]  /*18980*/  MUFU.EX2 R96, R96 ;  /* 0x0000006000607308 */ /* 0x000ff00000000800 */
[----:B------:R-:W0:Y:S01]  /*18990*/  MUFU.EX2 R98, R98 ;  /* 0x0000006200627308 */ /* 0x000e220000000800 */
[----:B-1----:R-:W-:-:S07]  /*189a0*/  FADD.FTZ R103, R95, R103 ;  /* 0x000000675f677221 */ /* 0x002fce0000010000 */
[----:B------:R-:W-:Y:S08]  /*189b0*/  MUFU.EX2 R97, R97 ;  /* 0x0000006100617308 */ /* 0x000ff00000000800 */
[----:B------:R-:W1:Y:S01]  /*189c0*/  MUFU.EX2 R99, R99 ;  /* 0x0000006300637308 */ /* 0x000e620000000800 */
[----:B0-----:R-:W-:-:S07]  /*189d0*/  FADD.FTZ R103, R98, R103 ;  /* 0x0000006762677221 */ /* 0x001fce0000010000 */
[----:B------:R0:W2:Y:S08]  /*189e0*/  MUFU.EX2 R89, R15 ;  /* 0x0000000f00597308 */ /* 0x0000b00000000800 */
[----:B------:R-:W3:Y:S01]  /*189f0*/  MUFU.EX2 R102, R102 ;  /* 0x0000006600667308 */ /* 0x000ee20000000800 */
[----:B0-----:R-:W-:-:S01]  /*18a00*/  FADD.FTZ R15, R92, R14 ;  /* 0x0000000e5c0f7221 */ /* 0x001fc20000010000 */
[----:B------:R-:W-:Y:S01]  /*18a10*/  IADD3 R14, -R227, 0xb, RZ ;  /* 0x0000000be30e7810 */ /* 0x000fe20007ffe1ff */
[----:B-1----:R-:W-:-:S02]  /*18a20*/  FADD.FTZ R103, R99, R103 ;  /* 0x0000006763677221 */ /* 0x002fc40000010000 */
[----:B------:R-:W-:Y:S02]  /*18a30*/  FADD.FTZ R15, R93, R15 ;  /* 0x0000000f5d0f7221 */ /* 0x000fe40000010000 */
[----:B------:R3:W-:Y:S06]  /*18a40*/  BAR.ARV R14, 0x100 ;  /* 0x0004000e0000751d */ /* 0x0007ec0000002000 */
[----:B------:R-:W-:-:S01]  /*18a50*/  FADD.FTZ R15, R96, R15 ;  /* 0x0000000f600f7221 */ /* 0x000fc20000010000 */
[----:B--2---:R-:W-:Y:S01]  /*18a60*/  FADD.FTZ R103, R89, R103 ;  /* 0x0000006759677221 */ /* 0x004fe20000010000 */
[----:B------:R0:W-:Y:S02]  /*18a70*/  @!P1 SYNCS.ARRIVE.TRANS64.RED.A1T0 RZ, [R118+URZ], RZ ;  /* 0x000000ff76ff99a7 */ /* 0x0001e4000810043f */
[----:B------:R-:W-:-:S01]  /*18a80*/  FADD.FTZ R15, R97, R15 ;  /* 0x0000000f610f7221 */ /* 0x000fc20000010000 */
[----:B---3--:R-:W-:-:S03]  /*18a90*/  FADD.FTZ R14, R102, R103 ;  /* 0x00000067660e7221 */ /* 0x008fc60000010000 */
[----:B------:R-:W-:-:S04]  /*18aa0*/  FADD.FTZ R15, R21, R15 ;  /* 0x0000000f150f7221 */ /* 0x000fc80000010000 */
[----:B------:R-:W-:Y:S01]  /*18ab0*/  FADD.FTZ R15, R88, R15 ;  /* 0x0000000f580f7221 */ /* 0x000fe20000010000 */
[----:B0-----:R-:W-:Y:S06]  /*18ac0*/  @!P0 BRA `(.L_x_429) ;  /* 0x0000000000048947 */ /* 0x001fec0003800000 */
[----:B------:R-:W-:Y:S01]  /*18ad0*/  BPT.TRAP 0x1 ;  /* 0x000000040000795c */ /* 0x000fe20000300000 */
.L_x_429:
[----:B------:R-:W2:Y:S01]  /*18ae0*/  LDL R103, [R1+0x64] ;  /* 0x0000640001677983 */ /* 0x000ea20000100800 */
[----:B------:R-:W-:Y:S01]  /*18af0*/  ISETP.GT.AND P1, PT, R232, RZ, PT ;  /* 0x000000ffe800720c */ /* 0x000fe20003f24270 */
        /* <DEDUP_REMOVED lines=9> */
[----:B------:R-:W-:Y:S01]  /*18b90*/  F2FP.SATFINITE.E4M3.F32.PACK_AB_MERGE_C R156, R153, R152, R156 ;  /* 0x00000098999c723e */ /* 0x000fe2000480709c */
[-C--:B------:R-:W-:Y:S01]  /*18ba0*/  FMUL.FTZ R35, R35, R3.reuse ;  /* 0x0000000323237220 */ /* 0x080fe20000410000 */
[----:B------:R-:W-:Y:S01]  /*18bb0*/  F2FP.SATFINITE.E4M3.F32.PACK_AB_MERGE_C R158, R155, R154, R158 ;  /* 0x0000009a9b9e723e */ /* 0x000fe2000480709e */
        /* <DEDUP_REMOVED lines=46> */
[----:B------:R-:W-:Y:S01]  /*18ea0*/  FMUL.FTZ R83, R83, R3 ;  /* 0x0000000353537220 */ /* 0x000fe20000410000 */
[----:B------:R-:W-:Y:S01]  /*18eb0*/  F2FP.SATFINITE.E4M3.F32.PACK_AB_MERGE_C R89, R102, R89, RZ ;  /* 0x000000596659723e */ /* 0x000fe200048070ff */
[-C--:B------:R-:W-:Y:S01]  /*18ec0*/  FMUL.FTZ R86, R86, R3.reuse ;  /* 0x0000000356567220 */ /* 0x080fe20000410000 */
[----:B------:R-:W-:Y:S01]  /*18ed0*/  F2FP.SATFINITE.E4M3.F32.PACK_AB_MERGE_C R215, R115, R12, R114 ;  /* 0x0000000c73d7723e */ /* 0x000fe20004807072 */
[----:B------:R-:W-:Y:S01]  /*18ee0*/  FMUL.FTZ R87, R87, R3 ;  /* 0x0000000357577220 */ /* 0x000fe20000410000 */
        /* <DEDUP_REMOVED lines=57> */
[----:B------:R-:W-:Y:S01]  /*19280*/  VIADD R232, R232, 0xffffffff ;  /* 0xffffffffe8e87836 */ /* 0x000fe20000000000 */
[----:B------:R-:W-:Y:S01]  /*19290*/  MOV R3, R0 ;  /* 0x0000000000037202 */ /* 0x000fe20000000f00 */
[----:B------:R-:W-:-:S02]  /*192a0*/  IMAD.MOV.U32 R235, RZ, RZ, R13 ;  /* 0x000000ffffeb7224 */ /* 0x000fc400078e000d */
[----:B------:R-:W-:Y:S02]  /*192b0*/  IMAD.MOV.U32 R12, RZ, RZ, R236 ;  /* 0x000000ffff0c7224 */ /* 0x000fe400078e00ec */
[----:B------:R-:W-:Y:S02]  /*192c0*/  IMAD.MOV.U32 R200, RZ, RZ, R156 ;  /* 0x000000ffffc87224 */ /* 0x000fe400078e009c */
[----:B------:R-:W-:Y:S01]  /*192d0*/  IMAD.MOV.U32 R201, RZ, RZ, R158 ;  /* 0x000000ffffc97224 */ /* 0x000fe200078e009e */
[----:B--2---:R-:W-:Y:S01]  /*192e0*/  R2UR UR4, R103 ;  /* 0x00000000670472ca */ /* 0x004fe200000e0000 */
[----:B------:R-:W-:Y:S02]  /*192f0*/  IMAD R103, R233, 0x8, R16 ;  /* 0x00000008e9677824 */ /* 0x000fe400078e0210 */
[----:B------:R-:W-:Y:S02]  /*19300*/  IMAD.MOV.U32 R233, RZ, RZ, R234 ;  /* 0x000000ffffe97224 */ /* 0x000fe400078e00ea */
[----:B------:R-:W-:-:S08]  /*19310*/  VIADD R103, R103, 0x2e860 ;  /* 0x0002e86067677836 */ /* 0x000fd00000000000 */
[----:B------:R-:W-:-:S05]  /*19320*/  IMAD.U32 R118, RZ, RZ, UR4 ;  /* 0x00000004ff767e24 */ /* 0x000fca000f8e00ff */
[----:B------:R-:W-:-:S04]  /*19330*/  PRMT R103, R118, 0x654, R103 ;  /* 0x0000065476677816 */ /* 0x000fc80000000067 */
[----:B------:R0:W-:Y:S01]  /*19340*/  SYNCS.ARRIVE.TRANS64.RED.A1T0 RZ, [R103+URZ], RZ ;  /* 0x000000ff67ff79a7 */ /* 0x0001e2000810043f */
[----:B------:R-:W-:Y:S05]  /*19350*/  @P1 BRA `(.L_x_430) ;  /* 0xffffffbc00dc1947 */ /* 0x000fea000383ffff */
[----:B------:R-:W-:-:S07]  /*19360*/  IMAD.MOV.U32 R233, RZ, RZ, R234 ;  /* 0x000000ffffe97224 */ /* 0x000fce00078e00ea */
.L_x_419:
[----:B------:R-:W-:Y:S05]  /*19370*/  WARPSYNC.ALL ;  /* 0x0000000000007948 */ /* 0x000fea0003800000 */
[----:B------:R-:W-:Y:S06]  /*19380*/  BAR.ARV 0x8, 0x120 ;  /* 0x0204800000007b1d */ /* 0x000fec0000002000 */
[----:B------:R-:W-:Y:S05]  /*19390*/  @!P0 BRA `(.L_x_431) ;  /* 0x0000000000048947 */ /* 0x000fea0003800000 */
[----:B------:R-:W-:Y:S01]  /*193a0*/  BPT.TRAP 0x1 ;  /* 0x000000040000795c */ /* 0x000fe20000300000 */
.L_x_431:
[----:B------:R-:W-:Y:S02]  /*193b0*/  LEA R12, R233, R16, 0x3 ;  /* 0x00000010e90c7211 */ /* 0x000fe400078e18ff */
[----:B------:R-:W-:-:S04]  /*193c0*/  SHF.L.U32 R3, R236, 0x1f, RZ ;  /* 0x0000001fec037819 */ /* 0x000fc800000006ff */
[----:B------:R1:W2:Y:S01]  /*193d0*/  SYNCS.PHASECHK.TRANS64.TRYWAIT P1, [R12+URZ+0x2e850], R3 ;  /* 0x02e850030c0075a7 */ /* 0x0002a2000802017f */
[----:B------:R-:W-:Y:S05]  /*193e0*/  @!P0 BRA `(.L_x_432) ;  /* 0x0000000000048947 */ /* 0x000fea0003800000 */
[----:B------:R-:W-:Y:S01]  /*193f0*/  BPT.TRAP 0x1 ;  /* 0x000000040000795c */ /* 0x000fe20000300000 */
.L_x_432:
[----:B------:R-:W-:-:S05]  /*19400*/  VIADD R16, R16, 0x400 ;  /* 0x0000040010107836 */ /* 0x000fca0000000000 */
[----:B------:R-:W-:-:S04]  /*19410*/  SHF.R.U32.HI R16, RZ, 0x4, R16 ;  /* 0x00000004ff107819 */ /* 0x000fc80000011610 */
[----:B------:R-:W-:-:S04]  /*19420*/  LOP3.LUT R16, R16, 0x3fff, RZ, 0xc0, !PT ;  /* 0x00003fff10107812 */ /* 0x000fc800078ec0ff */
[----:B------:R-:W-:Y:S01]  /*19430*/  LOP3.LUT R16, R16, 0x10000, RZ, 0xfc, !PT ;  /* 0x0001000010107812 */ /* 0x000fe200078efcff */
[----:B--2---:R-:W-:Y:S06]  /*19440*/  @P1 BRA `(.L_x_433) ;  /* 0x0000000000081947 */ /* 0x004fec0003800000 */
[----:B------:R-:W2:Y:S02]  /*19450*/  SYNCS.PHASECHK.TRANS64.TRYWAIT P1, [R12+URZ+0x2e850], R3 ;  /* 0x02e850030c0075a7 */ /* 0x000ea4000802017f */
[----:B--2---:R-:W-:Y:S05]  /*19460*/  @!P1 BRA `(.L_x_434) ;  /* 0x0000009800089947 */ /* 0x004fea0003800000 */
.L_x_433:
[----:B------:R-:W-:Y:S01]  /*19470*/  IMAD R4, R233, 0x700, R16 ;  /* 0x00000700e9047824 */ /* 0x000fe200078e0210 */
[----:B------:R-:W3:Y:S01]  /*19480*/  LDL R88, [R1+0x78] ;  /* 0x0000780001587983 */ /* 0x000ee20000100800 */
[----:B------:R-:W-:Y:S01]  /*19490*/  IMAD.MOV.U32 R5, RZ, RZ, -0x3ffffff0 ;  /* 0xc0000010ff057424 */ /* 0x000fe200078e00ff */
[----:B------:R-:W-:Y:S05]  /*194a0*/  WARPSYNC.ALL ;  /* 0x0000000000007948 */ /* 0x000fea0003800000 */
[C---:B------:R-:W-:Y:S01]  /*194b0*/  R2UR UR6, R4.reuse ;  /* 0x00000000040672ca */ /* 0x040fe200000e0000 */
[----:B------:R-:W-:Y:S01]  /*194c0*/  VIADD R6, R4, 0x100 ;  /* 0x0000010004067836 */ /* 0x000fe20000000000 */
[----:B------:R-:W-:Y:S01]  /*194d0*/  R2UR UR7, R5 ;  /* 0x00000000050772ca */ /* 0x000fe200000e0000 */
[----:B------:R-:W-:Y:S01]  /*194e0*/  WARPGROUP.ARRIVE ;  /* 0x00000000000079c5 */ /* 0x000fe20000000000 */
[----:B------:R-:W-:Y:S01]  /*194f0*/  IMAD.MOV.U32 R7, RZ, RZ, -0x3ffffff0 ;  /* 0xc0000010ff077424 */ /* 0x000fe200078e00ff */
[----:B------:R-:W4:Y:S01]  /*19500*/  LDL R21, [R1+0x68] ;  /* 0x0000680001157983 */ /* 0x000f220000100800 */
[----:B------:R-:W-:-:S03]  /*19510*/  ULDC.64 UR4, c[0x0][0x9a0] ;  /* 0x0002680000047ab9 */ /* 0x000fc60000000a00 */
[----:B------:R-:W1:Y:S01]  /*19520*/  LDL.LU R20, [R1+0x80] ;  /* 0x0000800001147983 */ /* 0x000e620000300800 */
[----:B------:R-:W-:-:S04]  /*19530*/  ISETP.NE.U32.AND P1, PT, RZ, UR4, PT ;  /* 0x00000004ff007c0c */ /* 0x000fc8000bf25070 */
[----:B------:R-:W-:Y:S01]  /*19540*/  ISETP.NE.AND.EX P1, PT, RZ, UR5, PT, P1 ;  /* 0x00000005ff007c0c */ /* 0x000fe2000bf25310 */
[----:B------:R-:W-:Y:S01]  /*19550*/  QGMMA.64x128x32.F32.E4M3.E4M3 R24, R224, gdesc[UR4], R24, gsb0 ;  /* 0x01e00004e0187df3 */ /* 0x000fe20008000818 */
[----:B------:R-:W-:Y:S01]  /*19560*/  R2UR UR6, R6 ;  /* 0x00000000060672ca */ /* 0x000fe200000e0000 */
[----:B------:R-:W-:Y:S01]  /*19570*/  VIADD R6, R4, 0x200 ;  /* 0x0000020004067836 */ /* 0x000fe20000000000 */
[----:B------:R-:W-:Y:S02]  /*19580*/  R2UR UR7, R7 ;  /* 0x00000000070772ca */ /* 0x000fe400000e0000 */
[----:B------:R-:W-:-:S07]  /*19590*/  MOV R7, 0xc0000010 ;  /* 0xc000001000077802 */ /* 0x000fce0000000f00 */
[----:B------:R-:W3:Y:S08]  /*195a0*/  @P1 LDC.64 R8, c[0x0][0x9c8] ;  /* 0x00027200ff081b82 */ /* 0x000ef00000000a00 */
[----:B------:R-:W5:Y:S01]  /*195b0*/  @P1 LDC.64 R10, c[0x0][0x9d0] ;  /* 0x00027400ff0a1b82 */ /* 0x000f620000000a00 */
        /* <DEDUP_REMOVED lines=8> */
[----:B------:R-:W-:Y:S01]  /*19640*/  WARPGROUP.ARRIVE ;  /* 0x00000000000079c5 */ /* 0x000fe20000000000 */
[----:B-12---:R-:W-:-:S08]  /*19650*/  @P1 SHF.R.S32.HI R3, RZ, 0x1f, R20 ;  /* 0x0000001fff031819 */ /* 0x006fd00000011414 */
[----:B------:R-:W-:Y:S01]  /*19660*/  QGMMA.64x128x32.F32.E4M3.E4M3 R24, R200, gdesc[UR4], R24, gsb0 ;  /* 0x01e00004c8187df3 */ /* 0x000fe20008000818 */
[----:B------:R-:W-:Y:S01]  /*19670*/  R2UR UR6, R6 ;  /* 0x00000000060672ca */ /* 0x000fe200000e0000 */
[----:B---3--:R-:W-:Y:S01]  /*19680*/  @P1 IMAD R6, R88, R8, RZ ;  /* 0x0000000858061224 */ /* 0x008fe200078e02ff */
[----:B------:R-:W-:-:S03]  /*19690*/  R2UR UR7, R7 ;  /* 0x00000000070772ca */ /* 0x000fc600000e0000 */
[C---:B----4-:R-:W-:Y:S02]  /*196a0*/  @P1 IMAD R5, R21.reuse, R9, R6 ;  /* 0x0000000915051224 */ /* 0x050fe400078e0206 */
[----:B------:R-:W-:-:S04]  /*196b0*/  @P1 IMAD.WIDE.U32 R6, R21, R8, RZ ;  /* 0x0000000815061225 */ /* 0x000fc800078e00ff */
[-C--:B-----5:R-:W-:Y:S02]  /*196c0*/  @P1 IMAD R8, R3, R10.reuse, RZ ;  /* 0x0000000a03081224 */ /* 0x0a0fe400078e02ff */
[----:B------:R-:W-:Y:S02]  /*196d0*/  @P1 IMAD.IADD R7, R7, 0x1, R5 ;  /* 0x0000000107071824 */ /* 0x000fe400078e0205 */
[C---:B------:R-:W-:Y:S02]  /*196e0*/  @P1 IMAD R3, R20.reuse, R11, R8 ;  /* 0x0000000b14031224 */ /* 0x040fe400078e0208 */
[----:B------:R-:W-:-:S04]  /*196f0*/  @P1 IMAD.WIDE.U32 R6, R20, R10, R6 ;  /* 0x0000000a14061225 */ /* 0x000fc800078e0006 */
[----:B------:R-:W-:Y:S01]  /*19700*/  VIADD R10, R4, 0x400 ;  /* 0x00000400040a7836 */ /* 0x000fe20000000000 */
[----:B------:R-:W-:Y:S01]  /*19710*/  @P1 LEA R8, P2, R6, UR4, 0x2 ;  /* 0x0000000406081c11 */ /* 0x000fe2000f8410ff */
[----:B------:R-:W-:Y:S02]  /*19720*/  IMAD.MOV.U32 R11, RZ, RZ, -0x3ffffff0 ;  /* 0xc0000010ff0b7424 */ /* 0x000fe400078e00ff */
[----:B------:R-:W-:-:S05]  /*19730*/  @P1 IMAD.IADD R3, R7, 0x1, R3 ;  /* 0x0000000107031824 */ /* 0x000fca00078e0203 */
[----:B------:R-:W-:Y:S02]  /*19740*/  @P1 LEA.HI.X R9, R6, UR5, R3, 0x2, P2 ;  /* 0x0000000506091c11 */ /* 0x000fe400090f1403 */
[----:B------:R-:W-:-:S06]  /*19750*/  MOV R3, 0x3f800000 ;  /* 0x3f80000000037802 */ /* 0x000fcc0000000f00 */
[----:B------:R1:W2:Y:S01]  /*19760*/  @P1 LDG.E R3, desc[UR60][R8.64] ;  /* 0x0000003c08031981 */ /* 0x0002a2000c1e1900 */
[----:B------:R-:W-:Y:S02]  /*19770*/  WARPGROUP.DEPBAR.LE gsb0, 0x0 ;  /* 0x00008000000079c5 */ /* 0x000fe40000010000 */
[----:B------:R-:W-:-:S06]  /*19780*/  WARPGROUP.ARRIVE ;  /* 0x00000000000079c5 */ /* 0x000fcc0000000000 */
[----:B------:R-:W-:Y:S01]  /*19790*/  QGMMA.64x128x32.F32.E4M3.E4M3 R24, R204, gdesc[UR4], R24, gsb0 ;  /* 0x01e00004cc187df3 */ /* 0x000fe20008000818 */
[----:B------:R-:W-:Y:S02]  /*197a0*/  R2UR UR6, R10 ;  /* 0x000000000a0672ca */ /* 0x000fe400000e0000 */
[----:B------:R-:W-:Y:S01]  /*197b0*/  R2UR UR7, R11 ;  /* 0x000000000b0772ca */ /* 0x000fe200000e0000 */
[----:B------:R-:W-:Y:S02]  /*197c0*/  VIADD R6, R4, 0x500 ;  /* 0x0000050004067836 */ /* 0x000fe40000000000 */
[----:B------:R-:W-:Y:S01]  /*197d0*/  IMAD.MOV.U32 R7, RZ, RZ, -0x3ffffff0 ;  /* 0xc0000010ff077424 */ /* 0x000fe200078e00ff */
[----:B------:R-:W-:Y:S02]  /*197e0*/  WARPGROUP.DEPBAR.LE gsb0, 0x0 ;  /* 0x00008000000079c5 */ /* 0x000fe40000010000 */
[----:B------:R-:W-:-:S07]  /*197f0*/  WARPGROUP.ARRIVE ;  /* 0x00000000000079c5 */ /* 0x000fce0000000000 */
[----:B------:R-:W-:Y:S01]  /*19800*/  QGMMA.64x128x32.F32.E4M3.E4M3 R24, R208, gdesc[UR4], R24, gsb0 ;  /* 0x01e00004d0187df3 */ /* 0x000fe20008000818 */
[----:B------:R-:W-:Y:S02]  /*19810*/  R2UR UR6, R6 ;  /* 0x00000000060672ca */ /* 0x000fe400000e0000 */
[----:B------:R-:W-:Y:S01]  /*19820*/  R2UR UR7, R7 ;  /* 0x00000000070772ca */ /* 0x000fe200000e0000 */
[----:B------:R-:W-:Y:S02]  /*19830*/  VIADD R4, R4, 0x600 ;  /* 0x0000060004047836 */ /* 0x000fe40000000000 */
[----:B------:R-:W-:Y:S01]  /*19840*/  IMAD.MOV.U32 R5, RZ, RZ, -0x3ffffff0 ;  /* 0xc0000010ff057424 */ /* 0x000fe200078e00ff */
[----:B------:R-:W3:Y:S04]  /*19850*/  SHFL.BFLY PT, R6, R15, 0x2, 0x1f ;  /* 0x0c401f000f067f89 */ /* 0x000ee800000e0000 */
[----:B------:R-:W4:Y:S01]  /*19860*/  SHFL.BFLY PT, R7, R14, 0x2, 0x1f ;  /* 0x0c401f000e077f89 */ /* 0x000f2200000e0000 */
[----:B------:R-:W-:-:S02]  /*19870*/  WARPGROUP.DEPBAR.LE gsb0, 0x0 ;  /* 0x00008000000079c5 */ /* 0x000fc40000010000 */
[----:B------:R-:W-:-:S06]  /*19880*/  WARPGROUP.ARRIVE ;  /* 0x00000000000079c5 */ /* 0x000fcc0000000000 */
[----:B------:R-:W-:Y:S01]  /*19890*/  QGMMA.64x128x32.F32.E4M3.E4M3 R24, R212, gdesc[UR4], R24, gsb0 ;  /* 0x01e00004d4187df3 */ /* 0x000fe20008000818 */
[----:B------:R-:W-:Y:S02]  /*198a0*/  R2UR UR6, R4 ;  /* 0x00000000040672ca */ /* 0x000fe400000e0000 */
[----:B------:R-:W-:Y:S01]  /*198b0*/  R2UR UR7, R5 ;  /* 0x00000000050772ca */ /* 0x000fe200000e0000 */
[----:B---3--:R-:W-:-:S01]  /*198c0*/  FADD.FTZ R6, R6, R15 ;  /* 0x0000000f06067221 */ /* 0x008fc20000010000 */
[----:B----4-:R-:W-:-:S04]  /*198d0*/  FADD.FTZ R7, R7, R14 ;  /* 0x0000000e07077221 */ /* 0x010fc80000010000 */
[----:B------:R-:W1:Y:S04]  /*198e0*/  SHFL.BFLY PT, R5, R6, 0x1, 0x1f ;  /* 0x0c201f0006057f89 */ /* 0x000e6800000e0000 */
[----:B------:R-:W3:Y:S01]  /*198f0*/  SHFL.BFLY PT, R4, R7, 0x1, 0x1f ;  /* 0x0c201f0007047f89 */ /* 0x000ee200000e0000 */
[----:B-1----:R-:W-:-:S01]  /*19900*/  FADD.FTZ R9, R6, R5 ;  /* 0x0000000506097221 */ /* 0x002fc20000010000 */
[----:B---3--:R-:W-:-:S04]  /*19910*/  FADD.FTZ R10, R7, R4 ;  /* 0x00000004070a7221 */ /* 0x008fc80000010000 */
[C---:B------:R-:W-:Y:S01]  /*19920*/  FSETP.NE.FTZ.AND P1, PT, R9.reuse, RZ, PT ;  /* 0x000000ff0900720b */ /* 0x040fe20003f35000 */
[----:B------:R-:W-:Y:S01]  /*19930*/  FMUL.FTZ R11, R9, 0.00390625 ;  /* 0x3b800000090b7820 */ /* 0x000fe20000410000 */
[----:B------:R-:W-:Y:S01]  /*19940*/  FMUL.FTZ R14, R10, 0.00390625 ;  /* 0x3b8000000a0e7820 */ /* 0x000fe20000410000 */
[----:B------:R-:W-:-:S03]  /*19950*/  MOV R4, RZ ;  /* 0x000000ff00047202 */ /* 0x000fc60000000f00 */
[----:B------:R-:W-:Y:S02]  /*19960*/  FSETP.NE.FTZ.AND P2, PT, R11, RZ, PT ;  /* 0x000000ff0b00720b */ /* 0x000fe40003f55000 */
[----:B------:R-:W-:-:S05]  /*19970*/  FSETP.NE.FTZ.AND P3, PT, R14, RZ, PT ;  /* 0x000000ff0e00720b */ /* 0x000fca0003f75000 */
[----:B------:R-:W-:Y:S01]  /*19980*/  @P1 MUFU.RCP R4, R9 ;  /* 0x0000000900041308 */ /* 0x000fe20000001000 */
[----:B------:R-:W-:Y:S01]  /*19990*/  FSETP.NE.FTZ.AND P1, PT, R10, RZ, PT ;  /* 0x000000ff0a00720b */ /* 0x000fe20003f35000 */
[----:B------:R-:W-:Y:S01]  /*199a0*/  IMAD.MOV.U32 R8, RZ, RZ, RZ ;  /* 0x000000ffff087224 */ /* 0x000fe200078e00ff */
[----:B------:R-:W-:Y:S02]  /*199b0*/  WARPGROUP.DEPBAR.LE gsb0, 0x0 ;  /* 0x00008000000079c5 */ /* 0x000fe40000010000 */
[----:B------:R-:W-:-:S06]  /*199c0*/  WARPGROUP.ARRIVE ;  /* 0x00000000000079c5 */ /* 0x000fcc0000000000 */
[----:B------:R-:W-:Y:S01]  /*199d0*/  QGMMA.64x128x32.F32.E4M3.E4M3 R24, R216, gdesc[UR4], R24, gsb0 ;  /* 0x01e00004d8187df3 */ /* 0x000fe20008000818 */
[----:B------:R-:W1:Y:S08]  /*199e0*/  @P3 MUFU.LG2 R7, R14 ;  /* 0x0000000e00073308 */ /* 0x000e700000000c00 */
[----:B------:R-:W3:Y:S08]  /*199f0*/  @P2 MUFU.LG2 R6, R11 ;  /* 0x0000000b00062308 */ /* 0x000ef00000000c00 */
[----:B------:R-:W4:Y:S01]  /*19a00*/  @P1 MUFU.RCP R8, R10 ;  /* 0x0000000a00081308 */ /* 0x000f220000001000 */
[C---:B------:R-:W-:Y:S01]  /*19a10*/  @P2 FMUL.FTZ R5, R2.reuse, 0.69314718246459960938 ;  /* 0x3f31721802052820 */ /* 0x040fe20000410000 */
[----:B------:R-:W-:Y:S01]  /*19a20*/  @P3 FMUL.FTZ R15, R2, 0.69314718246459960938 ;  /* 0x3f317218020f3820 */ /* 0x000fe20000410000 */
[----:B-1----:R-:W-:Y:S01]  /*19a30*/  @P3 FMUL.FTZ R2, R7, 0.69314718246459960938 ;  /* 0x3f31721807023820 */ /* 0x002fe20000410000 */
[----:B------:R-:W-:-:S02]  /*19a40*/  IMAD.MOV.U32 R88, RZ, RZ, -0x800000 ;  /* 0xff800000ff587424 */ /* 0x000fc400078e00ff */
[----:B--2---:R-:W-:Y:S01]  /*19a50*/  FMUL.FTZ R7, R4, R3 ;  /* 0x0000000304077220 */ /* 0x004fe20000410000 */
[----:B------:R-:W-:Y:S02]  /*19a60*/  IMAD.MOV.U32 R89, RZ, RZ, -0x800000 ;  /* 0xff800000ff597424 */ /* 0x000fe400078e00ff */
[----:B---3--:R-:W-:Y:S01]  /*19a70*/  @P2 FMUL.FTZ R6, R6, 0.69314718246459960938 ;  /* 0x3f31721806062820 */ /* 0x008fe20000410000 */
[----:B------:R-:W-:-:S03]  /*19a80*/  @P3 FFMA.FTZ R88, R15, R13, R2 ;  /* 0x0000000d0f583223 */ /* 0x000fc60000010002 */
[----:B------:R-:W-:Y:S01]  /*19a90*/  @P2 FFMA.FTZ R89, R5, R0, R6 ;  /* 0x0000000005592223 */ /* 0x000fe20000010006 */
[----:B----4-:R-:W-:Y:S01]  /*19aa0*/  FMUL.FTZ R2, R8, R3 ;  /* 0x0000000308027220 */ /* 0x010fe20000410000 */
[----:B------:R-:W-:Y:S02]  /*19ab0*/  WARPGROUP.DEPBAR.LE gsb0, 0x0 ;  /* 0x00008000000079c5 */ /* 0x000fe40000010000 */
[----:B------:R-:W-:Y:S05]  /*19ac0*/  @!P0 BRA `(.L_x_435) ;  /* 0x0000000000048947 */ /* 0x000fea0003800000 */
[----:B------:R-:W-:Y:S01]  /*19ad0*/  BPT.TRAP 0x1 ;  /* 0x000000040000795c */ /* 0x000fe20000300000 */
.L_x_435:
[----:B------:R-:W2:Y:S04]  /*19ae0*/  LDL R0, [R1+0x64] ;  /* 0x0000640001007983 */ /* 0x000ea80000100800 */
[----:B------:R-:W3:Y:S01]  /*19af0*/  LDL.LU R4, [R1+0x84] ;  /* 0x0000840001047983 */ /* 0x000ee20000300800 */
[----:B------:R-:W-:Y:S01]  /*19b00*/  IADD3 R233, R233, 0x1, RZ ;  /* 0x00000001e9e97810 */ /* 0x000fe20007ffe0ff */
[-C--:B0-----:R-:W-:Y:S01]  /*19b10*/  FMUL.FTZ R103, R24, R7.reuse ;  /* 0x0000000718677220 */ /* 0x081fe20000410000 */
[-C--:B------:R-:W-:Y:S01]  /*19b20*/  FMUL.FTZ R98, R29, R7.reuse ;  /* 0x000000071d627220 */ /* 0x080fe20000410000 */
[-C--:B------:R-:W-:Y:S01]  /*19b30*/  FMUL.FTZ R99, R32, R7.reuse ;  /* 0x0000000720637220 */ /* 0x080fe20000410000 */
[----:B------:R-:W-:Y:S01]  /*19b40*/  ISETP.NE.AND P1, PT, R233, 0x2, PT ;  /* 0x00000002e900780c */ /* 0x000fe20003f25270 */
        /* <DEDUP_REMOVED lines=58> */
[----:B------:R-:W-:Y:S01]  /*19ef0*/  FMUL.FTZ R87, R87, R2 ;  /* 0x0000000257577220 */ /* 0x000fe20000410000 */
[----:B------:R-:W-:-:S02]  /*19f00*/  SEL R233, R233, RZ, P1 ;  /* 0x000000ffe9e97207 */ /* 0x000fc40000800000 */
[----:B--2---:R-:W-:Y:S01]  /*19f10*/  R2UR UR4, R0 ;  /* 0x00000000000472ca */ /* 0x004fe200000e0000 */
[----:B------:R-:W-:Y:S02]  /*19f20*/  VIADD R0, R12, 0x2e860 ;  /* 0x0002e8600c007836 */ /* 0x000fe40000000000 */
[----:B------:R-:W-:-:S10]  /*19f30*/  FMUL.FTZ R12, R75, R2 ;  /* 0x000000024b0c7220 */ /* 0x000fd40000410000 */
[----:B------:R-:W-:Y:S01]  /*19f40*/  IMAD.U32 R3, RZ, RZ, UR4 ;  /* 0x00000004ff037e24 */ /* 0x000fe2000f8e00ff */
[----:B---3--:R-:W-:Y:S01]  /*19f50*/  R2UR UR4, R4 ;  /* 0x00000000040472ca */ /* 0x008fe200000e0000 */
[-C--:B------:R-:W-:Y:S01]  /*19f60*/  FMUL.FTZ R4, R84, R7.reuse ;  /* 0x0000000754047220 */ /* 0x080fe20000410000 */
[----:B------:R-:W-:Y:S02]  /*19f70*/  FMUL.FTZ R7, R85, R7 ;  /* 0x0000000755077220 */ /* 0x000fe40000410000 */
[----:B------:R-:W-:Y:S02]  /*19f80*/  PRMT R0, R3, 0x654, R0 ;  /* 0x0000065403007816 */ /* 0x000fe40000000000 */
[----:B------:R-:W-:Y:S02]  /*19f90*/  SEL R3, RZ, 0x1, P1 ;  /* 0x00000001ff037807 */ /* 0x000fe40000800000 */
[----:B------:R0:W-:Y:S02]  /*19fa0*/  SYNCS.ARRIVE.TRANS64.RED.A1T0 RZ, [R0+URZ], RZ ;  /* 0x000000ff00ff79a7 */ /* 0x0001e4000810043f */
[----:B------:R-:W-:-:S03]  /*19fb0*/  LOP3.LUT R236, R236, R3, RZ, 0x3c, !PT ;  /* 0x00000003ecec7212 */ /* 0x000fc600078e3cff */
[----:B------:R-:W-:-:S06]  /*19fc0*/  UIADD3 UR4, UR4, 0x1, URZ ;  /* 0x0000000104047890 */ /* 0x000fcc000fffe03f */
[----:B0-----:R-:W-:-:S05]  /*19fd0*/  IMAD.U32 R0, RZ, RZ, UR4 ;  /* 0x00000004ff007e24 */ /* 0x001fca000f8e00ff */
[----:B------:R0:W-:Y:S02]  /*19fe0*/  STL [R1+0x84], R0 ;  /* 0x0000840001007387 */ /* 0x0001e40000100800 */
.L_x_379:
[----:B------:R-:W-:Y:S05]  /*19ff0*/  WARPSYNC.ALL ;  /* 0x0000000000007948 */ /* 0x000fea0003800000 */
[----:B------:R-:W0:Y:S08]  /*1a000*/  S2UR UR5, SR_CgaCtaId ;  /* 0x00000000000579c3 */ /* 0x000e300000008800 */
[----:B------:R-:W-:Y:S06]  /*1a010*/  BAR.SYNC.DEFER_BLOCKING 0x5, 0x180 ;  /* 0x0146000000007b1d */ /* 0x000fec0000010000 */
[----:B------:R-:W-:Y:S01]  /*1a020*/  UMOV UR4, 0x400 ;  /* 0x0000040000047882 */ /* 0x000fe20000000000 */
[----:B------:R-:W-:Y:S01]  /*1a030*/  BSSY B0, `(.L_x_436) ;  /* 0x0000262000007945 */ /* 0x000fe20003800000 */
[----:B0-----:R-:W-:Y:S01]  /*1a040*/  IMAD.U32 R0, RZ, RZ, UR5 ;  /* 0x00000005ff007e24 */ /* 0x001fe2000f8e00ff */
[----:B------:R-:W-:-:S04]  /*1a050*/  ULEA UR4, UR5, UR4, 0x18 ;  /* 0x0000000405047291 */ /* 0x000fc8000f8ec03f */
[----:B------:R0:W-:Y:S02]  /*1a060*/  STL [R1+0x64], R0 ;  /* 0x0000640001007387 */ /* 0x0001e40000100800 */
[----:B------:R-:W-:-:S05]  /*1a070*/  IMAD.U32 R16, RZ, RZ, UR4 ;  /* 0x00000004ff107e24 */ /* 0x000fca000f8e00ff */
[----:B------:R0:W1:Y:S01]  /*1a080*/  LDS.128 R120, [R16+0x2e8d0] ;  /* 0x02e8d00010787984 */ /* 0x0000620000000c00 */
[----:B------:R-:W-:Y:S06]  /*1a090*/  BAR.ARV 0x4, 0x180 ;  /* 0x0106000000007b1d */ /* 0x000fec0000002000 */
[----:B------:R-:W-:Y:S05]  /*1a0a0*/  @P0 BRA `(.L_x_437) ;  /* 0x0000001800c40947 */ /* 0x000fea0003800000 */
[----:B------:R-:W0:Y:S01]  /*1a0b0*/  S2R R58, SR_TID.X ;  /* 0x00000000003a7919 */ /* 0x000e220000002100 */
[----:B------:R-:W-:Y:S01]  /*1a0c0*/  ULDC.64 UR4, c[0x4][0x38] ;  /* 0x01000e0000047ab9 */ /* 0x000fe20000000a00 */
[----:B------:R-:W2:Y:S01]  /*1a0d0*/  LDL R54, [R1+0x94] ;  /* 0x0000940001367983 */ /* 0x000ea20000100800 */
[----:B0-----:R-:W-:-:S05]  /*1a0e0*/  IMAD.SHL.U32 R0, R58, 0x4, RZ ;  /* 0x000000043a007824 */ /* 0x001fca00078e00ff */
[----:B------:R-:W-:-:S04]  /*1a0f0*/  LOP3.LUT R0, R0, 0xc, RZ, 0xc0, !PT ;  /* 0x0000000c00007812 */ /* 0x000fc800078ec0ff */
[----:B------:R-:W-:-:S05]  /*1a100*/  IADD3 R2, P0, R0, UR4, RZ ;  /* 0x0000000400027c10 */ /* 0x000fca000ff1e0ff */
[----:B------:R-:W-:-:S05]  /*1a110*/  IMAD.X R3, RZ, RZ, UR5, P0 ;  /* 0x00000005ff037e24 */ /* 0x000fca00080e06ff */
[----:B------:R0:W3:Y:S01]  /*1a120*/  LDG.E.CONSTANT R0, desc[UR60][R2.64] ;  /* 0x0000003c02007981 */ /* 0x0000e2000c1e9900 */
[----:B------:R-:W-:Y:S01]  /*1a130*/  F2FP.BF16.F32.PACK_AB R68, R61, R68 ;  /* 0x000000443d44723e */ /* 0x000fe200000010ff */
[----:B------:R-:W-:Y:S01]  /*1a140*/  UMOV UR4, 0xffffffff ;  /* 0xffffffff00047882 */ /* 0x000fe20000000000 */
[----:B------:R-:W-:Y:S01]  /*1a150*/  F2FP.BF16.F32.PACK_AB R50, R53, R60 ;  /* 0x0000003c3532723e */ /* 0x000fe200000010ff */
[----:B------:R-:W4:Y:S01]  /*1a160*/  S2R R63, SR_SWINHI ;  /* 0x00000000003f7919 */ /* 0x000f220000002f00 */
        /* <DEDUP_REMOVED lines=16> */
[----:B------:R-:W-:Y:S02]  /*1a270*/  MOV R60, R16 ;  /* 0x00000010003c7202 */ /* 0x000fe40000000f00 */
[----:B----4-:R-:W-:Y:S02]  /*1a280*/  MOV R61, R63 ;  /* 0x0000003f003d7202 */ /* 0x010fe40000000f00 */
[----:B0-----:R-:W-:Y:S02]  /*1a290*/  LOP3.LUT P0, R2, R58, 0x3, RZ, 0xc0, !PT ;  /* 0x000000033a027812 */ /* 0x001fe4000780c0ff */
[----:B------:R-:W-:Y:S02]  /*1a2a0*/  F2FP.BF16.F32.PACK_AB R100, R100, R103 ;  /* 0x000000676464723e */ /* 0x000fe400000010ff */
[----:B------:R-:W-:Y:S02]  /*1a2b0*/  F2FP.BF16.F32.PACK_AB R101, R98, R101 ;  /* 0x000000656265723e */ /* 0x000fe400000010ff */
[----:B------:R-:W-:-:S02]  /*1a2c0*/  ISETP.EQ.OR P0, PT, R2, 0x3, !P0 ;  /* 0x000000030200780c */ /* 0x000fc40004702670 */
        /* <DEDUP_REMOVED lines=12> */
[----:B------:R-:W-:Y:S02]  /*1a390*/  SEL R13, R100, R101, P0 ;  /* 0x00000065640d7207 */ /* 0x000fe40000000000 */
[----:B------:R-:W-:Y:S01]  /*1a3a0*/  SEL R3, R101, R100, P0 ;  /* 0x0000006465037207 */ /* 0x000fe20000000000 */
[----:B--2---:R-:W-:-:S03]  /*1a3b0*/  IMAD.WIDE R4, R54, 0x2, R60 ;  /* 0x0000000236047825 */ /* 0x004fc600078e023c */
[C---:B------:R-:W-:Y:S02]  /*1a3c0*/  IADD3 R7, P5, R4.reuse, 0x4060, RZ ;  /* 0x0000406004077810 */ /* 0x040fe40007fbe0ff */
[C---:B------:R-:W-:Y:S02]  /*1a3d0*/  IADD3 R9, P1, R4.reuse, 0x4040, RZ ;  /* 0x0000404004097810 */ /* 0x040fe40007f3e0ff */
[----:B------:R-:W-:Y:S02]  /*1a3e0*/  LOP3.LUT R6, R7, 0x380, RZ, 0xc0, !PT ;  /* 0x0000038007067812 */ /* 0x000fe400078ec0ff */
[----:B------:R-:W-:Y:S02]  /*1a3f0*/  LOP3.LUT R8, R9, 0x380, RZ, 0xc0, !PT ;  /* 0x0000038009087812 */ /* 0x000fe400078ec0ff */
[----:B------:R-:W-:Y:S02]  /*1a400*/  IADD3 R15, P3, R4, 0x4000, RZ ;  /* 0x00004000040f7810 */ /* 0x000fe40007f7e0ff */
[----:B------:R-:W-:-:S02]  /*1a410*/  SHF.R.U64 R6, R6, 0x3, RZ ;  /* 0x0000000306067819 */ /* 0x000fc400000012ff */
[----:B------:R-:W-:Y:S02]  /*1a420*/  SHF.R.U64 R8, R8, 0x3, RZ ;  /* 0x0000000308087819 */ /* 0x000fe400000012ff */
[----:B------:R-:W-:Y:S02]  /*1a430*/  LOP3.LUT R14, R15, 0x380, RZ, 0xc0, !PT ;  /* 0x000003800f0e7812 */ /* 0x000fe400078ec0ff */
[----:B------:R-:W-:Y:S02]  /*1a440*/  LOP3.LUT R6, R6, R7, RZ, 0x3c, !PT ;  /* 0x0000000706067212 */ /* 0x000fe400078e3cff */
[----:B------:R-:W-:Y:S01]  /*1a450*/  LOP3.LUT R8, R8, R9, RZ, 0x3c, !PT ;  /* 0x0000000908087212 */ /* 0x000fe200078e3cff */
[----:B------:R-:W-:Y:S01]  /*1a460*/  IMAD.X R9, RZ, RZ, R5, P1 ;  /* 0x000000ffff097224 */ /* 0x000fe200008e0605 */
[----:B------:R-:W-:Y:S02]  /*1a470*/  IADD3.X R7, RZ, R5, RZ, P5, !PT ;  /* 0x00000005ff077210 */ /* 0x000fe40002ffe4ff */
[----:B------:R-:W-:-:S02]  /*1a480*/  SHF.R.U64 R14, R14, 0x3, RZ ;  /* 0x000000030e0e7819 */ /* 0x000fc400000012ff */
[C---:B------:R-:W-:Y:S02]  /*1a490*/  IADD3 R11, P2, R4.reuse, 0x4020, RZ ;  /* 0x00004020040b7810 */ /* 0x040fe40007f5e0ff */
[C---:B------:R-:W-:Y:S02]  /*1a4a0*/  IADD3 R21, P4, R4.reuse, 0x60, RZ ;  /* 0x0000006004157810 */ /* 0x040fe40007f9e0ff */
[C---:B------:R-:W-:Y:S02]  /*1a4b0*/  IADD3 R25, P5, R4.reuse, 0x40, RZ ;  /* 0x0000004004197810 */ /* 0x040fe40007fbe0ff */
[----:B------:R-:W-:Y:S02]  /*1a4c0*/  IADD3 R27, P1, R4, 0x20, RZ ;  /* 0x00000020041b7810 */ /* 0x000fe40007f3e0ff */
[----:B------:R-:W-:Y:S02]  /*1a4d0*/  LOP3.LUT R14, R14, R15, RZ, 0x3c, !PT ;  /* 0x0000000f0e0e7212 */ /* 0x000fe400078e3cff */
[----:B------:R-:W-:-:S02]  /*1a4e0*/  LOP3.LUT R10, R11, 0x380, RZ, 0xc0, !PT ;  /* 0x000003800b0a7812 */ /* 0x000fc400078ec0ff */
[----:B------:R-:W-:Y:S02]  /*1a4f0*/  LOP3.LUT R20, R21, 0x380, RZ, 0xc0, !PT ;  /* 0x0000038015147812 */ /* 0x000fe400078ec0ff */
[----:B------:R-:W-:Y:S02]  /*1a500*/  LOP3.LUT R24, R25, 0x380, RZ, 0xc0, !PT ;  /* 0x0000038019187812 */ /* 0x000fe400078ec0ff */
[----:B------:R-:W-:Y:S02]  /*1a510*/  LOP3.LUT R15, R4, 0x380, RZ, 0xc0, !PT ;  /* 0x00000380040f7812 */ /* 0x000fe400078ec0ff */
[----:B------:R-:W-:Y:S02]  /*1a520*/  LOP3.LUT R26, R27, 0x380, RZ, 0xc0, !PT ;  /* 0x000003801b1a7812 */ /* 0x000fe400078ec0ff */
[----:B------:R-:W-:Y:S02]  /*1a530*/  SHF.R.U64 R10, R10, 0x3, RZ ;  /* 0x000000030a0a7819 */ /* 0x000fe400000012ff */
[----:B------:R-:W-:-:S02]  /*1a540*/  SHF.R.U64 R20, R20, 0x3, RZ ;  /* 0x0000000314147819 */ /* 0x000fc400000012ff */
[----:B------:R-:W-:Y:S02]  /*1a550*/  SHF.R.U64 R24, R24, 0x3, RZ ;  /* 0x0000000318187819 */ /* 0x000fe400000012ff */
[----:B------:R-:W-:Y:S02]  /*1a560*/  SHF.R.U64 R15, R15, 0x3, RZ ;  /* 0x000000030f0f7819 */ /* 0x000fe400000012ff */
[----:B------:R-:W-:Y:S02]  /*1a570*/  SHF.R.U64 R26, R26, 0x3, RZ ;  /* 0x000000031a1a7819 */ /* 0x000fe400000012ff */
[----:B------:R-:W-:Y:S01]  /*1a580*/  LOP3.LUT R10, R10, R11, RZ, 0x3c, !PT ;  /* 0x0000000b0a0a7212 */ /* 0x000fe200078e3cff */
[--C-:B------:R-:W-:Y:S01]  /*1a590*/  IMAD.X R11, RZ, RZ, R5.reuse, P2 ;  /* 0x000000ffff0b7224 */ /* 0x100fe200010e0605 */
[----:B------:R-:W-:Y:S01]  /*1a5a0*/  LOP3.LUT R20, R20, R21, RZ, 0x3c, !PT ;  /* 0x0000001514147212 */ /* 0x000fe200078e3cff */
[--C-:B------:R-:W-:Y:S01]  /*1a5b0*/  IMAD.X R21, RZ, RZ, R5.reuse, P4 ;  /* 0x000000ffff157224 */ /* 0x100fe200020e0605 */
[----:B------:R-:W-:Y:S01]  /*1a5c0*/  LOP3.LUT R24, R24, R25, RZ, 0x3c, !PT ;  /* 0x0000001918187212 */ /* 0x000fe200078e3cff */
[--C-:B------:R-:W-:Y:S01]  /*1a5d0*/  IMAD.X R25, RZ, RZ, R5.reuse, P5 ;  /* 0x000000ffff197224 */ /* 0x100fe200028e0605 */
[----:B------:R-:W-:Y:S01]  /*1a5e0*/  LOP3.LUT R4, R15, R4, RZ, 0x3c, !PT ;  /* 0x000000040f047212 */ /* 0x000fe200078e3cff */
[----:B------:R-:W-:Y:S01]  /*1a5f0*/  IMAD.X R15, RZ, RZ, R5, P3 ;  /* 0x000000ffff0f7224 */ /* 0x000fe200018e0605 */
[----:B------:R-:W-:-:S02]  /*1a600*/  LOP3.LUT R26, R26, R27, RZ, 0x3c, !PT ;  /* 0x0000001b1a1a7212 */ /* 0x000fc400078e3cff */
[-C--:B------:R-:W-:Y:S02]  /*1a610*/  IADD3.X R27, RZ, R5.reuse, RZ, P1, !PT ;  /* 0x00000005ff1b7210 */ /* 0x080fe40000ffe4ff */
[----:B------:R-:W-:Y:S02]  /*1a620*/  MOV R79, R4 ;  /* 0x00000004004f7202 */ /* 0x000fe40000000f00 */
[----:B------:R-:W-:Y:S02]  /*1a630*/  MOV R64, R6 ;  /* 0x0000000600407202 */ /* 0x000fe40000000f00 */
[----:B------:R-:W-:Y:S02]  /*1a640*/  MOV R66, R8 ;  /* 0x0000000800427202 */ /* 0x000fe40000000f00 */
[----:B------:R-:W-:Y:S02]  /*1a650*/  MOV R70, R10 ;  /* 0x0000000a00467202 */ /* 0x000fe40000000f00 */
[----:B------:R-:W-:-:S02]  /*1a660*/  MOV R72, R14 ;  /* 0x0000000e00487202 */ /* 0x000fc40000000f00 */
[----:B------:R-:W-:Y:S02]  /*1a670*/  MOV R74, R20 ;  /* 0x00000014004a7202 */ /* 0x000fe40000000f00 */
[----:B------:R-:W-:Y:S02]  /*1a680*/  MOV R76, R24 ;  /* 0x00000018004c7202 */ /* 0x000fe40000000f00 */
[----:B------:R-:W-:Y:S02]  /*1a690*/  MOV R78, R26 ;  /* 0x0000001a004e7202 */ /* 0x000fe40000000f00 */
[----:B---3--:R-:W-:Y:S01]  /*1a6a0*/  LOP3.LUT R2, R0, 0x2, RZ, 0x3c, !PT ;  /* 0x0000000200027812 */ /* 0x008fe200078e3cff */
[----:B------:R-:W-:Y:S06]  /*1a6b0*/  BRA.DIV UR4, `(.L_x_438) ;  /* 0x0000008604887947 */ /* 0x000fec000b800000 */
[----:B------:R-:W-:Y:S01]  /*1a6c0*/  SEL R25, R48, R45, P0 ;  /* 0x0000002d30197207 */ /* 0x000fe20000000000 */
[----:B------:R-:W-:Y:S01]  /*1a6d0*/  SHFL.IDX PT, R6, R13, R0, 0x1c1f ;  /* 0x001c1f000d067589 */ /* 0x000fe200000e0000 */
[----:B------:R-:W-:Y:S02]  /*1a6e0*/  SEL R27, R45, R48, P0 ;  /* 0x000000302d1b7207 */ /* 0x000fe40000000000 */
[----:B------:R-:W-:Y:S01]  /*1a6f0*/  SEL R33, R32, R35, P0 ;  /* 0x0000002320217207 */ /* 0x000fe20000000000 */
[----:B------:R-:W-:Y:S01]  /*1a700*/  SHFL.IDX PT, R3, R3, R2, 0x1c1f ;  /* 0x001c1f0203037589 */ /* 0x000fe200000e0000 */
[----:B------:R-:W-:Y:S02]  /*1a710*/  SEL R7, R97, R96, P0 ;  /* 0x0000006061077207 */ /* 0x000fe40000000000 */
[----:B------:R-:W-:Y:S01]  /*1a720*/  SEL R29, R40, R37, P0 ;  /* 0x00000025281d7207 */ /* 0x000fe20000000000 */
[----:B------:R-:W-:Y:S01]  /*1a730*/  SHFL.IDX PT, R27, R27, R2, 0x1c1f ;  /* 0x001c1f021b1b7589 */ /* 0x000fe200000e0000 */
[----:B------:R-:W-:-:S02]  /*1a740*/  SEL R31, R37, R40, P0 ;  /* 0x00000028251f7207 */ /* 0x000fc40000000000 */
        /* <DEDUP_REMOVED lines=10> */
[----:B------:R-:W0:Y:S01]  /*1a7f0*/  SHFL.IDX PT, R10, R5, R0, 0x1c1f ;  /* 0x001c1f00050a7589 */ /* 0x000e2200000e0000 */
[----:B------:R-:W-:Y:S02]  /*1a800*/  SEL R63, R38, R67, P0 ;  /* 0x00000043263f7207 */ /* 0x000fe40000000000 */
[----:B------:R-:W-:Y:S01]  /*1a810*/  SEL R65, R67, R38, P0 ;  /* 0x0000002643417207 */ /* 0x000fe20000000000 */
[----:B------:R-:W-:Y:S01]  /*1a820*/  SHFL.IDX PT, R21, R21, R2, 0x1c1f ;  /* 0x001c1f0215157589 */ /* 0x000fe200000e0000 */
[----:B------:R-:W-:Y:S02]  /*1a830*/  SEL R9, R92, R93, P0 ;  /* 0x0000005d5c097207 */ /* 0x000fe40000000000 */
[----:B------:R-:W-:Y:S01]  /*1a840*/  SEL R39, R28, R39, P0 ;  /* 0x000000271c277207 */ /* 0x000fe20000000000 */
[----:B------:R-:W2:Y:S01]  /*1a850*/  SHFL.IDX PT, R38, R33, R0, 0x1c1f ;  /* 0x001c1f0021267589 */ /* 0x000ea200000e0000 */
[----:B------:R-:W-:-:S02]  /*1a860*/  SEL R41, R43, R36, P0 ;  /* 0x000000242b297207 */ /* 0x000fc40000000000 */
[----:B------:R-:W-:Y:S01]  /*1a870*/  SEL R51, R50, R51, P0 ;  /* 0x0000003332337207 */ /* 0x000fe20000000000 */
[----:B------:R-:W3:Y:S01]  /*1a880*/  SHFL.IDX PT, R26, R9, R0, 0x1c1f ;  /* 0x001c1f00091a7589 */ /* 0x000ee200000e0000 */
[----:B------:R-:W-:Y:S02]  /*1a890*/  SEL R53, R55, R52, P0 ;  /* 0x0000003437357207 */ /* 0x000fe40000000000 */
[----:B------:R-:W-:Y:S01]  /*1a8a0*/  SEL R57, R46, R59, P0 ;  /* 0x0000003b2e397207 */ /* 0x000fe20000000000 */
[----:B------:R-:W-:Y:S01]  /*1a8b0*/  SHFL.IDX PT, R37, R37, R0, 0x1c1f ;  /* 0x001c1f0025257589 */ /* 0x000fe200000e0000 */
[----:B------:R-:W-:Y:S02]  /*1a8c0*/  SEL R67, R30, R69, P0 ;  /* 0x000000451e437207 */ /* 0x000fe40000000000 */
[----:B------:R-:W-:Y:S01]  /*1a8d0*/  SEL R71, R73, R34, P0 ;  /* 0x0000002249477207 */ /* 0x000fe20000000000 */
[----:B------:R-:W4:Y:S01]  /*1a8e0*/  SHFL.IDX PT, R20, R39, R2, 0x1c1f ;  /* 0x001c1f0227147589 */ /* 0x000f2200000e0000 */
[----:B------:R-:W-:-:S02]  /*1a8f0*/  SEL R43, R36, R43, P0 ;  /* 0x0000002b242b7207 */ /* 0x000fc40000000000 */
[----:B------:R-:W-:Y:S01]  /*1a900*/  SEL R55, R52, R55, P0 ;  /* 0x0000003734377207 */ /* 0x000fe20000000000 */
[----:B------:R-:W-:Y:S01]  /*1a910*/  SHFL.IDX PT, R49, R49, R0, 0x1c1f ;  /* 0x001c1f0031317589 */ /* 0x000fe200000e0000 */
[----:B------:R-:W-:Y:S02]  /*1a920*/  SEL R59, R59, R46, P0 ;  /* 0x0000002e3b3b7207 */ /* 0x000fe40000000000 */
[----:B------:R-:W-:Y:S01]  /*1a930*/  SEL R69, R69, R30, P0 ;  /* 0x0000001e45457207 */ /* 0x000fe20000000000 */
[----:B------:R-:W1:Y:S01]  /*1a940*/  SHFL.IDX PT, R48, R51, R2, 0x1c1f ;  /* 0x001c1f0233307589 */ /* 0x000e6200000e0000 */
[----:B------:R-:W-:Y:S02]  /*1a950*/  SEL R73, R34, R73, P0 ;  /* 0x0000004922497207 */ /* 0x000fe40000000000 */
[----:B------:R-:W-:Y:S01]  /*1a960*/  SEL R75, R77, R42, P0 ;  /* 0x0000002a4d4b7207 */ /* 0x000fe20000000000 */
[----:B------:R-:W1:Y:S01]  /*1a970*/  SHFL.IDX PT, R30, R25, R0, 0x1c1f ;  /* 0x001c1f00191e7589 */ /* 0x000e6200000e0000 */
[----:B------:R-:W-:-:S02]  /*1a980*/  SEL R77, R42, R77, P0 ;  /* 0x0000004d2a4d7207 */ /* 0x000fc40000000000 */
[----:B0-----:R-:W-:Y:S01]  /*1a990*/  SEL R8, R10, R7, P0 ;  /* 0x000000070a087207 */ /* 0x001fe20000000000 */
[----:B------:R-:W0:Y:S01]  /*1a9a0*/  SHFL.IDX PT, R34, R29, R0, 0x1c1f ;  /* 0x001c1f001d227589 */ /* 0x000e2200000e0000 */
[----:B--2---:R-:W-:Y:S02]  /*1a9b0*/  SEL R36, R38, R35, P0 ;  /* 0x0000002326247207 */ /* 0x004fe40000000000 */
[----:B------:R-:W-:Y:S01]  /*1a9c0*/  SEL R4, R6, R3, P0 ;  /* 0x0000000306047207 */ /* 0x000fe20000000000 */
[----:B------:R-:W-:Y:S01]  /*1a9d0*/  SHFL.IDX PT, R41, R41, R0, 0x1c1f ;  /* 0x001c1f0029297589 */ /* 0x000fe200000e0000 */
[----:B------:R-:W-:Y:S02]  /*1a9e0*/  SEL R10, R7, R10, P0 ;  /* 0x0000000a070a7207 */ /* 0x000fe40000000000 */
[----:B---3--:R-:W-:Y:S01]  /*1a9f0*/  SEL R24, R26, R21, P0 ;  /* 0x000000151a187207 */ /* 0x008fe20000000000 */
[----:B------:R-:W2:Y:S01]  /*1aa00*/  SHFL.IDX PT, R40, R43, R2, 0x1c1f ;  /* 0x001c1f022b287589 */ /* 0x000ea200000e0000 */
[----:B------:R-:W-:-:S02]  /*1aa10*/  SEL R38, R35, R38, P0 ;  /* 0x0000002623267207 */ /* 0x000fc40000000000 */
[----:B----4-:R-:W-:Y:S01]  /*1aa20*/  SEL R12, R37, R20, P0 ;  /* 0x00000014250c7207 */ /* 0x010fe20000000000 */
[----:B------:R-:W-:Y:S01]  /*1aa30*/  SHFL.IDX PT, R45, R45, R0, 0x1c1f ;  /* 0x001c1f002d2d7589 */ /* 0x000fe200000e0000 */
[----:B------:R-:W-:Y:S02]  /*1aa40*/  SEL R14, R20, R37, P0 ;  /* 0x00000025140e7207 */ /* 0x000fe40000000000 */
[----:B------:R-:W-:Y:S01]  /*1aa50*/  SEL R6, R3, R6, P0 ;  /* 0x0000000603067207 */ /* 0x000fe20000000000 */
[----:B------:R-:W-:Y:S01]  /*1aa60*/  SHFL.IDX PT, R53, R53, R0, 0x1c1f ;  /* 0x001c1f0035357589 */ /* 0x000fe200000e0000 */
[----:B-1----:R-:W-:Y:S02]  /*1aa70*/  SEL R9, R49, R48, P0 ;  /* 0x0000003031097207 */ /* 0x002fe40000000000 */
[----:B------:R-:W-:Y:S01]  /*1aa80*/  SEL R11, R48, R49, P0 ;  /* 0x00000031300b7207 */ /* 0x000fe20000000000 */
[----:B------:R-:W-:Y:S01]  /*1aa90*/  SHFL.IDX PT, R57, R57, R0, 0x1c1f ;  /* 0x001c1f0039397589 */ /* 0x000fe200000e0000 */
[----:B------:R-:W-:Y:S01]  /*1aaa0*/  SEL R28, R30, R27, P0 ;  /* 0x0000001b1e1c7207 */ /* 0x000fe20000000000 */
[----:B------:R-:W-:Y:S01]  /*1aab0*/  IMAD.MOV.U32 R49, RZ, RZ, RZ ;  /* 0x000000ffff317224 */ /* 0x000fe200078e00ff */
[----:B------:R-:W-:Y:S01]  /*1aac0*/  SEL R30, R27, R30, P0 ;  /* 0x0000001e1b1e7207 */ /* 0x000fe20000000000 */
[----:B------:R-:W-:Y:S01]  /*1aad0*/  SHFL.IDX PT, R63, R63, R0, 0x1c1f ;  /* 0x001c1f003f3f7589 */ /* 0x000fe200000e0000 */
[----:B0-----:R-:W-:-:S02]  /*1aae0*/  SEL R32, R34, R31, P0 ;  /* 0x0000001f22207207 */ /* 0x001fc40000000000 */
[----:B------:R-:W-:Y:S01]  /*1aaf0*/  SEL R34, R31, R34, P0 ;  /* 0x000000221f227207 */ /* 0x000fe20000000000 */
[----:B------:R-:W-:Y:S01]  /*1ab00*/  SHFL.IDX PT, R67, R67, R0, 0x1c1f ;  /* 0x001c1f0043437589 */ /* 0x000fe200000e0000 */
[----:B------:R-:W-:-:S03]  /*1ab10*/  SEL R26, R21, R26, P0 ;  /* 0x0000001a151a7207 */ /* 0x000fc60000000000 */
[----:B------:R-:W-:Y:S01]  /*1ab20*/  SHFL.IDX PT, R71, R71, R0, 0x1c1f ;  /* 0x001c1f0047477589 */ /* 0x000fe200000e0000 */
[----:B--2---:R-:W-:Y:S02]  /*1ab30*/  SEL R44, R41, R40, P0 ;  /* 0x00000028292c7207 */ /* 0x004fe40000000000 */
[----:B------:R-:W-:Y:S01]  /*1ab40*/  SEL R46, R40, R41, P0 ;  /* 0x00000029282e7207 */ /* 0x000fe20000000000 */
[----:B------:R-:W0:Y:S04]  /*1ab50*/  SHFL.IDX PT, R42, R47, R2, 0x1c1f ;  /* 0x001c1f022f2a7589 */ /* 0x000e2800000e0000 */
[----:B------:R-:W1:Y:S04]  /*1ab60*/  SHFL.IDX PT, R50, R55, R2, 0x1c1f ;  /* 0x001c1f0237327589 */ /* 0x000e6800000e0000 */
[----:B------:R-:W2:Y:S04]  /*1ab70*/  SHFL.IDX PT, R52, R59, R2, 0x1c1f ;  /* 0x001c1f023b347589 */ /* 0x000ea800000e0000 */
[----:B------:R-:W3:Y:S04]  /*1ab80*/  SHFL.IDX PT, R54, R65, R2, 0x1c1f ;  /* 0x001c1f0241367589 */ /* 0x000ee800000e0000 */
[----:B------:R-:W4:Y:S04]  /*1ab90*/  SHFL.IDX PT, R56, R69, R2, 0x1c1f ;  /* 0x001c1f0245387589 */ /* 0x000f2800000e0000 */
[----:B------:R-:W4:Y:S04]  /*1aba0*/  SHFL.IDX PT, R58, R73, R2, 0x1c1f ;  /* 0x001c1f02493a7589 */ /* 0x000f2800000e0000 */
[----:B------:R3:W4:Y:S01]  /*1abb0*/  SHFL.IDX PT, R75, R75, R0, 0x1c1f ;  /* 0x001c1f004b4b7589 */ /* 0x00072200000e0000 */
[----:B0-----:R-:W-:-:S02]  /*1abc0*/  SEL R5, R45, R42, P0 ;  /* 0x0000002a2d057207 */ /* 0x001fc40000000000 */
[----:B------:R-:W-:Y:S01]  /*1abd0*/  SEL R7, R42, R45, P0 ;  /* 0x0000002d2a077207 */ /* 0x000fe20000000000 */
[----:B------:R0:W0:Y:S01]  /*1abe0*/  SHFL.IDX PT, R62, R77, R2, 0x1c1f ;  /* 0x001c1f024d3e7589 */ /* 0x00002200000e0000 */
[----:B-1----:R-:W-:Y:S02]  /*1abf0*/  SEL R25, R53, R50, P0 ;  /* 0x0000003235197207 */ /* 0x002fe40000000000 */
[----:B------:R-:W-:Y:S02]  /*1ac00*/  SEL R27, R50, R53, P0 ;  /* 0x00000035321b7207 */ /* 0x000fe40000000000 */
[----:B--2---:R-:W-:Y:S02]  /*1ac10*/  SEL R29, R57, R52, P0 ;  /* 0x00000034391d7207 */ /* 0x004fe40000000000 */
[----:B------:R-:W-:Y:S02]  /*1ac20*/  SEL R31, R52, R57, P0 ;  /* 0x00000039341f7207 */ /* 0x000fe40000000000 */
[----:B---3--:R-:W-:-:S02]  /*1ac30*/  SEL R33, R63, R54, P0 ;  /* 0x000000363f217207 */ /* 0x008fc40000000000 */
[----:B------:R-:W-:Y:S02]  /*1ac40*/  SEL R35, R54, R63, P0 ;  /* 0x0000003f36237207 */ /* 0x000fe40000000000 */
[----:B----4-:R-:W-:Y:S02]  /*1ac50*/  SEL R37, R67, R56, P0 ;  /* 0x0000003843257207 */ /* 0x010fe40000000000 */
[----:B------:R-:W-:Y:S02]  /*1ac60*/  SEL R39, R56, R67, P0 ;  /* 0x0000004338277207 */ /* 0x000fe40000000000 */
[----:B------:R-:W-:Y:S02]  /*1ac70*/  SEL R13, R71, R58, P0 ;  /* 0x0000003a470d7207 */ /* 0x000fe40000000000 */
[----:B------:R-:W-:-:S07]  /*1ac80*/  SEL R15, R58, R71, P0 ;  /* 0x000000473a0f7207 */ /* 0x000fce0000000000 */
.L_x_641:
[----:B0-----:R-:W2:Y:S04]  /*1ac90*/  LDL.LU R2, [R1+0x70] ;  /* 0x0000700001027983 */ /* 0x001ea80000300800 */
[----:B------:R-:W3:Y:S04]  /*1aca0*/  LDL.64 R40, [R1+0x50] ;  /* 0x0000500001287983 */ /* 0x000ee80000100a00 */
[----:B------:R-:W4:Y:S01]  /*1acb0*/  LDL.LU R0, [R1+0x74] ;  /* 0x0000740001007983 */ /* 0x000f220000300800 */
[----:B------:R-:W-:Y:S05]  /*1acc0*/  WARPSYNC.ALL ;  /* 0x0000000000007948 */ /* 0x000fea0003800000 */
[----:B------:R-:W-:Y:S06]  /*1acd0*/  BAR.SYNC.DEFER_BLOCKING 0x1, 0x100 ;  /* 0x0044000000007b1d */ /* 0x000fec0000010000 */
[----:B------:R-:W-:-:S02]  /*1ace0*/  ULDC.64 UR4, c[0x0][0xbd8] ;  /* 0x0002f60000047ab9 */ /* 0x000fc40000000a00 */
[----:B------:R-:W-:Y:S01]  /*1acf0*/  ISETP.NE.U32.AND P2, PT, RZ, UR4, PT ;  /* 0x00000004ff007c0c */ /* 0x000fe2000bf45070 */
[----:B------:R0:W3:Y:S01]  /*1ad00*/  LDL.64 R52, [R1+0x50] ;  /* 0x0000500001347983 */ /* 0x0000e20000100a00 */
[----:B------:R-:W-:Y:S02]  /*1ad10*/  SEL R45, R75, R62, P0 ;  /* 0x0000003e4b2d7207 */ /* 0x000fe40000000000 */
[----:B------:R-:W-:Y:S01]  /*1ad20*/  ISETP.NE.AND.EX P2, PT, RZ, UR5, PT, P2 ;  /* 0x00000005ff007c0c */ /* 0x000fe2000bf45320 */
[----:B------:R-:W3:Y:S01]  /*1ad30*/  LDL R48, [R1+0x4c] ;  /* 0x00004c0001307983 */ /* 0x000ee20000100800 */
[----:B------:R-:W-:-:S03]  /*1ad40*/  SEL R47, R62, R75, P0 ;  /* 0x0000004b3e2f7207 */ /* 0x000fc60000000000 */
[----:B------:R1:W-:Y:S04]  /*1ad50*/  STSM.16.M88.4 [R79], R4 ;  /* 0x000000044f007844 */ /* 0x0003e80000000200 */
[----:B------:R0:W-:Y:S04]  /*1ad60*/  STSM.16.M88.4 [R78], R8 ;  /* 0x000000084e007844 */ /* 0x0001e80000000200 */
[----:B------:R0:W-:Y:S04]  /*1ad70*/  STSM.16.M88.4 [R76], R24 ;  /* 0x000000184c007844 */ /* 0x0001e80000000200 */
[----:B------:R0:W-:Y:S04]  /*1ad80*/  STSM.16.M88.4 [R74], R28 ;  /* 0x0000001c4a007844 */ /* 0x0001e80000000200 */
[----:B------:R0:W-:Y:S04]  /*1ad90*/  STSM.16.M88.4 [R72], R32 ;  /* 0x0000002048007844 */ /* 0x0001e80000000200 */
[----:B------:R0:W-:Y:S04]  /*1ada0*/  STSM.16.M88.4 [R70], R36 ;  /* 0x0000002446007844 */ /* 0x0001e80000000200 */
[----:B------:R0:W-:Y:S04]  /*1adb0*/  STSM.16.M88.4 [R66], R12 ;  /* 0x0000000c42007844 */ /* 0x0001e80000000200 */
[----:B------:R0:W-:Y:S01]  /*1adc0*/  STSM.16.M88.4 [R64], R44 ;  /* 0x0000002c40007844 */ /* 0x0001e20000000200 */
[----:B------:R-:W-:Y:S01]  /*1add0*/  BAR.SYNC.DEFER_BLOCKING 0x1, 0x100 ;  /* 0x0044000000007b1d */ /* 0x000fe20000010000 */
[----:B--2---:R-:W-:-:S04]  /*1ade0*/  IADD3 R20, P1, R2, UR4, RZ ;  /* 0x0000000402147c10 */ /* 0x004fc8000ff3e0ff */
[----:B----4-:R-:W-:Y:S01]  /*1adf0*/  IADD3.X R21, R0, UR5, RZ, P1, !PT ;  /* 0x0000000500157c10 */ /* 0x010fe20008ffe4ff */
[----:B------:R-:W-:Y:S02]  /*1ae00*/  ULDC.64 UR4, c[0x0][0xbe0] ;  /* 0x0002f80000047ab9 */ /* 0x000fe40000000a00 */
[----:B------:R-:W-:Y:S02]  /*1ae10*/  ISETP.NE.U32.AND P0, PT, RZ, UR4, PT ;  /* 0x00000004ff007c0c */ /* 0x000fe4000bf05070 */
[----:B------:R0:W5:Y:S02]  /*1ae20*/  @P2 LDG.E R49, desc[UR60][R20.64] ;  /* 0x0000003c14312981 */ /* 0x000164000c1e1900 */
[----:B------:R-:W-:Y:S01]  /*1ae30*/  ISETP.NE.AND.EX P0, PT, RZ, UR5, PT, P0 ;  /* 0x00000005ff007c0c */ /* 0x000fe2000bf05300 */
[----:B---3--:R-:W-:-:S04]  /*1ae40*/  IMAD.MOV.U32 R52, RZ, RZ, R40 ;  /* 0x000000ffff347224 */ /* 0x008fc800078e0028 */
[----:B-1----:R-:W-:-:S08]  /*1ae50*/  IMAD R5, R52, 0x40, R48 ;  /* 0x0000004034057824 */ /* 0x002fd000078e0230 */
[----:B------:R-:W-:Y:S01]  /*1ae60*/  @P0 IADD3 R2, P1, R2, UR4, RZ ;  /* 0x0000000402020c10 */ /* 0x000fe2000ff3e0ff */
[----:B------:R-:W-:Y:S01]  /*1ae70*/  ULDC UR4, c[0x0][0xa88] ;  /* 0x0002a20000047ab9 */ /* 0x000fe20000000800 */
[----:B------:R-:W-:Y:S02]  /*1ae80*/  IMAD.WIDE R60, R5, 0x2, R60 ;  /* 0x00000002053c7825 */ /* 0x000fe400078e023c */
[----:B------:R-:W-:Y:S02]  /*1ae90*/  @P0 IADD3.X R3, R0, UR5, RZ, P1, !PT ;  /* 0x0000000500030c10 */ /* 0x000fe40008ffe4ff */
[----:B------:R-:W-:-:S06]  /*1aea0*/  IMAD.U32 R0, RZ, RZ, UR4 ;  /* 0x00000004ff007e24 */ /* 0x000fcc000f8e00ff */
[----:B------:R0:W5:Y:S01]  /*1aeb0*/  @P0 LDG.E R0, desc[UR60][R2.64] ;  /* 0x0000003c02000981 */ /* 0x000162000c1e1900 */
[----:B------:R-:W-:Y:S05]  /*1aec0*/  @P0 BRA `(.L_x_439) ;  /* 0x0000000000100947 */ /* 0x000fea0003800000 */
[----:B------:R-:W-:Y:S05]  /*1aed0*/  @!P2 BRA `(.L_x_439) ;  /* 0x00000000000ca947 */ /* 0x000fea0003800000 */
[----:B0-----:R-:W2:Y:S04]  /*1aee0*/  LDG.E R3, desc[UR60][R20.64] ;  /* 0x0000003c14037981 */ /* 0x001ea8000c1e1900 */
[----:B-----5:R-:W2:Y:S02]  /*1aef0*/  LDG.E R0, desc[UR60][R20.64+0x4] ;  /* 0x0000043c14007981 */ /* 0x020ea4000c1e1900 */
[----:B--2---:R-:W-:-:S07]  /*1af00*/  IMAD.IADD R0, R0, 0x1, -R3 ;  /* 0x0000000100007824 */ /* 0x004fce00078e0a03 */
.L_x_439:
[----:B0-----:R-:W2:Y:S01]  /*1af10*/  LDL.LU R10, [R1+0x78] ;  /* 0x00007800010a7983 */ /* 0x001ea20000300800 */
[----:B------:R-:W-:-:S03]  /*1af20*/  ULDC.64 UR4, c[0x0][0xb70] ;  /* 0x0002dc0000047ab9 */ /* 0x000fc60000000a00 */
[----:B------:R-:W3:Y:S04]  /*1af30*/  LDL.LU R7, [R1+0x68] ;  /* 0x0000680001077983 */ /* 0x000ee80000300800 */
[----:B------:R-:W4:Y:S04]  /*1af40*/  LDL R6, [R1+0x90] ;  /* 0x0000900001067983 */ /* 0x000f280000100800 */
[----:B------:R-:W4:Y:S04]  /*1af50*/  LDL.LU R54, [R1+0x6c] ;  /* 0x00006c0001367983 */ /* 0x000f280000300800 */
[----:B------:R-:W4:Y:S01]  /*1af60*/  LDL.LU R50, [R1+0x7c] ;  /* 0x00007c0001327983 */ /* 0x000f220000300800 */
[----:B-----5:R-:W-:-:S02]  /*1af70*/  SHF.R.S32.HI R21, RZ, 0x1f, R49 ;  /* 0x0000001fff157819 */ /* 0x020fc40000011431 */
[----:B------:R-:W-:Y:S02]  /*1af80*/  MOV R20, R49 ;  /* 0x0000003100147202 */ /* 0x000fe40000000f00 */
[C---:B------:R-:W-:Y:S02]  /*1af90*/  IADD3 R9, P0, R60.reuse, 0x1000, RZ ;  /* 0x000010003c097810 */ /* 0x040fe40007f1e0ff */
[----:B------:R-:W-:Y:S02]  /*1afa0*/  IADD3 R13, P1, R60, 0x2000, RZ ;  /* 0x000020003c0d7810 */ /* 0x000fe40007f3e0ff */
[----:B------:R-:W-:Y:S02]  /*1afb0*/  LOP3.LUT R8, R9, 0x380, RZ, 0xc0, !PT ;  /* 0x0000038009087812 */ /* 0x000fe400078ec0ff */
[----:B------:R-:W-:Y:S02]  /*1afc0*/  LOP3.LUT R12, R13, 0x380, RZ, 0xc0, !PT ;  /* 0x000003800d0c7812 */ /* 0x000fe400078ec0ff */
[----:B------:R-:W-:-:S02]  /*1afd0*/  SHF.R.U64 R8, R8, 0x3, RZ ;  /* 0x0000000308087819 */ /* 0x000fc400000012ff */
[----:B------:R-:W-:Y:S02]  /*1afe0*/  SHF.R.U64 R12, R12, 0x3, RZ ;  /* 0x000000030c0c7819 */ /* 0x000fe400000012ff */
[----:B------:R-:W-:Y:S01]  /*1aff0*/  LOP3.LUT R8, R8, R9, RZ, 0x3c, !PT ;  /* 0x0000000908087212 */ /* 0x000fe200078e3cff */
[----:B------:R-:W-:Y:S01]  /*1b000*/  IMAD.X R9, RZ, RZ, R61, P0 ;  /* 0x000000ffff097224 */ /* 0x000fe200000e063d */
[----:B------:R-:W-:Y:S02]  /*1b010*/  IADD3 R29, P3, R60, 0x4000, RZ ;  /* 0x000040003c1d7810 */ /* 0x000fe40007f7e0ff */
[----:B------:R-:W-:Y:S02]  /*1b020*/  LOP3.LUT R12, R12, R13, RZ, 0x3c, !PT ;  /* 0x0000000d0c0c7212 */ /* 0x000fe400078e3cff */
[----:B------:R-:W-:Y:S02]  /*1b030*/  IADD3.X R13, RZ, R61, RZ, P1, !PT ;  /* 0x0000003dff0d7210 */ /* 0x000fe40000ffe4ff */
[----:B------:R-:W-:-:S04]  /*1b040*/  LOP3.LUT R28, R29, 0x380, RZ, 0xc0, !PT ;  /* 0x000003801d1c7812 */ /* 0x000fc800078ec0ff */
[----:B------:R-:W-:-:S04]  /*1b050*/  SHF.R.U64 R28, R28, 0x3, RZ ;  /* 0x000000031c1c7819 */ /* 0x000fc800000012ff */
[----:B------:R-:W-:Y:S01]  /*1b060*/  LOP3.LUT R28, R28, R29, RZ, 0x3c, !PT ;  /* 0x0000001d1c1c7212 */ /* 0x000fe200078e3cff */
[----:B------:R-:W-:Y:S01]  /*1b070*/  IMAD.X R29, RZ, RZ, R61, P3 ;  /* 0x000000ffff1d7224 */ /* 0x000fe200018e063d */
[----:B------:R-:W-:-:S05]  /*1b080*/  SHF.R.S32.HI R53, RZ, 0x1f, R52 ;  /* 0x0000001fff357819 */ /* 0x000fca0000011434 */
[----:B------:R-:W-:Y:S01]  /*1b090*/  STL [R1+0x54], R53 ;  /* 0x0000543501007387 */ /* 0x000fe20000100800 */
[----:B------:R-:W-:Y:S01]  /*1b0a0*/  BSSY B1, `(.L_x_440) ;  /* 0x0000072000017945 */ /* 0x000fe20003800000 */
[----:B--2---:R-:W-:Y:S02]  /*1b0b0*/  SEL R47, R10, RZ, !P2 ;  /* 0x000000ff0a2f7207 */ /* 0x004fe40005000000 */
[----:B---3--:R-:W-:Y:S02]  /*1b0c0*/  SEL R51, R7, RZ, !P2 ;  /* 0x000000ff07337207 */ /* 0x008fe40005000000 */
[----:B------:R-:W-:-:S04]  /*1b0d0*/  IADD3 R25, P2, R60, 0x3000, RZ ;  /* 0x000030003c197810 */ /* 0x000fc80007f5e0ff */
[----:B------:R-:W-:Y:S02]  /*1b0e0*/  LOP3.LUT R24, R25, 0x380, RZ, 0xc0, !PT ;  /* 0x0000038019187812 */ /* 0x000fe400078ec0ff */
[----:B----4-:R-:W-:Y:S01]  /*1b0f0*/  SHF.R.S32.HI R46, RZ, 0x1f, R54 ;  /* 0x0000001fff2e7819 */ /* 0x010fe20000011436 */
[----:B------:R-:W-:Y:S01]  /*1b100*/  IMAD.WIDE.U32 R2, R54, UR4, R20 ;  /* 0x0000000436027c25 */ /* 0x000fe2000f8e0014 */
[----:B------:R-:W-:-:S03]  /*1b110*/  SHF.R.U64 R24, R24, 0x3, RZ ;  /* 0x0000000318187819 */ /* 0x000fc600000012ff */
[----:B------:R-:W-:Y:S01]  /*1b120*/  IMAD R7, R50, 0x80, R6 ;  /* 0x0000008032077824 */ /* 0x000fe200078e0206 */
[----:B------:R-:W-:Y:S01]  /*1b130*/  LOP3.LUT R24, R24, R25, RZ, 0x3c, !PT ;  /* 0x0000001918187212 */ /* 0x000fe200078e3cff */
[----:B------:R-:W0:Y:S01]  /*1b140*/  S2R R6, SR_TID.X ;  /* 0x0000000000067919 */ /* 0x000e220000002100 */
[----:B------:R-:W-:Y:S02]  /*1b150*/  IMAD R4, R46, UR4, RZ ;  /* 0x000000042e047c24 */ /* 0x000fe4000f8e02ff */
[----:B------:R-:W-:Y:S02]  /*1b160*/  IMAD.X R25, RZ, RZ, R61, P2 ;  /* 0x000000ffff197224 */ /* 0x000fe400010e063d */
[----:B------:R-:W-:Y:S01]  /*1b170*/  IMAD R5, R54, UR5, R4 ;  /* 0x0000000536057c24 */ /* 0x000fe2000f8e0204 */
[----:B------:R-:W-:Y:S02]  /*1b180*/  ULDC.64 UR4, c[0x0][0xb78] ;  /* 0x0002de0000047ab9 */ /* 0x000fe40000000a00 */
[----:B------:R-:W-:-:S02]  /*1b190*/  IMAD R4, R47, UR4, RZ ;  /* 0x000000042f047c24 */ /* 0x000fc4000f8e02ff */
[----:B------:R-:W-:Y:S01]  /*1b1a0*/  IMAD.IADD R3, R3, 0x1, R5 ;  /* 0x0000000103037824 */ /* 0x000fe200078e0205 */
[----:B------:R-:W-:Y:S01]  /*1b1b0*/  SHF.R.S32.HI R5, RZ, 0x1f, R7 ;  /* 0x0000001fff057819 */ /* 0x000fe20000011407 */
[C---:B------:R-:W-:Y:S02]  /*1b1c0*/  IMAD R4, R51.reuse, UR5, R4 ;  /* 0x0000000533047c24 */ /* 0x040fe4000f8e0204 */
[----:B------:R-:W-:Y:S01]  /*1b1d0*/  IMAD.WIDE.U32 R2, R51, UR4, R2 ;  /* 0x0000000433027c25 */ /* 0x000fe2000f8e0002 */
[----:B------:R-:W-:Y:S02]  /*1b1e0*/  ULDC.64 UR4, c[0x0][0xb40] ;  /* 0x0002d00000047ab9 */ /* 0x000fe40000000a00 */
[----:B------:R-:W-:-:S04]  /*1b1f0*/  IADD3 R2, P4, R7, R2, RZ ;  /* 0x0000000207027210 */ /* 0x000fc80007f9e0ff */
[----:B------:R-:W-:Y:S01]  /*1b200*/  IADD3.X R5, R5, R3, R4, P4, !PT ;  /* 0x0000000305057210 */ /* 0x000fe200027fe404 */
[----:B------:R-:W-:Y:S01]  /*1b210*/  VIADD R3, R7, 0x8 ;  /* 0x0000000807037836 */ /* 0x000fe20000000000 */
[----:B------:R-:W-:Y:S02]  /*1b220*/  LEA R44, P5, R2, UR4, 0x2 ;  /* 0x00000004022c7c11 */ /* 0x000fe4000f8a10ff */
[----:B------:R-:W-:Y:S02]  /*1b230*/  IADD3 R33, P4, R60, 0x5000, RZ ;  /* 0x000050003c217810 */ /* 0x000fe40007f9e0ff */
[----:B------:R-:W-:Y:S01]  /*1b240*/  LEA.HI.X R45, R2, UR5, R5, 0x2, P5 ;  /* 0x00000005022d7c11 */ /* 0x000fe2000a8f1405 */
[----:B------:R-:W-:Y:S01]  /*1b250*/  ULDC.64 UR4, c[0x0][0xaa0] ;  /* 0x0002a80000047ab9 */ /* 0x000fe20000000a00 */
[----:B------:R-:W-:Y:S01]  /*1b260*/  IADD3 R37, P5, R60, 0x6000, RZ ;  /* 0x000060003c257810 */ /* 0x000fe20007fbe0ff */
[----:B0-----:R-:W-:Y:S01]  /*1b270*/  VIADD R10, R6, 0xffffff80 ;  /* 0xffffff80060a7836 */ /* 0x001fe20000000000 */
[----:B------:R-:W-:-:S02]  /*1b280*/  LOP3.LUT R2, R60, 0x380, RZ, 0xc0, !PT ;  /* 0x000003803c027812 */ /* 0x000fc400078ec0ff */
[----:B------:R-:W-:Y:S02]  /*1b290*/  IADD3 R5, P2, R60, 0x7000, RZ ;  /* 0x000070003c057810 */ /* 0x000fe40007f5e0ff */
[----:B------:R-:W-:Y:S02]  /*1b2a0*/  SHF.R.S32.HI R6, RZ, 0x1f, R10 ;  /* 0x0000001fff067819 */ /* 0x000fe4000001140a */
[----:B------:R-:W-:Y:S02]  /*1b2b0*/  LOP3.LUT R32, R33, 0x380, RZ, 0xc0, !PT ;  /* 0x0000038021207812 */ /* 0x000fe400078ec0ff */
[----:B------:R-:W-:Y:S02]  /*1b2c0*/  LEA.HI R6, R6, R10, RZ, 0x7 ;  /* 0x0000000a06067211 */ /* 0x000fe400078f38ff */
[----:B------:R-:W-:Y:S02]  /*1b2d0*/  LOP3.LUT R36, R37, 0x380, RZ, 0xc0, !PT ;  /* 0x0000038025247812 */ /* 0x000fe400078ec0ff */
[----:B------:R-:W-:-:S02]  /*1b2e0*/  LOP3.LUT R6, R6, 0xffffff80, RZ, 0xc0, !PT ;  /* 0xffffff8006067812 */ /* 0x000fc400078ec0ff */
[----:B------:R-:W-:Y:S02]  /*1b2f0*/  SHF.R.U64 R32, R32, 0x3, RZ ;  /* 0x0000000320207819 */ /* 0x000fe400000012ff */
[----:B------:R-:W-:Y:S01]  /*1b300*/  SHF.R.U64 R36, R36, 0x3, RZ ;  /* 0x0000000324247819 */ /* 0x000fe200000012ff */
[----:B------:R-:W-:Y:S01]  /*1b310*/  IMAD.IADD R6, R10, 0x1, -R6 ;  /* 0x000000010a067824 */ /* 0x000fe200078e0a06 */
[----:B------:R-:W-:Y:S01]  /*1b320*/  LOP3.LUT R32, R32, R33, RZ, 0x3c, !PT ;  /* 0x0000002120207212 */ /* 0x000fe200078e3cff */
[--C-:B------:R-:W-:Y:S01]  /*1b330*/  IMAD.X R33, RZ, RZ, R61.reuse, P4 ;  /* 0x000000ffff217224 */ /* 0x100fe200020e063d */
[----:B------:R-:W-:Y:S01]  /*1b340*/  LOP3.LUT R36, R36, R37, RZ, 0x3c, !PT ;  /* 0x0000002524247212 */ /* 0x000fe200078e3cff */
[----:B------:R-:W-:Y:S01]  /*1b350*/  IMAD.X R37, RZ, RZ, R61, P5 ;  /* 0x000000ffff257224 */ /* 0x000fe200028e063d */
[----:B------:R-:W-:Y:S02]  /*1b360*/  LOP3.LUT P0, RZ, R6, 0x3, RZ, 0xc0, !PT ;  /* 0x0000000306ff7812 */ /* 0x000fe4000780c0ff */
[----:B------:R-:W-:-:S02]  /*1b370*/  IADD3.X R41, RZ, R61, RZ, P2, !PT ;  /* 0x0000003dff297210 */ /* 0x000fc400017fe4ff */
[-C--:B------:R-:W-:Y:S02]  /*1b380*/  ISETP.GE.OR P1, PT, R7, R0.reuse, P0 ;  /* 0x000000000700720c */ /* 0x080fe40000726670 */
[----:B------:R-:W-:Y:S02]  /*1b390*/  ISETP.GE.OR P0, PT, R3, R0, P0 ;  /* 0x000000000300720c */ /* 0x000fe40000706670 */
[----:B------:R-:W-:Y:S02]  /*1b3a0*/  SHF.R.U64 R3, R2, 0x3, RZ ;  /* 0x0000000302037819 */ /* 0x000fe400000012ff */
[----:B------:R-:W-:Y:S02]  /*1b3b0*/  LOP3.LUT R2, R5, 0x380, RZ, 0xc0, !PT ;  /* 0x0000038005027812 */ /* 0x000fe400078ec0ff */
[----:B------:R-:W-:Y:S02]  /*1b3c0*/  LOP3.LUT R60, R3, R60, RZ, 0x3c, !PT ;  /* 0x0000003c033c7212 */ /* 0x000fe400078e3cff */
[----:B------:R-:W-:Y:S01]  /*1b3d0*/  SHF.R.U64 R2, R2, 0x3, RZ ;  /* 0x0000000302027819 */ /* 0x000fe200000012ff */
[----:B------:R-:W-:-:S02]  /*1b3e0*/  IMAD R20, R21, UR4, RZ ;  /* 0x0000000415147c24 */ /* 0x000fc4000f8e02ff */
[----:B------:R-:W-:Y:S01]  /*1b3f0*/  @!P1 STG.E desc[UR60][R44.64], R89 ;  /* 0x000000592c009986 */ /* 0x000fe2000c10193c */
[----:B------:R-:W-:Y:S01]  /*1b400*/  LOP3.LUT R40, R2, R5, RZ, 0x3c, !PT ;  /* 0x0000000502287212 */ /* 0x000fe200078e3cff */
[--C-:B------:R-:W-:Y:S01]  /*1b410*/  IMAD.MOV.U32 R2, RZ, RZ, R48.reuse ;  /* 0x000000ffff027224 */ /* 0x100fe200078e0030 */
[----:B------:R-:W-:Y:S01]  /*1b420*/  SHF.R.S32.HI R3, RZ, 0x1f, R48 ;  /* 0x0000001fff037819 */ /* 0x000fe20000011430 */
[----:B------:R0:W-:Y:S04]  /*1b430*/  @!P0 STG.E desc[UR60][R44.64+0x20], R88 ;  /* 0x000020582c008986 */ /* 0x0001e8000c10193c */
[----:B------:R1:W5:Y:S01]  /*1b440*/  LD.E.128 R4, desc[UR60][R60.64] ;  /* 0x0000003c3c047980 */ /* 0x000362000c101d00 */
[----:B------:R-:W-:-:S03]  /*1b450*/  IMAD.WIDE.U32 R2, R49, UR4, R2 ;  /* 0x0000000431027c25 */ /* 0x000fc6000f8e0002 */
[----:B------:R-:W5:Y:S01]  /*1b460*/  LD.E.128 R8, desc[UR60][R8.64] ;  /* 0x0000003c08087980 */ /* 0x000f62000c101d00 */
[----:B------:R-:W-:Y:S01]  /*1b470*/  IMAD R49, R49, UR5, R20 ;  /* 0x0000000531317c24 */ /* 0x000fe2000f8e0214 */
[----:B------:R-:W-:Y:S02]  /*1b480*/  ULDC.64 UR4, c[0x0][0xae0] ;  /* 0x0002b80000047ab9 */ /* 0x000fe40000000a00 */
[----:B------:R-:W5:Y:S04]  /*1b490*/  LD.E.128 R12, desc[UR60][R12.64] ;  /* 0x0000003c0c0c7980 */ /* 0x000f68000c101d00 */
[----:B------:R-:W5:Y:S04]  /*1b4a0*/  LD.E.128 R24, desc[UR60][R24.64] ;  /* 0x0000003c18187980 */ /* 0x000f68000c101d00 */
[----:B------:R-:W5:Y:S04]  /*1b4b0*/  LD.E.128 R28, desc[UR60][R28.64] ;  /* 0x0000003c1c1c7980 */ /* 0x000f68000c101d00 */
[----:B------:R-:W5:Y:S04]  /*1b4c0*/  LD.E.128 R32, desc[UR60][R32.64] ;  /* 0x0000003c20207980 */ /* 0x000f68000c101d00 */
[----:B------:R-:W5:Y:S04]  /*1b4d0*/  LD.E.128 R36, desc[UR60][R36.64] ;  /* 0x0000003c24247980 */ /* 0x000f68000c101d00 */
[----:B------:R-:W5:Y:S01]  /*1b4e0*/  LD.E.128 R40, desc[UR60][R40.64] ;  /* 0x0000003c28287980 */ /* 0x000f62000c101d00 */
[----:B------:R-:W-:-:S02]  /*1b4f0*/  IMAD.IADD R3, R3, 0x1, R49 ;  /* 0x0000000103037824 */ /* 0x000fc400078e0231 */
[----:B------:R-:W-:Y:S01]  /*1b500*/  IMAD R49, R50, -0x80, R0 ;  /* 0xffffff8032317824 */ /* 0x000fe200078e0200 */
[----:B------:R-:W-:Y:S01]  /*1b510*/  @!PT LDS RZ, [RZ] ;  /* 0x00000000fffff984 */ /* 0x000fe20000000800 */
[----:B------:R-:W-:Y:S01]  /*1b520*/  @!PT LDS RZ, [RZ] ;  /* 0x00000000fffff984 */ /* 0x000fe20000000800 */
[----:B------:R-:W-:Y:S01]  /*1b530*/  @!PT LDS RZ, [RZ] ;  /* 0x00000000fffff984 */ /* 0x000fe20000000800 */
[----:B------:R-:W-:Y:S01]  /*1b540*/  @!PT LDS RZ, [RZ] ;  /* 0x00000000fffff984 */ /* 0x000fe20000000800 */
[----:B------:R2:W-:Y:S06]  /*1b550*/  MEMBAR.ALL.CTA ;  /* 0x0000000000007992 */ /* 0x0005ec0000008000 */
[----:B--2---:R-:W2:Y:S01]  /*1b560*/  FENCE.VIEW.ASYNC.S ;  /* 0x00000000000073c6 */ /* 0x004ea20000000000 */
[----:B0-----:R-:W-:Y:S02]  /*1b570*/  IMAD R44, R46, UR4, RZ ;  /* 0x000000042e2c7c24 */ /* 0x001fe4000f8e02ff */
[C---:B------:R-:W-:Y:S01]  /*1b580*/  VIADD R0, R52.reuse, 0x40 ;  /* 0x0000004034007836 */ /* 0x040fe20000000000 */
[C---:B------:R-:W-:Y:S01]  /*1b590*/  ISETP.GE.AND P3, PT, R52.reuse, R49, PT ;  /* 0x000000313400720c */ /* 0x040fe20003f66270 */
[----:B------:R-:W-:-:S02]  /*1b5a0*/  VIADD R20, R52, 0x20 ;  /* 0x0000002034147836 */ /* 0x000fc40000000000 */
[----:B------:R-:W-:Y:S01]  /*1b5b0*/  IMAD R45, R54, UR5, R44 ;  /* 0x00000005362d7c24 */ /* 0x000fe2000f8e022c */
[-C--:B------:R-:W-:Y:S01]  /*1b5c0*/  ISETP.GE.AND P1, PT, R0, R49.reuse, PT ;  /* 0x000000310000720c */ /* 0x080fe20003f26270 */
[----:B------:R-:W-:Y:S01]  /*1b5d0*/  IMAD.WIDE.U32 R2, R54, UR4, R2 ;  /* 0x0000000436027c25 */ /* 0x000fe2000f8e0002 */
[----:B------:R-:W-:Y:S01]  /*1b5e0*/  ULDC.64 UR4, c[0x0][0xae8] ;  /* 0x0002ba0000047ab9 */ /* 0x000fe20000000a00 */
[----:B------:R-:W-:Y:S02]  /*1b5f0*/  ISETP.GE.AND P0, PT, R20, R49, PT ;  /* 0x000000311400720c */ /* 0x000fe40003f06270 */
[----:B------:R-:W-:Y:S01]  /*1b600*/  VIADD R0, R16, 0x2e820 ;  /* 0x0002e82010007836 */ /* 0x000fe20000000000 */
[----:B------:R-:W-:Y:S01]  /*1b610*/  IADD3 R3, R3, R45, RZ ;  /* 0x0000002d03037210 */ /* 0x000fe20007ffe0ff */
[----:B------:R-:W-:Y:S02]  /*1b620*/  IMAD R20, R47, UR4, RZ ;  /* 0x000000042f147c24 */ /* 0x000fe4000f8e02ff */
[----:B------:R-:W-:Y:S01]  /*1b630*/  VIADD R21, R52, 0x60 ;  /* 0x0000006034157836 */ /* 0x000fe20000000000 */
[----:B------:R-:W-:Y:S01]  /*1b640*/  PRMT R0, RZ, 0x654, R0 ;  /* 0x00000654ff007816 */ /* 0x000fe20000000000 */
[----:B------:R-:W-:-:S02]  /*1b650*/  IMAD R47, R51, UR5, R20 ;  /* 0x00000005332f7c24 */ /* 0x000fc4000f8e0214 */
[----:B------:R-:W-:Y:S01]  /*1b660*/  IMAD.WIDE.U32 R44, R51, UR4, R2 ;  /* 0x00000004332c7c25 */ /* 0x000fe2000f8e0002 */
[----:B------:R-:W-:Y:S01]  /*1b670*/  ISETP.GE.AND P2, PT, R21, R49, PT ;  /* 0x000000311500720c */ /* 0x000fe20003f46270 */
[----:B--2---:R1:W-:Y:S02]  /*1b680*/  SYNCS.ARRIVE.TRANS64.RED.A1T0 RZ, [R0+URZ], RZ ;  /* 0x000000ff00ff79a7 */ /* 0x0043e4000810043f */
[----:B------:R-:W-:-:S04]  /*1b690*/  IMAD.WIDE R20, R50, 0x80, R52 ;  /* 0x0000008032147825 */ /* 0x000fc800078e0234 */
[----:B------:R-:W-:Y:S01]  /*1b6a0*/  IMAD.IADD R49, R45, 0x1, R47 ;  /* 0x000000012d317824 */ /* 0x000fe200078e022f */
[----:B------:R-:W-:Y:S06]  /*1b6b0*/  @P3 BRA `(.L_x_441) ;  /* 0x0000000000403947 */ /* 0x000fec0003800000 */
[----:B------:R-:W-:Y:S01]  /*1b6c0*/  ULDC.64 UR4, c[0x0][0xad8] ;  /* 0x0002b60000047ab9 */ /* 0x000fe20000000a00 */
[----:B------:R-:W-:Y:S01]  /*1b6d0*/  IMAD.MOV.U32 R2, RZ, RZ, R44 ;  /* 0x000000ffff027224 */ /* 0x000fe200078e002c */
[----:B------:R-:W-:Y:S01]  /*1b6e0*/  ULDC.64 UR6, c[0x0][0xa80] ;  /* 0x0002a00000067ab9 */ /* 0x000fe20000000a00 */
[----:B------:R-:W-:Y:S02]  /*1b6f0*/  IMAD.MOV.U32 R3, RZ, RZ, R49 ;  /* 0x000000ffff037224 */ /* 0x000fe400078e0031 */
[----:B------:R-:W-:Y:S02]  /*1b700*/  IMAD R47, R21, UR4, RZ ;  /* 0x00000004152f7c24 */ /* 0x000fe4000f8e02ff */
[----:B-1----:R-:W-:Y:S02]  /*1b710*/  VIADD R0, R48, 0x40 ;  /* 0x0000004030007836 */ /* 0x002fe40000000000 */
[----:B------:R-:W-:Y:S01]  /*1b720*/  IMAD.WIDE.U32 R2, R20, UR4, R2 ;  /* 0x0000000414027c25 */ /* 0x000fe2000f8e0002 */
[----:B------:R-:W-:-:S02]  /*1b730*/  ULDC UR4, c[0x0][0xa8c] ;  /* 0x0002a30000047ab9 */ /* 0x000fc40000000800 */
[----:B------:R-:W-:Y:S01]  /*1b740*/  ISETP.GE.AND P3, PT, R48, UR4, PT ;  /* 0x0000000430007c0c */ /* 0x000fe2000bf66270 */
[----:B------:R-:W-:Y:S01]  /*1b750*/  IMAD R47, R20, UR5, R47 ;  /* 0x00000005142f7c24 */ /* 0x000fe2000f8e022f */
[----:B------:R-:W-:Y:S02]  /*1b760*/  ISETP.GE.AND P4, PT, R0, UR4, PT ;  /* 0x0000000400007c0c */ /* 0x000fe4000bf86270 */
[----:B------:R-:W-:Y:S02]  /*1b770*/  LEA R46, P5, R2, UR6, 0x1 ;  /* 0x00000006022e7c11 */ /* 0x000fe4000f8a08ff */
[----:B------:R-:W-:-:S04]  /*1b780*/  IADD3 R3, R3, R47, RZ ;  /* 0x0000002f03037210 */ /* 0x000fc80007ffe0ff */
[----:B------:R-:W-:-:S05]  /*1b790*/  LEA.HI.X R47, R2, UR7, R3, 0x1, P5 ;  /* 0x00000007022f7c11 */ /* 0x000fca000a8f0c03 */
[----:B-----5:R0:W-:Y:S04]  /*1b7a0*/  @!P3 STG.E.128 desc[UR60][R46.64], R4 ;  /* 0x000000042e00b986 */ /* 0x0201e8000c101d3c */
[----:B------:R0:W-:Y:S02]  /*1b7b0*/  @!P4 STG.E.128 desc[UR60][R46.64+0x80], R28 ;  /* 0x0000801c2e00c986 */ /* 0x0001e4000c101d3c */
.L_x_441:
[----:B------:R-:W-:Y:S05]  /*1b7c0*/  BSYNC B1 ;  /* 0x0000000000017941 */ /* 0x000fea0003800000 */
.L_x_440:
[----:B------:R-:W-:Y:S04]  /*1b7d0*/  BSSY B1, `(.L_x_442) ;  /* 0x0000014000017945 */ /* 0x000fe80003800000 */
[----:B------:R-:W-:Y:S05]  /*1b7e0*/  @P0 BRA `(.L_x_443) ;  /* 0x0000000000480947 */ /* 0x000fea0003800000 */
[----:B0----5:R-:W-:Y:S01]  /*1b7f0*/  IADD3 R5, P0, R20, 0x20, RZ ;  /* 0x0000002014057810 */ /* 0x021fe20007f1e0ff */
[----:B------:R-:W-:Y:S01]  /*1b800*/  ULDC.64 UR4, c[0x0][0xad8] ;  /* 0x0002b60000047ab9 */ /* 0x000fe20000000a00 */
[----:B------:R-:W-:Y:S01]  /*1b810*/  IMAD.MOV.U32 R2, RZ, RZ, R44 ;  /* 0x000000ffff027224 */ /* 0x000fe200078e002c */
[----:B------:R-:W-:Y:S01]  /*1b820*/  ULDC.64 UR6, c[0x0][0xa80] ;  /* 0x0002a00000067ab9 */ /* 0x000fe20000000a00 */
[----:B------:R-:W-:Y:S02]  /*1b830*/  IMAD.MOV.U32 R3, RZ, RZ, R49 ;  /* 0x000000ffff037224 */ /* 0x000fe400078e0031 */
[----:B-1----:R-:W-:Y:S02]  /*1b840*/  IMAD.X R0, RZ, RZ, R21, P0 ;  /* 0x000000ffff007224 */ /* 0x002fe400000e0615 */
        /* <DEDUP_REMOVED lines=12> */
.L_x_443:
[----:B------:R-:W-:Y:S05]  /*1b910*/  BSYNC B1 ;  /* 0x0000000000017941 */ /* 0x000fea0003800000 */
.L_x_442:
[----:B------:R-:W-:Y:S04]  /*1b920*/  BSSY B1, `(.L_x_444) ;  /* 0x0000014000017945 */ /* 0x000fe80003800000 */
[----:B------:R-:W-:Y:S05]  /*1b930*/  @P1 BRA `(.L_x_445) ;  /* 0x0000000000481947 */ /* 0x000fea0003800000 */
[----:B0-2--5:R-:W-:Y:S01]  /*1b940*/  IADD3 R5, P0, R20, 0x40, RZ ;  /* 0x0000004014057810 */ /* 0x025fe20007f1e0ff */
[----:B------:R-:W-:Y:S01]  /*1b950*/  ULDC.64 UR4, c[0x0][0xad8] ;  /* 0x0002b60000047ab9 */ /* 0x000fe20000000a00 */
[----:B------:R-:W-:Y:S01]  /*1b960*/  IMAD.MOV.U32 R2, RZ, RZ, R44 ;  /* 0x000000ffff027224 */ /* 0x000fe200078e002c */
[----:B------:R-:W-:Y:S01]  /*1b970*/  ULDC.64 UR6, c[0x0][0xa80] ;  /* 0x0002a00000067ab9 */ /* 0x000fe20000000a00 */
[----:B-1----:R-:W-:Y:S01]  /*1b980*/  IADD3.X R0, RZ, R21, RZ, P0, !PT ;  /* 0x00000015ff007210 */ /* 0x002fe200007fe4ff */
[----:B------:R-:W-:Y:S02]  /*1b990*/  IMAD.MOV.U32 R3, RZ, RZ, R49 ;  /* 0x000000ffff037224 */ /* 0x000fe400078e0031 */
[----:B------:R-:W-:Y:S02]  /*1b9a0*/  VIADD R4, R48, 0x40 ;  /* 0x0000004030047836 */ /* 0x000fe40000000000 */
[----:B------:R-:W-:Y:S02]  /*1b9b0*/  IMAD R0, R0, UR4, RZ ;  /* 0x0000000400007c24 */ /* 0x000fe4000f8e02ff */
        /* <DEDUP_REMOVED lines=10> */
.L_x_445:
[----:B------:R-:W-:Y:S05]  /*1ba60*/  BSYNC B1 ;  /* 0x0000000000017941 */ /* 0x000fea0003800000 */
.L_x_444:
[----:B------:R-:W-:Y:S05]  /*1ba70*/  @P2 BRA `(.L_x_446) ;  /* 0x0000000800f42947 */ /* 0x000fea0003800000 */
[----:B0-23-5:R-:W-:Y:S01]  /*1ba80*/  IADD3 R5, P0, R20, 0x60, RZ ;  /* 0x0000006014057810 */ /* 0x02dfe20007f1e0ff */
[----:B------:R-:W-:Y:S01]  /*1ba90*/  ULDC.64 UR6, c[0x0][0xad8] ;  /* 0x0002b60000067ab9 */ /* 0x000fe20000000a00 */
[----:B------:R-:W-:Y:S01]  /*1baa0*/  MOV R2, R44 ;  /* 0x0000002c00027202 */ /* 0x000fe20000000f00 */
[----:B------:R-:W-:Y:S01]  /*1bab0*/  IMAD.MOV.U32 R3, RZ, RZ, R49 ;  /* 0x000000ffff037224 */ /* 0x000fe200078e0031 */
[----:B------:R-:W-:Y:S01]  /*1bac0*/  ULDC UR4, c[0x0][0xa8c] ;  /* 0x0002a30000047ab9 */ /* 0x000fe20000000800 */
[----:B------:R-:W-:Y:S01]  /*1bad0*/  IMAD.X R20, RZ, RZ, R21, P0 ;  /* 0x000000ffff147224 */ /* 0x000fe200000e0615 */
[----:B------:R-:W-:Y:S01]  /*1bae0*/  ISETP.GE.AND P1, PT, R48, UR4, PT ;  /* 0x0000000430007c0c */ /* 0x000fe2000bf26270 */
[----:B------:R-:W-:-:S04]  /*1baf0*/  IMAD.WIDE.U32 R2, R5, UR6, R2 ;  /* 0x0000000605027c25 */ /* 0x000fc8000f8e0002 */
[----:B------:R-:W-:Y:S02]  /*1bb00*/  IMAD R20, R20, UR6, RZ ;  /* 0x0000000614147c24 */ /* 0x000fe4000f8e02ff */
[----:B-1----:R-:W-:Y:S02]  /*1bb10*/  VIADD R0, R48, 0x40 ;  /* 0x0000004030007836 */ /* 0x002fe40000000000 */
        /* <DEDUP_REMOVED lines=10> */
.L_x_437:
[----:B------:R-:W2:Y:S01]  /*1bbc0*/  LDL.LU R4, [R1+0x70] ;  /* 0x0000700001047983 */ /* 0x000ea20000300800 */
[----:B------:R-:W-:-:S03]  /*1bbd0*/  ULDC.64 UR4, c[0x0][0xbd8] ;  /* 0x0002f60000047ab9 */ /* 0x000fc60000000a00 */
[----:B0-----:R-:W3:Y:S01]  /*1bbe0*/  LDL.LU R0, [R1+0x74] ;  /* 0x0000740001007983 */ /* 0x001ee20000300800 */
[----:B------:R-:W-:Y:S01]  /*1bbf0*/  ISETP.NE.U32.AND P0, PT, RZ, UR4, PT ;  /* 0x00000004ff007c0c */ /* 0x000fe2000bf05070 */
[----:B------:R-:W-:-:S03]  /*1bc00*/  IMAD.MOV.U32 R7, RZ, RZ, RZ ;  /* 0x000000ffff077224 */ /* 0x000fc600078e00ff */
[----:B------:R-:W-:Y:S02]  /*1bc10*/  ISETP.NE.AND.EX P0, PT, RZ, UR5, PT, P0 ;  /* 0x00000005ff007c0c */ /* 0x000fe4000bf05300 */
[----:B--2---:R-:W-:-:S04]  /*1bc20*/  IADD3 R2, P1, R4, UR4, RZ ;  /* 0x0000000404027c10 */ /* 0x004fc8000ff3e0ff */
[----:B---3--:R-:W-:Y:S01]  /*1bc30*/  IADD3.X R3, R0, UR5, RZ, P1, !PT ;  /* 0x0000000500037c10 */ /* 0x008fe20008ffe4ff */
[----:B------:R-:W-:Y:S02]  /*1bc40*/  ULDC.64 UR4, c[0x0][0xbe0] ;  /* 0x0002f80000047ab9 */ /* 0x000fe40000000a00 */
[----:B------:R-:W-:-:S04]  /*1bc50*/  ISETP.NE.U32.AND P1, PT, RZ, UR4, PT ;  /* 0x00000004ff007c0c */ /* 0x000fc8000bf25070 */
[----:B------:R0:W5:Y:S01]  /*1bc60*/  @P0 LDG.E R7, desc[UR60][R2.64] ;  /* 0x0000003c02070981 */ /* 0x000162000c1e1900 */
[----:B------:R-:W-:Y:S01]  /*1bc70*/  ISETP.NE.AND.EX P1, PT, RZ, UR5, PT, P1 ;  /* 0x00000005ff007c0c */ /* 0x000fe2000bf25310 */
[----:B------:R-:W2:-:S12]  /*1bc80*/  S2R R6, SR_TID.X ;  /* 0x0000000000067919 */ /* 0x000e980000002100 */
[----:B------:R-:W-:Y:S01]  /*1bc90*/  @P1 IADD3 R4, P2, R4, UR4, RZ ;  /* 0x0000000404041c10 */ /* 0x000fe2000ff5e0ff */
[----:B------:R-:W-:-:S03]  /*1bca0*/  ULDC UR4, c[0x0][0xa88] ;  /* 0x0002a20000047ab9 */ /* 0x000fc60000000800 */
[----:B------:R-:W-:Y:S02]  /*1bcb0*/  @P1 IADD3.X R5, R0, UR5, RZ, P2, !PT ;  /* 0x0000000500051c10 */ /* 0x000fe400097fe4ff */
[----:B------:R-:W-:-:S06]  /*1bcc0*/  MOV R0, UR4 ;  /* 0x0000000400007c02 */ /* 0x000fcc0008000f00 */
[----:B------:R0:W5:Y:S01]  /*1bcd0*/  @P1 LDG.E R0, desc[UR60][R4.64] ;  /* 0x0000003c04001981 */ /* 0x000162000c1e1900 */
[----:B--2---:R-:W-:-:S05]  /*1bce0*/  VIADD R6, R6, 0xffffff80 ;  /* 0xffffff8006067836 */ /* 0x004fca0000000000 */
[----:B------:R-:W-:Y:S01]  /*1bcf0*/  ISETP.GE.AND P2, PT, R6, 0x80, PT ;  /* 0x000000800600780c */ /* 0x000fe20003f46270 */
[----:B0-----:R-:W-:-:S12]  /*1bd00*/  @P1 BRA `(.L_x_447) ;  /* 0x0000000000101947 */ /* 0x001fd80003800000 */
[----:B------:R-:W-:Y:S05]  /*1bd10*/  @!P0 BRA `(.L_x_447) ;  /* 0x00000000000c8947 */ /* 0x000fea0003800000 */
[----:B------:R-:W2:Y:S04]  /*1bd20*/  LDG.E R5, desc[UR60][R2.64] ;  /* 0x0000003c02057981 */ /* 0x000ea8000c1e1900 */
[----:B-----5:R-:W2:Y:S02]  /*1bd30*/  LDG.E R0, desc[UR60][R2.64+0x4] ;  /* 0x0000043c02007981 */ /* 0x020ea4000c1e1900 */
[----:B--2---:R-:W-:-:S07]  /*1bd40*/  IMAD.IADD R0, R0, 0x1, -R5 ;  /* 0x0000000100007824 */ /* 0x004fce00078e0a05 */
.L_x_447:
[----:B------:R-:W2:Y:S04]  /*1bd50*/  LDL.LU R3, [R1+0x68] ;  /* 0x0000680001037983 */ /* 0x000ea80000300800 */
[----:B------:R-:W3:Y:S04]  /*1bd60*/  LDL.LU R2, [R1+0x78] ;  /* 0x0000780001027983 */ /* 0x000ee80000300800 */
[----:B------:R-:W4:Y:S04]  /*1bd70*/  LDL R13, [R1+0x6c] ;  /* 0x00006c00010d7983 */ /* 0x000f280000100800 */
[----:B------:R-:W4:Y:S04]  /*1bd80*/  LDL R12, [R1+0x4c] ;  /* 0x00004c00010c7983 */ /* 0x000f280000100800 */
[----:B------:R0:W5:Y:S01]  /*1bd90*/  LDL R14, [R1+0x7c] ;  /* 0x00007c00010e7983 */ /* 0x0001620000100800 */
[----:B------:R-:W-:Y:S01]  /*1bda0*/  BSSY B1, `(.L_x_448) ;  /* 0x000001d000017945 */ /* 0x000fe20003800000 */
[----:B-----5:R-:W-:-:S02]  /*1bdb0*/  SHF.R.S32.HI R6, RZ, 0x1f, R7 ;  /* 0x0000001fff067819 */ /* 0x020fc40000011407 */
[----:B--2---:R-:W-:Y:S02]  /*1bdc0*/  SEL R11, R3, RZ, !P0 ;  /* 0x000000ff030b7207 */ /* 0x004fe40004000000 */
[----:B---3--:R-:W-:Y:S02]  /*1bdd0*/  SEL R9, R2, RZ, !P0 ;  /* 0x000000ff02097207 */ /* 0x008fe40004000000 */
[----:B----4-:R-:W-:Y:S02]  /*1bde0*/  SHF.R.S32.HI R8, RZ, 0x1f, R13 ;  /* 0x0000001fff087819 */ /* 0x010fe4000001140d */
[----:B------:R-:W-:Y:S01]  /*1bdf0*/  SHF.R.S32.HI R10, RZ, 0x1f, R12 ;  /* 0x0000001fff0a7819 */ /* 0x000fe2000001140c */
[----:B0-----:R-:W-:Y:S06]  /*1be00*/  @P2 BRA `(.L_x_449) ;  /* 0x0000000000582947 */ /* 0x001fec0003800000 */
[----:B------:R-:W0:Y:S02]  /*1be10*/  S2R R2, SR_TID.X ;  /* 0x0000000000027919 */ /* 0x000e240000002100 */
[----:B0-----:R-:W-:-:S04]  /*1be20*/  IMAD R2, R14, 0x80, R2 ;  /* 0x000000800e027824 */ /* 0x001fc800078e0202 */
[----:B------:R-:W-:-:S05]  /*1be30*/  VIADD R3, R2, 0xffffff80 ;  /* 0xffffff8002037836 */ /* 0x000fca0000000000 */
[----:B------:R-:W-:-:S13]  /*1be40*/  ISETP.GE.AND P0, PT, R3, R0, PT ;  /* 0x000000000300720c */ /* 0x000fda0003f06270 */
[----:B------:R-:W-:Y:S05]  /*1be50*/  @P0 BRA `(.L_x_449) ;  /* 0x0000000000440947 */ /* 0x000fea0003800000 */
[C---:B------:R-:W-:Y:S01]  /*1be60*/  IADD3 R2, P0, R3.reuse, R7, RZ ;  /* 0x0000000703027210 */ /* 0x040fe20007f1e0ff */
[----:B------:R-:W-:Y:S02]  /*1be70*/  ULDC.64 UR4, c[0x0][0xb70] ;  /* 0x0002dc0000047ab9 */ /* 0x000fe40000000a00 */
[----:B------:R-:W-:Y:S01]  /*1be80*/  IMAD R4, R8, UR4, RZ ;  /* 0x0000000408047c24 */ /* 0x000fe2000f8e02ff */
[----:B------:R-:W-:-:S03]  /*1be90*/  LEA.HI.X.SX32 R3, R3, R6, 0x1, P0 ;  /* 0x0000000603037211 */ /* 0x000fc600000f0eff */
[C---:B------:R-:W-:Y:S02]  /*1bea0*/  IMAD R5, R13.reuse, UR5, R4 ;  /* 0x000000050d057c24 */ /* 0x040fe4000f8e0204 */
[----:B------:R-:W-:Y:S01]  /*1beb0*/  IMAD.WIDE.U32 R2, R13, UR4, R2 ;  /* 0x000000040d027c25 */ /* 0x000fe2000f8e0002 */
[----:B------:R-:W-:-:S03]  /*1bec0*/  ULDC.64 UR4, c[0x0][0xb78] ;  /* 0x0002de0000047ab9 */ /* 0x000fc60000000a00 */
[----:B------:R-:W-:Y:S02]  /*1bed0*/  IMAD R4, R9, UR4, RZ ;  /* 0x0000000409047c24 */ /* 0x000fe4000f8e02ff */
[----:B------:R-:W-:Y:S02]  /*1bee0*/  IMAD.IADD R3, R3, 0x1, R5 ;  /* 0x0000000103037824 */ /* 0x000fe400078e0205 */
[C---:B------:R-:W-:Y:S02]  /*1bef0*/  IMAD R5, R11.reuse, UR5, R4 ;  /* 0x000000050b057c24 */ /* 0x040fe4000f8e0204 */
[----:B------:R-:W-:Y:S01]  /*1bf00*/  IMAD.WIDE.U32 R2, R11, UR4, R2 ;  /* 0x000000040b027c25 */ /* 0x000fe2000f8e0002 */
[----:B------:R-:W-:-:S03]  /*1bf10*/  ULDC.64 UR4, c[0x0][0xb40] ;  /* 0x0002d00000047ab9 */ /* 0x000fc60000000a00 */
[----:B------:R-:W-:Y:S01]  /*1bf20*/  IMAD.IADD R3, R3, 0x1, R5 ;  /* 0x0000000103037824 */ /* 0x000fe200078e0205 */
[----:B------:R-:W-:-:S04]  /*1bf30*/  LEA R4, P0, R2, UR4, 0x2 ;  /* 0x0000000402047c11 */ /* 0x000fc8000f8010ff */
[----:B------:R-:W-:Y:S02]  /*1bf40*/  LEA.HI.X R5, R2, UR5, R3, 0x2, P0 ;  /* 0x0000000502057c11 */ /* 0x000fe400080f1403 */
[----:B------:R-:W-:-:S05]  /*1bf50*/  MOV R3, 0xff800000 ;  /* 0xff80000000037802 */ /* 0x000fca0000000f00 */
[----:B------:R0:W-:Y:S02]  /*1bf60*/  STG.E desc[UR60][R4.64], R3 ;  /* 0x0000000304007986 */ /* 0x0001e4000c10193c */
.L_x_449:
[----:B------:R-:W-:Y:S05]  /*1bf70*/  BSYNC B1 ;  /* 0x0000000000017941 */ /* 0x000fea0003800000 */
.L_x_448:
[----:B------:R-:W2:Y:S01]  /*1bf80*/  LDL.64 R20, [R1+0x50] ;  /* 0x0000500001147983 */ /* 0x000ea20000100a00 */
[----:B------:R-:W-:Y:S01]  /*1bf90*/  ULDC.64 UR4, c[0x0][0xaa0] ;  /* 0x0002a80000047ab9 */ /* 0x000fe20000000a00 */
[----:B------:R-:W-:Y:S01]  /*1bfa0*/  IMAD.MOV.U32 R2, RZ, RZ, R12 ;  /* 0x000000ffff027224 */ /* 0x000fe200078e000c */
[----:B------:R-:W-:Y:S01]  /*1bfb0*/  BSSY B1, `(.L_x_450) ;  /* 0x000002c000017945 */ /* 0x000fe20003800000 */
[----:B0-----:R-:W-:Y:S02]  /*1bfc0*/  IMAD.MOV.U32 R3, RZ, RZ, R10 ;  /* 0x000000ffff037224 */ /* 0x001fe400078e000a */
[----:B------:R-:W-:Y:S02]  /*1bfd0*/  IMAD R4, R6, UR4, RZ ;  /* 0x0000000406047c24 */ /* 0x000fe4000f8e02ff */
[----:B------:R-:W-:-:S04]  /*1bfe0*/  IMAD.WIDE.U32 R2, R7, UR4, R2 ;  /* 0x0000000407027c25 */ /* 0x000fc8000f8e0002 */
[----:B------:R-:W-:Y:S01]  /*1bff0*/  IMAD R7, R7, UR5, R4 ;  /* 0x0000000507077c24 */ /* 0x000fe2000f8e0204 */
[----:B------:R-:W-:Y:S01]  /*1c000*/  ULDC.64 UR4, c[0x0][0xae0] ;  /* 0x0002b80000047ab9 */ /* 0x000fe20000000a00 */
[----:B------:R-:W-:Y:S02]  /*1c010*/  IMAD R6, R14, -0x80, R0 ;  /* 0xffffff800e067824 */ /* 0x000fe400078e0200 */
[----:B------:R-:W-:Y:S02]  /*1c020*/  IMAD.IADD R3, R3, 0x1, R7 ;  /* 0x0000000103037824 */ /* 0x000fe400078e0207 */
[----:B------:R-:W-:Y:S02]  /*1c030*/  IMAD R4, R8, UR4, RZ ;  /* 0x0000000408047c24 */ /* 0x000fe4000f8e02ff */
[----:B------:R-:W-:-:S04]  /*1c040*/  IMAD.WIDE.U32 R2, R13, UR4, R2 ;  /* 0x000000040d027c25 */ /* 0x000fc8000f8e0002 */
[----:B------:R-:W-:Y:S01]  /*1c050*/  IMAD R5, R13, UR5, R4 ;  /* 0x000000050d057c24 */ /* 0x000fe2000f8e0204 */
[----:B------:R-:W-:Y:S02]  /*1c060*/  ULDC.64 UR4, c[0x0][0xae8] ;  /* 0x0002ba0000047ab9 */ /* 0x000fe40000000a00 */
[----:B------:R-:W-:Y:S02]  /*1c070*/  IMAD R0, R9, UR4, RZ ;  /* 0x0000000409007c24 */ /* 0x000fe4000f8e02ff */
[----:B------:R-:W-:Y:S02]  /*1c080*/  IMAD.IADD R3, R3, 0x1, R5 ;  /* 0x0000000103037824 */ /* 0x000fe400078e0205 */
[C---:B------:R-:W-:Y:S02]  /*1c090*/  IMAD R9, R11.reuse, UR5, R0 ;  /* 0x000000050b097c24 */ /* 0x040fe4000f8e0200 */
[----:B------:R-:W-:-:S04]  /*1c0a0*/  IMAD.WIDE.U32 R4, R11, UR4, R2 ;  /* 0x000000040b047c25 */ /* 0x000fc8000f8e0002 */
[----:B------:R-:W-:Y:S02]  /*1c0b0*/  IMAD.IADD R11, R5, 0x1, R9 ;  /* 0x00000001050b7824 */ /* 0x000fe400078e0209 */
[C---:B--2---:R-:W-:Y:S01]  /*1c0c0*/  VIADD R7, R20.reuse, 0x20 ;  /* 0x0000002014077836 */ /* 0x044fe20000000000 */
[C---:B------:R-:W-:Y:S01]  /*1c0d0*/  ISETP.GE.AND P3, PT, R20.reuse, R6, PT ;  /* 0x000000061400720c */ /* 0x040fe20003f66270 */
[----:B------:R-:W-:-:S03]  /*1c0e0*/  VIADD R13, R20, 0x40 ;  /* 0x00000040140d7836 */ /* 0x000fc60000000000 */
[-C--:B------:R-:W-:Y:S02]  /*1c0f0*/  ISETP.GE.AND P2, PT, R7, R6.reuse, PT ;  /* 0x000000060700720c */ /* 0x080fe40003f46270 */
[----:B------:R-:W-:Y:S02]  /*1c100*/  IADD3 R7, R20, 0x60, RZ ;  /* 0x0000006014077810 */ /* 0x000fe40007ffe0ff */
[-C--:B------:R-:W-:Y:S02]  /*1c110*/  ISETP.GE.AND P0, PT, R13, R6.reuse, PT ;  /* 0x000000060d00720c */ /* 0x080fe40003f06270 */
[----:B------:R-:W-:Y:S01]  /*1c120*/  ISETP.GE.AND P1, PT, R7, R6, PT ;  /* 0x000000060700720c */ /* 0x000fe20003f26270 */
[--C-:B------:R-:W-:Y:S01]  /*1c130*/  IMAD.MOV.U32 R6, RZ, RZ, R20.reuse ;  /* 0x000000ffff067224 */ /* 0x100fe200078e0014 */
[----:B------:R-:W-:-:S03]  /*1c140*/  SHF.R.S32.HI R7, RZ, 0x1f, R20 ;  /* 0x0000001fff077819 */ /* 0x000fc60000011414 */
[----:B------:R-:W-:Y:S01]  /*1c150*/  IMAD.WIDE R6, R14, 0x80, R6 ;  /* 0x000000800e067825 */ /* 0x000fe200078e0206 */
[----:B------:R-:W-:Y:S07]  /*1c160*/  @P3 BRA `(.L_x_451) ;  /* 0x0000000000403947 */ /* 0x000fee0003800000 */
[----:B------:R-:W-:Y:S01]  /*1c170*/  MOV R3, R11 ;  /* 0x0000000b00037202 */ /* 0x000fe20000000f00 */
[----:B------:R-:W-:Y:S01]  /*1c180*/  ULDC.64 UR4, c[0x0][0xad8] ;  /* 0x0002b60000047ab9 */ /* 0x000fe20000000a00 */
[----:B------:R-:W-:Y:S01]  /*1c190*/  IMAD.MOV.U32 R2, RZ, RZ, R4 ;  /* 0x000000ffff027224 */ /* 0x000fe200078e0004 */
[----:B------:R-:W-:Y:S01]  /*1c1a0*/  ULDC.64 UR6, c[0x0][0xa80] ;  /* 0x0002a00000067ab9 */ /* 0x000fe20000000a00 */
[----:B------:R-:W-:Y:S02]  /*1c1b0*/  IMAD R9, R7, UR4, RZ ;  /* 0x0000000407097c24 */ /* 0x000fe4000f8e02ff */
[----:B------:R-:W-:Y:S02]  /*1c1c0*/  VIADD R0, R12, 0x40 ;  /* 0x000000400c007836 */ /* 0x000fe40000000000 */
[----:B------:R-:W-:Y:S01]  /*1c1d0*/  IMAD.WIDE.U32 R2, R6, UR4, R2 ;  /* 0x0000000406027c25 */ /* 0x000fe2000f8e0002 */
[----:B------:R-:W-:Y:S02]  /*1c1e0*/  ULDC UR4, c[0x0][0xa8c] ;  /* 0x0002a30000047ab9 */ /* 0x000fe40000000800 */
[----:B------:R-:W-:Y:S01]  /*1c1f0*/  ISETP.GE.AND P4, PT, R12, UR4, PT ;  /* 0x000000040c007c0c */ /* 0x000fe2000bf86270 */
[----:B------:R-:W-:Y:S01]  /*1c200*/  IMAD R9, R6, UR5, R9 ;  /* 0x0000000506097c24 */ /* 0x000fe2000f8e0209 */
[----:B------:R-:W-:-:S02]  /*1c210*/  ISETP.GE.AND P5, PT, R0, UR4, PT ;  /* 0x0000000400007c0c */ /* 0x000fc4000bfa6270 */
[----:B------:R-:W-:Y:S01]  /*1c220*/  LEA R8, P3, R2, UR6, 0x1 ;  /* 0x0000000602087c11 */ /* 0x000fe2000f8608ff */
[----:B------:R-:W-:-:S05]  /*1c230*/  IMAD.IADD R3, R3, 0x1, R9 ;  /* 0x0000000103037824 */ /* 0x000fca00078e0209 */
[----:B------:R-:W-:-:S05]  /*1c240*/  LEA.HI.X R9, R2, UR7, R3, 0x1, P3 ;  /* 0x0000000702097c11 */ /* 0x000fca00098f0c03 */
[----:B------:R0:W-:Y:S04]  /*1c250*/  @!P4 STG.E.128 desc[UR60][R8.64], RZ ;  /* 0x000000ff0800c986 */ /* 0x0001e8000c101d3c */
[----:B------:R0:W-:Y:S02]  /*1c260*/  @!P5 STG.E.128 desc[UR60][R8.64+0x80], RZ ;  /* 0x000080ff0800d986 */ /* 0x0001e4000c101d3c */
.L_x_451:
[----:B------:R-:W-:Y:S05]  /*1c270*/  BSYNC B1 ;  /* 0x0000000000017941 */ /* 0x000fea0003800000 */
.L_x_450:
        /* <DEDUP_REMOVED lines=15> */
[----:B------:R-:W-:Y:S02]  /*1c370*/  LEA R8, P2, R2, UR6, 0x1 ;  /* 0x0000000602087c11 */ /* 0x000fe4000f8408ff */
[----:B------:R-:W-:-:S04]  /*1c380*/  IADD3 R3, R3, R9, RZ ;  /* 0x0000000903037210 */ /* 0x000fc80007ffe0ff */
[----:B------:R-:W-:-:S05]  /*1c390*/  LEA.HI.X R9, R2, UR7, R3, 0x1, P2 ;  /* 0x0000000702097c11 */ /* 0x000fca00090f0c03 */
[----:B------:R2:W-:Y:S04]  /*1c3a0*/  @!P3 STG.E.128 desc[UR60][R8.64], RZ ;  /* 0x000000ff0800b986 */ /* 0x0005e8000c101d3c */
[----:B------:R2:W-:Y:S02]  /*1c3b0*/  @!P4 STG.E.128 desc[UR60][R8.64+0x80], RZ ;  /* 0x000080ff0800c986 */ /* 0x0005e4000c101d3c */
.L_x_453:
[----:B------:R-:W-:Y:S05]  /*1c3c0*/  BSYNC B1 ;  /* 0x0000000000017941 */ /* 0x000fea0003800000 */
.L_x_452:
[----:B------:R-:W-:Y:S04]  /*1c3d0*/  BSSY B1, `(.L_x_454) ;  /* 0x0000014000017945 */ /* 0x000fe80003800000 */
[----:B------:R-:W-:Y:S05]  /*1c3e0*/  @P0 BRA `(.L_x_455) ;  /* 0x0000000000480947 */ /* 0x000fea0003800000 */
[----:B0-2---:R-:W-:Y:S01]  /*1c3f0*/  IADD3 R9, P0, R6, 0x40, RZ ;  /* 0x0000004006097810 */ /* 0x005fe20007f1e0ff */
        /* <DEDUP_REMOVED lines=17> */
.L_x_455:
[----:B------:R-:W-:Y:S05]  /*1c510*/  BSYNC B1 ;  /* 0x0000000000017941 */ /* 0x000fea0003800000 */
.L_x_454:
[----:B------:R-:W-:Y:S05]  /*1c520*/  @P1 BRA `(.L_x_446) ;  /* 0x0000000000481947 */ /* 0x000fea0003800000 */
[----:B------:R-:W-:Y:S01]  /*1c530*/  IADD3 R5, P0, R6, 0x60, RZ ;  /* 0x0000006006057810 */ /* 0x000fe20007f1e0ff */
[----:B------:R-:W-:Y:S01]  /*1c540*/  ULDC.64 UR4, c[0x0][0xad8] ;  /* 0x0002b60000047ab9 */ /* 0x000fe20000000a00 */
[----:B------:R-:W-:Y:S01]  /*1c550*/  IMAD.MOV.U32 R2, RZ, RZ, R4 ;  /* 0x000000ffff027224 */ /* 0x000fe200078e0004 */
[----:B------:R-:W-:Y:S01]  /*1c560*/  ULDC.64 UR6, c[0x0][0xa80] ;  /* 0x0002a00000067ab9 */ /* 0x000fe20000000a00 */
[----:B------:R-:W-:Y:S01]  /*1c570*/  IADD3.X R6, RZ, R7, RZ, P0, !PT ;  /* 0x00000007ff067210 */ /* 0x000fe200007fe4ff */
        /* <DEDUP_REMOVED lines=13> */
.L_x_446:
[----:B------:R-:W-:Y:S05]  /*1c650*/  BSYNC B0 ;  /* 0x0000000000007941 */ /* 0x000fea0003800000 */
.L_x_436:
[----:B------:R-:W-:Y:S02]  /*1c660*/  ULDC UR4, c[0x0][0xc14] ;  /* 0x0003050000047ab9 */ /* 0x000fe40000000800 */
[----:B-1----:R-:W-:-:S13]  /*1c670*/  ISETP.GE.AND P0, PT, R123, UR4, PT ;  /* 0x000000047b007c0c */ /* 0x002fda000bf06270 */
[----:B------:R-:W-:Y:S05]  /*1c680*/  @!P0 BRA `(.L_x_456) ;  /* 0xfffffe4800d08947 */ /* 0x000fea000383ffff */
[----:B------:R-:W-:Y:S05]  /*1c690*/  BRA `(.L_x_285) ;  /* 0x0000005c00407947 */ /* 0x000fea0003800000 */
.L_x_283:
[----:B------:R-:W-:-:S08]  /*1c6a0*/  NOP ;  /* 0x0000000000007918 */ /* 0x000fd00000000000 */
[----:B0-----:R-:W0:-:S00]  /*1c6b0*/  USETMAXREG.DEALLOC.CTAPOOL 0x18 ;  /* 0x00000018000079c8 */ /* 0x001e0000080e0500 */
[----:B0-----:R-:W2:Y:S01]  /*1c6c0*/  LDL.LU R2, [R1+0x40] ;  /* 0x0000400001027983 */ /* 0x001ea20000300800 */
[----:B------:R-:W-:Y:S01]  /*1c6d0*/  LOP3.LUT R0, R0, 0x3, RZ, 0xc0, !PT ;  /* 0x0000000300007812 */ /* 0x000fe200078ec0ff */
[----:B------:R-:W-:-:S05]  /*1c6e0*/  IMAD.MOV.U32 R4, RZ, RZ, RZ ;  /* 0x000000ffff047224 */ /* 0x000fca00078e00ff */
[----:B------:R-:W0:Y:S02]  /*1c6f0*/  SHFL.IDX PT, R0, R0, RZ, 0x1f ;  /* 0x00001fff00007589 */ /* 0x000e2400000e0000 */
[----:B0-----:R-:W-:Y:S02]  /*1c700*/  ISETP.NE.AND P0, PT, R0, RZ, PT ;  /* 0x000000ff0000720c */ /* 0x001fe40003f05270 */
        /* <DEDUP_REMOVED lines=9> */
[----:B-1----:R1:W-:Y:S04]  /*1c7a0*/  STL.64 [R1], R4 ;  /* 0x0000000401007387 */ /* 0x0023e80000100a00 */
[----:B------:R1:W-:Y:S01]  /*1c7b0*/  STL.64 [R1+0x8], R6 ;  /* 0x0000080601007387 */ /* 0x0003e20000100a00 */
[----:B------:R-:W-:Y:S06]  /*1c7c0*/  BAR.ARV 0x4, 0x180 ;  /* 0x0106000000007b1d */ /* 0x000fec0000002000 */
[----:B------:R-:W-:Y:S05]  /*1c7d0*/  BRA `(.L_x_458) ;  /* 0x0000000800207947 */ /* 0x000fea0003800000 */
.L_x_457:
[----:B------:R-:W1:Y:S01]  /*1c7e0*/  S2R R0, SR_TID.X ;  /* 0x0000000000007919 */ /* 0x000e620000002100 */
[----:B------:R-:W-:Y:S01]  /*1c7f0*/  ULDC UR4, c[0x0][0xc14] ;  /* 0x0003050000047ab9 */ /* 0x000fe20000000800 */
[----:B------:R-:W2:Y:S01]  /*1c800*/  S2UR UR6, SR_CTAID.X ;  /* 0x00000000000679c3 */ /* 0x000ea20000002500 */
[----:B------:R-:W-:Y:S01]  /*1c810*/  ULDC UR5, c[0x0][0xc10] ;  /* 0x0003040000057ab9 */ /* 0x000fe20000000800 */
[----:B-1----:R-:W-:-:S04]  /*1c820*/  LOP3.LUT R5, R0, 0x1f, RZ, 0xc0, !PT ;  /* 0x0000001f00057812 */ /* 0x002fc800078ec0ff */
[----:B------:R-:W-:-:S04]  /*1c830*/  ISETP.NE.AND P0, PT, R5, 0x1f, PT ;  /* 0x0000001f0500780c */ /* 0x000fc80003f05270 */
[----:B------:R-:W-:-:S13]  /*1c840*/  ISETP.GE.OR P1, PT, R5, UR4, !P0 ;  /* 0x0000000405007c0c */ /* 0x000fda000c726670 */
[----:B0-----:R-:W0:Y:S02]  /*1c850*/  @!P1 LDC.64 R2, c[0x0][0xc58] ;  /* 0x00031600ff029b82 */ /* 0x001e240000000a00 */
[----:B0-----:R-:W-:-:S05]  /*1c860*/  @!P1 IMAD.WIDE.U32 R2, R5, 0x4, R2 ;  /* 0x0000000405029825 */ /* 0x001fca00078e0002 */
[----:B------:R-:W3:Y:S01]  /*1c870*/  @!P1 LDG.E R4, desc[UR60][R2.64] ;  /* 0x0000003c02049981 */ /* 0x000ee2000c1e1900 */
[C---:B------:R-:W-:Y:S01]  /*1c880*/  ISETP.NE.AND P1, PT, R5.reuse, RZ, PT ;  /* 0x000000ff0500720c */ /* 0x040fe20003f25270 */
[----:B------:R-:W-:Y:S01]  /*1c890*/  UMOV UR4, URZ ;  /* 0x0000003f00047c82 */ /* 0x000fe20008000000 */
[C---:B------:R-:W-:Y:S02]  /*1c8a0*/  ISETP.GE.U32.AND P2, PT, R5.reuse, 0x2, PT ;  /* 0x000000020500780c */ /* 0x040fe40003f46070 */
[C---:B------:R-:W-:Y:S02]  /*1c8b0*/  ISETP.GE.U32.AND P3, PT, R5.reuse, 0x4, PT ;  /* 0x000000040500780c */ /* 0x040fe40003f66070 */
[C---:B------:R-:W-:Y:S02]  /*1c8c0*/  ISETP.GE.U32.AND P4, PT, R5.reuse, 0x8, PT ;  /* 0x000000080500780c */ /* 0x040fe40003f86070 */
[----:B------:R-:W-:Y:S01]  /*1c8d0*/  ISETP.GE.U32.AND P5, PT, R5, 0x10, PT ;  /* 0x000000100500780c */ /* 0x000fe20003fa6070 */
[----:B---3--:R-:W0:Y:S02]  /*1c8e0*/  SHFL.UP PT, R0, R4, 0x1, RZ ;  /* 0x0420000004007989 */ /* 0x008e2400000e00ff */
[----:B0-----:R-:W-:-:S04]  /*1c8f0*/  SEL R7, R0, RZ, P1 ;  /* 0x000000ff00077207 */ /* 0x001fc80000800000 */
[----:B------:R-:W-:-:S05]  /*1c900*/  IADD3 R7, R4, R7, RZ ;  /* 0x0000000704077210 */ /* 0x000fca0007ffe0ff */
[----:B------:R-:W0:Y:S02]  /*1c910*/  SHFL.UP PT, R0, R7, 0x2, RZ ;  /* 0x0440000007007989 */ /* 0x000e2400000e00ff */
[----:B0-----:R-:W-:-:S05]  /*1c920*/  SEL R0, R0, RZ, P2 ;  /* 0x000000ff00007207 */ /* 0x001fca0001000000 */
[----:B------:R-:W-:-:S05]  /*1c930*/  IMAD.IADD R0, R7, 0x1, R0 ;  /* 0x0000000107007824 */ /* 0x000fca00078e0200 */
[----:B------:R-:W0:Y:S02]  /*1c940*/  SHFL.UP PT, R6, R0, 0x4, RZ ;  /* 0x0480000000067989 */ /* 0x000e2400000e00ff */
[----:B0-----:R-:W-:-:S05]  /*1c950*/  SEL R3, R6, RZ, P3 ;  /* 0x000000ff06037207 */ /* 0x001fca0001800000 */
[----:B------:R-:W-:Y:S02]  /*1c960*/  IMAD.IADD R3, R0, 0x1, R3 ;  /* 0x0000000100037824 */ /* 0x000fe400078e0203 */
[----:B------:R-:W-:-:S03]  /*1c970*/  IMAD.MOV.U32 R0, RZ, RZ, RZ ;  /* 0x000000ffff007224 */ /* 0x000fc600078e00ff */
[----:B------:R-:W0:Y:S02]  /*1c980*/  SHFL.UP PT, R2, R3, 0x8, RZ ;  /* 0x0500000003027989 */ /* 0x000e2400000e00ff */
[----:B0-----:R-:W-:-:S05]  /*1c990*/  SEL R2, R2, RZ, P4 ;  /* 0x000000ff02027207 */ /* 0x001fca0002000000 */
[----:B------:R-:W-:-:S05]  /*1c9a0*/  IMAD.IADD R7, R3, 0x1, R2 ;  /* 0x0000000103077824 */ /* 0x000fca00078e0202 */
[----:B------:R-:W0:Y:S02]  /*1c9b0*/  SHFL.UP PT, R2, R7, 0x10, RZ ;  /* 0x0600000007027989 */ /* 0x000e2400000e00ff */
[----:B0-----:R-:W-:-:S05]  /*1c9c0*/  SEL R2, R2, RZ, P5 ;  /* 0x000000ff02027207 */ /* 0x001fca0002800000 */
[----:B------:R-:W-:-:S05]  /*1c9d0*/  IMAD.IADD R2, R7, 0x1, R2 ;  /* 0x0000000107027824 */ /* 0x000fca00078e0202 */
[----:B------:R-:W0:Y:S02]  /*1c9e0*/  SHFL.IDX PT, R6, R2, 0x1f, 0x1f ;  /* 0x03e01f0002067f89 */ /* 0x000e2400000e0000 */
[----:B0-----:R-:W-:-:S05]  /*1c9f0*/  IMAD R6, R6, UR5, RZ ;  /* 0x0000000506067c24 */ /* 0x001fca000f8e02ff */
[----:B--2---:R-:W-:Y:S02]  /*1ca00*/  ISETP.GT.AND P6, PT, R6, UR6, PT ;  /* 0x0000000606007c0c */ /* 0x004fe4000bfc4270 */
[----:B------:R-:W-:-:S11]  /*1ca10*/  MOV R9, R6 ;  /* 0x0000000600097202 */ /* 0x000fd60000000f00 */
[----:B------:R-:W-:Y:S05]  /*1ca20*/  @P6 BRA `(.L_x_459) ;  /* 0x0000000000a46947 */ /* 0x000fea0003800000 */
[----:B------:R-:W0:Y:S01]  /*1ca30*/  LDC R7, c[0x0][0xc14] ;  /* 0x00030500ff077b82 */ /* 0x000e220000000800 */
[----:B------:R-:W-:Y:S01]  /*1ca40*/  IMAD.MOV.U32 R6, RZ, RZ, R9 ;  /* 0x000000ffff067224 */ /* 0x000fe200078e0009 */
[----:B------:R-:W-:Y:S01]  /*1ca50*/  UMOV UR4, URZ ;  /* 0x0000003f00047c82 */ /* 0x000fe20008000000 */
[----:B------:R-:W-:Y:S01]  /*1ca60*/  ULDC UR7, c[0x0][0xc14] ;  /* 0x0003050000077ab9 */ /* 0x000fe20000000800 */
[----:B------:R-:W-:-:S05]  /*1ca70*/  ULDC UR5, c[0x0][0xc10] ;  /* 0x0003040000057ab9 */ /* 0x000fca0000000800 */
.L_x_463:
[----:B------:R-:W-:Y:S01]  /*1ca80*/  IMAD.U32 R2, RZ, RZ, UR7 ;  /* 0x00000007ff027e24 */ /* 0x000fe2000f8e00ff */
[----:B------:R-:W-:-:S04]  /*1ca90*/  UIADD3 UR4, UR4, 0x1f, URZ ;  /* 0x0000001f04047890 */ /* 0x000fc8000fffe03f */
[----:B------:R1:W-:Y:S02]  /*1caa0*/  STL [R1+0xc], R2 ;  /* 0x00000c0201007387 */ /* 0x0003e40000100800 */
[----:B0-----:R-:W-:-:S13]  /*1cab0*/  ISETP.LE.AND P6, PT, R7, UR4, PT ;  /* 0x0000000407007c0c */ /* 0x001fda000bfc3270 */
[----:B-1----:R-:W-:Y:S05]  /*1cac0*/  @P6 BRA `(.L_x_460) ;  /* 0x00000004002c6947 */ /* 0x002fea0003800000 */
[----:B------:R-:W-:Y:S01]  /*1cad0*/  VIADD R8, R5, UR4 ;  /* 0x0000000405087c36 */ /* 0x000fe20008000000 */
[----:B------:R-:W-:Y:S01]  /*1cae0*/  BSSY B0, `(.L_x_461) ;  /* 0x0000007000007945 */ /* 0x000fe20003800000 */
[----:B------:R-:W-:-:S03]  /*1caf0*/  IMAD.MOV.U32 R4, RZ, RZ, RZ ;  /* 0x000000ffff047224 */ /* 0x000fc600078e00ff */
[----:B------:R-:W-:-:S13]  /*1cb00*/  ISETP.GE.OR P6, PT, R8, R7, !P0 ;  /* 0x000000070800720c */ /* 0x000fda00047c6670 */
[----:B------:R-:W-:Y:S05]  /*1cb10*/  @P6 BRA `(.L_x_462) ;  /* 0x00000000000c6947 */ /* 0x000fea0003800000 */
[----:B------:R-:W0:Y:S02]  /*1cb20*/  LDC.64 R2, c[0x0][0xc58] ;  /* 0x00031600ff027b82 */ /* 0x000e240000000a00 */
[----:B0-----:R-:W-:-:S05]  /*1cb30*/  IMAD.WIDE R2, R8, 0x4, R2 ;  /* 0x0000000408027825 */ /* 0x001fca00078e0202 */
[----:B------:R0:W5:Y:S02]  /*1cb40*/  LDG.E R4, desc[UR60][R2.64] ;  /* 0x0000003c02047981 */ /* 0x000164000c1e1900 */
.L_x_462:
[----:B------:R-:W-:Y:S05]  /*1cb50*/  BSYNC B0 ;  /* 0x0000000000007941 */ /* 0x000fea0003800000 */
.L_x_461:
[----:B0----5:R-:W0:Y:S02]  /*1cb60*/  SHFL.UP PT, R2, R4, 0x1, RZ ;  /* 0x0420000004027989 */ /* 0x021e2400000e00ff */
[----:B0-----:R-:W-:-:S05]  /*1cb70*/  SEL R3, R2, RZ, P1 ;  /* 0x000000ff02037207 */ /* 0x001fca0000800000 */
[----:B------:R-:W-:-:S05]  /*1cb80*/  IMAD.IADD R3, R4, 0x1, R3 ;  /* 0x0000000104037824 */ /* 0x000fca00078e0203 */
[----:B------:R-:W0:Y:S02]  /*1cb90*/  SHFL.UP PT, R2, R3, 0x2, RZ ;  /* 0x0440000003027989 */ /* 0x000e2400000e00ff */
[----:B0-----:R-:W-:-:S04]  /*1cba0*/  SEL R2, R2, RZ, P2 ;  /* 0x000000ff02027207 */ /* 0x001fc80001000000 */
[----:B------:R-:W-:-:S05]  /*1cbb0*/  IADD3 R2, R3, R2, RZ ;  /* 0x0000000203027210 */ /* 0x000fca0007ffe0ff */
        /* <DEDUP_REMOVED lines=9> */
[----:B------:R-:W0:Y:S02]  /*1cc50*/  SHFL.IDX PT, R3, R11, 0x1f, 0x1f ;  /* 0x03e01f000b037f89 */ /* 0x000e2400000e0000 */
[----:B0-----:R-:W-:-:S04]  /*1cc60*/  IMAD R3, R3, UR5, RZ ;  /* 0x0000000503037c24 */ /* 0x001fc8000f8e02ff */
[----:B------:R-:W-:-:S05]  /*1cc70*/  IMAD.IADD R6, R3, 0x1, R6 ;  /* 0x0000000103067824 */ /* 0x000fca00078e0206 */
[----:B------:R-:W-:-:S13]  /*1cc80*/  ISETP.GT.AND P6, PT, R6, UR6, PT ;  /* 0x0000000606007c0c */ /* 0x000fda000bfc4270 */
[----:B------:R-:W-:Y:S05]  /*1cc90*/  @!P6 BRA `(.L_x_463) ;  /* 0xfffffffc0078e947 */ /* 0x000fea000383ffff */
[----:B------:R-:W-:Y:S01]  /*1cca0*/  IMAD.MOV.U32 R2, RZ, RZ, R11 ;  /* 0x000000ffff027224 */ /* 0x000fe200078e000b */
[----:B------:R-:W-:-:S07]  /*1ccb0*/  MOV R9, R3 ;  /* 0x0000000300097202 */ /* 0x000fce0000000f00 */
.L_x_459:
[----:B------:R-:W-:-:S04]  /*1ccc0*/  IMAD.IADD R9, R6, 0x1, -R9 ;  /* 0x0000000106097824 */ /* 0x000fc800078e0a09 */
[----:B------:R-:W-:-:S05]  /*1ccd0*/  IMAD R3, R2, UR5, R9 ;  /* 0x0000000502037c24 */ /* 0x000fca000f8e0209 */
[----:B------:R-:W-:-:S13]  /*1cce0*/  ISETP.GT.AND P0, PT, R3, UR6, PT ;  /* 0x0000000603007c0c */ /* 0x000fda000bf04270 */
[----:B------:R-:W-:-:S04]  /*1ccf0*/  VOTE.ANY R8, PT, !P0 ;  /* 0x0000000000087806 */ /* 0x000fc800040e0100 */
[----:B------:R-:W0:Y:S01]  /*1cd00*/  POPC R7, R8 ;  /* 0x0000000800077309 */ /* 0x000e220000000000 */
[----:B------:R-:W-:Y:S01]  /*1cd10*/  ISETP.NE.AND P0, PT, R8, RZ, PT ;  /* 0x000000ff0800720c */ /* 0x000fe20003f05270 */
[----:B0-----:R-:W0:Y:S02]  /*1cd20*/  SHFL.IDX PT, R4, R4, R7, 0x1f ;  /* 0x00001f0704047589 */ /* 0x001e2400000e0000 */
[----:B0-----:R-:W-:-:S04]  /*1cd30*/  IABS R6, R4 ;  /* 0x0000000400067213 */ /* 0x001fc80000000000 */
[----:B------:R-:W0:Y:S08]  /*1cd40*/  I2F.RP R10, R6 ;  /* 0x00000006000a7306 */ /* 0x000e300000209400 */
[----:B0-----:R-:W0:Y:S02]  /*1cd50*/  MUFU.RCP R10, R10 ;  /* 0x0000000a000a7308 */ /* 0x001e240000001000 */
[----:B0-----:R-:W-:-:S06]  /*1cd60*/  VIADD R3, R10, 0xffffffe ;  /* 0x0ffffffe0a037836 */ /* 0x001fcc0000000000 */
[----:B------:R-:W0:Y:S02]  /*1cd70*/  F2I.FTZ.U32.TRUNC.NTZ R3, R3 ;  /* 0x0000000300037305 */ /* 0x000e24000021f000 */
[----:B0-----:R-:W-:Y:S01]  /*1cd80*/  IMAD.MOV R13, RZ, RZ, -R3 ;  /* 0x000000ffff0d7224 */ /* 0x001fe200078e0a03 */
[----:B------:R-:W-:Y:S06]  /*1cd90*/  @!P0 BRA `(.L_x_464) ;  /* 0x0000000000088947 */ /* 0x000fec0003800000 */
[----:B------:R-:W-:-:S05]  /*1cda0*/  VIADD R11, R7, 0xffffffff ;  /* 0xffffffff070b7836 */ /* 0x000fca0000000000 */
[----:B------:R0:W1:Y:S02]  /*1cdb0*/  SHFL.IDX PT, R0, R2, R11, 0x1f ;  /* 0x00001f0b02007589 */ /* 0x00006400000e0000 */
.L_x_464:
[----:B-1----:R-:W-:Y:S02]  /*1cdc0*/  IMAD R0, R0, UR5, R9 ;  /* 0x0000000500007c24 */ /* 0x002fe4000f8e0209 */
[----:B------:R-:W-:Y:S02]  /*1cdd0*/  IMAD R9, R13, R6, RZ ;  /* 0x000000060d097224 */ /* 0x000fe400078e02ff */
[----:B0-----:R-:W-:Y:S01]  /*1cde0*/  IMAD.MOV.U32 R2, RZ, RZ, RZ ;  /* 0x000000ffff027224 */ /* 0x001fe200078e00ff */
[----:B------:R0:W-:Y:S03]  /*1cdf0*/  STL [R1], R0 ;  /* 0x0000000001007387 */ /* 0x0001e60000100800 */
[----:B------:R-:W-:Y:S01]  /*1ce00*/  IMAD.HI.U32 R2, R3, R9, R2 ;  /* 0x0000000903027227 */ /* 0x000fe200078e0002 */
[----:B------:R-:W-:-:S04]  /*1ce10*/  IADD3 R3, -R0, UR6, RZ ;  /* 0x0000000600037c10 */ /* 0x000fc8000fffe1ff */
[----:B------:R-:W-:Y:S02]  /*1ce20*/  IABS R9, R3 ;  /* 0x0000000300097213 */ /* 0x000fe40000000000 */
[----:B0-----:R-:W-:-:S03]  /*1ce30*/  IABS R0, R4 ;  /* 0x0000000400007213 */ /* 0x001fc60000000000 */
[----:B------:R-:W-:Y:S01]  /*1ce40*/  IMAD.HI.U32 R2, R2, R9, RZ ;  /* 0x0000000902027227 */ /* 0x000fe200078e00ff */
[----:B------:R-:W-:-:S05]  /*1ce50*/  IADD3 R0, RZ, -R0, RZ ;  /* 0x80000000ff007210 */ /* 0x000fca0007ffe0ff */
        /* <DEDUP_REMOVED lines=10> */
[----:B------:R-:W-:-:S05]  /*1cf00*/  @!P1 LOP3.LUT R2, RZ, R4, RZ, 0x33, !PT ;  /* 0x00000004ff029212 */ /* 0x000fca00078e33ff */
[----:B------:R-:W-:-:S04]  /*1cf10*/  IMAD.MOV R0, RZ, RZ, -R2 ;  /* 0x000000ffff007224 */ /* 0x000fc800078e0a02 */
[----:B------:R-:W-:Y:S01]  /*1cf20*/  IMAD R3, R4, R0, R3 ;  /* 0x0000000004037224 */ /* 0x000fe200078e0203 */
[----:B------:R-:W-:-:S04]  /*1cf30*/  IADD3 R0, R7, UR4, RZ ;  /* 0x0000000407007c10 */ /* 0x000fc8000fffe0ff */
[----:B------:R1:W-:Y:S04]  /*1cf40*/  STL [R1+0x4], R3 ;  /* 0x0000040301007387 */ /* 0x0003e80000100800 */
[----:B------:R1:W-:Y:S04]  /*1cf50*/  STL [R1+0x8], R2 ;  /* 0x0000080201007387 */ /* 0x0003e80000100800 */
[----:B------:R1:W-:Y:S01]  /*1cf60*/  STL [R1+0xc], R0 ;  /* 0x00000c0001007387 */ /* 0x0003e20000100800 */
[----:B------:R-:W-:Y:S05]  /*1cf70*/  BRA `(.L_x_465) ;  /* 0x0000000000107947 */ /* 0x000fea0003800000 */
.L_x_460:
[----:B------:R-:W-:Y:S01]  /*1cf80*/  IMAD.U32 R0, RZ, RZ, UR6 ;  /* 0x00000006ff007e24 */ /* 0x000fe2000f8e00ff */
[----:B------:R0:W-:Y:S04]  /*1cf90*/  STL [R1+0x4], RZ ;  /* 0x000004ff01007387 */ /* 0x0001e80000100800 */
[----:B------:R0:W-:Y:S04]  /*1cfa0*/  STL [R1+0x8], RZ ;  /* 0x000008ff01007387 */ /* 0x0001e80000100800 */
[----:B------:R0:W-:Y:S02]  /*1cfb0*/  STL [R1], R0 ;  /* 0x0000000001007387 */ /* 0x0001e40000100800 */
.L_x_465:
[----:B------:R-:W2:Y:S04]  /*1cfc0*/  LDL R8, [R1] ;  /* 0x0000000001087983 */ /* 0x000ea80000100800 */
[----:B------:R-:W2:Y:S04]  /*1cfd0*/  LDL R9, [R1+0x4] ;  /* 0x0000040001097983 */ /* 0x000ea80000100800 */
[----:B------:R-:W2:Y:S04]  /*1cfe0*/  LDL R10, [R1+0x8] ;  /* 0x00000800010a7983 */ /* 0x000ea80000100800 */
[----:B------:R-:W2:Y:S01]  /*1cff0*/  LDL R11, [R1+0xc] ;  /* 0x00000c00010b7983 */ /* 0x000ea20000100800 */
[----:B------:R-:W-:-:S13]  /*1d000*/  ISETP.NE.AND P0, PT, R5, RZ, PT ;  /* 0x000000ff0500720c */ /* 0x000fda0003f05270 */
[----:B-1----:R-:W1:Y:S01]  /*1d010*/  @!P0 S2R R3, SR_CgaCtaId ;  /* 0x0000000000038919 */ /* 0x002e620000008800 */
[----:B0-----:R-:W-:-:S04]  /*1d020*/  @!P0 MOV R0, 0x400 ;  /* 0x0000040000008802 */ /* 0x001fc80000000f00 */
[----:B-1----:R-:W-:-:S05]  /*1d030*/  @!P0 LEA R0, R3, R0, 0x18 ;  /* 0x0000000003008211 */ /* 0x002fca00078ec0ff */
[----:B--2---:R2:W-:Y:S01]  /*1d040*/  @!P0 STS.128 [R0+0x2e8d0], R8 ;  /* 0x02e8d00800008388 */ /* 0x0045e20000000c00 */
[----:B------:R-:W-:Y:S06]  /*1d050*/  BAR.ARV 0x5, 0x180 ;  /* 0x0146000000007b1d */ /* 0x000fec0000002000 */
.L_x_458:
[----:B--2---:R-:W2:Y:S01]  /*1d060*/  LDL R0, [R1+0xc] ;  /* 0x00000c0001007983 */ /* 0x004ea20000100800 */
[----:B------:R-:W-:-:S03]  /*1d070*/  ULDC UR4, c[0x0][0xc14] ;  /* 0x0003050000047ab9 */ /* 0x000fc60000000800 */
[----:B------:R3:W-:Y:S01]  /*1d080*/  STL [R1+0x10], RZ ;  /* 0x000010ff01007387 */ /* 0x0007e20000100800 */
[----:B--2---:R-:W-:Y:S01]  /*1d090*/  ISETP.GE.AND P0, PT, R0, UR4, PT ;  /* 0x0000000400007c0c */ /* 0x004fe2000bf06270 */
[----:B------:R-:W-:-:S05]  /*1d0a0*/  IMAD.MOV.U32 R0, RZ, RZ, 0x1 ;  /* 0x00000001ff007424 */ /* 0x000fca00078e00ff */
[----:B------:R3:W-:Y:S04]  /*1d0b0*/  STL [R1+0x18], R0 ;  /* 0x0000180001007387 */ /* 0x0007e80000100800 */
[----:B------:R3:W-:Y:S03]  /*1d0c0*/  STL [R1+0x44], RZ ;  /* 0x000044ff01007387 */ /* 0x0007e60000100800 */
[----:B------:R-:W-:Y:S05]  /*1d0d0*/  @P0 BRA `(.L_x_466) ;  /* 0x0000004c00a40947 */ /* 0x000fea0003800000 */
[----:B0-----:R-:W2:Y:S01]  /*1d0e0*/  LDL R2, [R1+0x98] ;  /* 0x0000980001027983 */ /* 0x001ea20000100800 */
[----:B---3--:R-:W0:Y:S01]  /*1d0f0*/  S2R R0, SR_TID.X ;  /* 0x0000000000007919 */ /* 0x008e220000002100 */
[----:B-1----:R-:W1:Y:S01]  /*1d100*/  S2R R6, SR_TID.X ;  /* 0x0000000000067919 */ /* 0x002e620000002100 */
[----:B0-----:R-:W-:-:S05]  /*1d110*/  LOP3.LUT R0, R0, 0x7f, RZ, 0xc0, !PT ;  /* 0x0000007f00007812 */ /* 0x001fca00078ec0ff */
[----:B------:R-:W-:Y:S02]  /*1d120*/  IMAD.SHL.U32 R0, R0, 0x10, RZ ;  /* 0x0000001000007824 */ /* 0x000fe400078e00ff */
[----:B-1----:R-:W-:-:S03]  /*1d130*/  IMAD.SHL.U32 R4, R6, 0x20, RZ ;  /* 0x0000002006047824 */ /* 0x002fc600078e00ff */
[----:B------:R-:W-:Y:S01]  /*1d140*/  LOP3.LUT R3, R0, 0x600, RZ, 0xc0, !PT ;  /* 0x0000060000037812 */ /* 0x000fe200078ec0ff */
[----:B------:R-:W-:-:S03]  /*1d150*/  IMAD.SHL.U32 R0, R6, 0x80, RZ ;  /* 0x0000008006007824 */ /* 0x000fc600078e00ff */
[----:B------:R-:W-:Y:S02]  /*1d160*/  LOP3.LUT R5, R3, 0x60, R4, 0xf8, !PT ;  /* 0x0000006003057812 */ /* 0x000fe400078ef804 */
[----:B------:R-:W-:Y:S02]  /*1d170*/  SHF.R.U32.HI R3, RZ, 0x1, R6 ;  /* 0x00000001ff037819 */ /* 0x000fe40000011606 */
[----:B------:R-:W-:Y:S02]  /*1d180*/  LOP3.LUT R5, R5, 0x100, R4, 0xf8, !PT ;  /* 0x0000010005057812 */ /* 0x000fe400078ef804 */
[----:B------:R-:W-:Y:S01]  /*1d190*/  LOP3.LUT R4, R4, 0x80, RZ, 0xc0, !PT ;  /* 0x0000008004047812 */ /* 0x000fe200078ec0ff */
[----:B------:R-:W-:-:S03]  /*1d1a0*/  IMAD.SHL.U32 R7, R6, 0x4, RZ ;  /* 0x0000000406077824 */ /* 0x000fc600078e00ff */
[----:B------:R-:W-:-:S04]  /*1d1b0*/  LOP3.LUT R4, R4, 0x10, R6, 0xf8, !PT ;  /* 0x0000001004047812 */ /* 0x000fc800078ef806 */
[----:B------:R-:W-:Y:S02]  /*1d1c0*/  LOP3.LUT R4, R4, 0x10, R7, 0x78, !PT ;  /* 0x0000001004047812 */ /* 0x000fe400078e7807 */
[----:B------:R-:W-:Y:S01]  /*1d1d0*/  LOP3.LUT P0, RZ, R6, 0x4, RZ, 0xc0, !PT ;  /* 0x0000000406ff7812 */ /* 0x000fe2000780c0ff */
[----:B------:R-:W-:Y:S01]  /*1d1e0*/  BSSY B7, `(.L_x_466) ;  /* 0x00004d8000077945 */ /* 0x000fe20003800000 */
[----:B------:R-:W-:Y:S01]  /*1d1f0*/  ULDC UR40, c[0x0][0xc] ;  /* 0x0000030000287ab9 */ /* 0x000fe20000000800 */
[----:B------:R-:W-:Y:S01]  /*1d200*/  ULDC.64 UR36, c[0x0][0x198] ;  /* 0x0000660000247ab9 */ /* 0x000fe20000000a00 */
[----:B--2---:R-:W-:Y:S02]  /*1d210*/  R2UR UR4, R2 ;  /* 0x00000000020472ca */ /* 0x004fe400000e0000 */
[----:B------:R-:W-:-:S04]  /*1d220*/  LOP3.LUT R2, R0, 0x380, RZ, 0xc0, !PT ;  /* 0x0000038000027812 */ /* 0x000fc800078ec0ff */
[----:B------:R-:W-:Y:S02]  /*1d230*/  LOP3.LUT R2, R2, 0x30, R3, 0xf8, !PT ;  /* 0x0000003002027812 */ /* 0x000fe400078ef803 */
[----:B------:R-:W-:-:S04]  /*1d240*/  SHF.L.U32 R3, R6, 0x4, RZ ;  /* 0x0000000406037819 */ /* 0x000fc800000006ff */
[----:B------:R-:W-:-:S04]  /*1d250*/  LOP3.LUT R3, R2, 0x70, R3, 0x78, !PT ;  /* 0x0000007002037812 */ /* 0x000fc800078e7803 */
[----:B------:R-:W-:Y:S02]  /*1d260*/  LOP3.LUT R2, R3, 0xc00, R0, 0xf8, !PT ;  /* 0x00000c0003027812 */ /* 0x000fe400078ef800 */
[----:B------:R-:W-:-:S03]  /*1d270*/  LOP3.LUT R0, R5, R4, RZ, 0xfc, !PT ;  /* 0x0000000405007212 */ /* 0x000fc600078efcff */
        /* <DEDUP_REMOVED lines=8> */
[----:B------:R0:W-:Y:S04]  /*1d300*/  STL [R1+0x14], RZ ;  /* 0x000014ff01007387 */ /* 0x0001e80000100800 */
[----:B------:R0:W-:Y:S04]  /*1d310*/  STL [R1+0x10], RZ ;  /* 0x000010ff01007387 */ /* 0x0001e80000100800 */
[----:B------:R0:W-:Y:S01]  /*1d320*/  STL [R1+0x18], R0 ;  /* 0x0000180001007387 */ /* 0x0001e20000100800 */
[----:B------:R-:W-:-:S02]  /*1d330*/  ULOP3.LUT UR38, UR4, 0x1, URZ, 0xfc, !UPT ;  /* 0x0000000104267892 */ /* 0x000fc4000f8efc3f */
[----:B------:R-:W-:-:S12]  /*1d340*/  ULOP3.LUT UR39, UR4, 0x2, URZ, 0xfc, !UPT ;  /* 0x0000000204277892 */ /* 0x000fd8000f8efc3f */
.L_x_561:
[----:B0-----:R-:W2:Y:S01]  /*1d350*/  LDL R0, [R1+0xc] ;  /* 0x00000c0001007983 */ /* 0x001ea20000100800 */
[----:B------:R-:W2:Y:S01]  /*1d360*/  LDC.64 R16, c[0x0][0xc60] ;  /* 0x00031800ff107b82 */ /* 0x000ea20000000a00 */
[----:B------:R-:W-:Y:S05]  /*1d370*/  YIELD ;  /* 0x0000000000007946 */ /* 0x000fea0003800000 */
[----:B------:R-:W-:Y:S01]  /*1d380*/  ULDC.64 UR4, c[0x0][0xa28] ;  /* 0x00028a0000047ab9 */ /* 0x000fe20000000a00 */
[----:B------:R-:W-:Y:S01]  /*1d390*/  ULDC.64 UR6, c[0x0][0xa00] ;  /* 0x0002800000067ab9 */ /* 0x000fe20000000a00 */
[----:B------:R-:W-:Y:S01]  /*1d3a0*/  ISETP.NE.U32.AND P0, PT, RZ, UR4, PT ;  /* 0x00000004ff007c0c */ /* 0x000fe2000bf05070 */
[----:B--2---:R-:W-:-:S06]  /*1d3b0*/  IMAD.WIDE R16, R0, 0x4, R16 ;  /* 0x0000000400107825 */ /* 0x004fcc00078e0210 */
[----:B------:R-:W2:Y:S01]  /*1d3c0*/  LDG.E R16, desc[UR60][R16.64] ;  /* 0x0000003c10107981 */ /* 0x000ea2000c1e1900 */
[----:B------:R-:W-:Y:S01]  /*1d3d0*/  ISETP.NE.AND.EX P0, PT, RZ, UR5, PT, P0 ;  /* 0x00000005ff007c0c */ /* 0x000fe2000bf05300 */
[----:B------:R-:W-:Y:S01]  /*1d3e0*/  IMAD.MOV.U32 R0, RZ, RZ, RZ ;  /* 0x000000ffff007224 */ /* 0x000fe200078e00ff */
[----:B------:R-:W-:-:S04]  /*1d3f0*/  ISETP.NE.U32.AND P1, PT, RZ, UR6, PT ;  /* 0x00000006ff007c0c */ /* 0x000fc8000bf25070 */
[----:B------:R-:W-:Y:S01]  /*1d400*/  ISETP.NE.AND.EX P1, PT, RZ, UR7, PT, P1 ;  /* 0x00000007ff007c0c */ /* 0x000fe2000bf25310 */
[----:B------:R-:W-:Y:S01]  /*1d410*/  IMAD.MOV.U32 R4, RZ, RZ, RZ ;  /* 0x000000ffff047224 */ /* 0x000fe200078e00ff */
[----:B------:R-:W-:Y:S02]  /*1d420*/  CS2R R8, SRZ ;  /* 0x0000000000087805 */ /* 0x000fe4000001ff00 */
[----:B--2---:R-:W-:-:S03]  /*1d430*/  SHF.R.S32.HI R18, RZ, 0x1f, R16 ;  /* 0x0000001fff127819 */ /* 0x004fc60000011410 */
[----:B------:R-:W-:-:S04]  /*1d440*/  @P0 LEA R2, P2, R16, UR4, 0x2 ;  /* 0x0000000410020c11 */ /* 0x000fc8000f8410ff */
[----:B------:R-:W-:Y:S01]  /*1d450*/  @P0 LEA.HI.X R3, R16, UR5, R18, 0x2, P2 ;  /* 0x0000000510030c11 */ /* 0x000fe200090f1412 */
[----:B------:R-:W-:-:S04]  /*1d460*/  ULDC.64 UR4, c[0x0][0xa08] ;  /* 0x0002820000047ab9 */ /* 0x000fc80000000a00 */
[----:B------:R0:W5:Y:S02]  /*1d470*/  @P0 LDG.E R0, desc[UR60][R2.64] ;  /* 0x0000003c02000981 */ /* 0x000164000c1e1900 */
[----:B0-----:R-:W-:-:S04]  /*1d480*/  @P1 LEA R2, P0, R16, UR6, 0x2 ;  /* 0x0000000610021c11 */ /* 0x001fc8000f8010ff */
[----:B------:R-:W-:Y:S01]  /*1d490*/  @P1 LEA.HI.X R3, R16, UR7, R18, 0x2, P0 ;  /* 0x0000000710031c11 */ /* 0x000fe200080f1412 */
[----:B------:R-:W-:-:S04]  /*1d4a0*/  ULDC.64 UR6, c[0x0][0xa10] ;  /* 0x0002840000067ab9 */ /* 0x000fc80000000a00 */
[----:B------:R0:W2:Y:S01]  /*1d4b0*/  @P1 LDG.E R4, desc[UR60][R2.64] ;  /* 0x0000003c02041981 */ /* 0x0000a2000c1e1900 */
[----:B------:R-:W-:Y:S02]  /*1d4c0*/  ISETP.NE.U32.AND P1, PT, RZ, UR6, PT ;  /* 0x00000006ff007c0c */ /* 0x000fe4000bf25070 */
[C---:B------:R-:W-:Y:S02]  /*1d4d0*/  SHF.L.U32 R17, R16.reuse, 0x2, RZ ;  /* 0x0000000210117819 */ /* 0x040fe400000006ff */
[----:B------:R-:W-:Y:S02]  /*1d4e0*/  ISETP.NE.AND.EX P1, PT, RZ, UR7, PT, P1 ;  /* 0x00000007ff007c0c */ /* 0x000fe4000bf25310 */
[----:B------:R-:W-:Y:S02]  /*1d4f0*/  SHF.L.U64.HI R18, R16, 0x2, R18 ;  /* 0x0000000210127819 */ /* 0x000fe40000010212 */
[----:B0-----:R-:W-:-:S04]  /*1d500*/  IADD3 R2, P0, R17, UR6, RZ ;  /* 0x0000000611027c10 */ /* 0x001fc8000ff1e0ff */
[----:B------:R-:W-:Y:S01]  /*1d510*/  IADD3.X R3, R18, UR7, RZ, P0, !PT ;  /* 0x0000000712037c10 */ /* 0x000fe200087fe4ff */
[----:B------:R-:W-:Y:S01]  /*1d520*/  ULDC.64 UR6, c[0x0][0xa20] ;  /* 0x0002880000067ab9 */ /* 0x000fe20000000a00 */
[----:B------:R-:W-:-:S03]  /*1d530*/  ISETP.NE.U32.AND P0, PT, RZ, UR4, PT ;  /* 0x00000004ff007c0c */ /* 0x000fc6000bf05070 */
[----:B------:R-:W5:Y:S04]  /*1d540*/  @P1 LDG.E R9, desc[UR60][R2.64] ;  /* 0x0000003c02091981 */ /* 0x000f68000c1e1900 */
[----:B------:R-:W5:Y:S04]  /*1d550*/  @P1 LDG.E R11, desc[UR60][R2.64] ;  /* 0x0000003c020b1981 */ /* 0x000f68000c1e1900 */
[----:B------:R0:W5:Y:S01]  /*1d560*/  @P1 LDG.E R10, desc[UR60][R2.64+0x4] ;  /* 0x0000043c020a1981 */ /* 0x000162000c1e1900 */
[----:B------:R-:W-:Y:S02]  /*1d570*/  ISETP.NE.AND.EX P0, PT, RZ, UR5, PT, P0 ;  /* 0x00000005ff007c0c */ /* 0x000fe4000bf05300 */
[----:B0-----:R-:W-:-:S04]  /*1d580*/  IADD3 R2, P2, R17, UR4, RZ ;  /* 0x0000000411027c10 */ /* 0x001fc8000ff5e0ff */
[----:B------:R-:W-:Y:S01]  /*1d590*/  IADD3.X R3, R18, UR5, RZ, P2, !PT ;  /* 0x0000000512037c10 */ /* 0x000fe200097fe4ff */
[----:B------:R-:W-:Y:S01]  /*1d5a0*/  ULDC.64 UR4, c[0x0][0x3f8] ;  /* 0x0000fe0000047ab9 */ /* 0x000fe20000000a00 */
[----:B------:R-:W-:Y:S01]  /*1d5b0*/  ISETP.NE.U32.AND P2, PT, RZ, UR6, PT ;  /* 0x00000006ff007c0c */ /* 0x000fe2000bf45070 */
[----:B------:R-:W-:-:S04]  /*1d5c0*/  UISETP.NE.U32.AND UP0, UPT, UR4, URZ, UPT ;  /* 0x0000003f0400728c */ /* 0x000fc8000bf05070 */
[----:B------:R0:W5:Y:S01]  /*1d5d0*/  @P0 LDG.E R8, desc[UR60][R2.64] ;  /* 0x0000003c02080981 */ /* 0x000162000c1e1900 */
[----:B------:R-:W-:Y:S01]  /*1d5e0*/  ISETP.NE.AND.EX P2, PT, RZ, UR7, PT, P2 ;  /* 0x00000007ff007c0c */ /* 0x000fe2000bf45320 */
[----:B------:R-:W-:Y:S01]  /*1d5f0*/  UISETP.NE.AND.EX UP0, UPT, UR5, URZ, UPT, UP0 ;  /* 0x0000003f0500728c */ /* 0x000fe2000bf05300 */
[----:B------:R-:W-:Y:S02]  /*1d600*/  ULDC UR4, c[0x0][0x404] ;  /* 0x0001010000047ab9 */ /* 0x000fe40000000800 */
[----:B------:R-:W-:Y:S01]  /*1d610*/  ULDC UR5, c[0x0][0x2e0] ;  /* 0x0000b80000057ab9 */ /* 0x000fe20000000800 */
[----:B------:R-:W-:-:S04]  /*1d620*/  USEL UR4, UR4, 0x1, UP0 ;  /* 0x0000000104047887 */ /* 0x000fc80008000000 */
[----:B------:R-:W-:-:S04]  /*1d630*/  UIMAD UR4, UR4, UR5, URZ ;  /* 0x00000005040472a4 */ /* 0x000fc8000f8e023f */
[----:B------:R-:W-:Y:S02]  /*1d640*/  @P2 IADD3 R6, P3, R17, UR6, RZ ;  /* 0x0000000611062c10 */ /* 0x000fe4000ff7e0ff */
[----:B------:R-:W-:Y:S02]  /*1d650*/  IMAD.U32 R5, RZ, RZ, UR4 ;  /* 0x00000004ff057e24 */ /* 0x000fe4000f8e00ff */
[----:B------:R-:W-:-:S05]  /*1d660*/  @P2 IADD3.X R7, R18, UR7, RZ, P3, !PT ;  /* 0x0000000712072c10 */ /* 0x000fca0009ffe4ff */
[----:B------:R0:W5:Y:S01]  /*1d670*/  @P2 LDG.E R5, desc[UR60][R6.64] ;  /* 0x0000003c06052981 */ /* 0x000162000c1e1900 */
[----:B------:R-:W-:-:S03]  /*1d680*/  ULDC UR4, c[0x0][0x338] ;  /* 0x0000ce0000047ab9 */ /* 0x000fc60000000800 */
[----:B--2---:R1:W-:Y:S02]  /*1d690*/  STL [R1+0x24], R4 ;  /* 0x0000240401007387 */ /* 0x0043e40000100800 */
[----:B-1----:R-:W-:Y:S01]  /*1d6a0*/  IMAD.U32 R4, RZ, RZ, UR4 ;  /* 0x00000004ff047e24 */ /* 0x002fe2000f8e00ff */
[----:B0-----:R-:W-:Y:S06]  /*1d6b0*/  @P2 BRA `(.L_x_467) ;  /* 0x0000000000102947 */ /* 0x001fec0003800000 */
[----:B------:R-:W-:Y:S05]  /*1d6c0*/  @!P0 BRA `(.L_x_467) ;  /* 0x00000000000c8947 */ /* 0x000fea0003800000 */
[----:B-----5:R-:W2:Y:S04]  /*1d6d0*/  LDG.E R5, desc[UR60][R2.64] ;  /* 0x0000003c02057981 */ /* 0x020ea8000c1e1900 */
[----:B------:R-:W2:Y:S02]  /*1d6e0*/  LDG.E R2, desc[UR60][R2.64+0x4] ;  /* 0x0000043c02027981 */ /* 0x000ea4000c1e1900 */
[----:B--2---:R-:W-:-:S07]  /*1d6f0*/  IMAD.IADD R5, R2, 0x1, -R5 ;  /* 0x0000000102057824 */ /* 0x004fce00078e0a05 */
.L_x_467:
[----:B-----5:R-:W-:Y:S01]  /*1d700*/  @P1 IMAD.IADD R4, R10, 0x1, -R11 ;  /* 0x000000010a041824 */ /* 0x020fe200078e0a0b */
[----:B------:R-:W-:Y:S01]  /*1d710*/  BSSY B0, `(.L_x_468) ;  /* 0x00000fc000007945 */ /* 0x000fe20003800000 */
[--C-:B------:R-:W-:Y:S02]  /*1d720*/  IMAD.IADD R5, R5, 0x1, -R0.reuse ;  /* 0x0000000105057824 */ /* 0x100fe400078e0a00 */
[----:B------:R-:W-:Y:S02]  /*1d730*/  IMAD.MOV.U32 R2, RZ, RZ, RZ ;  /* 0x000000ffff027224 */ /* 0x000fe400078e00ff */
[----:B------:R-:W-:Y:S01]  /*1d740*/  IMAD.IADD R0, R8, 0x1, R0 ;  /* 0x0000000108007824 */ /* 0x000fe200078e0200 */
[----:B------:R-:W-:-:S05]  /*1d750*/  IADD3 R19, R5, R4, RZ ;  /* 0x0000000405137210 */ /* 0x000fca0007ffe0ff */
[----:B------:R-:W-:-:S04]  /*1d760*/  VIADD R3, R19, 0xdf ;  /* 0x000000df13037836 */ /* 0x000fc80000000000 */
[----:B------:R-:W-:-:S05]  /*1d770*/  IMAD.HI R2, R3, -0x6db6db6d, R2 ;  /* 0x9249249303027827 */ /* 0x000fca00078e0202 */
[----:B------:R-:W-:-:S04]  /*1d780*/  SHF.R.U32.HI R3, RZ, 0x1f, R2 ;  /* 0x0000001fff037819 */ /* 0x000fc80000011602 */
[----:B------:R-:W-:-:S05]  /*1d790*/  LEA.HI.SX32 R6, R2, R3, 0x19 ;  /* 0x0000000302067211 */ /* 0x000fca00078fcaff */
[--C-:B------:R-:W-:Y:S01]  /*1d7a0*/  IMAD R2, R6, 0xe0, -R5.reuse ;  /* 0x000000e006027824 */ /* 0x100fe200078e0a05 */
[----:B------:R0:W-:Y:S01]  /*1d7b0*/  STL [R1+0x3c], R6 ;  /* 0x00003c0601007387 */ /* 0x0001e20000100800 */
[----:B------:R-:W-:-:S03]  /*1d7c0*/  IMAD.MOV R5, RZ, RZ, -R5 ;  /* 0x000000ffff057224 */ /* 0x000fc600078e0a05 */
[----:B------:R-:W-:Y:S01]  /*1d7d0*/  VIMNMX R2, R2, R4, PT ;  /* 0x0000000402027248 */ /* 0x000fe20003fe0100 */
[----:B------:R0:W-:Y:S01]  /*1d7e0*/  STL [R1+0x28], R0 ;  /* 0x0000280001007387 */ /* 0x0001e20000100800 */
[----:B------:R-:W-:-:S04]  /*1d7f0*/  VIMNMX R4, RZ, R5, !PT ;  /* 0x00000005ff047248 */ /* 0x000fc80007fe0100 */
[----:B------:R-:W-:Y:S02]  /*1d800*/  ISETP.GT.AND P0, PT, R2, R4, PT ;  /* 0x000000040200720c */ /* 0x000fe40003f04270 */
[----:B------:R-:W-:-:S05]  /*1d810*/  SHF.R.U32.HI R4, RZ, 0x5, R4 ;  /* 0x00000005ff047819 */ /* 0x000fca0000011604 */
[----:B------:R-:W-:-:S06]  /*1d820*/  IMAD.WIDE.U32 R4, R4, 0x24924925, RZ ;  /* 0x2492492504047825 */ /* 0x000fcc00078e00ff */
[----:B------:R-:W-:Y:S02]  /*1d830*/  @P0 VIADD R3, R2, 0xdf ;  /* 0x000000df02030836 */ /* 0x000fe40000000000 */
[----:B------:R-:W-:-:S04]  /*1d840*/  @P0 IMAD.MOV.U32 R2, RZ, RZ, RZ ;  /* 0x000000ffff020224 */ /* 0x000fc800078e00ff */
[----:B------:R-:W-:Y:S01]  /*1d850*/  @P0 IMAD.HI R2, R3, -0x6db6db6d, R2 ;  /* 0x9249249303020827 */ /* 0x000fe200078e0202 */
[----:B------:R-:W-:-:S04]  /*1d860*/  MOV R3, R5 ;  /* 0x0000000500037202 */ /* 0x000fc80000000f00 */
[----:B------:R-:W-:Y:S01]  /*1d870*/  @P0 SHF.R.U32.HI R5, RZ, 0x1f, R2 ;  /* 0x0000001fff050819 */ /* 0x000fe20000011602 */
[----:B------:R-:W-:-:S03]  /*1d880*/  IMAD.MOV.U32 R4, RZ, RZ, R3 ;  /* 0x000000ffff047224 */ /* 0x000fc600078e0003 */
[----:B------:R-:W-:Y:S02]  /*1d890*/  @P0 LEA.HI.SX32 R4, R2, R5, 0x19 ;  /* 0x0000000502040211 */ /* 0x000fe400078fcaff */
[----:B------:R-:W-:Y:S02]  /*1d8a0*/  PLOP3.LUT P0, PT, PT, PT, PT, 0x80, 0x0 ;  /* 0x000000000000781c */ /* 0x000fe40003f0f070 */
[----:B------:R-:W-:-:S13]  /*1d8b0*/  ISETP.GT.AND P2, PT, R4, R3, PT ;  /* 0x000000030400720c */ /* 0x000fda0003f44270 */
[----:B0-----:R-:W-:Y:S05]  /*1d8c0*/  @!P2 BRA `(.L_x_469) ;  /* 0x0000000c0080a947 */ /* 0x001fea0003800000 */
[----:B------:R-:W2:Y:S01]  /*1d8d0*/  LDL R6, [R1+0x8] ;  /* 0x0000080001067983 */ /* 0x000ea20000100800 */
[----:B------:R-:W0:Y:S01]  /*1d8e0*/  LDC R0, c[0x0][0x428] ;  /* 0x00010a00ff007b82 */ /* 0x000e220000000800 */
[----:B------:R-:W-:Y:S01]  /*1d8f0*/  UMOV UR4, 0xffffffff ;  /* 0xffffffff00047882 */ /* 0x000fe20000000000 */
[----:B0-----:R-:W-:-:S13]  /*1d900*/  ISETP.NE.AND P0, PT, R0, 0x1, PT ;  /* 0x000000010000780c */ /* 0x001fda0003f05270 */
[----:B------:R-:W2:Y:S08]  /*1d910*/  @P0 LDC R0, c[0x0][0x42c] ;  /* 0x00010b00ff000b82 */ /* 0x000eb00000000800 */
[----:B------:R-:W0:Y:S01]  /*1d920*/  @P0 LDC R5, c[0x0][0x430] ;  /* 0x00010c00ff050b82 */ /* 0x000e220000000800 */
[----:B--2---:R-:W-:-:S04]  /*1d930*/  @P0 IMAD.HI.U32 R0, R6, R0, RZ ;  /* 0x0000000006000227 */ /* 0x004fc800078e00ff */
[----:B------:R-:W-:Y:S01]  /*1d940*/  IMAD.MOV.U32 R2, RZ, RZ, R6 ;  /* 0x000000ffff027224 */ /* 0x000fe200078e0006 */
[----:B0-----:R-:W-:Y:S02]  /*1d950*/  @P0 SHF.R.U32.HI R2, RZ, R5, R0 ;  /* 0x00000005ff020219 */ /* 0x001fe40000011600 */
[----:B------:R-:W-:Y:S01]  /*1d960*/  SEL R0, R16, RZ, !P1 ;  /* 0x000000ff10007207 */ /* 0x000fe20004800000 */
[----:B------:R-:W-:Y:S06]  /*1d970*/  BRA.DIV UR4, `(.L_x_470) ;  /* 0x0000006204d47947 */ /* 0x000fec000b800000 */
[----:B------:R-:W0:Y:S02]  /*1d980*/  S2R R5, SR_TID.X ;  /* 0x0000000000057919 */ /* 0x000e240000002100 */
[----:B0-----:R-:W-:-:S04]  /*1d990*/  SHF.R.U32.HI R5, RZ, 0x5, R5 ;  /* 0x00000005ff057819 */ /* 0x001fc80000011605 */
[----:B------:R-:W-:-:S05]  /*1d9a0*/  LOP3.LUT R5, R5, 0x3, RZ, 0xc0, !PT ;  /* 0x0000000305057812 */ /* 0x000fca00078ec0ff */
[----:B------:R0:W1:Y:S02]  /*1d9b0*/  SHFL.IDX PT, R14, R5, RZ, 0x1f ;  /* 0x00001fff050e7589 */ /* 0x00006400000e0000 */
.L_x_644:
[----:B-1----:R-:W-:Y:S02]  /*1d9c0*/  ISETP.NE.AND P0, PT, R14, RZ, PT ;  /* 0x000000ff0e00720c */ /* 0x002fe40003f05270 */
[----:B------:R-:W-:-:S11]  /*1d9d0*/  PLOP3.LUT P6, PT, PT, PT, PT, 0x8, 0x0 ;  /* 0x000000000000781c */ /* 0x000fd60003fce170 */
[----:B------:R-:W-:Y:S05]  /*1d9e0*/  @P0 BRA `(.L_x_471) ;  /* 0x00000000000c0947 */ /* 0x000fea0003800000 */
[----:B------:R-:W-:-:S03]  /*1d9f0*/  UMOV UR4, 0xffffffff ;  /* 0xffffffff00047882 */ /* 0x000fc60000000000 */
[----:B------:R-:W-:Y:S05]  /*1da00*/  BRA.DIV UR4, `(.L_x_472) ;  /* 0x0000006204e47947 */ /* 0x000fea000b800000 */
[----:B------:R-:W-:-:S13]  /*1da10*/  ELECT P6, URZ, PT ;  /* 0x00000000003f782f */ /* 0x000fda00038c0000 */
.L_x_471:
[----:B0-----:R-:W2:Y:S01]  /*1da20*/  LDL R5, [R1+0x44] ;  /* 0x0000440001057983 */ /* 0x001ea20000100800 */
[----:B------:R-:W-:Y:S01]  /*1da30*/  BSSY B1, `(.L_x_473) ;  /* 0x000000b000017945 */ /* 0x000fe20003800000 */
[----:B------:R-:W0:Y:S01]  /*1da40*/  S2R R11, SR_CgaCtaId ;  /* 0x00000000000b7919 */ /* 0x000e220000008800 */
[----:B--2---:R-:W-:-:S05]  /*1da50*/  VIADD R5, R5, 0x1 ;  /* 0x0000000105057836 */ /* 0x004fca0000000000 */
[----:B------:R-:W-:-:S04]  /*1da60*/  LEA.HI R6, R5, R5, RZ, 0x1 ;  /* 0x0000000505067211 */ /* 0x000fc800078f08ff */
[----:B------:R-:W-:-:S05]  /*1da70*/  LOP3.LUT R6, R6, 0xfffffffe, RZ, 0xc0, !PT ;  /* 0xfffffffe06067812 */ /* 0x000fca00078ec0ff */
[----:B------:R-:W-:Y:S01]  /*1da80*/  IMAD.IADD R5, R5, 0x1, -R6 ;  /* 0x0000000105057824 */ /* 0x000fe200078e0a06 */
[----:B------:R-:W-:-:S04]  /*1da90*/  MOV R6, 0x400 ;  /* 0x0000040000067802 */ /* 0x000fc80000000f00 */
[----:B0-----:R-:W-:Y:S02]  /*1daa0*/  LEA R11, R11, R6, 0x18 ;  /* 0x000000060b0b7211 */ /* 0x001fe400078ec0ff */
[----:B------:R-:W-:-:S04]  /*1dab0*/  SHF.L.U32 R5, R5, 0x1f, RZ ;  /* 0x0000001f05057819 */ /* 0x000fc800000006ff */
[----:B------:R-:W0:Y:S02]  /*1dac0*/  SYNCS.PHASECHK.TRANS64.TRYWAIT P0, [R11+URZ+0x2e820], R5 ;  /* 0x02e820050b0075a7 */ /* 0x000e24000800017f */
[----:B0-----:R-:W-:Y:S05]  /*1dad0*/  @!P0 BRA `(.L_x_474) ;  /* 0x0000006000d08947 */ /* 0x001fea0003800000 */
.L_x_647:
[----:B------:R-:W-:Y:S05]  /*1dae0*/  BSYNC B1 ;  /* 0x0000000000017941 */ /* 0x000fea0003800000 */
.L_x_473:
[----:B------:R-:W-:Y:S04]  /*1daf0*/  BSSY B1, `(.L_x_475) ;  /* 0x0000050000017945 */ /* 0x000fe80003800000 */
[----:B------:R-:W-:Y:S05]  /*1db00*/  @!P6 BRA `(.L_x_476) ;  /* 0x000000040038e947 */ /* 0x000fea0003800000 */
[----:B------:R-:W0:Y:S04]  /*1db10*/  LDL R8, [R1+0x14] ;  /* 0x0000140001087983 */ /* 0x000e280000100800 */
[----:B------:R-:W2:Y:S01]  /*1db20*/  LDL R7, [R1+0x1c] ;  /* 0x00001c0001077983 */ /* 0x000ea20000100800 */
[----:B------:R-:W1:Y:S01]  /*1db30*/  S2R R6, SR_TID.X ;  /* 0x0000000000067919 */ /* 0x000e620000002100 */
[----:B------:R-:W-:Y:S01]  /*1db40*/  BSSY B2, `(.L_x_477) ;  /* 0x0000007000027945 */ /* 0x000fe20003800000 */
[----:B-1----:R-:W-:-:S04]  /*1db50*/  LOP3.LUT R6, R6, 0x7f, RZ, 0xc0, !PT ;  /* 0x0000007f06067812 */ /* 0x002fc800078ec0ff */
[----:B------:R-:W-:Y:S02]  /*1db60*/  ISETP.NE.AND P1, PT, R6, RZ, PT ;  /* 0x000000ff0600720c */ /* 0x000fe40003f25270 */
[----:B0-----:R-:W-:Y:S02]  /*1db70*/  LEA R5, R8, R11, 0x3 ;  /* 0x0000000b08057211 */ /* 0x001fe400078e18ff */
[----:B--2---:R-:W-:-:S04]  /*1db80*/  SHF.L.U32 R10, R7, 0x1f, RZ ;  /* 0x0000001f070a7819 */ /* 0x004fc800000006ff */
[----:B------:R-:W0:Y:S02]  /*1db90*/  SYNCS.PHASECHK.TRANS64.TRYWAIT P0, [R5+URZ+0x2e8a0], R10 ;  /* 0x02e8a00a050075a7 */ /* 0x000e24000800017f */
[----:B0-----:R-:W-:Y:S05]  /*1dba0*/  @!P0 BRA `(.L_x_478) ;  /* 0x0000006000b08947 */ /* 0x001fea0003800000 */
.L_x_648:
[----:B------:R-:W-:Y:S05]  /*1dbb0*/  BSYNC B2 ;  /* 0x0000000000027941 */ /* 0x000fea0003800000 */
.L_x_477:
[----:B------:R-:W-:Y:S04]  /*1dbc0*/  BSSY B2, `(.L_x_479) ;  /* 0x0000009000027945 */ /* 0x000fe80003800000 */
[----:B------:R-:W-:Y:S05]  /*1dbd0*/  @P1 BRA `(.L_x_480) ;  /* 0x00000000001c1947 */ /* 0x000fea0003800000 */
[----:B------:R-:W1:Y:S02]  /*1dbe0*/  S2R R6, SR_TID.X ;  /* 0x0000000000067919 */ /* 0x000e640000002100 */
[----:B-1----:R-:W-:Y:S01]  /*1dbf0*/  LOP3.LUT R7, R6, 0x1f, RZ, 0xc0, !PT ;  /* 0x0000001f06077812 */ /* 0x002fe200078ec0ff */
[----:B------:R-:W-:-:S03]  /*1dc00*/  IMAD.MOV.U32 R6, RZ, RZ, 0x7000 ;  /* 0x00007000ff067424 */ /* 0x000fc600078e00ff */
[----:B------:R-:W-:Y:S01]  /*1dc10*/  ISETP.NE.AND P0, PT, R7, RZ, PT ;  /* 0x000000ff0700720c */ /* 0x000fe20003f05270 */
[----:B------:R1:W-:-:S12]  /*1dc20*/  SYNCS.ARRIVE.TRANS64 RZ, [R5+URZ+0x2e890], R6 ;  /* 0x02e8900605ff79a7 */ /* 0x0003d8000800003f */
[----:B-1----:R-:W-:Y:S05]  /*1dc30*/  @!P0 BRA `(.L_x_480) ;  /* 0x0000000000048947 */ /* 0x002fea0003800000 */
[----:B------:R-:W-:Y:S01]  /*1dc40*/  BPT.TRAP 0x1 ;  /* 0x000000040000795c */ /* 0x000fe20000300000 */
.L_x_480:
[----:B------:R-:W-:Y:S05]  /*1dc50*/  BSYNC B2 ;  /* 0x0000000000027941 */ /* 0x000fea0003800000 */
.L_x_479:
[----:B------:R-:W2:Y:S01]  /*1dc60*/  LDL R7, [R1+0x14] ;  /* 0x0000140001077983 */ /* 0x000ea20000100800 */
[----:B------:R-:W-:Y:S01]  /*1dc70*/  IMAD.MOV.U32 R13, RZ, RZ, RZ ;  /* 0x000000ffff0d7224 */ /* 0x000fe200078e00ff */
[----:B------:R-:W-:Y:S01]  /*1dc80*/  UIADD3 UR4, UP0, UR36, 0x570, URZ ;  /* 0x0000057024047890 */ /* 0x000fe2000ff1e03f */
[----:B------:R-:W-:Y:S01]  /*1dc90*/  IMAD R6, R4, 0xe0, R9 ;  /* 0x000000e004067824 */ /* 0x000fe200078e0209 */
[----:B------:R-:W-:Y:S01]  /*1dca0*/  PLOP3.LUT P0, PT, PT, PT, PT, 0x80, 0x0 ;  /* 0x000000000000781c */ /* 0x000fe20003f0f070 */
[----:B------:R-:W-:Y:S01]  /*1dcb0*/  UMOV UR6, 0x0 ;  /* 0x0000000000067882 */ /* 0x000fe20000000000 */
[----:B------:R-:W-:Y:S01]  /*1dcc0*/  R2UR UR10, R13 ;  /* 0x000000000d0a72ca */ /* 0x000fe200000e0000 */
[----:B------:R-:W-:Y:S01]  /*1dcd0*/  VIADD R6, R6, 0xffffff20 ;  /* 0xffffff2006067836 */ /* 0x000fe20000000000 */
[----:B------:R-:W-:Y:S01]  /*1dce0*/  UIADD3.X UR5, URZ, UR37, URZ, UP0, !UPT ;  /* 0x000000253f057290 */ /* 0x000fe200087fe43f */
[----:B------:R-:W-:Y:S01]  /*1dcf0*/  UMOV UR7, 0x12f00000 ;  /* 0x12f0000000077882 */ /* 0x000fe20000000000 */
[----:B--2---:R-:W-:-:S02]  /*1dd00*/  IMAD R12, R7, 0x7000, R11 ;  /* 0x00007000070c7824 */ /* 0x004fc400078e020b */
[----:B------:R-:W-:Y:S02]  /*1dd10*/  VIADD R7, R5, 0x2e890 ;  /* 0x0002e89005077836 */ /* 0x000fe40000000000 */
[----:B------:R-:W-:-:S07]  /*1dd20*/  VIADD R8, R12, 0x20400 ;  /* 0x000204000c087836 */ /* 0x000fce0000000000 */
.L_x_481:
[----:B------:R-:W-:-:S13]  /*1dd30*/  @P0 ELECT P2, URZ, PT ;  /* 0x00000000003f082f */ /* 0x000fda0003840000 */
[----:B------:R-:W-:Y:S02]  /*1dd40*/  @P2 R2UR UR13, R0 ;  /* 0x00000000000d22ca */ /* 0x000fe400000e0000 */
[----:B------:R-:W-:Y:S02]  /*1dd50*/  @P2 R2UR UR12, R2 ;  /* 0x00000000020c22ca */ /* 0x000fe400000e0000 */
[----:B------:R-:W-:Y:S02]  /*1dd60*/  @P2 R2UR UR11, R6 ;  /* 0x00000000060b22ca */ /* 0x000fe400000e0000 */
[----:B------:R-:W-:Y:S02]  /*1dd70*/  @P2 R2UR UR9, R7 ;  /* 0x00000000070922ca */ /* 0x000fe400000e0000 */
[----:B------:R-:W-:Y:S02]  /*1dd80*/  @P2 R2UR UR8, R8 ;  /* 0x00000000080822ca */ /* 0x000fe400000e0000 */
[----:B------:R-:W-:-:S02]  /*1dd90*/  @P2 PLOP3.LUT P0, PT, P2, PT, PT, 0x8, 0x0 ;  /* 0x000000000000281c */ /* 0x000fc4000170e170 */
[----:B------:R-:W-:-:S09]  /*1dda0*/  PLOP3.LUT P2, PT, PT, PT, PT, 0x8, 0x0 ;  /* 0x000000000000781c */ /* 0x000fd20003f4e170 */
[----:B------:R1:W-:Y:S02]  /*1ddb0*/  UTMALDG.4D [UR8], [UR4], desc[UR6] ;  /* 0x00000608040075b4 */ /* 0x0003e40008019000 */
[----:B-1----:R-:W-:Y:S05]  /*1ddc0*/  @P0 BRA.U.ANY `(.L_x_481) ;  /* 0xfffffffd00d80947 */ /* 0x002fea000393ffff */
[----:B------:R-:W1:Y:S01]  /*1ddd0*/  SYNCS.PHASECHK.TRANS64.TRYWAIT P0, [R5+URZ+0x2e8c0], R10 ;  /* 0x02e8c00a050075a7 */ /* 0x000e62000800017f */
[----:B------:R-:W-:Y:S04]  /*1dde0*/  BSSY B2, `(.L_x_482) ;  /* 0x0000002000027945 */ /* 0x000fe80003800000 */
[----:B-1----:R-:W-:Y:S05]  /*1ddf0*/  @!P0 BRA `(.L_x_483) ;  /* 0x0000006000308947 */ /* 0x002fea0003800000 */
.L_x_649:
[----:B------:R-:W-:Y:S05]  /*1de00*/  BSYNC B2 ;  /* 0x0000000000027941 */ /* 0x000fea0003800000 */
.L_x_482:
[----:B------:R-:W-:Y:S01]  /*1de10*/  BSSY B2, `(.L_x_484) ;  /* 0x000000b000027945 */ /* 0x000fe20003800000 */
[----:B------:R-:W-:Y:S01]  /*1de20*/  MOV R14, 0x0 ;  /* 0x00000000000e7802 */ /* 0x000fe20000000f00 */
[----:B------:R-:W-:Y:S02]  /*1de30*/  IMAD.MOV.U32 R15, RZ, RZ, 0x12f00000 ;  /* 0x12f00000ff0f7424 */ /* 0x000fe400078e00ff */
[----:B------:R-:W-:Y:S05]  /*1de40*/  @P1 BRA `(.L_x_485) ;  /* 0x00000000001c1947 */ /* 0x000fea0003800000 */
[----:B------:R-:W2:Y:S02]  /*1de50*/  S2R R7, SR_TID.X ;  /* 0x0000000000077919 */ /* 0x000ea40000002100 */
[----:B--2---:R-:W-:Y:S01]  /*1de60*/  LOP3.LUT R8, R7, 0x1f, RZ, 0xc0, !PT ;  /* 0x0000001f07087812 */ /* 0x004fe200078ec0ff */
[----:B------:R-:W-:-:S03]  /*1de70*/  IMAD.MOV.U32 R7, RZ, RZ, 0x7000 ;  /* 0x00007000ff077424 */ /* 0x000fc600078e00ff */
[----:B------:R-:W-:Y:S01]  /*1de80*/  ISETP.NE.AND P0, PT, R8, RZ, PT ;  /* 0x000000ff0800720c */ /* 0x000fe20003f05270 */
[----:B------:R2:W-:-:S12]  /*1de90*/  SYNCS.ARRIVE.TRANS64 RZ, [R5+URZ+0x2e8b0], R7 ;  /* 0x02e8b00705ff79a7 */ /* 0x0005d8000800003f */
[----:B--2---:R-:W-:Y:S05]  /*1dea0*/  @!P0 BRA `(.L_x_485) ;  /* 0x0000000000048947 */ /* 0x004fea0003800000 */
[----:B------:R-:W-:Y:S01]  /*1deb0*/  BPT.TRAP 0x1 ;  /* 0x000000040000795c */ /* 0x000fe20000300000 */
.L_x_485:
[----:B------:R-:W-:Y:S05]  /*1dec0*/  BSYNC B2 ;  /* 0x0000000000027941 */ /* 0x000fea0003800000 */
.L_x_484:
[----:B------:R-:W-:Y:S01]  /*1ded0*/  R2UR UR10, R13 ;  /* 0x000000000d0a72ca */ /* 0x000fe200000e0000 */
[----:B------:R-:W-:Y:S01]  /*1dee0*/  UIADD3 UR4, UP0, UR36, 0x670, URZ ;  /* 0x0000067024047890 */ /* 0x000fe2000ff1e03f */
[----:B------:R-:W-:Y:S01]  /*1def0*/  R2UR UR6, R14 ;  /* 0x000000000e0672ca */ /* 0x000fe200000e0000 */
[----:B------:R-:W-:Y:S01]  /*1df00*/  VIADD R7, R12, 0xe400 ;  /* 0x0000e4000c077836 */ /* 0x000fe20000000000 */
[----:B------:R-:W-:Y:S01]  /*1df10*/  R2UR UR7, R15 ;  /* 0x000000000f0772ca */ /* 0x000fe200000e0000 */
[----:B01----:R-:W-:Y:S01]  /*1df20*/  VIADD R5, R5, 0x2e8b0 ;  /* 0x0002e8b005057836 */ /* 0x003fe20000000000 */
[----:B------:R-:W-:Y:S01]  /*1df30*/  PLOP3.LUT P0, PT, PT, PT, PT, 0x80, 0x0 ;  /* 0x000000000000781c */ /* 0x000fe20003f0f070 */
[----:B------:R-:W-:-:S12]  /*1df40*/  UIADD3.X UR5, URZ, UR37, URZ, UP0, !UPT ;  /* 0x000000253f057290 */ /* 0x000fd800087fe43f */
.L_x_486:
        /* <DEDUP_REMOVED lines=10> */
.L_x_476:
[----:B------:R-:W-:Y:S05]  /*1dff0*/  BSYNC B1 ;  /* 0x0000000000017941 */ /* 0x000fea0003800000 */
.L_x_475:
[----:B------:R-:W0:Y:S04]  /*1e000*/  LDL.LU R10, [R1+0x14] ;  /* 0x00001400010a7983 */ /* 0x000e280000300800 */
[----:B------:R-:W2:Y:S01]  /*1e010*/  LDL.LU R8, [R1+0x1c] ;  /* 0x00001c0001087983 */ /* 0x000ea20000300800 */
[----:B------:R-:W-:Y:S01]  /*1e020*/  PLOP3.LUT P0, PT, PT, PT, PT, 0x8, 0x0 ;  /* 0x000000000000781c */ /* 0x000fe20003f0e170 */
[----:B0-----:R-:W-:-:S05]  /*1e030*/  VIADD R5, R10, 0x1 ;  /* 0x000000010a057836 */ /* 0x001fca0000000000 */
[----:B------:R-:W-:-:S04]  /*1e040*/  ISETP.NE.AND P1, PT, R5, 0x2, PT ;  /* 0x000000020500780c */ /* 0x000fc80003f25270 */
[----:B------:R-:W-:Y:S02]  /*1e050*/  SEL R6, RZ, 0x1, P1 ;  /* 0x00000001ff067807 */ /* 0x000fe40000800000 */
[----:B------:R-:W-:Y:S02]  /*1e060*/  SEL R5, R5, RZ, P1 ;  /* 0x000000ff05057207 */ /* 0x000fe40000800000 */
[----:B--2---:R-:W-:Y:S02]  /*1e070*/  LOP3.LUT R8, R8, R6, RZ, 0x3c, !PT ;  /* 0x0000000608087212 */ /* 0x004fe400078e3cff */
[----:B------:R-:W-:-:S03]  /*1e080*/  IADD3 R6, R4, -0x2, RZ ;  /* 0xfffffffe04067810 */ /* 0x000fc60007ffe0ff */
[----:B------:R0:W-:Y:S01]  /*1e090*/  STL [R1+0x1c], R8 ;  /* 0x00001c0801007387 */ /* 0x0001e20000100800 */
[----:B------:R-:W-:-:S03]  /*1e0a0*/  ISETP.GE.AND P2, PT, R6, R3, PT ;  /* 0x000000030600720c */ /* 0x000fc60003f46270 */
[----:B------:R0:W-:Y:S10]  /*1e0b0*/  STL [R1+0x14], R5 ;  /* 0x0000140501007387 */ /* 0x0001f40000100800 */
[----:B0-----:R-:W-:Y:S05]  /*1e0c0*/  @!P2 BRA `(.L_x_469) ;  /* 0x000000040080a947 */ /* 0x001fea0003800000 */
[C---:B------:R-:W-:Y:S02]  /*1e0d0*/  IMAD R5, R4.reuse, 0xe0, R9 ;  /* 0x000000e004057824 */ /* 0x040fe400078e0209 */
[----:B------:R-:W-:Y:S02]  /*1e0e0*/  VIADD R4, R4, 0xffffffff ;  /* 0xffffffff04047836 */ /* 0x000fe40000000000 */
[----:B------:R-:W-:-:S07]  /*1e0f0*/  VIADD R5, R5, 0xfffffe40 ;  /* 0xfffffe4005057836 */ /* 0x000fce0000000000 */
.L_x_499:
[----:B------:R-:W-:Y:S05]  /*1e100*/  YIELD ;  /* 0x0000000000007946 */ /* 0x000fea0003800000 */
[----:B------:R-:W-:Y:S04]  /*1e110*/  BSSY B1, `(.L_x_487) ;  /* 0x000004e000017945 */ /* 0x000fe80003800000 */
[----:B0-----:R-:W-:Y:S05]  /*1e120*/  @!P6 BRA `(.L_x_488) ;  /* 0x000000040030e947 */ /* 0x001fea0003800000 */
[----:B------:R-:W2:Y:S04]  /*1e130*/  LDL R6, [R1+0x14] ;  /* 0x0000140001067983 */ /* 0x000ea80000100800 */
[----:B------:R-:W3:Y:S01]  /*1e140*/  LDL R7, [R1+0x1c] ;  /* 0x00001c0001077983 */ /* 0x000ee20000100800 */
[----:B------:R-:W0:Y:S01]  /*1e150*/  S2R R8, SR_TID.X ;  /* 0x0000000000087919 */ /* 0x000e220000002100 */
[----:B------:R-:W-:Y:S01]  /*1e160*/  BSSY B2, `(.L_x_489) ;  /* 0x0000007000027945 */ /* 0x000fe20003800000 */
[----:B0-----:R-:W-:-:S04]  /*1e170*/  LOP3.LUT R8, R8, 0x7f, RZ, 0xc0, !PT ;  /* 0x0000007f08087812 */ /* 0x001fc800078ec0ff */
[----:B------:R-:W-:Y:S01]  /*1e180*/  ISETP.NE.AND P2, PT, R8, RZ, PT ;  /* 0x000000ff0800720c */ /* 0x000fe20003f45270 */
[----:B--2---:R-:W-:Y:S01]  /*1e190*/  IMAD R6, R6, 0x8, R11 ;  /* 0x0000000806067824 */ /* 0x004fe200078e020b */
[----:B---3--:R-:W-:-:S04]  /*1e1a0*/  SHF.L.U32 R7, R7, 0x1f, RZ ;  /* 0x0000001f07077819 */ /* 0x008fc800000006ff */
[----:B------:R-:W0:Y:S02]  /*1e1b0*/  SYNCS.PHASECHK.TRANS64.TRYWAIT P1, [R6+URZ+0x2e8a0], R7 ;  /* 0x02e8a007060075a7 */ /* 0x000e24000802017f */
[----:B0-----:R-:W-:Y:S05]  /*1e1c0*/  @!P1 BRA `(.L_x_490) ;  /* 0x0000005c00509947 */ /* 0x001fea0003800000 */
.L_x_650:
[----:B------:R-:W-:Y:S05]  /*1e1d0*/  BSYNC B2 ;  /* 0x0000000000027941 */ /* 0x000fea0003800000 */
.L_x_489:
        /* <DEDUP_REMOVED lines=9> */
.L_x_492:
[----:B------:R-:W-:Y:S05]  /*1e270*/  BSYNC B2 ;  /* 0x0000000000027941 */ /* 0x000fea0003800000 */
.L_x_491:
[----:B------:R-:W2:Y:S01]  /*1e280*/  LDL R8, [R1+0x14] ;  /* 0x0000140001087983 */ /* 0x000ea20000100800 */
[----:B------:R-:W-:Y:S01]  /*1e290*/  IMAD.MOV.U32 R12, RZ, RZ, RZ ;  /* 0x000000ffff0c7224 */ /* 0x000fe200078e00ff */
[----:B------:R-:W-:Y:S01]  /*1e2a0*/  UIADD3 UR4, UP0, UR36, 0x570, URZ ;  /* 0x0000057024047890 */ /* 0x000fe2000ff1e03f */
[----:B------:R-:W-:Y:S01]  /*1e2b0*/  PLOP3.LUT P1, PT, PT, PT, PT, 0x80, 0x0 ;  /* 0x000000000000781c */ /* 0x000fe20003f2f070 */
[----:B------:R-:W-:Y:S01]  /*1e2c0*/  UMOV UR6, 0x0 ;  /* 0x0000000000067882 */ /* 0x000fe20000000000 */
[----:B------:R-:W-:Y:S01]  /*1e2d0*/  IADD3 R9, R6, 0x2e890, RZ ;  /* 0x0002e89006097810 */ /* 0x000fe20007ffe0ff */
[----:B------:R-:W-:Y:S01]  /*1e2e0*/  UIADD3.X UR5, URZ, UR37, URZ, UP0, !UPT ;  /* 0x000000253f057290 */ /* 0x000fe200087fe43f */
[----:B------:R-:W-:Y:S01]  /*1e2f0*/  R2UR UR10, R12 ;  /* 0x000000000c0a72ca */ /* 0x000fe200000e0000 */
[----:B------:R-:W-:Y:S01]  /*1e300*/  UMOV UR7, 0x12f00000 ;  /* 0x12f0000000077882 */ /* 0x000fe20000000000 */
[----:B--2---:R-:W-:-:S04]  /*1e310*/  IMAD R8, R8, 0x7000, R11 ;  /* 0x0000700008087824 */ /* 0x004fc800078e020b */
[----:B------:R-:W-:-:S09]  /*1e320*/  VIADD R10, R8, 0x20400 ;  /* 0x00020400080a7836 */ /* 0x000fd20000000000 */
.L_x_493:
        /* <DEDUP_REMOVED lines=13> */
.L_x_651:
[----:B------:R-:W-:Y:S05]  /*1e400*/  BSYNC B2 ;  /* 0x0000000000027941 */ /* 0x000fea0003800000 */
.L_x_494:
[----:B------:R-:W-:Y:S01]  /*1e410*/  BSSY B2, `(.L_x_496) ;  /* 0x000000b000027945 */ /* 0x000fe20003800000 */
[----:B------:R-:W-:Y:S02]  /*1e420*/  IMAD.MOV.U32 R14, RZ, RZ, 0x0 ;  /* 0x00000000ff0e7424 */ /* 0x000fe400078e00ff */
[----:B------:R-:W-:Y:S01]  /*1e430*/  IMAD.MOV.U32 R15, RZ, RZ, 0x12f00000 ;  /* 0x12f00000ff0f7424 */ /* 0x000fe200078e00ff */
[----:B------:R-:W-:Y:S06]  /*1e440*/  @P2 BRA `(.L_x_497) ;  /* 0x00000000001c2947 */ /* 0x000fec0003800000 */
[----:B------:R-:W2:Y:S01]  /*1e450*/  S2R R9, SR_TID.X ;  /* 0x0000000000097919 */ /* 0x000ea20000002100 */
[----:B01----:R-:W-:-:S04]  /*1e460*/  IMAD.MOV.U32 R7, RZ, RZ, 0x7000 ;  /* 0x00007000ff077424 */ /* 0x003fc800078e00ff */
[----:B------:R3:W-:Y:S01]  /*1e470*/  SYNCS.ARRIVE.TRANS64 RZ, [R6+URZ+0x2e8b0], R7 ;  /* 0x02e8b00706ff79a7 */ /* 0x0007e2000800003f */
[----:B--2---:R-:W-:-:S04]  /*1e480*/  LOP3.LUT R9, R9, 0x1f, RZ, 0xc0, !PT ;  /* 0x0000001f09097812 */ /* 0x004fc800078ec0ff */
[----:B------:R-:W-:-:S13]  /*1e490*/  ISETP.NE.AND P1, PT, R9, RZ, PT ;  /* 0x000000ff0900720c */ /* 0x000fda0003f25270 */
[----:B---3--:R-:W-:Y:S05]  /*1e4a0*/  @!P1 BRA `(.L_x_497) ;  /* 0x0000000000049947 */ /* 0x008fea0003800000 */
[----:B------:R-:W-:Y:S01]  /*1e4b0*/  BPT.TRAP 0x1 ;  /* 0x000000040000795c */ /* 0x000fe20000300000 */
.L_x_497:
[----:B------:R-:W-:Y:S05]  /*1e4c0*/  BSYNC B2 ;  /* 0x0000000000027941 */ /* 0x000fea0003800000 */
.L_x_496:
[----:B------:R-:W-:Y:S01]  /*1e4d0*/  R2UR UR10, R12 ;  /* 0x000000000c0a72ca */ /* 0x000fe200000e0000 */
[----:B------:R-:W-:Y:S01]  /*1e4e0*/  UIADD3 UR4, UP0, UR36, 0x670, URZ ;  /* 0x0000067024047890 */ /* 0x000fe2000ff1e03f */
[----:B------:R-:W-:Y:S01]  /*1e4f0*/  R2UR UR6, R14 ;  /* 0x000000000e0672ca */ /* 0x000fe200000e0000 */
[----:B------:R-:W-:Y:S01]  /*1e500*/  VIADD R8, R8, 0xe400 ;  /* 0x0000e40008087836 */ /* 0x000fe20000000000 */
[----:B------:R-:W-:Y:S01]  /*1e510*/  R2UR UR7, R15 ;  /* 0x000000000f0772ca */ /* 0x000fe200000e0000 */
[----:B------:R-:W-:Y:S01]  /*1e520*/  UIADD3.X UR5, URZ, UR37, URZ, UP0, !UPT ;  /* 0x000000253f057290 */ /* 0x000fe200087fe43f */
[----:B------:R-:W-:Y:S02]  /*1e530*/  PLOP3.LUT P1, PT, PT, PT, PT, 0x80, 0x0 ;  /* 0x000000000000781c */ /* 0x000fe40003f2f070 */
[----:B01----:R-:W-:-:S11]  /*1e540*/  IADD3 R6, R6, 0x2e8b0, RZ ;  /* 0x0002e8b006067810 */ /* 0x003fd60007ffe0ff */
.L_x_498:
        /* <DEDUP_REMOVED lines=9> */
[----:B0-----:R-:W-:Y:S05]  /*1e5e0*/  @P1 BRA.U.ANY `(.L_x_498) ;  /* 0xfffffffd00d81947 */ /* 0x001fea000393ffff */
.L_x_488:
[----:B------:R-:W-:Y:S05]  /*1e5f0*/  BSYNC B1 ;  /* 0x0000000000017941 */ /* 0x000fea0003800000 */
.L_x_487:
[----:B------:R-:W2:Y:S04]  /*1e600*/  LDL.LU R7, [R1+0x14] ;  /* 0x0000140001077983 */ /* 0x000ea80000300800 */
[----:B------:R-:W3:Y:S01]  /*1e610*/  LDL.LU R9, [R1+0x1c] ;  /* 0x00001c0001097983 */ /* 0x000ee20000300800 */
[----:B------:R-:W-:Y:S02]  /*1e620*/  VIADD R4, R4, 0xffffffff ;  /* 0xffffffff04047836 */ /* 0x000fe40000000000 */
[----:B------:R-:W-:-:S03]  /*1e630*/  VIADD R5, R5, 0xffffff20 ;  /* 0xffffff2005057836 */ /* 0x000fc60000000000 */
[----:B------:R-:W-:Y:S01]  /*1e640*/  ISETP.GT.AND P2, PT, R4, R3, PT ;  /* 0x000000030400720c */ /* 0x000fe20003f44270 */
[----:B--2---:R-:W-:-:S05]  /*1e650*/  VIADD R6, R7, 0x1 ;  /* 0x0000000107067836 */ /* 0x004fca0000000000 */
[----:B------:R-:W-:-:S04]  /*1e660*/  ISETP.NE.AND P1, PT, R6, 0x2, PT ;  /* 0x000000020600780c */ /* 0x000fc80003f25270 */
[----:B------:R-:W-:Y:S02]  /*1e670*/  SEL R7, RZ, 0x1, P1 ;  /* 0x00000001ff077807 */ /* 0x000fe40000800000 */
[----:B------:R-:W-:Y:S02]  /*1e680*/  SEL R6, R6, RZ, P1 ;  /* 0x000000ff06067207 */ /* 0x000fe40000800000 */
[----:B---3--:R-:W-:-:S03]  /*1e690*/  LOP3.LUT R9, R9, R7, RZ, 0x3c, !PT ;  /* 0x0000000709097212 */ /* 0x008fc600078e3cff */
[----:B------:R0:W-:Y:S04]  /*1e6a0*/  STL [R1+0x14], R6 ;  /* 0x0000140601007387 */ /* 0x0001e80000100800 */
[----:B------:R0:W-:Y:S01]  /*1e6b0*/  STL [R1+0x1c], R9 ;  /* 0x00001c0901007387 */ /* 0x0001e20000100800 */
[----:B------:R-:W-:Y:S05]  /*1e6c0*/  @P2 BRA `(.L_x_499) ;  /* 0xfffffff8008c2947 */ /* 0x000fea000383ffff */
.L_x_469:
[----:B------:R-:W-:Y:S05]  /*1e6d0*/  BSYNC B0 ;  /* 0x0000000000007941 */ /* 0x000fea0003800000 */
.L_x_468:
[----:B------:R-:W-:Y:S05]  /*1e6e0*/  @!P0 WARPSYNC.ALL ;  /* 0x0000000000008948 */ /* 0x000fea0003800000 */
[----:B------:R-:W-:Y:S01]  /*1e6f0*/  @!P0 BAR.SYNC.DEFER_BLOCKING 0xc, 0x180 ;  /* 0x0306000000008b1d */ /* 0x000fe20000010000 */
[----:B------:R-:W-:-:S05]  /*1e700*/  ISETP.GT.AND P0, PT, R19, RZ, PT ;  /* 0x000000ff1300720c */ /* 0x000fca0003f04270 */
[----:B------:R-:W-:Y:S08]  /*1e710*/  BSSY B6, `(.L_x_500) ;  /* 0x00002d2000067945 */ /* 0x000ff00003800000 */
[----:B------:R-:W-:Y:S05]  /*1e720*/  @P0 BRA `(.L_x_501) ;  /* 0x0000000000480947 */ /* 0x000fea0003800000 */
[----:B0-----:R-:W0:Y:S02]  /*1e730*/  S2R R6, SR_TID.X ;  /* 0x0000000000067919 */ /* 0x001e240000002100 */
        /* <DEDUP_REMOVED lines=15> */
[----:B------:R1:W-:Y:S01]  /*1e830*/  STL [R1], R0 ;  /* 0x0000000001007387 */ /* 0x0003e20000100800 */
[----:B------:R-:W-:Y:S05]  /*1e840*/  BRA `(.L_x_502) ;  /* 0x0000002800f87947 */ /* 0x000fea0003800000 */
.L_x_501:
[----:B------:R-:W1:Y:S01]  /*1e850*/  S2R R0, SR_CgaCtaId ;  /* 0x0000000000007919 */ /* 0x000e620000008800 */
[----:B------:R-:W-:-:S04]  /*1e860*/  MOV R2, 0x400 ;  /* 0x0000040000027802 */ /* 0x000fc80000000f00 */
[----:B-1----:R-:W-:-:S05]  /*1e870*/  LEA R3, R0, R2, 0x18 ;  /* 0x0000000200037211 */ /* 0x002fca00078ec0ff */
[----:B------:R1:W-:Y:S01]  /*1e880*/  STL [R1+0x38], R3 ;  /* 0x0000380301007387 */ /* 0x0003e20000100800 */
[----:B------:R-:W-:-:S05]  /*1e890*/  VIADD R0, R3, 0x20400 ;  /* 0x0002040003007836 */ /* 0x000fca0000000000 */
[----:B------:R-:W-:-:S13]  /*1e8a0*/  LOP3.LUT P0, RZ, R0, 0x3ff, RZ, 0xc0, !PT ;  /* 0x000003ff00ff7812 */ /* 0x000fda000780c0ff */
[----:B-1----:R-:W-:Y:S05]  /*1e8b0*/  @!P0 BRA `(.L_x_503) ;  /* 0x0000000000408947 */ /* 0x002fea0003800000 */
[----:B------:R-:W-:Y:S01]  /*1e8c0*/  MOV R2, 0x0 ;  /* 0x0000000000027802 */ /* 0x000fe20000000f00 */
[----:B------:R-:W-:Y:S01]  /*1e8d0*/  ULDC.64 UR6, c[0x4][0x98] ;  /* 0x0100260000067ab9 */ /* 0x000fe20000000a00 */
[----:B------:R-:W-:Y:S01]  /*1e8e0*/  ULDC.64 UR8, c[0x4][0xa0] ;  /* 0x0100280000087ab9 */ /* 0x000fe20000000a00 */
[----:B------:R-:W-:Y:S01]  /*1e8f0*/  ULDC.64 UR4, c[0x4][0x8] ;  /* 0x0100020000047ab9 */ /* 0x000fe20000000a00 */
[----:B------:R-:W-:Y:S01]  /*1e900*/  IMAD.U32 R4, RZ, RZ, UR6 ;  /* 0x00000006ff047e24 */ /* 0x000fe2000f8e00ff */
[----:B------:R-:W-:Y:S01]  /*1e910*/  MOV R5, UR7 ;  /* 0x0000000700057c02 */ /* 0x000fe20008000f00 */
[----:B------:R-:W1:Y:S01]  /*1e920*/  LDC.64 R2, c[0x4][R2] ;  /* 0x0100000002027b82 */ /* 0x000e620000000a00 */
[----:B0-----:R-:W-:Y:S01]  /*1e930*/  IMAD.U32 R6, RZ, RZ, UR8 ;  /* 0x00000008ff067e24 */ /* 0x001fe2000f8e00ff */
[----:B------:R-:W-:Y:S01]  /*1e940*/  MOV R12, 0x1 ;  /* 0x00000001000c7802 */ /* 0x000fe20000000f00 */
[----:B------:R-:W-:Y:S02]  /*1e950*/  IMAD.U32 R7, RZ, RZ, UR9 ;  /* 0x00000009ff077e24 */ /* 0x000fe4000f8e00ff */
[----:B------:R-:W-:-:S02]  /*1e960*/  IMAD.U32 R10, RZ, RZ, UR4 ;  /* 0x00000004ff0a7e24 */ /* 0x000fc4000f8e00ff */
[----:B------:R-:W-:Y:S02]  /*1e970*/  IMAD.U32 R11, RZ, RZ, UR5 ;  /* 0x00000005ff0b7e24 */ /* 0x000fe4000f8e00ff */
[----:B------:R-:W-:Y:S02]  /*1e980*/  IMAD.MOV.U32 R8, RZ, RZ, 0x70 ;  /* 0x00000070ff087424 */ /* 0x000fe400078e00ff */
[----:B------:R-:W-:-:S07]  /*1e990*/  IMAD.MOV.U32 R13, RZ, RZ, RZ ;  /* 0x000000ffff0d7224 */ /* 0x000fce00078e00ff */
[----:B------:R-:W-:-:S07]  /*1e9a0*/  LEPC R20, `(.L_x_503) ;  /* 0x000000001014794e */ /* 0x000fce0000000000 */
[----:B-1----:R-:W-:Y:S05]  /*1e9b0*/  CALL.ABS.NOINC R2 ;  /* 0x0000000002007343 */ /* 0x002fea0003c00000 */
.L_x_503:
[----:B------:R-:W2:Y:S01]  /*1e9c0*/  LDL.LU R2, [R1+0x40] ;  /* 0x0000400001027983 */ /* 0x000ea20000300800 */
[----:B------:R-:W-:Y:S01]  /*1e9d0*/  MOV R0, 0x400 ;  /* 0x0000040000007802 */ /* 0x000fe20000000f00 */
[----:B------:R-:W1:Y:S03]  /*1e9e0*/  S2R R15, SR_CgaCtaId ;  /* 0x00000000000f7919 */ /* 0x000e660000008800 */
[----:B-1----:R-:W-:-:S05]  /*1e9f0*/  LEA R0, R15, R0, 0x18 ;  /* 0x000000000f007211 */ /* 0x002fca00078ec0ff */
[----:B------:R-:W-:-:S05]  /*1ea00*/  VIADD R0, R0, 0xe400 ;  /* 0x0000e40000007836 */ /* 0x000fca0000000000 */
[----:B------:R-:W-:Y:S01]  /*1ea10*/  LOP3.LUT P0, RZ, R0, 0x3ff, RZ, 0xc0, !PT ;  /* 0x000003ff00ff7812 */ /* 0x000fe2000780c0ff */
[----:B------:R1:W-:Y:S01]  /*1ea20*/  STL [R1+0x20], R0 ;  /* 0x0000200001007387 */ /* 0x0003e20000100800 */
[----:B--2---:R-:W-:-:S11]  /*1ea30*/  LOP3.LUT R2, R2, 0xfffffffe, RZ, 0xc0, !PT ;  /* 0xfffffffe02027812 */ /* 0x004fd600078ec0ff */
[----:B------:R-:W-:-:S05]  /*1ea40*/  @P0 LOP3.LUT R2, R2, 0x1, RZ, 0xfc, !PT ;  /* 0x0000000102020812 */ /* 0x000fca00078efcff */
[----:B------:R1:W-:Y:S01]  /*1ea50*/  STL [R1+0x40], R2 ;  /* 0x0000400201007387 */ /* 0x0003e20000100800 */
[----:B------:R-:W-:Y:S05]  /*1ea60*/  @!P0 BRA `(.L_x_504) ;  /* 0x0000000000408947 */ /* 0x000fea0003800000 */
[----:B-1----:R-:W-:Y:S01]  /*1ea70*/  MOV R2, 0x0 ;  /* 0x0000000000027802 */ /* 0x002fe20000000f00 */
[----:B------:R-:W-:Y:S01]  /*1ea80*/  ULDC.64 UR6, c[0x4][0x98] ;  /* 0x0100260000067ab9 */ /* 0x000fe20000000a00 */
[----:B------:R-:W-:Y:S01]  /*1ea90*/  ULDC.64 UR8, c[0x4][0xa0] ;  /* 0x0100280000087ab9 */ /* 0x000fe20000000a00 */
[----:B------:R-:W-:Y:S01]  /*1eaa0*/  ULDC.64 UR4, c[0x4][0x10] ;  /* 0x0100040000047ab9 */ /* 0x000fe20000000a00 */
[----:B------:R-:W-:Y:S01]  /*1eab0*/  IMAD.U32 R4, RZ, RZ, UR6 ;  /* 0x00000006ff047e24 */ /* 0x000fe2000f8e00ff */
[----:B------:R-:W-:Y:S01]  /*1eac0*/  MOV R7, UR9 ;  /* 0x0000000900077c02 */ /* 0x000fe20008000f00 */
[----:B------:R-:W1:Y:S01]  /*1ead0*/  LDC.64 R2, c[0x4][R2] ;  /* 0x0100000002027b82 */ /* 0x000e620000000a00 */
[----:B------:R-:W-:Y:S02]  /*1eae0*/  IMAD.U32 R5, RZ, RZ, UR7 ;  /* 0x00000007ff057e24 */ /* 0x000fe4000f8e00ff */
[----:B0-----:R-:W-:Y:S02]  /*1eaf0*/  IMAD.U32 R6, RZ, RZ, UR8 ;  /* 0x00000008ff067e24 */ /* 0x001fe4000f8e00ff */
[----:B------:R-:W-:-:S02]  /*1eb00*/  IMAD.U32 R10, RZ, RZ, UR4 ;  /* 0x00000004ff0a7e24 */ /* 0x000fc4000f8e00ff */
[----:B------:R-:W-:Y:S02]  /*1eb10*/  IMAD.U32 R11, RZ, RZ, UR5 ;  /* 0x00000005ff0b7e24 */ /* 0x000fe4000f8e00ff */
[----:B------:R-:W-:Y:S02]  /*1eb20*/  IMAD.MOV.U32 R8, RZ, RZ, 0x70 ;  /* 0x00000070ff087424 */ /* 0x000fe400078e00ff */
[----:B------:R-:W-:Y:S02]  /*1eb30*/  IMAD.MOV.U32 R12, RZ, RZ, 0x1 ;  /* 0x00000001ff0c7424 */ /* 0x000fe400078e00ff */
[----:B------:R-:W-:-:S07]  /*1eb40*/  IMAD.MOV.U32 R13, RZ, RZ, RZ ;  /* 0x000000ffff0d7224 */ /* 0x000fce00078e00ff */
[----:B------:R-:W-:-:S07]  /*1eb50*/  LEPC R20, `(.L_x_504) ;  /* 0x000000001014794e */ /* 0x000fce0000000000 */
[----:B-1----:R-:W-:Y:S05]  /*1eb60*/  CALL.ABS.NOINC R2 ;  /* 0x0000000002007343 */ /* 0x002fea0003c00000 */
.L_x_504:
[----:B-1----:R-:W2:Y:S02]  /*1eb70*/  LDL R2, [R1+0x38] ;  /* 0x0000380001027983 */ /* 0x002ea40000100800 */
[----:B--2---:R-:W-:-:S04]  /*1eb80*/  IADD3 R0, R2, 0x400, RZ ;  /* 0x0000040002007810 */ /* 0x004fc80007ffe0ff */
[----:B------:R-:W-:-:S13]  /*1eb90*/  LOP3.LUT P0, RZ, R0, 0x9f, RZ, 0xc0, !PT ;  /* 0x0000009f00ff7812 */ /* 0x000fda000780c0ff */
[----:B------:R-:W-:Y:S05]  /*1eba0*/  @!P0 BRA `(.L_x_505) ;  /* 0x0000000000408947 */ /* 0x000fea0003800000 */
[----:B------:R-:W-:Y:S01]  /*1ebb0*/  MOV R2, 0x0 ;  /* 0x0000000000027802 */ /* 0x000fe20000000f00 */
        /* <DEDUP_REMOVED lines=15> */
.L_x_505:
[----:B------:R-:W2:Y:S02]  /*1ecb0*/  LDL.LU R2, [R1+0x20] ;  /* 0x0000200001027983 */ /* 0x000ea40000300800 */
[----:B--2---:R-:W-:-:S13]  /*1ecc0*/  LOP3.LUT P6, RZ, R2, 0x3ff, RZ, 0xc0, !PT ;  /* 0x000003ff02ff7812 */ /* 0x004fda00078cc0ff */
[----:B------:R-:W-:Y:S05]  /*1ecd0*/  @!P6 BRA `(.L_x_506) ;  /* 0x000000000040e947 */ /* 0x000fea0003800000 */
[----:B------:R-:W-:Y:S01]  /*1ece0*/  MOV R2, 0x0 ;  /* 0x0000000000027802 */ /* 0x000fe20000000f00 */
[----:B------:R-:W-:Y:S01]  /*1ecf0*/  ULDC.64 UR4, c[0x4][0x98] ;  /* 0x0100260000047ab9 */ /* 0x000fe20000000a00 */
[----:B------:R-:W-:Y:S01]  /*1ed00*/  ULDC.64 UR6, c[0x4][0xa0] ;  /* 0x0100280000067ab9 */ /* 0x000fe20000000a00 */
[----:B------:R-:W-:Y:S01]  /*1ed10*/  ULDC.64 UR8, c[0x4][0x20] ;  /* 0x0100080000087ab9 */ /* 0x000fe20000000a00 */
[----:B------:R-:W-:Y:S01]  /*1ed20*/  IMAD.U32 R4, RZ, RZ, UR4 ;  /* 0x00000004ff047e24 */ /* 0x000fe2000f8e00ff */
[----:B0-----:R-:W-:Y:S01]  /*1ed30*/  MOV R6, UR6 ;  /* 0x0000000600067c02 */ /* 0x001fe20008000f00 */
[----:B------:R-:W0:Y:S01]  /*1ed40*/  LDC.64 R2, c[0x4][R2] ;  /* 0x0100000002027b82 */ /* 0x000e220000000a00 */
[----:B------:R-:W-:Y:S01]  /*1ed50*/  IMAD.U32 R5, RZ, RZ, UR5 ;  /* 0x00000005ff057e24 */ /* 0x000fe2000f8e00ff */
[----:B------:R-:W-:Y:S01]  /*1ed60*/  MOV R13, RZ ;  /* 0x000000ff000d7202 */ /* 0x000fe20000000f00 */
[----:B------:R-:W-:Y:S02]  /*1ed70*/  IMAD.U32 R7, RZ, RZ, UR7 ;  /* 0x00000007ff077e24 */ /* 0x000fe4000f8e00ff */
[----:B------:R-:W-:-:S02]  /*1ed80*/  IMAD.U32 R10, RZ, RZ, UR8 ;  /* 0x00000008ff0a7e24 */ /* 0x000fc4000f8e00ff */
[----:B------:R-:W-:Y:S02]  /*1ed90*/  IMAD.U32 R11, RZ, RZ, UR9 ;  /* 0x00000009ff0b7e24 */ /* 0x000fe4000f8e00ff */
[----:B------:R-:W-:Y:S02]  /*1eda0*/  IMAD.MOV.U32 R8, RZ, RZ, 0x70 ;  /* 0x00000070ff087424 */ /* 0x000fe400078e00ff */
[----:B------:R-:W-:-:S07]  /*1edb0*/  IMAD.MOV.U32 R12, RZ, RZ, 0x1 ;  /* 0x00000001ff0c7424 */ /* 0x000fce00078e00ff */
[----:B------:R-:W-:-:S07]  /*1edc0*/  LEPC R20, `(.L_x_506) ;  /* 0x000000001014794e */ /* 0x000fce0000000000 */
[----:B0-----:R-:W-:Y:S05]  /*1edd0*/  CALL.ABS.NOINC R2 ;  /* 0x0000000002007343 */ /* 0x001fea0003c00000 */
.L_x_506:
[----:B------:R-:W-:Y:S01]  /*1ede0*/  ULDC.64 UR4, c[0x0][0x9f8] ;  /* 0x00027e0000047ab9 */ /* 0x000fe20000000a00 */
[----:B------:R-:W2:Y:S01]  /*1edf0*/  LDL.LU R4, [R1+0x24] ;  /* 0x0000240001047983 */ /* 0x000ea20000300800 */
[----:B------:R-:W-:-:S03]  /*1ee00*/  ISETP.NE.U32.AND P0, PT, RZ, UR4, PT ;  /* 0x00000004ff007c0c */ /* 0x000fc6000bf05070 */
[----:B------:R-:W2:Y:S01]  /*1ee10*/  LDL.LU R0, [R1+0x4] ;  /* 0x0000040001007983 */ /* 0x000ea20000300800 */
[----:B------:R-:W-:Y:S01]  /*1ee20*/  ISETP.NE.AND.EX P0, PT, RZ, UR5, PT, P0 ;  /* 0x00000005ff007c0c */ /* 0x000fe2000bf05300 */
[----:B------:R-:W-:Y:S02]  /*1ee30*/  IMAD.MOV.U32 R5, RZ, RZ, R16 ;  /* 0x000000ffff057224 */ /* 0x000fe400078e0010 */
[----:B0-----:R-:W3:Y:S10]  /*1ee40*/  LDL R6, [R1+0x8] ;  /* 0x0000080001067983 */ /* 0x001ef40000100800 */
[----:B------:R-:W-:-:S04]  /*1ee50*/  @P0 IADD3 R2, P1, R17, UR4, RZ ;  /* 0x0000000411020c10 */ /* 0x000fc8000ff3e0ff */
[----:B------:R-:W-:Y:S01]  /*1ee60*/  @P0 IADD3.X R3, R18, UR5, RZ, P1, !PT ;  /* 0x0000000512030c10 */ /* 0x000fe20008ffe4ff */
[----:B------:R-:W-:-:S04]  /*1ee70*/  ULDC.64 UR4, c[0x0][0xa00] ;  /* 0x0002800000047ab9 */ /* 0x000fc80000000a00 */
[----:B------:R2:W4:Y:S02]  /*1ee80*/  @P0 LDG.E R5, desc[UR60][R2.64] ;  /* 0x0000003c02050981 */ /* 0x000524000c1e1900 */
[----:B--2---:R-:W-:Y:S02]  /*1ee90*/  IMAD R3, R0, 0x80, R4 ;  /* 0x0000008000037824 */ /* 0x004fe400078e0204 */
[----:B------:R-:W0:Y:S01]  /*1eea0*/  LDC R0, c[0x0][0x428] ;  /* 0x00010a00ff007b82 */ /* 0x000e220000000800 */
[----:B----4-:R1:W-:Y:S01]  /*1eeb0*/  STL [R1+0x20], R5 ;  /* 0x0000200501007387 */ /* 0x0103e20000100800 */
[----:B0-----:R-:W-:Y:S01]  /*1eec0*/  ISETP.NE.AND P0, PT, R0, 0x1, PT ;  /* 0x000000010000780c */ /* 0x001fe20003f05270 */
[----:B---3--:R-:W-:Y:S01]  /*1eed0*/  IMAD.MOV.U32 R0, RZ, RZ, R6 ;  /* 0x000000ffff007224 */ /* 0x008fe200078e0006 */
[----:B-1----:R-:W0:Y:S11]  /*1eee0*/  S2R R5, SR_TID.X ;  /* 0x0000000000057919 */ /* 0x002e360000002100 */
[----:B------:R-:W1:Y:S08]  /*1eef0*/  @P0 LDC R2, c[0x0][0x42c] ;  /* 0x00010b00ff020b82 */ /* 0x000e700000000800 */
[----:B------:R-:W2:Y:S01]  /*1ef00*/  @P0 LDC R4, c[0x0][0x430] ;  /* 0x00010c00ff040b82 */ /* 0x000ea20000000800 */
[----:B-1----:R-:W-:Y:S01]  /*1ef10*/  @P0 IMAD.HI.U32 R2, R6, R2, RZ ;  /* 0x0000000206020227 */ /* 0x002fe200078e00ff */
[----:B0-----:R-:W-:-:S04]  /*1ef20*/  LOP3.LUT R5, R5, 0x7f, RZ, 0xc0, !PT ;  /* 0x0000007f05057812 */ /* 0x001fc800078ec0ff */
[----:B------:R-:W-:Y:S02]  /*1ef30*/  ISETP.NE.AND P1, PT, R5, RZ, PT ;  /* 0x000000ff0500720c */ /* 0x000fe40003f25270 */
[----:B--2---:R-:W-:Y:S02]  /*1ef40*/  @P0 SHF.R.U32.HI R0, RZ, R4, R2 ;  /* 0x00000004ff000219 */ /* 0x004fe40000011602 */
[----:B------:R-:W-:Y:S02]  /*1ef50*/  ISETP.NE.U32.AND P0, PT, RZ, UR4, PT ;  /* 0x00000004ff007c0c */ /* 0x000fe4000bf05070 */
[----:B------:R-:W-:Y:S02]  /*1ef60*/  PLOP3.LUT P3, PT, P1, PT, PT, 0x8, 0x0 ;  /* 0x000000000000781c */ /* 0x000fe40000f6e170 */
[----:B------:R-:W-:-:S04]  /*1ef70*/  ISETP.NE.AND.EX P2, PT, RZ, UR5, PT, P0 ;  /* 0x00000005ff007c0c */ /* 0x000fc8000bf45300 */
[----:B------:R-:W-:Y:S01]  /*1ef80*/  SEL R6, R16, RZ, !P2 ;  /* 0x000000ff10067207 */ /* 0x000fe20005000000 */
[----:B------:R-:W-:-:S05]  /*1ef90*/  VOTEU.ALL UP1, P1 ;  /* 0x00000000003f7886 */ /* 0x000fca0000820000 */
[----:B------:R-:W-:-:S04]  /*1efa0*/  @!UP1 UIADD3 UR8, UP0, UR36, 0x270, URZ ;  /* 0x0000027024089890 */ /* 0x000fc8000ff1e03f */
[----:B------:R-:W-:-:S03]  /*1efb0*/  @!UP1 UIADD3.X UR9, URZ, UR37, URZ, UP0, !UPT ;  /* 0x000000253f099290 */ /* 0x000fc600087fe43f */
[----:B------:R-:W-:-:S09]  /*1efc0*/  VOTEU.ALL UP0, P1 ;  /* 0x00000000003f7886 */ /* 0x000fd20000800000 */
.L_x_507:
[----:B------:R-:W2:Y:S01]  /*1efd0*/  LDL R2, [R1+0x8] ;  /* 0x0000080001027983 */ /* 0x000ea20000100800 */
[----:B------:R-:W-:Y:S02]  /*1efe0*/  PLOP3.LUT P0, PT, P0, P3, PT, 0xa2, 0x0 ;  /* 0x000000000000781c */ /* 0x000fe40000707472 */
[----:B------:R-:W-:Y:S01]  /*1eff0*/  @P3 R2UR P0, UR7, R6 ;  /* 0x00000000060732ca */ /* 0x000fe20000000000 */
[----:B------:R-:W-:-:S07]  /*1f000*/  UMOV UR4, URZ ;  /* 0x0000003f00047c82 */ /* 0x000fce0008000000 */
[----:B------:R-:W-:Y:S02]  /*1f010*/  PLOP3.LUT P0, PT, P0, P3, PT, 0xa2, 0x0 ;  /* 0x000000000000781c */ /* 0x000fe40000707472 */
[----:B--2---:R-:W-:-:S08]  /*1f020*/  @P3 R2UR.OR P0, UR6, R2 ;  /* 0x00000000020632ca */ /* 0x004fd00000100000 */
[----:B------:R-:W-:Y:S02]  /*1f030*/  PLOP3.LUT P0, PT, P0, P3, PT, 0xa2, 0x0 ;  /* 0x000000000000781c */ /* 0x000fe40000707472 */
[----:B------:R-:W-:-:S08]  /*1f040*/  @P3 R2UR.OR P0, UR5, R3 ;  /* 0x00000000030532ca */ /* 0x000fd00000100000 */
[----:B------:R-:W-:-:S05]  /*1f050*/  @P3 PLOP3.LUT P3, PT, P0, PT, PT, 0x80, 0x0 ;  /* 0x000000000000381c */ /* 0x000fca000076f070 */
[----:B------:R0:W-:Y:S08]  /*1f060*/  @!UP0 UTMAPF.L2.4D [UR4], [UR8] ;  /* 0x00000004080085b8 */ /* 0x0001f00008018000 */
[----:B0-----:R-:W-:Y:S05]  /*1f070*/  @P3 BRA.U.ANY `(.L_x_507) ;  /* 0xfffffffd00d43947 */ /* 0x001fea000393ffff */
[----:B------:R-:W2:Y:S01]  /*1f080*/  LDL R16, [R1+0x20] ;  /* 0x0000200001107983 */ /* 0x000ea20000100800 */
[----:B------:R-:W0:Y:S01]  /*1f090*/  LDC.64 R4, c[0x0][0x3f8] ;  /* 0x0000fe00ff047b82 */ /* 0x000e220000000a00 */
[----:B------:R-:W-:Y:S02]  /*1f0a0*/  ULDC.64 UR4, c[0x0][0xa08] ;  /* 0x0002820000047ab9 */ /* 0x000fe40000000a00 */
[----:B0-----:R-:W-:Y:S01]  /*1f0b0*/  LOP3.LUT P0, RZ, R4, UR4, RZ, 0xfc, !PT ;  /* 0x0000000404ff7c12 */ /* 0x001fe2000f80fcff */
[----:B------:R-:W-:-:S03]  /*1f0c0*/  UMOV UR4, 0xffffffff ;  /* 0xffffffff00047882 */ /* 0x000fc60000000000 */
[----:B------:R-:W-:Y:S02]  /*1f0d0*/  LOP3.LUT P0, RZ, R5, UR5, RZ, 0xfc, P0 ;  /* 0x0000000505ff7c12 */ /* 0x000fe4000800fcff */
[----:B--2---:R-:W-:Y:S02]  /*1f0e0*/  SHF.R.S32.HI R17, RZ, 0x1f, R16 ;  /* 0x0000001fff117819 */ /* 0x004fe40000011410 */
[----:B------:R-:W-:-:S03]  /*1f0f0*/  SEL R2, R16, RZ, !P0 ;  /* 0x000000ff10027207 */ /* 0x000fc60004000000 */
[----:B------:R0:W-:Y:S01]  /*1f100*/  STL [R1+0x24], R17 ;  /* 0x0000241101007387 */ /* 0x0001e20000100800 */
[----:B------:R-:W-:Y:S05]  /*1f110*/  BRA.DIV UR4, `(.L_x_508) ;  /* 0x0000004e04a47947 */ /* 0x000fea000b800000 */
[----:B------:R-:W1:Y:S02]  /*1f120*/  S2R R7, SR_TID.X ;  /* 0x0000000000077919 */ /* 0x000e640000002100 */
[----:B-1----:R-:W-:-:S04]  /*1f130*/  SHF.R.U32.HI R7, RZ, 0x5, R7 ;  /* 0x00000005ff077819 */ /* 0x002fc80000011607 */
[----:B------:R-:W-:-:S05]  /*1f140*/  LOP3.LUT R7, R7, 0x3, RZ, 0xc0, !PT ;  /* 0x0000000307077812 */ /* 0x000fca00078ec0ff */
[----:B------:R1:W2:Y:S02]  /*1f150*/  SHFL.IDX PT, R14, R7, RZ, 0x1f ;  /* 0x00001fff070e7589 */ /* 0x0002a400000e0000 */
.L_x_654:
[----:B--2---:R-:W-:Y:S02]  /*1f160*/  ISETP.NE.AND P0, PT, R14, RZ, PT ;  /* 0x000000ff0e00720c */ /* 0x004fe40003f05270 */
[----:B------:R-:W-:-:S11]  /*1f170*/  PLOP3.LUT P6, PT, PT, PT, PT, 0x8, 0x0 ;  /* 0x000000000000781c */ /* 0x000fd60003fce170 */
[----:B------:R-:W-:Y:S05]  /*1f180*/  @P0 BRA `(.L_x_509) ;  /* 0x0000000400c40947 */ /* 0x000fea0003800000 */
[----:B------:R-:W-:-:S03]  /*1f190*/  UMOV UR4, 0xffffffff ;  /* 0xffffffff00047882 */ /* 0x000fc60000000000 */
[----:B------:R-:W-:Y:S05]  /*1f1a0*/  BRA.DIV UR4, `(.L_x_510) ;  /* 0x0000004e04b47947 */ /* 0x000fea000b800000 */
[----:B------:R-:W-:-:S13]  /*1f1b0*/  ELECT P6, URZ, PT ;  /* 0x00000000003f782f */ /* 0x000fda00038c0000 */
.L_x_657:
[----:B------:R-:W-:Y:S05]  /*1f1c0*/  @!P6 BRA `(.L_x_511) ;  /* 0x00000004005ce947 */ /* 0x000fea0003800000 */
[----:B-1----:R-:W2:Y:S01]  /*1f1d0*/  LDL R7, [R1+0x3c] ;  /* 0x00003c0001077983 */ /* 0x002ea20000100800 */
[----:B------:R-:W-:-:S04]  /*1f1e0*/  ISETP.NE.U32.AND P0, PT, R4, RZ, PT ;  /* 0x000000ff0400720c */ /* 0x000fc80003f05070 */
[----:B------:R-:W-:Y:S01]  /*1f1f0*/  ISETP.NE.AND.EX P0, PT, R5, RZ, PT, P0 ;  /* 0x000000ff0500720c */ /* 0x000fe20003f05300 */
[----:B--2---:R-:W-:-:S12]  /*1f200*/  VIADD R7, R7, 0xffffffff ;  /* 0xffffffff07077836 */ /* 0x004fd80000000000 */
[----:B------:R-:W-:Y:S05]  /*1f210*/  @!P0 BRA `(.L_x_512) ;  /* 0x0000000000488947 */ /* 0x000fea0003800000 */
[----:B------:R-:W1:Y:S01]  /*1f220*/  LDC R10, c[0x0][0x41c] ;  /* 0x00010700ff0a7b82 */ /* 0x000e620000000800 */
[----:B------:R-:W-:Y:S01]  /*1f230*/  IMAD.MOV.U32 R2, RZ, RZ, R7 ;  /* 0x000000ffff027224 */ /* 0x000fe200078e0007 */
[----:B------:R-:W-:Y:S01]  /*1f240*/  ULDC.64 UR4, c[0x0][0x408] ;  /* 0x0001020000047ab9 */ /* 0x000fe20000000a00 */
[----:B-1----:R-:W-:-:S13]  /*1f250*/  ISETP.NE.AND P0, PT, R10, 0x1, PT ;  /* 0x000000010a00780c */ /* 0x002fda0003f05270 */
[----:B------:R-:W1:Y:S02]  /*1f260*/  @P0 LDC.64 R8, c[0x0][0x420] ;  /* 0x00010800ff080b82 */ /* 0x000e640000000a00 */
[----:B-1----:R-:W-:-:S05]  /*1f270*/  @P0 IMAD.HI.U32 R8, R7, R8, RZ ;  /* 0x0000000807080227 */ /* 0x002fca00078e00ff */
[----:B------:R-:W-:-:S04]  /*1f280*/  @P0 SHF.R.U32.HI R2, RZ, R9, R8 ;  /* 0x00000009ff020219 */ /* 0x000fc80000011608 */
[----:B------:R-:W-:Y:S02]  /*1f290*/  IADD3 R8, -R2, RZ, RZ ;  /* 0x000000ff02087210 */ /* 0x000fe40007ffe1ff */
[----:B------:R-:W-:-:S03]  /*1f2a0*/  SHF.R.S32.HI R9, RZ, 0x1f, R2 ;  /* 0x0000001fff097819 */ /* 0x000fc60000011402 */
[----:B------:R-:W-:Y:S02]  /*1f2b0*/  IMAD R7, R10, R8, R7 ;  /* 0x000000080a077224 */ /* 0x000fe400078e0207 */
[----:B------:R-:W-:Y:S02]  /*1f2c0*/  IMAD R10, R17, UR4, RZ ;  /* 0x00000004110a7c24 */ /* 0x000fe4000f8e02ff */
[----:B------:R-:W-:Y:S02]  /*1f2d0*/  IMAD.MOV.U32 R8, RZ, RZ, R2 ;  /* 0x000000ffff087224 */ /* 0x000fe400078e0002 */
[C---:B------:R-:W-:Y:S02]  /*1f2e0*/  IMAD R2, R16.reuse, UR5, R10 ;  /* 0x0000000510027c24 */ /* 0x040fe4000f8e020a */
[----:B------:R-:W-:-:S04]  /*1f2f0*/  IMAD.WIDE.U32 R8, R16, UR4, R8 ;  /* 0x0000000410087c25 */ /* 0x000fc8000f8e0008 */
[----:B------:R-:W-:Y:S01]  /*1f300*/  IMAD.IADD R2, R9, 0x1, R2 ;  /* 0x0000000109027824 */ /* 0x000fe200078e0202 */
[----:B------:R-:W-:-:S04]  /*1f310*/  LEA R4, P0, R8, R4, 0x2 ;  /* 0x0000000408047211 */ /* 0x000fc800078010ff */
[----:B------:R-:W-:-:S05]  /*1f320*/  LEA.HI.X R5, R8, R5, R2, 0x2, P0 ;  /* 0x0000000508057211 */ /* 0x000fca00000f1402 */
[----:B------:R1:W5:Y:S04]  /*1f330*/  LDG.E R2, desc[UR60][R4.64] ;  /* 0x0000003c04027981 */ /* 0x000368000c1e1900 */
.L_x_512:
[----:B-1----:R-:W2:Y:S01]  /*1f340*/  LDL R4, [R1+0x10] ;  /* 0x0000100001047983 */ /* 0x002ea20000100800 */
[----:B------:R-:W-:-:S03]  /*1f350*/  MOV R9, 0x400 ;  /* 0x0000040000097802 */ /* 0x000fc60000000f00 */
[----:B------:R-:W3:Y:S01]  /*1f360*/  LDL R8, [R1+0x18] ;  /* 0x0000180001087983 */ /* 0x000ee20000100800 */
[----:B------:R-:W1:Y:S01]  /*1f370*/  S2R R10, SR_CgaCtaId ;  /* 0x00000000000a7919 */ /* 0x000e620000008800 */
[----:B------:R-:W4:Y:S01]  /*1f380*/  S2R R5, SR_TID.X ;  /* 0x0000000000057919 */ /* 0x000f220000002100 */
[----:B-1----:R-:W-:Y:S02]  /*1f390*/  LEA R9, R10, R9, 0x18 ;  /* 0x000000090a097211 */ /* 0x002fe400078ec0ff */
[----:B----4-:R-:W-:-:S04]  /*1f3a0*/  LOP3.LUT R5, R5, 0x7f, RZ, 0xc0, !PT ;  /* 0x0000007f05057812 */ /* 0x010fc800078ec0ff */
[----:B------:R-:W-:Y:S01]  /*1f3b0*/  ISETP.NE.AND P0, PT, R5, RZ, PT ;  /* 0x000000ff0500720c */ /* 0x000fe20003f05270 */
[----:B--2---:R-:W-:Y:S01]  /*1f3c0*/  IMAD R4, R4, 0x8, R9 ;  /* 0x0000000804047824 */ /* 0x004fe200078e0209 */
[----:B---3--:R-:W-:-:S04]  /*1f3d0*/  SHF.L.U32 R8, R8, 0x1f, RZ ;  /* 0x0000001f08087819 */ /* 0x008fc800000006ff */
[----:B------:R-:W1:Y:S02]  /*1f3e0*/  SYNCS.PHASECHK.TRANS64.TRYWAIT P2, [R4+URZ+0x2e880], R8 ;  /* 0x02e88008040075a7 */ /* 0x000e64000804017f */
[----:B-1----:R-:W-:Y:S05]  /*1f3f0*/  @!P2 BRA `(.L_x_513) ;  /* 0x0000004c0040a947 */ /* 0x002fea0003800000 */
.L_x_658:
        /* <DEDUP_REMOVED lines=8> */
.L_x_514:
[----:B------:R-:W2:Y:S01]  /*1f480*/  LDL R5, [R1+0x10] ;  /* 0x0000100001057983 */ /* 0x000ea20000100800 */
[----:B------:R-:W-:-:S03]  /*1f490*/  MOV R10, 0x400 ;  /* 0x00000400000a7802 */ /* 0x000fc60000000f00 */
[----:B------:R-:W3:Y:S01]  /*1f4a0*/  LDL R9, [R1+0x28] ;  /* 0x0000280001097983 */ /* 0x000ee20000100800 */
[----:B------:R-:W4:Y:S01]  /*1f4b0*/  S2R R11, SR_CgaCtaId ;  /* 0x00000000000b7919 */ /* 0x000f220000008800 */
[----:B------:R-:W-:Y:S01]  /*1f4c0*/  R2UR UR9, R4 ;  /* 0x00000000040972ca */ /* 0x000fe200000e0000 */
[----:B------:R-:W-:Y:S01]  /*1f4d0*/  UIADD3 UR4, UP0, UR36, 0x470, URZ ;  /* 0x0000047024047890 */ /* 0x000fe2000ff1e03f */
[----:B------:R-:W-:Y:S02]  /*1f4e0*/  R2UR UR12, R0 ;  /* 0x00000000000c72ca */ /* 0x000fe400000e0000 */
[----:B-----5:R-:W-:Y:S01]  /*1f4f0*/  R2UR UR13, R2 ;  /* 0x00000000020d72ca */ /* 0x020fe200000e0000 */
[----:B------:R-:W-:Y:S01]  /*1f500*/  UIADD3.X UR5, URZ, UR37, URZ, UP0, !UPT ;  /* 0x000000253f057290 */ /* 0x000fe200087fe43f */
[----:B----4-:R-:W-:-:S07]  /*1f510*/  LEA R10, R11, R10, 0x18 ;  /* 0x0000000a0b0a7211 */ /* 0x010fce00078ec0ff */
[----:B------:R-:W-:Y:S01]  /*1f520*/  UIADD3 UR9, UR9, 0x2e870, URZ ;  /* 0x0002e87009097890 */ /* 0x000fe2000fffe03f */
[----:B------:R-:W-:Y:S01]  /*1f530*/  UMOV UR6, 0x0 ;  /* 0x0000000000067882 */ /* 0x000fe20000000000 */
[----:B------:R-:W-:Y:S01]  /*1f540*/  UMOV UR7, 0x14f00000 ;  /* 0x14f0000000077882 */ /* 0x000fe20000000000 */
[----:B------:R-:W-:Y:S01]  /*1f550*/  UMOV UR10, URZ ;  /* 0x0000003f000a7c82 */ /* 0x000fe20008000000 */
[----:B--2---:R-:W-:-:S05]  /*1f560*/  IMAD R5, R5, 0x7000, R10 ;  /* 0x0000700005057824 */ /* 0x004fca00078e020a */
[----:B------:R-:W-:Y:S01]  /*1f570*/  R2UR UR8, R5 ;  /* 0x00000000050872ca */ /* 0x000fe200000e0000 */
[----:B---3--:R-:W-:-:S05]  /*1f580*/  IMAD R7, R7, 0xe0, R9 ;  /* 0x000000e007077824 */ /* 0x008fca00078e0209 */
[----:B------:R-:W-:-:S07]  /*1f590*/  R2UR UR11, R7 ;  /* 0x00000000070b72ca */ /* 0x000fce00000e0000 */
[----:B------:R-:W-:-:S09]  /*1f5a0*/  UIADD3 UR8, UR8, 0xe400, URZ ;  /* 0x0000e40008087890 */ /* 0x000fd2000fffe03f */
[----:B------:R2:W-:Y:S01]  /*1f5b0*/  UTMALDG.4D [UR8], [UR4], desc[UR6] ;  /* 0x00000608040075b4 */ /* 0x0005e20008019000 */
[----:B------:R-:W3:Y:S02]  /*1f5c0*/  SYNCS.PHASECHK.TRANS64.TRYWAIT P2, [R4+URZ+0x2e840], R8 ;  /* 0x02e84008040075a7 */ /* 0x000ee4000804017f */
[----:B--23--:R-:W-:Y:S05]  /*1f5d0*/  @!P2 BRA `(.L_x_515) ;  /* 0x0000004800dca947 */ /* 0x00cfea0003800000 */
.L_x_659:
[----:B------:R-:W-:Y:S05]  /*1f5e0*/  @P0 BRA `(.L_x_516) ;  /* 0x00000000001c0947 */ /* 0x000fea0003800000 */
[----:B------:R-:W3:Y:S01]  /*1f5f0*/  S2R R9, SR_TID.X ;  /* 0x0000000000097919 */ /* 0x000ee20000002100 */
[----:B-12---:R-:W-:-:S04]  /*1f600*/  IMAD.MOV.U32 R8, RZ, RZ, 0x7000 ;  /* 0x00007000ff087424 */ /* 0x006fc800078e00ff */
[----:B------:R4:W-:Y:S01]  /*1f610*/  SYNCS.ARRIVE.TRANS64 RZ, [R4+URZ+0x2e830], R8 ;  /* 0x02e8300804ff79a7 */ /* 0x0009e2000800003f */
[----:B---3--:R-:W-:-:S04]  /*1f620*/  LOP3.LUT R9, R9, 0x1f, RZ, 0xc0, !PT ;  /* 0x0000001f09097812 */ /* 0x008fc800078ec0ff */
[----:B------:R-:W-:-:S13]  /*1f630*/  ISETP.NE.AND P0, PT, R9, RZ, PT ;  /* 0x000000ff0900720c */ /* 0x000fda0003f05270 */
[----:B----4-:R-:W-:Y:S05]  /*1f640*/  @!P0 BRA `(.L_x_516) ;  /* 0x0000000000048947 */ /* 0x010fea0003800000 */
[----:B------:R-:W-:Y:S01]  /*1f650*/  BPT.TRAP 0x1 ;  /* 0x000000040000795c */ /* 0x000fe20000300000 */
.L_x_516:
        /* <DEDUP_REMOVED lines=8> */
[----:B------:R-:W-:Y:S01]  /*1f6e0*/  R2UR UR13, R2 ;  /* 0x00000000020d72ca */ /* 0x000fe200000e0000 */
[----:B------:R-:W-:-:S04]  /*1f6f0*/  UMOV UR10, URZ ;  /* 0x0000003f000a7c82 */ /* 0x000fc80008000000 */
[----:B------:R-:W-:Y:S02]  /*1f700*/  UIADD3 UR8, UR8, 0x20400, URZ ;  /* 0x0002040008087890 */ /* 0x000fe4000fffe03f */
[----:B------:R-:W-:-:S09]  /*1f710*/  UIADD3 UR9, UR9, 0x2e830, URZ ;  /* 0x0002e83009097890 */ /* 0x000fd2000fffe03f */
[----:B------:R3:W-:Y:S02]  /*1f720*/  UTMALDG.4D [UR8], [UR4], desc[UR6] ;  /* 0x00000608040075b4 */ /* 0x0007e40008019000 */
[----:B---3--:R-:W-:Y:S01]  /*1f730*/  NOP ;  /* 0x0000000000007918 */ /* 0x008fe20000000000 */
.L_x_511:
[----:B------:R-:W3:Y:S01]  /*1f740*/  LDL.LU R5, [R1+0x8] ;  /* 0x0000080001057983 */ /* 0x000ee20000300800 */
[----:B-1----:R-:W-:Y:S01]  /*1f750*/  MOV R7, 0x400 ;  /* 0x0000040000077802 */ /* 0x002fe20000000f00 */
[----:B--2---:R-:W1:Y:S01]  /*1f760*/  S2R R8, SR_CgaCtaId ;  /* 0x0000000000087919 */ /* 0x004e620000008800 */
[----:B------:R-:W-:Y:S05]  /*1f770*/  WARPSYNC.ALL ;  /* 0x0000000000007948 */ /* 0x000fea0003800000 */
[----:B------:R-:W-:Y:S01]  /*1f780*/  BAR.SYNC.DEFER_BLOCKING 0x8, 0x120 ;  /* 0x0204800000007b1d */ /* 0x000fe20000010000 */
[----:B------:R-:W-:-:S13]  /*1f790*/  ELECT P0, URZ, PT ;  /* 0x00000000003f782f */ /* 0x000fda0003800000 */
[----:B------:R-:W-:Y:S01]  /*1f7a0*/  @P0 R2UR UR13, R6 ;  /* 0x00000000060d02ca */ /* 0x000fe200000e0000 */
[----:B------:R-:W-:Y:S01]  /*1f7b0*/  UIADD3 UR4, UP0, UR36, 0x270, URZ ;  /* 0x0000027024047890 */ /* 0x000fe2000ff1e03f */
[----:B------:R-:W-:-:S03]  /*1f7c0*/  @P0 R2UR UR11, R3 ;  /* 0x00000000030b02ca */ /* 0x000fc600000e0000 */
[----:B------:R-:W-:Y:S01]  /*1f7d0*/  UIADD3.X UR5, URZ, UR37, URZ, UP0, !UPT ;  /* 0x000000253f057290 */ /* 0x000fe200087fe43f */
[----:B-1----:R-:W-:-:S04]  /*1f7e0*/  LEA R7, R8, R7, 0x18 ;  /* 0x0000000708077211 */ /* 0x002fc800078ec0ff */
[----:B------:R-:W-:Y:S02]  /*1f7f0*/  R2UR UR9, R7 ;  /* 0x00000000070972ca */ /* 0x000fe400000e0000 */
[----:B------:R-:W-:Y:S01]  /*1f800*/  @P0 MOV R4, 0x4000 ;  /* 0x0000400000040802 */ /* 0x000fe20000000f00 */
[----:B------:R-:W-:Y:S01]  /*1f810*/  UMOV UR6, 0x0 ;  /* 0x0000000000067882 */ /* 0x000fe20000000000 */
[----:B------:R-:W-:Y:S01]  /*1f820*/  UMOV UR7, 0x12f00000 ;  /* 0x12f0000000077882 */ /* 0x000fe20000000000 */
[----:B------:R-:W-:Y:S01]  /*1f830*/  UMOV UR10, URZ ;  /* 0x0000003f000a7c82 */ /* 0x000fe20008000000 */
[----:B------:R2:W-:Y:S07]  /*1f840*/  @P0 SYNCS.ARRIVE.TRANS64 RZ, [R7+URZ+0x2e800], R4 ;  /* 0x02e8000407ff09a7 */ /* 0x0005ee000800003f */
[----:B------:R-:W-:-:S02]  /*1f850*/  UIADD3 UR8, UR9, 0x1c400, URZ ;  /* 0x0001c40009087890 */ /* 0x000fc4000fffe03f */
[----:B------:R-:W-:Y:S01]  /*1f860*/  UIADD3 UR9, UR9, 0x2e800, URZ ;  /* 0x0002e80009097890 */ /* 0x000fe2000fffe03f */
[----:B---3--:R-:W-:-:S13]  /*1f870*/  @P0 R2UR UR12, R5 ;  /* 0x00000000050c02ca */ /* 0x008fda00000e0000 */
[----:B------:R2:W-:Y:S02]  /*1f880*/  UTMALDG.4D [UR8], [UR4], desc[UR6] ;  /* 0x00000608040075b4 */ /* 0x0005e40008019000 */
[----:B--2---:R-:W-:Y:S01]  /*1f890*/  NOP ;  /* 0x0000000000007918 */ /* 0x004fe20000000000 */
.L_x_509:
[----:B------:R-:W2:Y:S01]  /*1f8a0*/  LDL.LU R6, [R1+0x44] ;  /* 0x0000440001067983 */ /* 0x000ea20000300800 */
[----:B------:R-:W-:Y:S01]  /*1f8b0*/  MOV R4, 0x400 ;  /* 0x0000040000047802 */ /* 0x000fe20000000f00 */
[----:B------:R-:W-:Y:S01]  /*1f8c0*/  BSSY B0, `(.L_x_517) ;  /* 0x000000b000007945 */ /* 0x000fe20003800000 */
[----:B------:R-:W3:Y:S02]  /*1f8d0*/  S2R R5, SR_CgaCtaId ;  /* 0x0000000000057919 */ /* 0x000ee40000008800 */
[----:B---3--:R-:W-:Y:S01]  /*1f8e0*/  LEA R4, R5, R4, 0x18 ;  /* 0x0000000405047211 */ /* 0x008fe200078ec0ff */
[----:B--2---:R-:W-:-:S05]  /*1f8f0*/  VIADD R6, R6, 0x1 ;  /* 0x0000000106067836 */ /* 0x004fca0000000000 */
[----:B------:R-:W-:Y:S01]  /*1f900*/  LEA.HI R3, R6, R6, RZ, 0x1 ;  /* 0x0000000606037211 */ /* 0x000fe200078f08ff */
[----:B------:R2:W-:Y:S03]  /*1f910*/  STL [R1+0x44], R6 ;  /* 0x0000440601007387 */ /* 0x0005e60000100800 */
[----:B------:R-:W-:-:S05]  /*1f920*/  LOP3.LUT R3, R3, 0xfffffffe, RZ, 0xc0, !PT ;  /* 0xfffffffe03037812 */ /* 0x000fca00078ec0ff */
[----:B------:R-:W-:-:S05]  /*1f930*/  IMAD.IADD R3, R6, 0x1, -R3 ;  /* 0x0000000106037824 */ /* 0x000fca00078e0a03 */
[----:B------:R-:W-:-:S04]  /*1f940*/  SHF.L.U32 R3, R3, 0x1f, RZ ;  /* 0x0000001f03037819 */ /* 0x000fc800000006ff */
[----:B------:R-:W3:Y:S02]  /*1f950*/  SYNCS.PHASECHK.TRANS64.TRYWAIT P0, [R4+URZ+0x2e820], R3 ;  /* 0x02e82003040075a7 */ /* 0x000ee4000800017f */
[----:B--23--:R-:W-:Y:S05]  /*1f960*/  @!P0 BRA `(.L_x_518) ;  /* 0x00000048000c8947 */ /* 0x00cfea0003800000 */
.L_x_660:
[----:B------:R-:W-:Y:S05]  /*1f970*/  BSYNC B0 ;  /* 0x0000000000007941 */ /* 0x000fea0003800000 */
.L_x_517:
[----:B------:R-:W-:-:S13]  /*1f980*/  ISETP.GE.AND P0, PT, R19, 0xe1, PT ;  /* 0x000000e11300780c */ /* 0x000fda0003f06270 */
[----:B------:R-:W-:Y:S05]  /*1f990*/  @!P0 BRA `(.L_x_519) ;  /* 0x0000001000248947 */ /* 0x000fea0003800000 */
[----:B--2---:R-:W2:Y:S04]  /*1f9a0*/  LDL.LU R4, [R1+0x3c] ;  /* 0x00003c0001047983 */ /* 0x004ea80000300800 */
[----:B------:R3:W5:Y:S04]  /*1f9b0*/  LDL.LU R6, [R1+0x10] ;  /* 0x0000100001067983 */ /* 0x0007680000300800 */
[----:B-1----:R3:W5:Y:S02]  /*1f9c0*/  LDL.LU R7, [R1+0x18] ;  /* 0x0000180001077983 */ /* 0x0027640000300800 */
[----:B--23--:R-:W-:-:S07]  /*1f9d0*/  VIADD R21, R4, 0xfffffffe ;  /* 0xfffffffe04157836 */ /* 0x00cfce0000000000 */
.L_x_539:
[----:B-----5:R-:W-:Y:S01]  /*1f9e0*/  VIADD R4, R6, 0x1 ;  /* 0x0000000106047836 */ /* 0x020fe20000000000 */
[----:B------:R-:W-:Y:S05]  /*1f9f0*/  YIELD ;  /* 0x0000000000007946 */ /* 0x000fea0003800000 */
[----:B------:R-:W-:Y:S01]  /*1fa00*/  ISETP.NE.AND P0, PT, R4, 0x2, PT ;  /* 0x000000020400780c */ /* 0x000fe20003f05270 */
[----:B------:R-:W-:Y:S03]  /*1fa10*/  BSSY B0, `(.L_x_520) ;  /* 0x0000071000007945 */ /* 0x000fe60003800000 */
[----:B---3--:R-:W-:-:S02]  /*1fa20*/  SEL R3, RZ, 0x1, P0 ;  /* 0x00000001ff037807 */ /* 0x008fc40000000000 */
[----:B-1----:R-:W-:Y:S02]  /*1fa30*/  SEL R10, R4, RZ, P0 ;  /* 0x000000ff040a7207 */ /* 0x002fe40000000000 */
        /* <DEDUP_REMOVED lines=9> */
[----:B------:R-:W2:Y:S01]  /*1fad0*/  LDL R12, [R1+0x24] ;  /* 0x00002400010c7983 */ /* 0x000ea20000100800 */
[----:B------:R-:W3:Y:S01]  /*1fae0*/  LDC R5, c[0x0][0x41c] ;  /* 0x00010700ff057b82 */ /* 0x000ee20000000800 */
[----:B------:R-:W-:Y:S02]  /*1faf0*/  ULDC.64 UR6, c[0x0][0x408] ;  /* 0x0001020000067ab9 */ /* 0x000fe40000000a00 */
[----:B------:R-:W4:Y:S01]  /*1fb00*/  LDL R11, [R1+0x20] ;  /* 0x00002000010b7983 */ /* 0x000f220000100800 */
[----:B---3--:R-:W-:-:S13]  /*1fb10*/  ISETP.NE.AND P0, PT, R5, 0x1, PT ;  /* 0x000000010500780c */ /* 0x008fda0003f05270 */
[----:B------:R-:W3:Y:S02]  /*1fb20*/  @P0 LDC.64 R2, c[0x0][0x420] ;  /* 0x00010800ff020b82 */ /* 0x000ee40000000a00 */
[----:B---3--:R-:W-:Y:S01]  /*1fb30*/  @P0 IMAD.HI.U32 R4, R21, R2, RZ ;  /* 0x0000000215040227 */ /* 0x008fe200078e00ff */
[----:B------:R-:W-:-:S04]  /*1fb40*/  MOV R2, R21 ;  /* 0x0000001500027202 */ /* 0x000fc80000000f00 */
[----:B------:R-:W-:-:S04]  /*1fb50*/  @P0 SHF.R.U32.HI R2, RZ, R3, R4 ;  /* 0x00000003ff020219 */ /* 0x000fc80000011604 */
[--C-:B------:R-:W-:Y:S01]  /*1fb60*/  SHF.R.S32.HI R3, RZ, 0x1f, R2.reuse ;  /* 0x0000001fff037819 */ /* 0x100fe20000011402 */
[----:B------:R-:W-:-:S04]  /*1fb70*/  IMAD.MOV R8, RZ, RZ, -R2 ;  /* 0x000000ffff087224 */ /* 0x000fc800078e0a02 */
[----:B------:R-:W-:Y:S02]  /*1fb80*/  IMAD R8, R5, R8, R21 ;  /* 0x0000000805087224 */ /* 0x000fe400078e0215 */
[----:B--2---:R-:W-:-:S04]  /*1fb90*/  IMAD R4, R12, UR6, RZ ;  /* 0x000000060c047c24 */ /* 0x004fc8000f8e02ff */
[C---:B----4-:R-:W-:Y:S02]  /*1fba0*/  IMAD R4, R11.reuse, UR7, R4 ;  /* 0x000000070b047c24 */ /* 0x050fe4000f8e0204 */
[----:B------:R-:W-:-:S04]  /*1fbb0*/  IMAD.WIDE.U32 R2, R11, UR6, R2 ;  /* 0x000000060b027c25 */ /* 0x000fc8000f8e0002 */
[----:B------:R-:W-:Y:S01]  /*1fbc0*/  IMAD.IADD R3, R4, 0x1, R3 ;  /* 0x0000000104037824 */ /* 0x000fe200078e0203 */
[----:B------:R-:W-:-:S04]  /*1fbd0*/  LEA R4, P0, R2, UR4, 0x2 ;  /* 0x0000000402047c11 */ /* 0x000fc8000f8010ff */
[----:B------:R-:W-:-:S05]  /*1fbe0*/  LEA.HI.X R5, R2, UR5, R3, 0x2, P0 ;  /* 0x0000000502057c11 */ /* 0x000fca00080f1403 */
[----:B------:R2:W5:Y:S04]  /*1fbf0*/  LDG.E R2, desc[UR60][R4.64] ;  /* 0x0000003c04027981 */ /* 0x000568000c1e1900 */
.L_x_522:
[----:B--2---:R-:W2:Y:S01]  /*1fc00*/  S2R R5, SR_CgaCtaId ;  /* 0x0000000000057919 */ /* 0x004ea20000008800 */
[----:B------:R-:W-:Y:S01]  /*1fc10*/  MOV R4, 0x400 ;  /* 0x0000040000047802 */ /* 0x000fe20000000f00 */
[----:B------:R-:W-:Y:S01]  /*1fc20*/  BSSY B1, `(.L_x_523) ;  /* 0x0000009000017945 */ /* 0x000fe20003800000 */
[----:B------:R-:W3:Y:S02]  /*1fc30*/  S2R R3, SR_TID.X ;  /* 0x0000000000037919 */ /* 0x000ee40000002100 */
[----:B--2---:R-:W-:Y:S02]  /*1fc40*/  LEA R4, R5, R4, 0x18 ;  /* 0x0000000405047211 */ /* 0x004fe400078ec0ff */
[----:B---3--:R-:W-:-:S03]  /*1fc50*/  LOP3.LUT R3, R3, 0x7f, RZ, 0xc0, !PT ;  /* 0x0000007f03037812 */ /* 0x008fc600078ec0ff */
[----:B------:R-:W-:Y:S01]  /*1fc60*/  IMAD R5, R10, 0x8, R4 ;  /* 0x000000080a057824 */ /* 0x000fe200078e0204 */
[----:B------:R-:W-:Y:S02]  /*1fc70*/  SHF.L.U32 R4, R9, 0x1f, RZ ;  /* 0x0000001f09047819 */ /* 0x000fe400000006ff */
[----:B------:R-:W-:Y:S02]  /*1fc80*/  ISETP.NE.AND P2, PT, R3, RZ, PT ;  /* 0x000000ff0300720c */ /* 0x000fe40003f45270 */
[----:B------:R-:W2:Y:S02]  /*1fc90*/  SYNCS.PHASECHK.TRANS64.TRYWAIT P0, [R5+URZ+0x2e880], R4 ;  /* 0x02e88004050075a7 */ /* 0x000ea4000800017f */
[----:B--2---:R-:W-:Y:S09]  /*1fca0*/  @!P0 BRA `(.L_x_524) ;  /* 0x00000044005c8947 */ /* 0x004ff20003800000 */
.L_x_661:
[----:B------:R-:W-:Y:S05]  /*1fcb0*/  BSYNC B1 ;  /* 0x0000000000017941 */ /* 0x000fea0003800000 */
.L_x_523:
[----:B------:R-:W-:Y:S04]  /*1fcc0*/  BSSY B1, `(.L_x_525) ;  /* 0x0000009000017945 */ /* 0x000fe80003800000 */
[----:B------:R-:W-:Y:S05]  /*1fcd0*/  @P2 BRA `(.L_x_526) ;  /* 0x00000000001c2947 */ /* 0x000fea0003800000 */
[----:B------:R-:W1:Y:S02]  /*1fce0*/  S2R R3, SR_TID.X ;  /* 0x0000000000037919 */ /* 0x000e640000002100 */
[----:B-1----:R-:W-:Y:S01]  /*1fcf0*/  LOP3.LUT R9, R3, 0x1f, RZ, 0xc0, !PT ;  /* 0x0000001f03097812 */ /* 0x002fe200078ec0ff */
[----:B------:R-:W-:-:S03]  /*1fd00*/  IMAD.MOV.U32 R3, RZ, RZ, 0x7000 ;  /* 0x00007000ff037424 */ /* 0x000fc600078e00ff */
[----:B------:R-:W-:Y:S01]  /*1fd10*/  ISETP.NE.AND P0, PT, R9, RZ, PT ;  /* 0x000000ff0900720c */ /* 0x000fe20003f05270 */
[----:B------:R3:W-:-:S12]  /*1fd20*/  SYNCS.ARRIVE.TRANS64 RZ, [R5+URZ+0x2e870], R3 ;  /* 0x02e8700305ff79a7 */ /* 0x0007d8000800003f */
[----:B---3--:R-:W-:Y:S05]  /*1fd30*/  @!P0 BRA `(.L_x_526) ;  /* 0x0000000000048947 */ /* 0x008fea0003800000 */
[----:B------:R-:W-:Y:S01]  /*1fd40*/  BPT.TRAP 0x1 ;  /* 0x000000040000795c */ /* 0x000fe20000300000 */
.L_x_526:
[----:B------:R-:W-:Y:S05]  /*1fd50*/  BSYNC B1 ;  /* 0x0000000000017941 */ /* 0x000fea0003800000 */
.L_x_525:
[----:B------:R-:W3:Y:S04]  /*1fd60*/  LDL R3, [R1+0x10] ;  /* 0x0000100001037983 */ /* 0x000ee80000100800 */
[----:B-1----:R-:W4:Y:S01]  /*1fd70*/  LDL R9, [R1+0x28] ;  /* 0x0000280001097983 */ /* 0x002f220000100800 */
[----:B------:R-:W-:Y:S01]  /*1fd80*/  IMAD.MOV.U32 R11, RZ, RZ, RZ ;  /* 0x000000ffff0b7224 */ /* 0x000fe200078e00ff */
[----:B------:R-:W-:Y:S01]  /*1fd90*/  MOV R10, 0x400 ;  /* 0x00000400000a7802 */ /* 0x000fe20000000f00 */
[----:B------:R-:W-:Y:S01]  /*1fda0*/  UIADD3 UR4, UP0, UR36, 0x470, URZ ;  /* 0x0000047024047890 */ /* 0x000fe2000ff1e03f */
[----:B------:R-:W1:Y:S01]  /*1fdb0*/  S2R R12, SR_CgaCtaId ;  /* 0x00000000000c7919 */ /* 0x000e620000008800 */
[----:B------:R-:W-:Y:S01]  /*1fdc0*/  PLOP3.LUT P0, PT, PT, PT, PT, 0x80, 0x0 ;  /* 0x000000000000781c */ /* 0x000fe20003f0f070 */
[----:B------:R-:W-:Y:S01]  /*1fdd0*/  UMOV UR6, 0x0 ;  /* 0x0000000000067882 */ /* 0x000fe20000000000 */
[----:B------:R-:W-:Y:S01]  /*1fde0*/  R2UR UR10, R11 ;  /* 0x000000000b0a72ca */ /* 0x000fe200000e0000 */
[----:B------:R-:W-:Y:S01]  /*1fdf0*/  UIADD3.X UR5, URZ, UR37, URZ, UP0, !UPT ;  /* 0x000000253f057290 */ /* 0x000fe200087fe43f */
[----:B------:R-:W-:Y:S01]  /*1fe00*/  UMOV UR7, 0x14f00000 ;  /* 0x14f0000000077882 */ /* 0x000fe20000000000 */
[----:B-1----:R-:W-:-:S05]  /*1fe10*/  LEA R10, R12, R10, 0x18 ;  /* 0x0000000a0c0a7211 */ /* 0x002fca00078ec0ff */
[----:B---3--:R-:W-:Y:S02]  /*1fe20*/  IMAD R3, R3, 0x7000, R10 ;  /* 0x0000700003037824 */ /* 0x008fe400078e020a */
[----:B----4-:R-:W-:Y:S01]  /*1fe30*/  IMAD R8, R8, 0xe0, R9 ;  /* 0x000000e008087824 */ /* 0x010fe200078e0209 */
[----:B------:R-:W-:Y:S01]  /*1fe40*/  IADD3 R9, R5, 0x2e870, RZ ;  /* 0x0002e87005097810 */ /* 0x000fe20007ffe0ff */
[----:B------:R-:W-:-:S07]  /*1fe50*/  VIADD R10, R3, 0xe400 ;  /* 0x0000e400030a7836 */ /* 0x000fce0000000000 */
.L_x_527:
[----:B------:R-:W-:-:S13]  /*1fe60*/  @P0 ELECT P3, URZ, PT ;  /* 0x00000000003f082f */ /* 0x000fda0003860000 */
[----:B-----5:R-:W-:Y:S02]  /*1fe70*/  @P3 R2UR UR13, R2 ;  /* 0x00000000020d32ca */ /* 0x020fe400000e0000 */
        /* <DEDUP_REMOVED lines=11> */
.L_x_662:
[----:B------:R-:W-:Y:S05]  /*1ff30*/  BSYNC B1 ;  /* 0x0000000000017941 */ /* 0x000fea0003800000 */
.L_x_528:
        /* <DEDUP_REMOVED lines=11> */
.L_x_531:
[----:B------:R-:W-:Y:S05]  /*1fff0*/  BSYNC B1 ;  /* 0x0000000000017941 */ /* 0x000fea0003800000 */
.L_x_530:
[----:B------:R-:W-:Y:S01]  /*20000*/  R2UR UR10, R11 ;  /* 0x000000000b0a72ca */ /* 0x000fe200000e0000 */
[----:B------:R-:W-:Y:S01]  /*20010*/  UIADD3 UR4, UP0, UR36, 0x370, URZ ;  /* 0x0000037024047890 */ /* 0x000fe2000ff1e03f */
[----:B------:R-:W-:Y:S01]  /*20020*/  R2UR UR6, R12 ;  /* 0x000000000c0672ca */ /* 0x000fe200000e0000 */
[----:B------:R-:W-:Y:S01]  /*20030*/  VIADD R3, R3, 0x20400 ;  /* 0x0002040003037836 */ /* 0x000fe20000000000 */
[----:B------:R-:W-:Y:S01]  /*20040*/  R2UR UR7, R13 ;  /* 0x000000000d0772ca */ /* 0x000fe200000e0000 */
[----:B------:R-:W-:Y:S01]  /*20050*/  UIADD3.X UR5, URZ, UR37, URZ, UP0, !UPT ;  /* 0x000000253f057290 */ /* 0x000fe200087fe43f */
[----:B------:R-:W-:Y:S02]  /*20060*/  PLOP3.LUT P0, PT, PT, PT, PT, 0x80, 0x0 ;  /* 0x000000000000781c */ /* 0x000fe40003f0f070 */
[----:B-12---:R-:W-:-:S11]  /*20070*/  IADD3 R5, R5, 0x2e830, RZ ;  /* 0x0002e83005057810 */ /* 0x006fd60007ffe0ff */
.L_x_532:
        /* <DEDUP_REMOVED lines=9> */
[----:B--2---:R-:W-:Y:S05]  /*20110*/  @P0 BRA.U.ANY `(.L_x_532) ;  /* 0xfffffffd00d80947 */ /* 0x004fea000393ffff */
.L_x_521:
[----:B------:R-:W-:Y:S05]  /*20120*/  BSYNC B0 ;  /* 0x0000000000007941 */ /* 0x000fea0003800000 */
.L_x_520:
[----:B------:R-:W-:-:S06]  /*20130*/  UISETP.NE.AND UP0, UPT, UR38, 0x3, UPT ;  /* 0x000000032600788c */ /* 0x000fcc000bf05270 */
[----:B------:R-:W-:-:S13]  /*20140*/  PLOP3.LUT P0, PT, PT, PT, UP0, 0x80, 0x0 ;  /* 0x000000000000781c */ /* 0x000fda0003f0f008 */
[----:B------:R-:W-:Y:S05]  /*20150*/  @!P0 BRA `(.L_x_533) ;  /* 0x0000000000048947 */ /* 0x000fea0003800000 */
[----:B------:R-:W-:Y:S01]  /*20160*/  BPT.TRAP 0x1 ;  /* 0x000000040000795c */ /* 0x000fe20000300000 */
.L_x_533:
[----:B------:R-:W2:Y:S01]  /*20170*/  S2R R5, SR_CgaCtaId ;  /* 0x0000000000057919 */ /* 0x000ea20000008800 */
[----:B------:R-:W-:Y:S01]  /*20180*/  IMAD.U32 R3, RZ, RZ, UR39 ;  /* 0x00000027ff037e24 */ /* 0x000fe2000f8e00ff */
[----:B------:R-:W-:Y:S01]  /*20190*/  MOV R4, 0x400 ;  /* 0x0000040000047802 */ /* 0x000fe20000000f00 */
[----:B------:R-:W-:Y:S03]  /*201a0*/  BSSY B0, `(.L_x_534) ;  /* 0x0000009000007945 */ /* 0x000fe60003800000 */
[----:B------:R-:W-:Y:S02]  /*201b0*/  ISETP.NE.AND P0, PT, R3, 0x3, PT ;  /* 0x000000030300780c */ /* 0x000fe40003f05270 */
[----:B------:R-:W-:-:S04]  /*201c0*/  LOP3.LUT R3, R7, 0x1, RZ, 0x3c, !PT ;  /* 0x0000000107037812 */ /* 0x000fc800078e3cff */
[----:B------:R-:W-:Y:S02]  /*201d0*/  SHF.L.U32 R3, R3, 0x1f, RZ ;  /* 0x0000001f03037819 */ /* 0x000fe400000006ff */
[----:B--2---:R-:W-:-:S05]  /*201e0*/  LEA R4, R5, R4, 0x18 ;  /* 0x0000000405047211 */ /* 0x004fca00078ec0ff */
[----:B------:R-:W-:-:S04]  /*201f0*/  IMAD R4, R6, 0x8, R4 ;  /* 0x0000000806047824 */ /* 0x000fc800078e0204 */
[----:B------:R-:W2:Y:S01]  /*20200*/  SYNCS.PHASECHK.TRANS64.TRYWAIT P2, [R4+URZ+0x2e870], R3 ;  /* 0x02e87003040075a7 */ /* 0x000ea2000804017f */
[----:B------:R3:W-:Y:S02]  /*20210*/  STL [R1+0x8], R4 ;  /* 0x0000080401007387 */ /* 0x0007e40000100800 */
[----:B--23--:R-:W-:Y:S05]  /*20220*/  @!P2 BRA `(.L_x_535) ;  /* 0x000000400024a947 */ /* 0x00cfea0003800000 */
.L_x_663:
[----:B------:R-:W-:Y:S05]  /*20230*/  BSYNC B0 ;  /* 0x0000000000007941 */ /* 0x000fea0003800000 */
.L_x_534:
[----:B------:R-:W-:Y:S05]  /*20240*/  @!P0 BRA `(.L_x_536) ;  /* 0x0000000000048947 */ /* 0x000fea0003800000 */
[----:B------:R-:W-:Y:S01]  /*20250*/  BPT.TRAP 0x1 ;  /* 0x000000040000795c */ /* 0x000fe20000300000 */
.L_x_536:
[----:B--2---:R-:W2:Y:S01]  /*20260*/  LDL R4, [R1+0x8] ;  /* 0x0000080001047983 */ /* 0x004ea20000100800 */
[----:B------:R-:W-:Y:S01]  /*20270*/  SHF.L.U32 R3, R7, 0x1f, RZ ;  /* 0x0000001f07037819 */ /* 0x000fe200000006ff */
[----:B------:R-:W-:-:S03]  /*20280*/  IMAD R12, R6, 0x7000, RZ ;  /* 0x00007000060c7824 */ /* 0x000fc600078e02ff */
[----:B--2---:R-:W2:Y:S02]  /*20290*/  SYNCS.PHASECHK.TRANS64.TRYWAIT P2, [R4+URZ+0x2e860], R3 ;  /* 0x02e86003040075a7 */ /* 0x004ea4000804017f */
[----:B--2---:R-:W-:Y:S05]  /*202a0*/  @!P2 BRA `(.L_x_537) ;  /* 0x00000040001ca947 */ /* 0x004fea0003800000 */
.L_x_664:
[----:B--2---:R-:W2:Y:S04]  /*202b0*/  LDL R4, [R1+0x30] ;  /* 0x0000300001047983 */ /* 0x004ea80000100800 */
[----:B------:R-:W3:Y:S04]  /*202c0*/  LDL R16, [R1+0x34] ;  /* 0x0000340001107983 */ /* 0x000ee80000100800 */
[----:B------:R-:W4:Y:S01]  /*202d0*/  LDL R15, [R1+0x2c] ;  /* 0x00002c00010f7983 */ /* 0x000f220000100800 */
[----:B------:R-:W-:Y:S01]  /*202e0*/  MOV R13, 0x400 ;  /* 0x00000400000d7802 */ /* 0x000fe20000000f00 */
[----:B------:R-:W-:Y:S05]  /*202f0*/  WARPSYNC.ALL ;  /* 0x0000000000007948 */ /* 0x000fea0003800000 */
[----:B------:R-:W5:Y:S02]  /*20300*/  S2R R14, SR_CgaCtaId ;  /* 0x00000000000e7919 */ /* 0x000f640000008800 */
[----:B-----5:R-:W-:-:S02]  /*20310*/  LEA R13, R14, R13, 0x18 ;  /* 0x0000000d0e0d7211 */ /* 0x020fc400078ec0ff */
[----:B--2---:R-:W-:-:S05]  /*20320*/  LOP3.LUT R3, R12, R4, RZ, 0xfc, !PT ;  /* 0x000000040c037212 */ /* 0x004fca00078efcff */
[----:B------:R-:W-:Y:S01]  /*20330*/  IMAD.IADD R3, R13, 0x1, R3 ;  /* 0x000000010d037824 */ /* 0x000fe200078e0203 */
[----:B----4-:R-:W-:-:S03]  /*20340*/  LOP3.LUT R12, R12, R15, RZ, 0xfc, !PT ;  /* 0x0000000f0c0c7212 */ /* 0x010fc600078efcff */
[----:B---3--:R-:W-:Y:S01]  /*20350*/  IMAD.IADD R20, R16, 0x1, R3 ;  /* 0x0000000110147824 */ /* 0x008fe200078e0203 */
[----:B------:R-:W2:Y:S01]  /*20360*/  LDSM.16.MT88.4 R4, [R3+0xe400] ;  /* 0x00e400000304783b */ /* 0x000ea20000004200 */
[----:B------:R-:W-:Y:S01]  /*20370*/  IMAD.IADD R13, R13, 0x1, R12 ;  /* 0x000000010d0d7824 */ /* 0x000fe200078e020c */
[C-C-:B--2---:R-:W-:Y:S02]  /*20380*/  PRMT R8, R4.reuse, 0x6420, R5.reuse ;  /* 0x0000642004087816 */ /* 0x144fe40000000005 */
[----:B-1----:R-:W-:Y:S02]  /*20390*/  PRMT R9, R4, 0x7531, R5 ;  /* 0x0000753104097816 */ /* 0x002fe40000000005 */
        /* <DEDUP_REMOVED lines=9> */
[----:B------:R-:W1:Y:S02]  /*20430*/  LDSM.16.MT88.4 R4, [R3+0xf400] ;  /* 0x00f400000304783b */ /* 0x000e640000004200 */
[C-C-:B-1----:R-:W-:Y:S02]  /*20440*/  PRMT R16, R4.reuse, 0x6420, R5.reuse ;  /* 0x0000642004107816 */ /* 0x142fe40000000005 */
[----:B0-----:R-:W-:Y:S02]  /*20450*/  PRMT R17, R4, 0x7531, R5 ;  /* 0x0000753104117816 */ /* 0x001fe40000000005 */
[----:B------:R-:W-:-:S02]  /*20460*/  PRMT R18, R6, 0x6420, R7 ;  /* 0x0000642006127816 */ /* 0x000fc40000000007 */
[----:B------:R-:W-:Y:S02]  /*20470*/  PRMT R19, R6, 0x7531, R7 ;  /* 0x0000753106137816 */ /* 0x000fe40000000007 */
[----:B------:R-:W0:Y:S04]  /*20480*/  LDSM.16.MT88.4 R4, [R20+0xf400] ;  /* 0x00f400001404783b */ /* 0x000e280000004200 */
[----:B------:R1:W-:Y:S02]  /*20490*/  STSM.16.M88.4 [R13+0x1400], R16 ;  /* 0x001400100d007844 */ /* 0x0003e40000000200 */
[----:B-1----:R-:W-:Y:S02]  /*204a0*/  MOV R19, R13 ;  /* 0x0000000d00137202 */ /* 0x002fe40000000f00 */
[----:B0-----:R-:W-:-:S02]  /*204b0*/  PRMT R8, R4, 0x6420, R5 ;  /* 0x0000642004087816 */ /* 0x001fc40000000005 */
[----:B------:R-:W-:Y:S02]  /*204c0*/  PRMT R9, R4, 0x7531, R5 ;  /* 0x0000753104097816 */ /* 0x000fe40000000005 */
[C-C-:B------:R-:W-:Y:S02]  /*204d0*/  PRMT R10, R6.reuse, 0x6420, R7.reuse ;  /* 0x00006420060a7816 */ /* 0x140fe40000000007 */
[----:B------:R-:W-:-:S05]  /*204e0*/  PRMT R11, R6, 0x7531, R7 ;  /* 0x00007531060b7816 */ /* 0x000fca0000000007 */
[----:B------:R-:W-:Y:S04]  /*204f0*/  STSM.16.M88.4 [R19+0x1c00], R8 ;  /* 0x001c000813007844 */ /* 0x000fe80000000200 */
[----:B------:R-:W0:Y:S02]  /*20500*/  LDSM.16.MT88.4 R4, [R3+0x10400] ;  /* 0x010400000304783b */ /* 0x000e240000004200 */
[C-C-:B0-----:R-:W-:Y:S02]  /*20510*/  PRMT R12, R4.reuse, 0x6420, R5.reuse ;  /* 0x00006420040c7816 */ /* 0x141fe40000000005 */
[----:B------:R-:W-:Y:S02]  /*20520*/  PRMT R13, R4, 0x7531, R5 ;  /* 0x00007531040d7816 */ /* 0x000fe40000000005 */
[----:B------:R-:W-:-:S02]  /*20530*/  PRMT R14, R6, 0x6420, R7 ;  /* 0x00006420060e7816 */ /* 0x000fc40000000007 */
[----:B------:R-:W-:Y:S02]  /*20540*/  PRMT R15, R6, 0x7531, R7 ;  /* 0x00007531060f7816 */ /* 0x000fe40000000007 */
[----:B------:R-:W0:Y:S04]  /*20550*/  LDSM.16.MT88.4 R4, [R20+0x10400] ;  /* 0x010400001404783b */ /* 0x000e280000004200 */
[----:B------:R1:W-:Y:S02]  /*20560*/  STSM.16.M88.4 [R19+0x2400], R12 ;  /* 0x0024000c13007844 */ /* 0x0003e40000000200 */
[----:B-1----:R-:W-:Y:S01]  /*20570*/  IMAD.MOV.U32 R15, RZ, RZ, R19 ;  /* 0x000000ffff0f7224 */ /* 0x002fe200078e0013 */
[C-C-:B0-----:R-:W-:Y:S02]  /*20580*/  PRMT R8, R4.reuse, 0x6420, R5.reuse ;  /* 0x0000642004087816 */ /* 0x141fe40000000005 */
[----:B------:R-:W-:-:S02]  /*20590*/  PRMT R9, R4, 0x7531, R5 ;  /* 0x0000753104097816 */ /* 0x000fc40000000005 */
        /* <DEDUP_REMOVED lines=48> */
[----:B------:R1:W-:Y:S01]  /*208a0*/  STSM.16.M88.4 [R19+0x6400], R12 ;  /* 0x0064000c13007844 */ /* 0x0003e20000000200 */
[C-C-:B0-----:R-:W-:Y:S02]  /*208b0*/  PRMT R8, R4.reuse, 0x6420, R5.reuse ;  /* 0x0000642004087816 */ /* 0x141fe40000000005 */
        /* <DEDUP_REMOVED lines=9> */
[----:B0-----:R-:W0:Y:S01]  /*20950*/  FENCE.VIEW.ASYNC.S ;  /* 0x00000000000073c6 */ /* 0x001e220000000000 */
[----:B------:R-:W-:Y:S05]  /*20960*/  @!P0 BRA `(.L_x_538) ;  /* 0x0000000000048947 */ /* 0x000fea0003800000 */
[----:B------:R-:W-:Y:S01]  /*20970*/  BPT.TRAP 0x1 ;  /* 0x000000040000795c */ /* 0x000fe20000300000 */
.L_x_538:
[----:B------:R-:W0:Y:S01]  /*20980*/  LDL.LU R3, [R1+0x8] ;  /* 0x0000080001037983 */ /* 0x000e220000300800 */
[C---:B------:R-:W-:Y:S02]  /*20990*/  ISETP.GT.AND P0, PT, R21.reuse, RZ, PT ;  /* 0x000000ff1500720c */ /* 0x040fe40003f04270 */
[----:B------:R-:W-:Y:S01]  /*209a0*/  IADD3 R21, R21, -0x1, RZ ;  /* 0xffffffff15157810 */ /* 0x000fe20007ffe0ff */
[----:B------:R3:W5:Y:S04]  /*209b0*/  LDL R6, [R1+0x10] ;  /* 0x0000100001067983 */ /* 0x0007680000100800 */
[----:B------:R3:W5:Y:S01]  /*209c0*/  LDL R7, [R1+0x18] ;  /* 0x0000180001077983 */ /* 0x0007620000100800 */
[----:B0-----:R0:W-:Y:S02]  /*209d0*/  SYNCS.ARRIVE.TRANS64.A1T0 RZ, [R3+URZ+0x2e850], RZ ;  /* 0x02e850ff03ff79a7 */ /* 0x0011e4000810003f */
[----:B0-----:R-:W-:-:S05]  /*209e0*/  @!P1 VIADD R3, R3, 0x2e880 ;  /* 0x0002e88003039836 */ /* 0x001fca0000000000 */
[----:B------:R-:W-:Y:S01]  /*209f0*/  @!P1 PRMT R3, RZ, 0x654, R3 ;  /* 0x00000654ff039816 */ /* 0x000fe20000000003 */
[----:B------:R-:W-:Y:S06]  /*20a00*/  BAR.SYNC.DEFER_BLOCKING 0x2, 0x80 ;  /* 0x0082000000007b1d */ /* 0x000fec0000010000 */
[----:B------:R3:W-:Y:S01]  /*20a10*/  @!P1 SYNCS.ARRIVE.TRANS64.RED.A1T0 RZ, [R3+URZ], RZ ;  /* 0x000000ff03ff99a7 */ /* 0x0007e2000810043f */
[----:B------:R-:W-:Y:S05]  /*20a20*/  @P0 BRA `(.L_x_539) ;  /* 0xffffffec00ec0947 */ /* 0x000fea000383ffff */
.L_x_519:
        /* <DEDUP_REMOVED lines=9> */
[----:B------:R-:W3:Y:S02]  /*20ac0*/  S2R R4, SR_LTMASK ;  /* 0x0000000000047919 */ /* 0x000ee40000003900 */
[----:B---3--:R-:W-:-:S04]  /*20ad0*/  LOP3.LUT R4, R4, UR4, RZ, 0xc0, !PT ;  /* 0x0000000404047c12 */ /* 0x008fc8000f8ec0ff */
[----:B-1---5:R-:W1:Y:S01]  /*20ae0*/  POPC R7, R4 ;  /* 0x0000000400077309 */ /* 0x022e620000000000 */
[----:B--2---:R-:W1:Y:S02]  /*20af0*/  SHFL.IDX PT, R0, R3, R0, 0x1f ;  /* 0x00001f0003007589 */ /* 0x004e6400000e0000 */
[----:B-1----:R-:W-:-:S05]  /*20b00*/  IADD3 R0, R0, UR40, R7 ;  /* 0x0000002800007c10 */ /* 0x002fca000fffe007 */
[----:B------:R4:W-:Y:S02]  /*20b10*/  STL [R1], R0 ;  /* 0x0000000001007387 */ /* 0x0009e40000100800 */
.L_x_541:
[----:B------:R-:W-:Y:S05]  /*20b20*/  BSYNC B0 ;  /* 0x0000000000007941 */ /* 0x000fea0003800000 */
.L_x_540:
[----:B------:R-:W-:-:S06]  /*20b30*/  UISETP.NE.AND UP0, UPT, UR38, 0x3, UPT ;  /* 0x000000032600788c */ /* 0x000fcc000bf05270 */
[----:B------:R-:W-:-:S13]  /*20b40*/  PLOP3.LUT P0, PT, PT, PT, UP0, 0x80, 0x0 ;  /* 0x000000000000781c */ /* 0x000fda0003f0f008 */
[----:B------:R-:W-:Y:S05]  /*20b50*/  @!P0 BRA `(.L_x_542) ;  /* 0x0000000000048947 */ /* 0x000fea0003800000 */
[----:B------:R-:W-:Y:S01]  /*20b60*/  BPT.TRAP 0x1 ;  /* 0x000000040000795c */ /* 0x000fe20000300000 */
.L_x_542:
[----:B--23--:R-:W2:Y:S04]  /*20b70*/  LDL R3, [R1+0x18] ;  /* 0x0000180001037983 */ /* 0x00cea80000100800 */
[----:B----4-:R-:W3:Y:S01]  /*20b80*/  LDL R0, [R1+0x10] ;  /* 0x0000100001007983 */ /* 0x010ee20000100800 */
[----:B------:R-:W4:Y:S01]  /*20b90*/  S2R R4, SR_CgaCtaId ;  /* 0x0000000000047919 */ /* 0x000f220000008800 */
[----:B------:R-:W-:-:S04]  /*20ba0*/  MOV R2, 0x400 ;  /* 0x0000040000027802 */ /* 0x000fc80000000f00 */
[----:B----4-:R-:W-:Y:S01]  /*20bb0*/  LEA R2, R4, R2, 0x18 ;  /* 0x0000000204027211 */ /* 0x010fe200078ec0ff */
[----:B------:R-:W-:Y:S01]  /*20bc0*/  BSSY B0, `(.L_x_543) ;  /* 0x0000008000007945 */ /* 0x000fe20003800000 */
[----:B--2---:R-:W-:-:S04]  /*20bd0*/  LOP3.LUT R3, R3, 0x1, RZ, 0x3c, !PT ;  /* 0x0000000103037812 */ /* 0x004fc800078e3cff */
[----:B------:R-:W-:Y:S01]  /*20be0*/  SHF.L.U32 R3, R3, 0x1f, RZ ;  /* 0x0000001f03037819 */ /* 0x000fe200000006ff */
[----:B---3--:R-:W-:-:S04]  /*20bf0*/  IMAD R20, R0, 0x8, R2 ;  /* 0x0000000800147824 */ /* 0x008fc800078e0202 */
[----:B------:R-:W2:Y:S01]  /*20c00*/  SYNCS.PHASECHK.TRANS64.TRYWAIT P0, [R20+URZ+0x2e870], R3 ;  /* 0x02e87003140075a7 */ /* 0x000ea2000800017f */
[----:B------:R-:W-:-:S05]  /*20c10*/  IMAD.U32 R0, RZ, RZ, UR39 ;  /* 0x00000027ff007e24 */ /* 0x000fca000f8e00ff */
[----:B------:R-:W-:Y:S01]  /*20c20*/  ISETP.NE.AND P2, PT, R0, 0x3, PT ;  /* 0x000000030000780c */ /* 0x000fe20003f45270 */
[----:B--2---:R-:W-:-:S12]  /*20c30*/  @!P0 BRA `(.L_x_544) ;  /* 0x0000003400d08947 */ /* 0x004fd80003800000 */
.L_x_665:
[----:B------:R-:W-:Y:S05]  /*20c40*/  BSYNC B0 ;  /* 0x0000000000007941 */ /* 0x000fea0003800000 */
.L_x_543:
[----:B------:R-:W-:Y:S05]  /*20c50*/  @!P2 BRA `(.L_x_545) ;  /* 0x000000000004a947 */ /* 0x000fea0003800000 */
[----:B------:R-:W-:Y:S01]  /*20c60*/  BPT.TRAP 0x1 ;  /* 0x000000040000795c */ /* 0x000fe20000300000 */
.L_x_545:
[----:B------:R-:W2:Y:S02]  /*20c70*/  LDL R0, [R1+0x18] ;  /* 0x0000180001007983 */ /* 0x000ea40000100800 */
[----:B--2---:R-:W-:-:S04]  /*20c80*/  SHF.L.U32 R3, R0, 0x1f, RZ ;  /* 0x0000001f00037819 */ /* 0x004fc800000006ff */
[----:B------:R-:W2:Y:S02]  /*20c90*/  SYNCS.PHASECHK.TRANS64.TRYWAIT P0, [R20+URZ+0x2e860], R3 ;  /* 0x02e86003140075a7 */ /* 0x000ea4000800017f */
[----:B--2---:R-:W-:Y:S05]  /*20ca0*/  @!P0 BRA `(.L_x_546) ;  /* 0x0000003400c88947 */ /* 0x004fea0003800000 */
.L_x_666:
[----:B------:R-:W3:Y:S04]  /*20cb0*/  LDL R0, [R1+0x10] ;  /* 0x0000100001007983 */ /* 0x000ee80000100800 */
[----:B------:R-:W4:Y:S04]  /*20cc0*/  LDL R2, [R1+0x30] ;  /* 0x0000300001027983 */ /* 0x000f280000100800 */
[----:B-1----:R-:W2:Y:S01]  /*20cd0*/  LDL R10, [R1+0x2c] ;  /* 0x00002c00010a7983 */ /* 0x002ea20000100800 */
[----:B------:R-:W-:-:S03]  /*20ce0*/  MOV R8, 0x400 ;  /* 0x0000040000087802 */ /* 0x000fc60000000f00 */
[----:B------:R-:W2:Y:S01]  /*20cf0*/  LDL R12, [R1+0x34] ;  /* 0x00003400010c7983 */ /* 0x000ea20000100800 */
[----:B------:R-:W1:Y:S01]  /*20d00*/  S2R R9, SR_CgaCtaId ;  /* 0x0000000000097919 */ /* 0x000e620000008800 */
[----:B------:R-:W-:Y:S05]  /*20d10*/  WARPSYNC.ALL ;  /* 0x0000000000007948 */ /* 0x000fea0003800000 */
[----:B-1----:R-:W-:Y:S01]  /*20d20*/  LEA R8, R9, R8, 0x18 ;  /* 0x0000000809087211 */ /* 0x002fe200078ec0ff */
[----:B---3--:R-:W-:-:S05]  /*20d30*/  IMAD R0, R0, 0x7000, RZ ;  /* 0x0000700000007824 */ /* 0x008fca00078e02ff */
[----:B----4-:R-:W-:-:S05]  /*20d40*/  LOP3.LUT R2, R0, R2, RZ, 0xfc, !PT ;  /* 0x0000000200027212 */ /* 0x010fca00078efcff */
[----:B------:R-:W-:-:S05]  /*20d50*/  IMAD.IADD R2, R8, 0x1, R2 ;  /* 0x0000000108027824 */ /* 0x000fca00078e0202 */
[----:B-----5:R-:W1:Y:S01]  /*20d60*/  LDSM.16.MT88.4 R4, [R2+0xe400] ;  /* 0x00e400000204783b */ /* 0x020e620000004200 */
[----:B--2---:R-:W-:Y:S01]  /*20d70*/  LOP3.LUT R0, R0, R10, RZ, 0xfc, !PT ;  /* 0x0000000a00007212 */ /* 0x004fe200078efcff */
[----:B------:R-:W-:-:S04]  /*20d80*/  IMAD.IADD R3, R12, 0x1, R2 ;  /* 0x000000010c037824 */ /* 0x000fc800078e0202 */
        /* <DEDUP_REMOVED lines=18> */
[----:B------:R-:W-:Y:S01]  /*20eb0*/  STSM.16.M88.4 [R0+0x1400], R16 ;  /* 0x0014001000007844 */ /* 0x000fe20000000200 */
[C-C-:B0-----:R-:W-:Y:S02]  /*20ec0*/  PRMT R8, R4.reuse, 0x6420, R5.reuse ;  /* 0x0000642004087816 */ /* 0x141fe40000000005 */
[----:B------:R-:W-:Y:S02]  /*20ed0*/  PRMT R9, R4, 0x7531, R5 ;  /* 0x0000753104097816 */ /* 0x000fe40000000005 */
[----:B------:R-:W-:-:S02]  /*20ee0*/  PRMT R10, R6, 0x6420, R7 ;  /* 0x00006420060a7816 */ /* 0x000fc40000000007 */
        /* <DEDUP_REMOVED lines=70> */
.L_x_547:
[----:B------:R-:W2:Y:S01]  /*21350*/  LDL.LU R2, [R1+0x10] ;  /* 0x0000100001027983 */ /* 0x000ea20000300800 */
[----:B0-----:R-:W-:Y:S03]  /*21360*/  SYNCS.ARRIVE.TRANS64.A1T0 RZ, [R20+URZ+0x2e850], RZ ;  /* 0x02e850ff14ff79a7 */ /* 0x001fe6000810003f */
[----:B------:R-:W3:Y:S01]  /*21370*/  LDL.LU R3, [R1+0x18] ;  /* 0x0000180001037983 */ /* 0x000ee20000300800 */
[----:B-1----:R-:W-:-:S04]  /*21380*/  @!P1 IADD3 R0, R20, 0x2e880, RZ ;  /* 0x0002e88014009810 */ /* 0x002fc80007ffe0ff */
[----:B------:R-:W-:Y:S01]  /*21390*/  @!P1 PRMT R0, RZ, 0x654, R0 ;  /* 0x00000654ff009816 */ /* 0x000fe20000000000 */
[----:B------:R-:W-:Y:S06]  /*213a0*/  BAR.SYNC.DEFER_BLOCKING 0x2, 0x80 ;  /* 0x0082000000007b1d */ /* 0x000fec0000010000 */
[----:B------:R2:W-:Y:S02]  /*213b0*/  @!P1 SYNCS.ARRIVE.TRANS64.RED.A1T0 RZ, [R0+URZ], RZ ;  /* 0x000000ff00ff99a7 */ /* 0x0005e4000810043f */
[----:B--2---:R-:W-:-:S05]  /*213c0*/  VIADD R0, R2, 0x1 ;  /* 0x0000000102007836 */ /* 0x004fca0000000000 */
[----:B------:R-:W-:-:S04]  /*213d0*/  ISETP.NE.AND P0, PT, R0, 0x2, PT ;  /* 0x000000020000780c */ /* 0x000fc80003f05270 */
[----:B------:R-:W-:Y:S02]  /*213e0*/  SEL R2, RZ, 0x1, P0 ;  /* 0x00000001ff027807 */ /* 0x000fe40000000000 */
[----:B------:R-:W-:Y:S02]  /*213f0*/  SEL R0, R0, RZ, P0 ;  /* 0x000000ff00007207 */ /* 0x000fe40000000000 */
[----:B---3--:R-:W-:-:S03]  /*21400*/  LOP3.LUT R3, R3, R2, RZ, 0x3c, !PT ;  /* 0x0000000203037212 */ /* 0x008fc600078e3cff */
[----:B------:R0:W-:Y:S04]  /*21410*/  STL [R1+0x10], R0 ;  /* 0x0000100001007387 */ /* 0x0001e80000100800 */
[----:B------:R0:W-:Y:S02]  /*21420*/  STL [R1+0x18], R3 ;  /* 0x0000180301007387 */ /* 0x0001e40000100800 */
.L_x_502:
[----:B------:R-:W-:Y:S05]  /*21430*/  BSYNC B6 ;  /* 0x0000000000067941 */ /* 0x000fea0003800000 */
.L_x_500:
[----:B01----:R-:W2:Y:S02]  /*21440*/  LDL R0, [R1+0x40] ;  /* 0x0000400001007983 */ /* 0x003ea40000100800 */
[----:B--2---:R-:W-:-:S13]  /*21450*/  LOP3.LUT P0, RZ, R0, 0x2, RZ, 0xc0, !PT ;  /* 0x0000000200ff7812 */ /* 0x004fda000780c0ff */
[----:B------:R-:W-:Y:S05]  /*21460*/  @!P0 BRA `(.L_x_548) ;  /* 0x0000000000288947 */ /* 0x000fea0003800000 */
[----:B------:R-:W-:Y:S05]  /*21470*/  WARPSYNC.ALL ;  /* 0x0000000000007948 */ /* 0x000fea0003800000 */
[----:B------:R-:W0:Y:S08]  /*21480*/  S2UR UR5, SR_CgaCtaId ;  /* 0x00000000000579c3 */ /* 0x000e300000008800 */
[----:B------:R-:W-:Y:S06]  /*21490*/  BAR.SYNC.DEFER_BLOCKING 0x5, 0x180 ;  /* 0x0146000000007b1d */ /* 0x000fec0000010000 */
[----:B------:R-:W-:-:S02]  /*214a0*/  UMOV UR4, 0x400 ;  /* 0x0000040000047882 */ /* 0x000fc40000000000 */
[----:B0-----:R-:W-:-:S09]  /*214b0*/  ULEA UR4, UR5, UR4, 0x18 ;  /* 0x0000000405047291 */ /* 0x001fd2000f8ec03f */
[----:B------:R-:W0:Y:S04]  /*214c0*/  LDS.128 R4, [UR4+0x2e8d0] ;  /* 0x02e8d004ff047984 */ /* 0x000e280008000c00 */
[----:B0-----:R0:W-:Y:S04]  /*214d0*/  STL.64 [R1], R4 ;  /* 0x0000000401007387 */ /* 0x0011e80000100a00 */
[----:B------:R0:W-:Y:S01]  /*214e0*/  STL.64 [R1+0x8], R6 ;  /* 0x0000080601007387 */ /* 0x0001e20000100a00 */
[----:B------:R-:W-:Y:S06]  /*214f0*/  BAR.ARV 0x4, 0x180 ;  /* 0x0106000000007b1d */ /* 0x000fec0000002000 */
[----:B------:R-:W-:Y:S05]  /*21500*/  BRA `(.L_x_549) ;  /* 0x0000000800847947 */ /* 0x000fea0003800000 */
.L_x_548:
[----:B------:R-:W0:Y:S01]  /*21510*/  S2R R0, SR_TID.X ;  /* 0x0000000000007919 */ /* 0x000e220000002100 */
[----:B------:R-:W-:Y:S01]  /*21520*/  UMOV UR4, 0xffffffff ;  /* 0xffffffff00047882 */ /* 0x000fe20000000000 */
[----:B0-----:R-:W-:-:S04]  /*21530*/  LOP3.LUT R7, R0, 0x1f, RZ, 0xc0, !PT ;  /* 0x0000001f00077812 */ /* 0x001fc800078ec0ff */
[----:B------:R-:W-:Y:S01]  /*21540*/  ISETP.NE.AND P0, PT, R7, 0x1f, PT ;  /* 0x0000001f0700780c */ /* 0x000fe20003f05270 */
[----:B------:R-:W-:-:S12]  /*21550*/  BRA.DIV UR4, `(.L_x_550) ;  /* 0x0000002e04b07947 */ /* 0x000fd8000b800000 */
[----:B------:R-:W2:Y:S01]  /*21560*/  LDL.LU R6, [R1] ;  /* 0x0000000001067983 */ /* 0x000ea20000300800 */
[----:B------:R-:W-:-:S03]  /*21570*/  ULDC UR4, c[0x0][0xc14] ;  /* 0x0003050000047ab9 */ /* 0x000fc60000000800 */
[----:B------:R-:W3:Y:S02]  /*21580*/  LDL R5, [R1+0xc] ;  /* 0x00000c0001057983 */ /* 0x000ee40000100800 */
[----:B---3--:R-:W-:-:S05]  /*21590*/  IMAD.IADD R5, R5, 0x1, R7 ;  /* 0x0000000105057824 */ /* 0x008fca00078e0207 */
[----:B------:R-:W-:-:S13]  /*215a0*/  ISETP.GE.OR P1, PT, R5, UR4, !P0 ;  /* 0x0000000405007c0c */ /* 0x000fda000c726670 */
[----:B------:R-:W0:Y:S02]  /*215b0*/  @!P1 LDC.64 R2, c[0x0][0xc58] ;  /* 0x00031600ff029b82 */ /* 0x000e240000000a00 */
[----:B0-----:R-:W-:-:S06]  /*215c0*/  @!P1 IMAD.WIDE R2, R5, 0x4, R2 ;  /* 0x0000000405029825 */ /* 0x001fcc00078e0202 */
[----:B------:R0:W3:Y:S01]  /*215d0*/  @!P1 LDG.E R3, desc[UR60][R2.64] ;  /* 0x0000003c02039981 */ /* 0x0000e2000c1e1900 */
[C---:B------:R-:W-:Y:S02]  /*215e0*/  ISETP.GE.U32.AND P2, PT, R7.reuse, 0x2, PT ;  /* 0x000000020700780c */ /* 0x040fe40003f46070 */
[C---:B------:R-:W-:Y:S01]  /*215f0*/  ISETP.GE.U32.AND P3, PT, R7.reuse, 0x4, PT ;  /* 0x000000040700780c */ /* 0x040fe20003f66070 */
[----:B--2---:R-:W-:Y:S01]  /*21600*/  SHFL.IDX PT, R0, R6, RZ, 0x1f ;  /* 0x00001fff06007589 */ /* 0x004fe200000e0000 */
[C---:B------:R-:W-:Y:S02]  /*21610*/  ISETP.GE.U32.AND P4, PT, R7.reuse, 0x8, PT ;  /* 0x000000080700780c */ /* 0x040fe40003f86070 */
[C---:B------:R-:W-:Y:S01]  /*21620*/  ISETP.GE.U32.AND P5, PT, R7.reuse, 0x10, PT ;  /* 0x000000100700780c */ /* 0x040fe20003fa6070 */
[----:B------:R-:W-:Y:S01]  /*21630*/  SHFL.IDX PT, R4, R6, 0x1, 0x1f ;  /* 0x00201f0006047f89 */ /* 0x000fe200000e0000 */
[----:B0-----:R-:W-:Y:S02]  /*21640*/  IMAD.MOV.U32 R2, RZ, RZ, RZ ;  /* 0x000000ffff027224 */ /* 0x001fe400078e00ff */
[----:B---3--:R-:W-:Y:S01]  /*21650*/  @!P1 IMAD.MOV.U32 R2, RZ, RZ, R3 ;  /* 0x000000ffff029224 */ /* 0x008fe200078e0003 */
[----:B------:R-:W-:-:S04]  /*21660*/  ISETP.NE.AND P1, PT, R7, RZ, PT ;  /* 0x000000ff0700720c */ /* 0x000fc80003f25270 */
[----:B------:R-:W0:Y:S02]  /*21670*/  SHFL.UP PT, R14, R2, 0x1, RZ ;  /* 0x04200000020e7989 */ /* 0x000e2400000e00ff */
        /* <DEDUP_REMOVED lines=14> */
[----:B------:R0:W1:Y:S02]  /*21760*/  SHFL.IDX PT, R14, R3, 0x1f, 0x1f ;  /* 0x03e01f00030e7f89 */ /* 0x00006400000e0000 */
.L_x_676:
[----:B------:R-:W-:Y:S02]  /*21770*/  ULDC UR4, c[0x0][0xc10] ;  /* 0x0003040000047ab9 */ /* 0x000fe40000000800 */
[----:B------:R-:W-:-:S04]  /*21780*/  IMAD.U32 R7, RZ, RZ, UR4 ;  /* 0x00000004ff077e24 */ /* 0x000fc8000f8e00ff */
[----:B-1----:R-:W-:-:S04]  /*21790*/  IMAD R8, R14, R7, RZ ;  /* 0x000000070e087224 */ /* 0x002fc800078e02ff */
[----:B------:R-:W-:-:S05]  /*217a0*/  IMAD.IADD R4, R4, 0x1, R8 ;  /* 0x0000000104047824 */ /* 0x000fca00078e0208 */
[----:B------:R-:W-:-:S13]  /*217b0*/  ISETP.GT.AND P6, PT, R4, R0, PT ;  /* 0x000000000400720c */ /* 0x000fda0003fc4270 */
[----:B------:R-:W-:Y:S05]  /*217c0*/  @P6 BRA `(.L_x_551) ;  /* 0x0000000000a46947 */ /* 0x000fea0003800000 */
.L_x_556:
[----:B------:R-:W2:Y:S01]  /*217d0*/  LDL.LU R2, [R1+0xc] ;  /* 0x00000c0001027983 */ /* 0x000ea20000300800 */
[----:B0-----:R-:W0:Y:S01]  /*217e0*/  LDC R3, c[0x0][0xc14] ;  /* 0x00030500ff037b82 */ /* 0x001e220000000800 */
[----:B--2---:R-:W-:-:S04]  /*217f0*/  IADD3 R2, R2, 0x1f, RZ ;  /* 0x0000001f02027810 */ /* 0x004fc80007ffe0ff */
[----:B0-----:R-:W-:-:S13]  /*21800*/  ISETP.GE.AND P6, PT, R2, R3, PT ;  /* 0x000000030200720c */ /* 0x001fda0003fc6270 */
[----:B------:R-:W-:Y:S05]  /*21810*/  @P6 BRA `(.L_x_552) ;  /* 0x0000000400586947 */ /* 0x000fea0003800000 */
[----:B------:R-:W0:Y:S01]  /*21820*/  S2R R5, SR_TID.X ;  /* 0x0000000000057919 */ /* 0x000e220000002100 */
[----:B------:R-:W-:Y:S01]  /*21830*/  BSSY B0, `(.L_x_553) ;  /* 0x000000a000007945 */ /* 0x000fe20003800000 */
[----:B------:R1:W-:Y:S01]  /*21840*/  STL [R1+0xc], R2 ;  /* 0x00000c0201007387 */ /* 0x0003e20000100800 */
[----:B0-----:R-:W-:-:S05]  /*21850*/  LOP3.LUT R5, R5, 0x1f, RZ, 0xc0, !PT ;  /* 0x0000001f05057812 */ /* 0x001fca00078ec0ff */
[----:B------:R-:W-:Y:S02]  /*21860*/  IMAD.IADD R5, R2, 0x1, R5 ;  /* 0x0000000102057824 */ /* 0x000fe400078e0205 */
[----:B-1----:R-:W-:-:S03]  /*21870*/  IMAD.MOV.U32 R2, RZ, RZ, RZ ;  /* 0x000000ffff027224 */ /* 0x002fc600078e00ff */
[----:B------:R-:W-:-:S13]  /*21880*/  ISETP.GE.OR P6, PT, R5, R3, !P0 ;  /* 0x000000030500720c */ /* 0x000fda00047c6670 */
[----:B------:R-:W-:Y:S05]  /*21890*/  @P6 BRA `(.L_x_554) ;  /* 0x00000000000c6947 */ /* 0x000fea0003800000 */
[----:B------:R-:W0:Y:S02]  /*218a0*/  LDC.64 R2, c[0x0][0xc58] ;  /* 0x00031600ff027b82 */ /* 0x000e240000000a00 */
[----:B0-----:R-:W-:-:S06]  /*218b0*/  IMAD.WIDE R2, R5, 0x4, R2 ;  /* 0x0000000405027825 */ /* 0x001fcc00078e0202 */
[----:B------:R0:W5:Y:S02]  /*218c0*/  LDG.E R2, desc[UR60][R2.64] ;  /* 0x0000003c02027981 */ /* 0x000164000c1e1900 */
.L_x_554:
[----:B------:R-:W-:Y:S05]  /*218d0*/  BSYNC B0 ;  /* 0x0000000000007941 */ /* 0x000fea0003800000 */
.L_x_553:
[----:B------:R-:W-:-:S03]  /*218e0*/  UMOV UR4, 0xffffffff ;  /* 0xffffffff00047882 */ /* 0x000fc60000000000 */
[----:B------:R-:W-:Y:S05]  /*218f0*/  BRA.DIV UR4, `(.L_x_555) ;  /* 0x0000002e04f47947 */ /* 0x000fea000b800000 */
[----:B-----5:R-:W0:Y:S02]  /*21900*/  SHFL.UP PT, R14, R2, 0x1, RZ ;  /* 0x04200000020e7989 */ /* 0x020e2400000e00ff */
        /* <DEDUP_REMOVED lines=14> */
[----:B------:R0:W1:Y:S02]  /*219f0*/  SHFL.IDX PT, R14, R3, 0x1f, 0x1f ;  /* 0x03e01f00030e7f89 */ /* 0x00006400000e0000 */
.L_x_684:
[----:B------:R-:W-:Y:S02]  /*21a00*/  ULDC UR4, c[0x0][0xc10] ;  /* 0x0003040000047ab9 */ /* 0x000fe40000000800 */
[----:B------:R-:W-:-:S04]  /*21a10*/  IMAD.U32 R7, RZ, RZ, UR4 ;  /* 0x00000004ff077e24 */ /* 0x000fc8000f8e00ff */
[----:B-1----:R-:W-:-:S04]  /*21a20*/  IMAD R8, R14, R7, RZ ;  /* 0x000000070e087224 */ /* 0x002fc800078e02ff */
[----:B------:R-:W-:-:S05]  /*21a30*/  IMAD.IADD R4, R8, 0x1, R4 ;  /* 0x0000000108047824 */ /* 0x000fca00078e0204 */
[----:B------:R-:W-:-:S13]  /*21a40*/  ISETP.GT.AND P6, PT, R4, R0, PT ;  /* 0x000000000400720c */ /* 0x000fda0003fc4270 */
[----:B------:R-:W-:Y:S05]  /*21a50*/  @!P6 BRA `(.L_x_556) ;  /* 0xfffffffc005ce947 */ /* 0x000fea000383ffff */
.L_x_551:
[----:B------:R-:W-:Y:S01]  /*21a60*/  IMAD.IADD R8, R4, 0x1, -R8 ;  /* 0x0000000104087824 */ /* 0x000fe200078e0a08 */
[----:B------:R-:W-:-:S03]  /*21a70*/  UMOV UR4, 0xffffffff ;  /* 0xffffffff00047882 */ /* 0x000fc60000000000 */
[----:B------:R-:W-:-:S05]  /*21a80*/  IMAD R5, R3, R7, R8 ;  /* 0x0000000703057224 */ /* 0x000fca00078e0208 */
[----:B------:R-:W-:Y:S01]  /*21a90*/  ISETP.GT.AND P6, PT, R5, R0, PT ;  /* 0x000000000500720c */ /* 0x000fe20003fc4270 */
[----:B------:R-:W-:-:S12]  /*21aa0*/  BRA.DIV UR4, `(.L_x_557) ;  /* 0x0000003204487947 */ /* 0x000fd8000b800000 */
[----:B------:R-:W-:-:S04]  /*21ab0*/  VOTE.ANY R6, PT, !P6 ;  /* 0x0000000000067806 */ /* 0x000fc800070e0100 */
[----:B------:R-:W1:Y:S02]  /*21ac0*/  POPC R4, R6 ;  /* 0x0000000600047309 */ /* 0x000e640000000000 */
[----:B-1----:R1:W2:Y:S02]  /*21ad0*/  SHFL.IDX PT, R5, R2, R4, 0x1f ;  /* 0x00001f0402057589 */ /* 0x0022a400000e0000 */
.L_x_688:
[----:B------:R-:W-:Y:S01]  /*21ae0*/  ISETP.NE.AND P0, PT, R6, RZ, PT ;  /* 0x000000ff0600720c */ /* 0x000fe20003f05270 */
[----:B------:R-:W-:-:S12]  /*21af0*/  IMAD.MOV.U32 R14, RZ, RZ, RZ ;  /* 0x000000ffff0e7224 */ /* 0x000fd800078e00ff */
[----:B------:R-:W-:Y:S05]  /*21b00*/  @!P0 BRA `(.L_x_558) ;  /* 0x0000000000108947 */ /* 0x000fea0003800000 */
[----:B------:R-:W-:Y:S01]  /*21b10*/  UMOV UR4, 0xffffffff ;  /* 0xffffffff00047882 */ /* 0x000fe20000000000 */
[----:B------:R-:W-:Y:S02]  /*21b20*/  IADD3 R12, R4, -0x1, RZ ;  /* 0xffffffff040c7810 */ /* 0x000fe40007ffe0ff */
[----:B------:R-:W-:Y:S05]  /*21b30*/  BRA.DIV UR4, `(.L_x_559) ;  /* 0x00000032046c7947 */ /* 0x000fea000b800000 */
[----:B------:R3:W4:Y:S02]  /*21b40*/  SHFL.IDX PT, R14, R3, R12, 0x1f ;  /* 0x00001f0c030e7589 */ /* 0x00072400000e0000 */
.L_x_558:
[----:B------:R-:W5:Y:S01]  /*21b50*/  LDL.LU R10, [R1+0xc] ;  /* 0x00000c00010a7983 */ /* 0x000f620000300800 */
[----:B--2---:R-:W-:Y:S01]  /*21b60*/  IABS R6, R5 ;  /* 0x0000000500067213 */ /* 0x004fe20000000000 */
[----:B----4-:R-:W-:-:S03]  /*21b70*/  IMAD R11, R14, R7, R8 ;  /* 0x000000070e0b7224 */ /* 0x010fc600078e0208 */
[----:B------:R-:W2:Y:S01]  /*21b80*/  I2F.RP R8, R6 ;  /* 0x0000000600087306 */ /* 0x000ea20000209400 */
[----:B------:R-:W-:Y:S01]  /*21b90*/  IMAD.IADD R0, R0, 0x1, -R11 ;  /* 0x0000000100007824 */ /* 0x000fe200078e0a0b */
[----:B------:R4:W-:Y:S06]  /*21ba0*/  STL [R1], R11 ;  /* 0x0000000b01007387 */ /* 0x0009ec0000100800 */
[----:B--2---:R-:W2:Y:S02]  /*21bb0*/  MUFU.RCP R8, R8 ;  /* 0x0000000800087308 */ /* 0x004ea40000001000 */
[----:B--2---:R-:W-:-:S06]  /*21bc0*/  VIADD R9, R8, 0xffffffe ;  /* 0x0ffffffe08097836 */ /* 0x004fcc0000000000 */
[----:B0--3--:R-:W1:Y:S02]  /*21bd0*/  F2I.FTZ.U32.TRUNC.NTZ R3, R9 ;  /* 0x0000000900037305 */ /* 0x009e64000021f000 */
[----:B-1----:R-:W-:-:S04]  /*21be0*/  IMAD.MOV R2, RZ, RZ, -R3 ;  /* 0x000000ffff027224 */ /* 0x002fc800078e0a03 */
[----:B------:R-:W-:Y:S02]  /*21bf0*/  IMAD R7, R2, R6, RZ ;  /* 0x0000000602077224 */ /* 0x000fe400078e02ff */
[----:B------:R-:W-:-:S04]  /*21c00*/  IMAD.MOV.U32 R2, RZ, RZ, RZ ;  /* 0x000000ffff027224 */ /* 0x000fc800078e00ff */
[----:B------:R-:W-:Y:S01]  /*21c10*/  IMAD.HI.U32 R2, R3, R7, R2 ;  /* 0x0000000703027227 */ /* 0x000fe200078e0002 */
[----:B------:R-:W-:Y:S02]  /*21c20*/  IABS R7, R5 ;  /* 0x0000000500077213 */ /* 0x000fe40000000000 */
[----:B------:R-:W-:-:S03]  /*21c30*/  IABS R3, R0 ;  /* 0x0000000000037213 */ /* 0x000fc60000000000 */
[----:B------:R-:W-:Y:S02]  /*21c40*/  IMAD.MOV R7, RZ, RZ, -R7 ;  /* 0x000000ffff077224 */ /* 0x000fe400078e0a07 */
[----:B------:R-:W-:-:S04]  /*21c50*/  IMAD.HI.U32 R2, R2, R3, RZ ;  /* 0x0000000302027227 */ /* 0x000fc800078e00ff */
[----:B------:R-:W-:-:S05]  /*21c60*/  IMAD R3, R2, R7, R3 ;  /* 0x0000000702037224 */ /* 0x000fca00078e0203 */
[----:B------:R-:W-:-:S13]  /*21c70*/  ISETP.GT.U32.AND P1, PT, R6, R3, PT ;  /* 0x000000030600720c */ /* 0x000fda0003f24070 */
[-C--:B------:R-:W-:Y:S01]  /*21c80*/  @!P1 IADD3 R3, R3, -R6.reuse, RZ ;  /* 0x8000000603039210 */ /* 0x080fe20007ffe0ff */
[----:B------:R-:W-:Y:S01]  /*21c90*/  @!P1 VIADD R2, R2, 0x1 ;  /* 0x0000000102029836 */ /* 0x000fe20000000000 */
[----:B------:R-:W-:Y:S02]  /*21ca0*/  ISETP.NE.AND P1, PT, R5, RZ, PT ;  /* 0x000000ff0500720c */ /* 0x000fe40003f25270 */
[----:B------:R-:W-:Y:S02]  /*21cb0*/  ISETP.GE.U32.AND P0, PT, R3, R6, PT ;  /* 0x000000060300720c */ /* 0x000fe40003f06070 */
[----:B------:R-:W-:-:S04]  /*21cc0*/  LOP3.LUT R3, R0, R5, RZ, 0x3c, !PT ;  /* 0x0000000500037212 */ /* 0x000fc800078e3cff */
[----:B------:R-:W-:-:S07]  /*21cd0*/  ISETP.GE.AND P2, PT, R3, RZ, PT ;  /* 0x000000ff0300720c */ /* 0x000fce0003f46270 */
[----:B------:R-:W-:-:S06]  /*21ce0*/  @P0 VIADD R2, R2, 0x1 ;  /* 0x0000000102020836 */ /* 0x000fcc0000000000 */
[----:B------:R-:W-:Y:S01]  /*21cf0*/  @!P2 IMAD.MOV R2, RZ, RZ, -R2 ;  /* 0x000000ffff02a224 */ /* 0x000fe200078e0a02 */
[----:B------:R-:W-:-:S05]  /*21d00*/  @!P1 LOP3.LUT R2, RZ, R5, RZ, 0x33, !PT ;  /* 0x00000005ff029212 */ /* 0x000fca00078e33ff */
[----:B------:R-:W-:-:S04]  /*21d10*/  IMAD.MOV R3, RZ, RZ, -R2 ;  /* 0x000000ffff037224 */ /* 0x000fc800078e0a02 */
[----:B------:R-:W-:-:S05]  /*21d20*/  IMAD R0, R5, R3, R0 ;  /* 0x0000000305007224 */ /* 0x000fca00078e0200 */
[----:B------:R4:W-:Y:S04]  /*21d30*/  STL [R1+0x4], R0 ;  /* 0x0000040001007387 */ /* 0x0009e80000100800 */
[----:B------:R4:W-:Y:S01]  /*21d40*/  STL [R1+0x8], R2 ;  /* 0x0000080201007387 */ /* 0x0009e20000100800 */
[----:B-----5:R-:W-:-:S05]  /*21d50*/  IMAD.IADD R10, R4, 0x1, R10 ;  /* 0x00000001040a7824 */ /* 0x020fca00078e020a */
[----:B------:R4:W-:Y:S01]  /*21d60*/  STL [R1+0xc], R10 ;  /* 0x00000c0a01007387 */ /* 0x0009e20000100800 */
[----:B------:R-:W-:Y:S05]  /*21d70*/  BRA `(.L_x_560) ;  /* 0x0000000000287947 */ /* 0x000fea0003800000 */
.L_x_552:
[----:B------:R-:W-:Y:S01]  /*21d80*/  UMOV UR4, URZ ;  /* 0x0000003f00047c82 */ /* 0x000fe20008000000 */
[----:B------:R-:W-:Y:S01]  /*21d90*/  ULDC UR6, c[0x0][0xc14] ;  /* 0x0003050000067ab9 */ /* 0x000fe20000000800 */
[----:B------:R-:W-:Y:S01]  /*21da0*/  UMOV UR5, URZ ;  /* 0x0000003f00057c82 */ /* 0x000fe20008000000 */
[----:B------:R0:W-:Y:S01]  /*21db0*/  STL [R1], R0 ;  /* 0x0000000001007387 */ /* 0x0001e20000100800 */
[----:B------:R-:W-:Y:S01]  /*21dc0*/  MOV R3, UR4 ;  /* 0x0000000400037c02 */ /* 0x000fe20008000f00 */
[----:B------:R-:W-:-:S04]  /*21dd0*/  IMAD.U32 R2, RZ, RZ, UR5 ;  /* 0x00000005ff027e24 */ /* 0x000fc8000f8e00ff */
[----:B------:R1:W-:Y:S01]  /*21de0*/  STL [R1+0x4], R3 ;  /* 0x0000040301007387 */ /* 0x0003e20000100800 */
[----:B0-----:R-:W-:-:S05]  /*21df0*/  IMAD.U32 R0, RZ, RZ, UR6 ;  /* 0x00000006ff007e24 */ /* 0x001fca000f8e00ff */
[----:B------:R1:W-:Y:S04]  /*21e00*/  STL [R1+0xc], R0 ;  /* 0x00000c0001007387 */ /* 0x0003e80000100800 */
[----:B------:R1:W-:Y:S02]  /*21e10*/  STL [R1+0x8], R2 ;  /* 0x0000080201007387 */ /* 0x0003e40000100800 */
.L_x_560:
[----:B-1----:R-:W2:Y:S04]  /*21e20*/  LDL R3, [R1+0x8] ;  /* 0x0000080001037983 */ /* 0x002ea80000100800 */
[----:B----4-:R-:W3:Y:S04]  /*21e30*/  LDL R2, [R1+0xc] ;  /* 0x00000c0001027983 */ /* 0x010ee80000100800 */
[----:B------:R-:W4:Y:S04]  /*21e40*/  LDL R4, [R1] ;  /* 0x0000000001047983 */ /* 0x000f280000100800 */
[----:B------:R-:W4:Y:S01]  /*21e50*/  LDL R5, [R1+0x4] ;  /* 0x0000040001057983 */ /* 0x000f220000100800 */
[----:B------:R-:W-:Y:S05]  /*21e60*/  WARPSYNC.ALL ;  /* 0x0000000000007948 */ /* 0x000fea0003800000 */
[----:B------:R-:W0:Y:S02]  /*21e70*/  S2R R0, SR_TID.X ;  /* 0x0000000000007919 */ /* 0x000e240000002100 */
[----:B0-----:R-:W-:Y:S01]  /*21e80*/  LOP3.LUT R0, R0, 0x1f, RZ, 0xc0, !PT ;  /* 0x0000001f00007812 */ /* 0x001fe200078ec0ff */
[----:B------:R-:W-:Y:S03]  /*21e90*/  BAR.SYNC.DEFER_BLOCKING 0x4, 0x180 ;  /* 0x0106000000007b1d */ /* 0x000fe60000010000 */
[----:B------:R-:W-:-:S13]  /*21ea0*/  ISETP.NE.AND P0, PT, R0, RZ, PT ;  /* 0x000000ff0000720c */ /* 0x000fda0003f05270 */
[----:B------:R-:W-:Y:S01]  /*21eb0*/  @!P0 MOV R0, 0x400 ;  /* 0x0000040000008802 */ /* 0x000fe20000000f00 */
[----:B--2---:R-:W-:Y:S02]  /*21ec0*/  IMAD.MOV.U32 R6, RZ, RZ, R3 ;  /* 0x000000ffff067224 */ /* 0x004fe400078e0003 */
[----:B------:R-:W0:Y:S01]  /*21ed0*/  @!P0 S2R R3, SR_CgaCtaId ;  /* 0x0000000000038919 */ /* 0x000e220000008800 */
[----:B---3--:R-:W-:Y:S01]  /*21ee0*/  IMAD.MOV.U32 R7, RZ, RZ, R2 ;  /* 0x000000ffff077224 */ /* 0x008fe200078e0002 */
[----:B0-----:R-:W-:-:S05]  /*21ef0*/  @!P0 LEA R0, R3, R0, 0x18 ;  /* 0x0000000003008211 */ /* 0x001fca00078ec0ff */
[----:B----4-:R1:W-:Y:S01]  /*21f00*/  @!P0 STS.128 [R0+0x2e8d0], R4 ;  /* 0x02e8d00400008388 */ /* 0x0103e20000000c00 */
[----:B------:R-:W-:Y:S06]  /*21f10*/  BAR.ARV 0x5, 0x180 ;  /* 0x0146000000007b1d */ /* 0x000fec0000002000 */
.L_x_549:
[----:B-1----:R-:W2:Y:S01]  /*21f20*/  LDL R0, [R1+0xc] ;  /* 0x00000c0001007983 */ /* 0x002ea20000100800 */
[----:B------:R-:W-:Y:S02]  /*21f30*/  ULDC UR4, c[0x0][0xc14] ;  /* 0x0003050000047ab9 */ /* 0x000fe40000000800 */
[----:B--2---:R-:W-:-:S13]  /*21f40*/  ISETP.GE.AND P0, PT, R0, UR4, PT ;  /* 0x0000000400007c0c */ /* 0x004fda000bf06270 */
[----:B------:R-:W-:Y:S05]  /*21f50*/  @!P0 BRA `(.L_x_561) ;  /* 0xffffffb000fc8947 */ /* 0x000fea000383ffff */
[----:B------:R-:W-:Y:S05]  /*21f60*/  BSYNC B7 ;  /* 0x0000000000077941 */ /* 0x000fea0003800000 */
.L_x_466:
[----:B---3--:R-:W2:Y:S01]  /*21f70*/  LDL.LU R0, [R1+0x44] ;  /* 0x0000440001007983 */ /* 0x008ea20000300800 */
[----:B------:R-:W-:Y:S01]  /*21f80*/  BSSY B0, `(.L_x_562) ;  /* 0x000000b000007945 */ /* 0x000fe20003800000 */
[----:B01----:R-:W0:Y:S01]  /*21f90*/  S2R R5, SR_CgaCtaId ;  /* 0x0000000000057919 */ /* 0x003e220000008800 */
[----:B--2---:R-:W-:-:S05]  /*21fa0*/  VIADD R0, R0, 0x1 ;  /* 0x0000000100007836 */ /* 0x004fca0000000000 */
[----:B------:R-:W-:-:S04]  /*21fb0*/  LEA.HI R2, R0, R0, RZ, 0x1 ;  /* 0x0000000000027211 */ /* 0x000fc800078f08ff */
[----:B------:R-:W-:-:S04]  /*21fc0*/  LOP3.LUT R3, R2, 0xfffffffe, RZ, 0xc0, !PT ;  /* 0xfffffffe02037812 */ /* 0x000fc800078ec0ff */
[----:B------:R-:W-:Y:S02]  /*21fd0*/  IADD3 R3, R0, -R3, RZ ;  /* 0x8000000300037210 */ /* 0x000fe40007ffe0ff */
[----:B------:R-:W-:Y:S02]  /*21fe0*/  MOV R0, 0x400 ;  /* 0x0000040000007802 */ /* 0x000fe40000000f00 */
[----:B------:R-:W-:Y:S02]  /*21ff0*/  SHF.L.U32 R3, R3, 0x1f, RZ ;  /* 0x0000001f03037819 */ /* 0x000fe400000006ff */
[----:B0-----:R-:W-:-:S04]  /*22000*/  LEA R0, R5, R0, 0x18 ;  /* 0x0000000005007211 */ /* 0x001fc800078ec0ff */
[----:B------:R-:W0:Y:S02]  /*22010*/  SYNCS.PHASECHK.TRANS64.TRYWAIT P0, [R0+URZ+0x2e820], R3 ;  /* 0x02e82003000075a7 */ /* 0x000e24000800017f */
[----:B0-----:R-:W-:Y:S05]  /*22020*/  @!P0 BRA `(.L_x_563) ;  /* 0x0000002c00548947 */ /* 0x001fea0003800000 */
.L_x_691:
[----:B------:R-:W-:Y:S05]  /*22030*/  BSYNC B0 ;  /* 0x0000000000007941 */ /* 0x000fea0003800000 */
.L_x_562:
[----:B------:R-:W-:-:S03]  /*22040*/  UMOV UR4, 0xffffffff ;  /* 0xffffffff00047882 */ /* 0x000fc60000000000 */
[----:B------:R-:W-:Y:S05]  /*22050*/  BRA.DIV UR4, `(.L_x_564) ;  /* 0x0000002e045c7947 */ /* 0x000fea000b800000 */
[----:B------:R-:W1:Y:S02]  /*22060*/  S2R R2, SR_TID.X ;  /* 0x0000000000027919 */ /* 0x000e640000002100 */
[----:B-1----:R-:W-:-:S04]  /*22070*/  SHF.R.U32.HI R2, RZ, 0x5, R2 ;  /* 0x00000005ff027819 */ /* 0x002fc80000011602 */
[----:B------:R-:W-:-:S05]  /*22080*/  LOP3.LUT R2, R2, 0x3, RZ, 0xc0, !PT ;  /* 0x0000000302027812 */ /* 0x000fca00078ec0ff */
[----:B------:R1:W2:Y:S02]  /*22090*/  SHFL.IDX PT, R14, R2, RZ, 0x1f ;  /* 0x00001fff020e7589 */ /* 0x0002a400000e0000 */
.L_x_694:
[----:B--2---:R-:W-:-:S13]  /*220a0*/  ISETP.NE.AND P0, PT, R14, RZ, PT ;  /* 0x000000ff0e00720c */ /* 0x004fda0003f05270 */
[----:B------:R-:W-:Y:S05]  /*220b0*/  @P0 BRA `(.L_x_285) ;  /* 0x0000000000b80947 */ /* 0x000fea0003800000 */
[----:B------:R-:W-:-:S03]  /*220c0*/  UMOV UR4, 0xffffffff ;  /* 0xffffffff00047882 */ /* 0x000fc60000000000 */
[----:B------:R-:W-:Y:S05]  /*220d0*/  BRA.DIV UR4, `(.L_x_565) ;  /* 0x0000002e04707947 */ /* 0x000fea000b800000 */
[----:B------:R-:W-:-:S13]  /*220e0*/  ELECT P6, URZ, PT ;  /* 0x00000000003f782f */ /* 0x000fda00038c0000 */
.L_x_697:
[----:B------:R-:W-:Y:S05]  /*220f0*/  @!P6 BRA `(.L_x_285) ;  /* 0x0000000000a8e947 */ /* 0x000fea0003800000 */
[----:B-1----:R-:W2:Y:S02]  /*22100*/  LDL R2, [R1+0x98] ;  /* 0x0000980001027983 */ /* 0x002ea40000100800 */
[----:B--2---:R-:W-:-:S13]  /*22110*/  R2UR UR4, R2 ;  /* 0x00000000020472ca */ /* 0x004fda00000e0000 */
[----:B------:R-:W-:-:S06]  /*22120*/  ULOP3.LUT UR4, UR4, 0x2, URZ, 0xfc, !UPT ;  /* 0x0000000204047892 */ /* 0x000fcc000f8efc3f */
[----:B------:R-:W-:-:S05]  /*22130*/  IMAD.U32 R2, RZ, RZ, UR4 ;  /* 0x00000004ff027e24 */ /* 0x000fca000f8e00ff */
[----:B------:R-:W-:-:S13]  /*22140*/  ISETP.NE.AND P0, PT, R2, 0x3, PT ;  /* 0x000000030200780c */ /* 0x000fda0003f05270 */
[----:B------:R-:W-:Y:S05]  /*22150*/  @!P0 BRA `(.L_x_566) ;  /* 0x0000000000048947 */ /* 0x000fea0003800000 */
[----:B------:R-:W-:Y:S01]  /*22160*/  BPT.TRAP 0x1 ;  /* 0x000000040000795c */ /* 0x000fe20000300000 */
.L_x_566:
        /* <DEDUP_REMOVED lines=14> */
.L_x_698:
[----:B------:R-:W1:Y:S02]  /*22250*/  SYNCS.PHASECHK.TRANS64.TRYWAIT P1, [R7+URZ], R2 ;  /* 0x00000002070075a7 */ /* 0x000e64000802017f */
[----:B-1----:R-:W-:Y:S05]  /*22260*/  @!P1 BRA `(.L_x_568) ;  /* 0x0000002c00409947 */ /* 0x002fea0003800000 */
.L_x_699:
[----:B------:R-:W-:Y:S05]  /*22270*/  @!P0 BRA `(.L_x_569) ;  /* 0x0000000000048947 */ /* 0x000fea0003800000 */
[----:B------:R-:W-:Y:S01]  /*22280*/  BPT.TRAP 0x1 ;  /* 0x000000040000795c */ /* 0x000fe20000300000 */
.L_x_569:
[----:B------:R-:W2:Y:S02]  /*22290*/  LDL.LU R4, [R1+0x10] ;  /* 0x0000100001047983 */ /* 0x000ea40000300800 */
[----:B--2---:R-:W-:-:S04]  /*222a0*/  LEA R4, R4, R0, 0x3 ;  /* 0x0000000004047211 */ /* 0x004fc800078e18ff */
[----:B------:R-:W2:Y:S02]  /*222b0*/  SYNCS.PHASECHK.TRANS64.TRYWAIT P1, [R4+URZ+0x2e860], R5 ;  /* 0x02e86005040075a7 */ /* 0x000ea4000802017f */
[----:B--2---:R-:W-:Y:S05]  /*222c0*/  @!P1 BRA `(.L_x_570) ;  /* 0x0000002c003c9947 */ /* 0x004fea0003800000 */
.L_x_700:
[----:B------:R-:W-:Y:S05]  /*222d0*/  @!P0 BRA `(.L_x_571) ;  /* 0x0000000000048947 */ /* 0x000fea0003800000 */
[----:B------:R-:W-:Y:S01]  /*222e0*/  BPT.TRAP 0x1 ;  /* 0x000000040000795c */ /* 0x000fe20000300000 */
.L_x_571:
[----:B------:R-:W-:-:S04]  /*222f0*/  IMAD R3, R3, 0x8, R0 ;  /* 0x0000000803037824 */ /* 0x000fc800078e0200 */
[----:B------:R-:W3:Y:S02]  /*22300*/  SYNCS.PHASECHK.TRANS64.TRYWAIT P1, [R3+URZ+0x2e860], R2 ;  /* 0x02e86002030075a7 */ /* 0x000ee4000802017f */
[----:B---3--:R-:W-:Y:S05]  /*22310*/  @!P1 BRA `(.L_x_572) ;  /* 0x0000002c003c9947 */ /* 0x008fea0003800000 */
.L_x_701:
[----:B------:R-:W-:Y:S05]  /*22320*/  @!P0 BRA `(.L_x_573) ;  /* 0x0000000000048947 */ /* 0x000fea0003800000 */
[----:B------:R-:W-:Y:S01]  /*22330*/  BPT.TRAP 0x1 ;  /* 0x000000040000795c */ /* 0x000fe20000300000 */
.L_x_573:
[----:B------:R-:W4:Y:S02]  /*22340*/  SYNCS.PHASECHK.TRANS64.TRYWAIT P0, [R4+URZ+0x2e880], R5 ;  /* 0x02e88005040075a7 */ /* 0x000f24000800017f */
[----:B----4-:R-:W-:Y:S05]  /*22350*/  @!P0 BRA `(.L_x_574) ;  /* 0x0000002c00408947 */ /* 0x010fea0003800000 */
.L_x_575:
[----:B------:R0:W0:Y:S02]  /*22360*/  SYNCS.PHASECHK.TRANS64.TRYWAIT P0, [R3+URZ+0x2e880], R2 ;  /* 0x02e88002030075a7 */ /* 0x000024000800017f */
[----:B0-----:R-:W-:Y:S05]  /*22370*/  @!P0 NANOSLEEP.SYNCS 0x989680 ;  /* 0x009896800000895d */ /* 0x001fea0003900000 */
[----:B------:R-:W0:Y:S02]  /*22380*/  @!P0 SYNCS.PHASECHK.TRANS64 P0, [R3+URZ+0x2e880], R2 ;  /* 0x02e88002030085a7 */ /* 0x000e24000800007f */
[----:B0-----:R-:W-:Y:S05]  /*22390*/  @!P0 BRA `(.L_x_575) ;  /* 0xfffffffc00f08947 */ /* 0x001fea000383ffff */
.L_x_285:
[----:B------:R-:W-:Y:S05]  /*223a0*/  BSYNC B8 ;  /* 0x0000000000087941 */ /* 0x000fea0003800000 */
.L_x_282:
[----:B------:R-:W-:Y:S05]  /*223b0*/  EXIT ;  /* 0x000000000000794d */ /* 0x000fea0003800000 */
.L_x_307:
[----:B0-----:R0:W1:Y:S02]  /*223c0*/  SYNCS.PHASECHK.TRANS64.TRYWAIT P6, [R111+URZ+0x2e890], R127 ;  /* 0x02e8907f6f0075a7 */ /* 0x00106400080c017f */
[----:B-1----:R-:W-:Y:S05]  /*223d0*/  @!P6 NANOSLEEP.SYNCS 0x989680 ;  /* 0x009896800000e95d */ /* 0x002fea0003900000 */
[----:B------:R-:W1:Y:S02]  /*223e0*/  @!P6 SYNCS.PHASECHK.TRANS64 P6, [R111+URZ+0x2e890], R127 ;  /* 0x02e8907f6f00e5a7 */ /* 0x000e6400080c007f */
[----:B-1----:R-:W-:Y:S05]  /*223f0*/  @!P6 BRA `(.L_x_307) ;  /* 0xfffffffc00f0e947 */ /* 0x002fea000383ffff */
[----:B------:R-:W-:Y:S05]  /*22400*/  BRA `(.L_x_576) ;  /* 0xfffffe0c00647947 */ /* 0x000fea000383ffff */
.L_x_341:
[----:B0-----:R0:W1:Y:S02]  /*22410*/  SYNCS.PHASECHK.TRANS64.TRYWAIT P3, [R111+URZ+0x2e890], R127 ;  /* 0x02e8907f6f0075a7 */ /* 0x001064000806017f */
[----:B-1----:R-:W-:Y:S05]  /*22420*/  @!P3 NANOSLEEP.SYNCS 0x989680 ;  /* 0x009896800000b95d */ /* 0x002fea0003900000 */
[----:B------:R-:W1:Y:S02]  /*22430*/  @!P3 SYNCS.PHASECHK.TRANS64 P3, [R111+URZ+0x2e890], R127 ;  /* 0x02e8907f6f00b5a7 */ /* 0x000e64000806007f */
[----:B-1----:R-:W-:Y:S05]  /*22440*/  @!P3 BRA `(.L_x_341) ;  /* 0xfffffffc00f0b947 */ /* 0x002fea000383ffff */
[----:B------:R-:W-:Y:S05]  /*22450*/  BRA `(.L_x_577) ;  /* 0xfffffe4c00f87947 */ /* 0x000fea000383ffff */
.L_x_358:
[----:B0-----:R0:W1:Y:S02]  /*22460*/  SYNCS.PHASECHK.TRANS64.TRYWAIT P2, [R111+URZ+0x2e890], R127 ;  /* 0x02e8907f6f0075a7 */ /* 0x001064000804017f */
[----:B-1----:R-:W-:Y:S05]  /*22470*/  @!P2 NANOSLEEP.SYNCS 0x989680 ;  /* 0x009896800000a95d */ /* 0x002fea0003900000 */
[----:B------:R-:W1:Y:S02]  /*22480*/  @!P2 SYNCS.PHASECHK.TRANS64 P2, [R111+URZ+0x2e890], R127 ;  /* 0x02e8907f6f00a5a7 */ /* 0x000e64000804007f */
[----:B-1----:R-:W-:Y:S05]  /*22490*/  @!P2 BRA `(.L_x_358) ;  /* 0xfffffffc00f0a947 */ /* 0x002fea000383ffff */
[----:B------:R-:W-:Y:S05]  /*224a0*/  BRA `(.L_x_578) ;  /* 0xfffffe9000187947 */ /* 0x000fea000383ffff */
.L_x_368:
[----:B--2---:R2:W3:Y:S02]  /*224b0*/  SYNCS.PHASECHK.TRANS64.TRYWAIT P3, [R111+URZ+0x2e8b0], R127 ;  /* 0x02e8b07f6f0075a7 */ /* 0x0044e4000806017f */
[----:B---3--:R-:W-:Y:S05]  /*224c0*/  @!P3 NANOSLEEP.SYNCS 0x989680 ;  /* 0x009896800000b95d */ /* 0x008fea0003900000 */
[----:B------:R-:W3:Y:S02]  /*224d0*/  @!P3 SYNCS.PHASECHK.TRANS64 P3, [R111+URZ+0x2e8b0], R127 ;  /* 0x02e8b07f6f00b5a7 */ /* 0x000ee4000806007f */
[----:B---3--:R-:W-:Y:S05]  /*224e0*/  @!P3 BRA `(.L_x_368) ;  /* 0xfffffffc00f0b947 */ /* 0x008fea000383ffff */
[----:B------:R-:W-:Y:S05]  /*224f0*/  BRA `(.L_x_579) ;  /* 0xfffffe9400e07947 */ /* 0x000fea000383ffff */
.L_x_380:
[----:B------:R-:W0:Y:S01]  /*22500*/  S2R R50, SR_TID.X ;  /* 0x0000000000327919 */ /* 0x000e220000002100 */
[----:B------:R-:W-:Y:S01]  /*22510*/  BSSY B0, `(.L_x_580) ;  /* 0x000000c000007945 */ /* 0x000fe20003800000 */
[----:B------:R-:W-:Y:S01]  /*22520*/  IMAD.MOV.U32 R12, RZ, RZ, RZ ;  /* 0x000000ffff0c7224 */ /* 0x000fe200078e00ff */
[----:B------:R-:W-:Y:S01]  /*22530*/  MOV R15, 0xffffffff ;  /* 0xffffffff000f7802 */ /* 0x000fe20000000f00 */
[----:B------:R-:W-:Y:S02]  /*22540*/  IMAD.MOV.U32 R11, RZ, RZ, 0x1f ;  /* 0x0000001fff0b7424 */ /* 0x000fe400078e00ff */
[----:B0-----:R-:W-:-:S05]  /*22550*/  VIADD R51, R50, 0xffffff80 ;  /* 0xffffff8032337836 */ /* 0x001fca0000000000 */
[----:B------:R-:W-:-:S04]  /*22560*/  SHF.R.S32.HI R50, RZ, 0x1f, R51 ;  /* 0x0000001fff327819 */ /* 0x000fc80000011433 */
[----:B------:R-:W-:-:S04]  /*22570*/  LEA.HI R50, R50, R51, RZ, 0x7 ;  /* 0x0000003332327211 */ /* 0x000fc800078f38ff */
[----:B------:R-:W-:-:S05]  /*22580*/  SHF.R.S32.HI R50, RZ, 0x7, R50 ;  /* 0x00000007ff327819 */ /* 0x000fca0000011432 */
[----:B------:R-:W-:-:S07]  /*22590*/  IMAD.MOV.U32 R13, RZ, RZ, R50 ;  /* 0x000000ffff0d7224 */ /* 0x000fce00078e0032 */
[----:B-----5:R-:W-:Y:S05]  /*225a0*/  WARPSYNC.COLLECTIVE R15, `(.L_x_581) ;  /* 0x000000000f087348 */ /* 0x020fea0003c00000 */
[----:B------:R0:W1:Y:S02]  /*225b0*/  SHFL.IDX P6, R14, R13, R12, R11 ;  /* 0x0000000c0d0e7389 */ /* 0x00006400000c000b */
[----:B01---5:R-:W-:Y:S01]  /*225c0*/  ENDCOLLECTIVE ;  /* 0x000000000000791b */ /* 0x023fe20003800000 */
.L_x_581:
[----:B------:R-:W-:Y:S05]  /*225d0*/  BSYNC B0 ;  /* 0x0000000000007941 */ /* 0x000fea0003800000 */
.L_x_580:
[----:B------:R1:W-:Y:S01]  /*225e0*/  STL [R1+0x44], R14 ;  /* 0x0000440e01007387 */ /* 0x0003e20000100800 */
[----:B------:R-:W-:Y:S05]  /*225f0*/  BRA `(.L_x_582) ;  /* 0xfffffea400487947 */ /* 0x000fea000383ffff */
.L_x_394:
[----:B------:R-:W-:Y:S01]  /*22600*/  BSSY B1, `(.L_x_583) ;  /* 0x0000008000017945 */ /* 0x000fe20003800000 */
[----:B------:R-:W-:Y:S02]  /*22610*/  IMAD.MOV.U32 R13, RZ, RZ, R26 ;  /* 0x000000ffff0d7224 */ /* 0x000fe400078e001a */
[----:B------:R-:W-:Y:S02]  /*22620*/  IMAD.MOV.U32 R12, RZ, RZ, RZ ;  /* 0x000000ffff0c7224 */ /* 0x000fe400078e00ff */
[----:B------:R-:W-:Y:S02]  /*22630*/  IMAD.MOV.U32 R11, RZ, RZ, 0x1c1f ;  /* 0x00001c1fff0b7424 */ /* 0x000fe400078e00ff */
[----:B------:R-:W-:-:S07]  /*22640*/  IMAD.MOV.U32 R15, RZ, RZ, -0x1 ;  /* 0xffffffffff0f7424 */ /* 0x000fce00078e00ff */
[----:B01---5:R-:W-:Y:S05]  /*22650*/  WARPSYNC.COLLECTIVE R15, `(.L_x_584) ;  /* 0x000000000f087348 */ /* 0x023fea0003c00000 */
[----:B-1----:R1:W2:Y:S02]  /*22660*/  SHFL.IDX P6, R14, R13, R12, R11 ;  /* 0x0000000c0d0e7389 */ /* 0x0022a400000c000b */
[----:B012--5:R-:W-:Y:S01]  /*22670*/  ENDCOLLECTIVE ;  /* 0x000000000000791b */ /* 0x027fe20003800000 */
.L_x_584:
[----:B------:R-:W-:Y:S05]  /*22680*/  BSYNC B1 ;  /* 0x0000000000017941 */ /* 0x000fea0003800000 */
.L_x_583:
[----:B------:R-:W-:Y:S05]  /*22690*/  BRA `(.L_x_585) ;  /* 0xfffffeac00507947 */ /* 0x000fea000383ffff */
.L_x_395:
[----:B------:R-:W-:Y:S01]  /*226a0*/  BSSY B1, `(.L_x_586) ;  /* 0x0000008000017945 */ /* 0x000fe20003800000 */
[----:B------:R-:W-:Y:S01]  /*226b0*/  IMAD.MOV.U32 R13, RZ, RZ, R24 ;  /* 0x000000ffff0d7224 */ /* 0x000fe200078e0018 */
[----:B------:R-:W-:Y:S01]  /*226c0*/  MOV R12, RZ ;  /* 0x000000ff000c7202 */ /* 0x000fe20000000f00 */
[----:B------:R-:W-:Y:S02]  /*226d0*/  IMAD.MOV.U32 R11, RZ, RZ, 0x1c1f ;  /* 0x00001c1fff0b7424 */ /* 0x000fe400078e00ff */
[----:B------:R-:W-:-:S07]  /*226e0*/  IMAD.MOV.U32 R15, RZ, RZ, -0x1 ;  /* 0xffffffffff0f7424 */ /* 0x000fce00078e00ff */
[----:B01---5:R-:W-:Y:S05]  /*226f0*/  WARPSYNC.COLLECTIVE R15, `(.L_x_587) ;  /* 0x000000000f087348 */ /* 0x023fea0003c00000 */
[----:B-1----:R1:W2:Y:S02]  /*22700*/  SHFL.IDX P6, R14, R13, R12, R11 ;  /* 0x0000000c0d0e7389 */ /* 0x0022a400000c000b */
[----:B012--5:R-:W-:Y:S01]  /*22710*/  ENDCOLLECTIVE ;  /* 0x000000000000791b */ /* 0x027fe20003800000 */
.L_x_587:
[----:B------:R-:W-:Y:S05]  /*22720*/  BSYNC B1 ;  /* 0x0000000000017941 */ /* 0x000fea0003800000 */
.L_x_586:
[----:B------:R-:W-:Y:S05]  /*22730*/  BRA `(.L_x_588) ;  /* 0xfffffeac00307947 */ /* 0x000fea000383ffff */
.L_x_396:
[----:B------:R-:W-:Y:S01]  /*22740*/  BSSY B1, `(.L_x_589) ;  /* 0x0000008000017945 */ /* 0x000fe20003800000 */
[----:B------:R-:W-:Y:S01]  /*22750*/  IMAD.MOV.U32 R13, RZ, RZ, R27 ;  /* 0x000000ffff0d7224 */ /* 0x000fe200078e001b */
[----:B------:R-:W-:Y:S01]  /*22760*/  MOV R15, 0xffffffff ;  /* 0xffffffff000f7802 */ /* 0x000fe20000000f00 */
[----:B------:R-:W-:Y:S02]  /*22770*/  IMAD.MOV.U32 R12, RZ, RZ, RZ ;  /* 0x000000ffff0c7224 */ /* 0x000fe400078e00ff */
[----:B------:R-:W-:-:S07]  /*22780*/  IMAD.MOV.U32 R11, RZ, RZ, 0x1c1f ;  /* 0x00001c1fff0b7424 */ /* 0x000fce00078e00ff */
[----:B01---5:R-:W-:Y:S05]  /*22790*/  WARPSYNC.COLLECTIVE R15, `(.L_x_590) ;  /* 0x000000000f087348 */ /* 0x023fea0003c00000 */
[----:B-1----:R1:W2:Y:S02]  /*227a0*/  SHFL.IDX P6, R14, R13, R12, R11 ;  /* 0x0000000c0d0e7389 */ /* 0x0022a400000c000b */
[----:B012--5:R-:W-:Y:S01]  /*227b0*/  ENDCOLLECTIVE ;  /* 0x000000000000791b */ /* 0x027fe20003800000 */
.L_x_590:
[----:B------:R-:W-:Y:S05]  /*227c0*/  BSYNC B1 ;  /* 0x0000000000017941 */ /* 0x000fea0003800000 */
.L_x_589:
[----:B------:R-:W-:Y:S05]  /*227d0*/  BRA `(.L_x_591) ;  /* 0xfffffeac00107947 */ /* 0x000fea000383ffff */
.L_x_397:
[----:B------:R-:W-:Y:S01]  /*227e0*/  BSSY B1, `(.L_x_592) ;  /* 0x0000008000017945 */ /* 0x000fe20003800000 */
[----:B------:R-:W-:Y:S02]  /*227f0*/  IMAD.MOV.U32 R13, RZ, RZ, R28 ;  /* 0x000000ffff0d7224 */ /* 0x000fe400078e001c */
[----:B------:R-:W-:Y:S02]  /*22800*/  IMAD.MOV.U32 R12, RZ, RZ, RZ ;  /* 0x000000ffff0c7224 */ /* 0x000fe400078e00ff */
[----:B------:R-:W-:Y:S02]  /*22810*/  IMAD.MOV.U32 R11, RZ, RZ, 0x1c1f ;  /* 0x00001c1fff0b7424 */ /* 0x000fe400078e00ff */
[----:B------:R-:W-:-:S07]  /*22820*/  IMAD.MOV.U32 R15, RZ, RZ, -0x1 ;  /* 0xffffffffff0f7424 */ /* 0x000fce00078e00ff */
[----:B01----:R-:W-:Y:S05]  /*22830*/  WARPSYNC.COLLECTIVE R15, `(.L_x_593) ;  /* 0x000000000f087348 */ /* 0x003fea0003c00000 */
[----:B-1----:R1:W2:Y:S02]  /*22840*/  SHFL.IDX P6, R14, R13, R12, R11 ;  /* 0x0000000c0d0e7389 */ /* 0x0022a400000c000b */
[----:B012---:R-:W-:Y:S01]  /*22850*/  ENDCOLLECTIVE ;  /* 0x000000000000791b */ /* 0x007fe20003800000 */
.L_x_593:
[----:B------:R-:W-:Y:S05]  /*22860*/  BSYNC B1 ;  /* 0x0000000000017941 */ /* 0x000fea0003800000 */
.L_x_592:
[----:B------:R-:W-:Y:S05]  /*22870*/  BRA `(.L_x_594) ;  /* 0xfffffea800f47947 */ /* 0x000fea000383ffff */
.L_x_399:
[----:B0-----:R0:W1:Y:S02]  /*22880*/  SYNCS.PHASECHK.TRANS64.TRYWAIT P1, [R16+URZ+0x2e800], R35 ;  /* 0x02e80023100075a7 */ /* 0x001064000802017f */
[----:B-1----:R-:W-:Y:S05]  /*22890*/  @!P1 NANOSLEEP.SYNCS 0x989680 ;  /* 0x009896800000995d */ /* 0x002fea0003900000 */
[----:B------:R-:W1:Y:S02]  /*228a0*/  @!P1 SYNCS.PHASECHK.TRANS64 P1, [R16+URZ+0x2e800], R35 ;  /* 0x02e80023100095a7 */ /* 0x000e64000802007f */
[----:B-1----:R-:W-:Y:S05]  /*228b0*/  @!P1 BRA `(.L_x_399) ;  /* 0xfffffffc00f09947 */ /* 0x002fea000383ffff */
[----:B------:R-:W-:Y:S05]  /*228c0*/  BRA `(.L_x_595) ;  /* 0xfffffeac00e87947 */ /* 0x000fea000383ffff */
.L_x_407:
        /* <DEDUP_REMOVED lines=8> */
.L_x_597:
[----:B------:R-:W-:Y:S05]  /*22950*/  BSYNC B1 ;  /* 0x0000000000017941 */ /* 0x000fea0003800000 */
.L_x_596:
[----:B------:R-:W-:Y:S05]  /*22960*/  BRA `(.L_x_598) ;  /* 0xfffffec400f07947 */ /* 0x000fea000383ffff */
.L_x_408:
        /* <DEDUP_REMOVED lines=8> */
.L_x_600:
[----:B------:R-:W-:Y:S05]  /*229f0*/  BSYNC B1 ;  /* 0x0000000000017941 */ /* 0x000fea0003800000 */
.L_x_599:
[----:B------:R-:W-:Y:S05]  /*22a00*/  BRA `(.L_x_601) ;  /* 0xfffffec400d07947 */ /* 0x000fea000383ffff */
.L_x_409:
        /* <DEDUP_REMOVED lines=8> */
.L_x_603:
[----:B------:R-:W-:Y:S05]  /*22a90*/  BSYNC B1 ;  /* 0x0000000000017941 */ /* 0x000fea0003800000 */
.L_x_602:
[----:B------:R-:W-:Y:S05]  /*22aa0*/  BRA `(.L_x_604) ;  /* 0xfffffec400b47947 */ /* 0x000fea000383ffff */
.L_x_410:
[----:B------:R-:W-:Y:S01]  /*22ab0*/  BSSY B1, `(.L_x_605) ;  /* 0x0000008000017945 */ /* 0x000fe20003800000 */
[----:B------:R-:W-:Y:S01]  /*22ac0*/  IMAD.MOV.U32 R13, RZ, RZ, R28 ;  /* 0x000000ffff0d7224 */ /* 0x000fe200078e001c */
[----:B------:R-:W-:Y:S01]  /*22ad0*/  MOV R12, RZ ;  /* 0x000000ff000c7202 */ /* 0x000fe20000000f00 */
[----:B------:R-:W-:Y:S02]  /*22ae0*/  IMAD.MOV.U32 R11, RZ, RZ, 0x1c1f ;  /* 0x00001c1fff0b7424 */ /* 0x000fe400078e00ff */
[----:B------:R-:W-:-:S07]  /*22af0*/  IMAD.MOV.U32 R15, RZ, RZ, -0x1 ;  /* 0xffffffffff0f7424 */ /* 0x000fce00078e00ff */
[----:B01----:R-:W-:Y:S05]  /*22b00*/  WARPSYNC.COLLECTIVE R15, `(.L_x_606) ;  /* 0x000000000f087348 */ /* 0x003fea0003c00000 */
[----:B-1----:R1:W2:Y:S02]  /*22b10*/  SHFL.IDX P6, R14, R13, R12, R11 ;  /* 0x0000000c0d0e7389 */ /* 0x0022a400000c000b */
[----:B012---:R-:W-:Y:S01]  /*22b20*/  ENDCOLLECTIVE ;  /* 0x000000000000791b */ /* 0x007fe20003800000 */
.L_x_606:
[----:B------:R-:W-:Y:S05]  /*22b30*/  BSYNC B1 ;  /* 0x0000000000017941 */ /* 0x000fea0003800000 */
.L_x_605:
[----:B------:R-:W-:Y:S05]  /*22b40*/  BRA `(.L_x_607) ;  /* 0xfffffec4009c7947 */ /* 0x000fea000383ffff */
.L_x_412:
[----:B-1----:R1:W2:Y:S02]  /*22b50*/  SYNCS.PHASECHK.TRANS64.TRYWAIT P1, [R16+URZ+0x2e800], R25 ;  /* 0x02e80019100075a7 */ /* 0x0022a4000802017f */
[----:B--2---:R-:W-:Y:S05]  /*22b60*/  @!P1 NANOSLEEP.SYNCS 0x989680 ;  /* 0x009896800000995d */ /* 0x004fea0003900000 */
[----:B------:R-:W2:Y:S02]  /*22b70*/  @!P1 SYNCS.PHASECHK.TRANS64 P1, [R16+URZ+0x2e800], R25 ;  /* 0x02e80019100095a7 */ /* 0x000ea4000802007f */
[----:B--2---:R-:W-:Y:S05]  /*22b80*/  @!P1 BRA `(.L_x_412) ;  /* 0xfffffffc00f09947 */ /* 0x004fea000383ffff */
[----:B------:R-:W-:Y:S05]  /*22b90*/  BRA `(.L_x_608) ;  /* 0xfffffec800907947 */ /* 0x000fea000383ffff */
.L_x_418:
[----:B-1----:R1:W3:Y:S02]  /*22ba0*/  SYNCS.PHASECHK.TRANS64.TRYWAIT P1, [R3+URZ+0x2e830], R6 ;  /* 0x02e83006030075a7 */ /* 0x0022e4000802017f */
[----:B---3--:R-:W-:Y:S05]  /*22bb0*/  @!P1 NANOSLEEP.SYNCS 0x989680 ;  /* 0x009896800000995d */ /* 0x008fea0003900000 */
[----:B------:R-:W3:Y:S02]  /*22bc0*/  @!P1 SYNCS.PHASECHK.TRANS64 P1, [R3+URZ+0x2e830], R6 ;  /* 0x02e83006030095a7 */ /* 0x000ee4000802007f */
[----:B---3--:R-:W-:Y:S05]  /*22bd0*/  @!P1 BRA `(.L_x_418) ;  /* 0xfffffffc00f09947 */ /* 0x008fea000383ffff */
[----:B------:R-:W-:Y:S05]  /*22be0*/  BRA `(.L_x_417) ;  /* 0xfffffee4001c7947 */ /* 0x000fea000383ffff */
.L_x_424:
[----:B-1----:R1:W2:Y:S02]  /*22bf0*/  SYNCS.PHASECHK.TRANS64.TRYWAIT P2, [R13+URZ+0x2e830], R0 ;  /* 0x02e830000d0075a7 */ /* 0x0022a4000804017f */
[----:B--2---:R-:W-:Y:S05]  /*22c00*/  @!P2 NANOSLEEP.SYNCS 0x989680 ;  /* 0x009896800000a95d */ /* 0x004fea0003900000 */
[----:B------:R-:W2:Y:S02]  /*22c10*/  @!P2 SYNCS.PHASECHK.TRANS64 P2, [R13+URZ+0x2e830], R0 ;  /* 0x02e830000d00a5a7 */ /* 0x000ea4000804007f */
[----:B--2---:R-:W-:Y:S05]  /*22c20*/  @!P2 BRA `(.L_x_424) ;  /* 0xfffffffc00f0a947 */ /* 0x004fea000383ffff */
[----:B------:R-:W-:Y:S05]  /*22c30*/  BRA `(.L_x_423) ;  /* 0xffffff2400f87947 */ /* 0x000fea000383ffff */
.L_x_428:
[----:B-1----:R1:W2:Y:S02]  /*22c40*/  SYNCS.PHASECHK.TRANS64.TRYWAIT P1, [R12+URZ+0x2e850], R0 ;  /* 0x02e850000c0075a7 */ /* 0x0022a4000802017f */
[----:B--2---:R-:W-:Y:S05]  /*22c50*/  @!P1 NANOSLEEP.SYNCS 0x989680 ;  /* 0x009896800000995d */ /* 0x004fea0003900000 */
[----:B------:R-:W2:Y:S02]  /*22c60*/  @!P1 SYNCS.PHASECHK.TRANS64 P1, [R12+URZ+0x2e850], R0 ;  /* 0x02e850000c0095a7 */ /* 0x000ea4000802007f */
[----:B--2---:R-:W-:Y:S05]  /*22c70*/  @!P1 BRA `(.L_x_428) ;  /* 0xfffffffc00f09947 */ /* 0x004fea000383ffff */
[----:B------:R-:W-:Y:S05]  /*22c80*/  BRA `(.L_x_425) ;  /* 0xffffff3c00487947 */ /* 0x000fea000383ffff */
.L_x_434:
[----:B--2---:R2:W3:Y:S02]  /*22c90*/  SYNCS.PHASECHK.TRANS64.TRYWAIT P1, [R12+URZ+0x2e850], R3 ;  /* 0x02e850030c0075a7 */ /* 0x0044e4000802017f */
[----:B---3--:R-:W-:Y:S05]  /*22ca0*/  @!P1 NANOSLEEP.SYNCS 0x989680 ;  /* 0x009896800000995d */ /* 0x008fea0003900000 */
[----:B------:R-:W3:Y:S02]  /*22cb0*/  @!P1 SYNCS.PHASECHK.TRANS64 P1, [R12+URZ+0x2e850], R3 ;  /* 0x02e850030c0095a7 */ /* 0x000ee4000802007f */
[----:B---3--:R-:W-:Y:S05]  /*22cc0*/  @!P1 BRA `(.L_x_434) ;  /* 0xfffffffc00f09947 */ /* 0x008fea000383ffff */
[----:B------:R-:W-:Y:S05]  /*22cd0*/  BRA `(.L_x_433) ;  /* 0xffffff6400e47947 */ /* 0x000fea000383ffff */
.L_x_438:
[----:B------:R-:W-:Y:S01]  /*22ce0*/  IMAD.MOV.U32 R12, RZ, RZ, R0 ;  /* 0x000000ffff0c7224 */ /* 0x000fe200078e0000 */
[----:B------:R-:W-:Y:S01]  /*22cf0*/  SEL R5, R96, R97, P0 ;  /* 0x0000006160057207 */ /* 0x000fe20000000000 */
[----:B------:R-:W-:Y:S01]  /*22d00*/  IMAD.MOV.U32 R11, RZ, RZ, 0x1c1f ;  /* 0x00001c1fff0b7424 */ /* 0x000fe200078e00ff */
[----:B------:R-:W-:Y:S01]  /*22d10*/  SEL R7, R97, R96, P0 ;  /* 0x0000006061077207 */ /* 0x000fe20000000000 */
[----:B------:R-:W-:Y:S01]  /*22d20*/  IMAD.MOV.U32 R15, RZ, RZ, -0x1 ;  /* 0xffffffffff0f7424 */ /* 0x000fe200078e00ff */
[----:B------:R-:W-:Y:S02]  /*22d30*/  SEL R9, R92, R93, P0 ;  /* 0x0000005d5c097207 */ /* 0x000fe40000000000 */
[----:B------:R-:W-:-:S07]  /*22d40*/  SEL R21, R93, R92, P0 ;  /* 0x0000005c5d157207 */ /* 0x000fce0000000000 */
[----:B-1---5:R-:W-:Y:S05]  /*22d50*/  WARPSYNC.COLLECTIVE R15, `(.L_x_609) ;  /* 0x000000000f087348 */ /* 0x022fea0003c00000 */
[----:B------:R0:W2:Y:S02]  /*22d60*/  SHFL.IDX P6, R14, R13, R12, R11 ;  /* 0x0000000c0d0e7389 */ /* 0x0000a400000c000b */
[----:B012--5:R-:W-:Y:S01]  /*22d70*/  ENDCOLLECTIVE ;  /* 0x000000000000791b */ /* 0x027fe20003800000 */
.L_x_609:
[----:B------:R-:W-:Y:S02]  /*22d80*/  SEL R25, R48, R45, P0 ;  /* 0x0000002d30197207 */ /* 0x000fe40000000000 */
[----:B------:R-:W-:Y:S02]  /*22d90*/  SEL R27, R45, R48, P0 ;  /* 0x000000302d1b7207 */ /* 0x000fe40000000000 */
[----:B------:R-:W-:Y:S02]  /*22da0*/  SEL R45, R65, R68, P0 ;  /* 0x00000044412d7207 */ /* 0x000fe40000000000 */
[----:B------:R-:W-:Y:S02]  /*22db0*/  SEL R47, R68, R65, P0 ;  /* 0x00000041442f7207 */ /* 0x000fe40000000000 */
[----:B------:R-:W-:Y:S02]  /*22dc0*/  SEL R63, R38, R67, P0 ;  /* 0x00000043263f7207 */ /* 0x000fe40000000000 */
[----:B------:R-:W-:-:S02]  /*22dd0*/  SEL R65, R67, R38, P0 ;  /* 0x0000002643417207 */ /* 0x000fc40000000000 */
[----:B------:R-:W-:Y:S01]  /*22de0*/  SEL R67, R30, R69, P0 ;  /* 0x000000451e437207 */ /* 0x000fe20000000000 */
[----:B------:R-:W-:Y:S01]  /*22df0*/  IMAD.MOV.U32 R13, RZ, RZ, R3 ;  /* 0x000000ffff0d7224 */ /* 0x000fe200078e0003 */
[----:B------:R-:W-:Y:S01]  /*22e00*/  SEL R69, R69, R30, P0 ;  /* 0x0000001e45457207 */ /* 0x000fe20000000000 */
[----:B------:R-:W-:Y:S01]  /*22e10*/  IMAD.MOV.U32 R12, RZ, RZ, R2 ;  /* 0x000000ffff0c7224 */ /* 0x000fe200078e0002 */
[----:B------:R-:W-:Y:S02]  /*22e20*/  SEL R29, R40, R37, P0 ;  /* 0x00000025281d7207 */ /* 0x000fe40000000000 */
[----:B------:R-:W-:Y:S02]  /*22e30*/  SEL R31, R37, R40, P0 ;  /* 0x00000028251f7207 */ /* 0x000fe40000000000 */
[----:B------:R-:W-:Y:S02]  /*22e40*/  SEL R71, R73, R34, P0 ;  /* 0x0000002249477207 */ /* 0x000fe40000000000 */
[----:B------:R-:W-:-:S02]  /*22e50*/  SEL R73, R34, R73, P0 ;  /* 0x0000004922497207 */ /* 0x000fc40000000000 */
[----:B------:R-:W-:-:S07]  /*22e60*/  MOV R6, R14 ;  /* 0x0000000e00067202 */ /* 0x000fce0000000f00 */
[----:B------:R-:W-:Y:S05]  /*22e70*/  WARPSYNC.COLLECTIVE R15, `(.L_x_610) ;  /* 0x000000000f087348 */ /* 0x000fea0003c00000 */
[----:B------:R0:W1:Y:S02]  /*22e80*/  SHFL.IDX P6, R14, R13, R12, R11 ;  /* 0x0000000c0d0e7389 */ /* 0x00006400000c000b */
[----:B01----:R-:W-:Y:S01]  /*22e90*/  ENDCOLLECTIVE ;  /* 0x000000000000791b */ /* 0x003fe20003800000 */
.L_x_610:
        /* <DEDUP_REMOVED lines=13> */
[----:B------:R-:W-:Y:S01]  /*22f70*/  SEL R55, R52, R55, P0 ;  /* 0x0000003734377207 */ /* 0x000fe20000000000 */
[----:B------:R-:W-:Y:S01]  /*22f80*/  IMAD.MOV.U32 R3, RZ, RZ, R14 ;  /* 0x000000ffff037224 */ /* 0x000fe200078e000e */
[----:B------:R-:W-:-:S07]  /*22f90*/  SEL R57, R46, R59, P0 ;  /* 0x0000003b2e397207 */ /* 0x000fce0000000000 */
[----:B------:R-:W-:Y:S05]  /*22fa0*/  WARPSYNC.COLLECTIVE R15, `(.L_x_611) ;  /* 0x000000000f087348 */ /* 0x000fea0003c00000 */
[----:B------:R0:W1:Y:S02]  /*22fb0*/  SHFL.IDX P6, R14, R13, R12, R11 ;  /* 0x0000000c0d0e7389 */ /* 0x00006400000c000b */
[----:B01----:R-:W-:Y:S01]  /*22fc0*/  ENDCOLLECTIVE ;  /* 0x000000000000791b */ /* 0x003fe20003800000 */
.L_x_611:
[----:B------:R-:W-:Y:S02]  /*22fd0*/  SEL R59, R59, R46, P0 ;  /* 0x0000002e3b3b7207 */ /* 0x000fe40000000000 */
[----:B------:R-:W-:Y:S02]  /*22fe0*/  SEL R4, R6, R3, P0 ;  /* 0x0000000306047207 */ /* 0x000fe40000000000 */
[----:B------:R-:W-:Y:S01]  /*22ff0*/  SEL R6, R3, R6, P0 ;  /* 0x0000000603067207 */ /* 0x000fe20000000000 */
[----:B------:R-:W-:Y:S02]  /*23000*/  IMAD.MOV.U32 R13, RZ, RZ, R7 ;  /* 0x000000ffff0d7224 */ /* 0x000fe400078e0007 */
[----:B------:R-:W-:Y:S01]  /*23010*/  IMAD.MOV.U32 R12, RZ, RZ, R2 ;  /* 0x000000ffff0c7224 */ /* 0x000fe200078e0002 */
[----:B------:R-:W-:-:S07]  /*23020*/  MOV R10, R14 ;  /* 0x0000000e000a7202 */ /* 0x000fce0000000f00 */
[----:B------:R-:W-:Y:S05]  /*23030*/  WARPSYNC.COLLECTIVE R15, `(.L_x_612) ;  /* 0x000000000f087348 */ /* 0x000fea0003c00000 */
[----:B------:R0:W1:Y:S02]  /*23040*/  SHFL.IDX P6, R14, R13, R12, R11 ;  /* 0x0000000c0d0e7389 */ /* 0x00006400000c000b */
[----:B01----:R-:W-:Y:S01]  /*23050*/  ENDCOLLECTIVE ;  /* 0x000000000000791b */ /* 0x003fe20003800000 */
.L_x_612:
[----:B------:R-:W-:Y:S02]  /*23060*/  IMAD.MOV.U32 R13, RZ, RZ, R9 ;  /* 0x000000ffff0d7224 */ /* 0x000fe400078e0009 */
[----:B------:R-:W-:Y:S02]  /*23070*/  IMAD.MOV.U32 R12, RZ, RZ, R0 ;  /* 0x000000ffff0c7224 */ /* 0x000fe400078e0000 */
[----:B------:R-:W-:-:S07]  /*23080*/  IMAD.MOV.U32 R7, RZ, RZ, R14 ;  /* 0x000000ffff077224 */ /* 0x000fce00078e000e */
[----:B------:R-:W-:Y:S05]  /*23090*/  WARPSYNC.COLLECTIVE R15, `(.L_x_613) ;  /* 0x000000000f087348 */ /* 0x000fea0003c00000 */
[----:B------:R0:W1:Y:S02]  /*230a0*/  SHFL.IDX P6, R14, R13, R12, R11 ;  /* 0x0000000c0d0e7389 */ /* 0x00006400000c000b */
[----:B01----:R-:W-:Y:S01]  /*230b0*/  ENDCOLLECTIVE ;  /* 0x000000000000791b */ /* 0x003fe20003800000 */
.L_x_613:
        /* <DEDUP_REMOVED lines=8> */
.L_x_614:
[----:B------:R-:W-:Y:S02]  /*23140*/  IMAD.MOV.U32 R13, RZ, RZ, R25 ;  /* 0x000000ffff0d7224 */ /* 0x000fe400078e0019 */
[----:B------:R-:W-:Y:S02]  /*23150*/  IMAD.MOV.U32 R12, RZ, RZ, R0 ;  /* 0x000000ffff0c7224 */ /* 0x000fe400078e0000 */
[----:B------:R-:W-:-:S07]  /*23160*/  IMAD.MOV.U32 R21, RZ, RZ, R14 ;  /* 0x000000ffff157224 */ /* 0x000fce00078e000e */
[----:B------:R-:W-:Y:S05]  /*23170*/  WARPSYNC.COLLECTIVE R15, `(.L_x_615) ;  /* 0x000000000f087348 */ /* 0x000fea0003c00000 */
[----:B------:R0:W1:Y:S02]  /*23180*/  SHFL.IDX P6, R14, R13, R12, R11 ;  /* 0x0000000c0d0e7389 */ /* 0x00006400000c000b */
[----:B01----:R-:W-:Y:S01]  /*23190*/  ENDCOLLECTIVE ;  /* 0x000000000000791b */ /* 0x003fe20003800000 */
.L_x_615:
        /* <DEDUP_REMOVED lines=8> */
.L_x_616:
[----:B------:R-:W-:Y:S02]  /*23220*/  IMAD.MOV.U32 R13, RZ, RZ, R29 ;  /* 0x000000ffff0d7224 */ /* 0x000fe400078e001d */
[----:B------:R-:W-:Y:S02]  /*23230*/  IMAD.MOV.U32 R12, RZ, RZ, R0 ;  /* 0x000000ffff0c7224 */ /* 0x000fe400078e0000 */
[----:B------:R-:W-:-:S07]  /*23240*/  IMAD.MOV.U32 R27, RZ, RZ, R14 ;  /* 0x000000ffff1b7224 */ /* 0x000fce00078e000e */
[----:B------:R-:W-:Y:S05]  /*23250*/  WARPSYNC.COLLECTIVE R15, `(.L_x_617) ;  /* 0x000000000f087348 */ /* 0x000fea0003c00000 */
[----:B------:R0:W1:Y:S02]  /*23260*/  SHFL.IDX P6, R14, R13, R12, R11 ;  /* 0x0000000c0d0e7389 */ /* 0x00006400000c000b */
[----:B01----:R-:W-:Y:S01]  /*23270*/  ENDCOLLECTIVE ;  /* 0x000000000000791b */ /* 0x003fe20003800000 */
.L_x_617:
        /* <DEDUP_REMOVED lines=8> */
.L_x_618:
[----:B------:R-:W-:Y:S02]  /*23300*/  IMAD.MOV.U32 R13, RZ, RZ, R33 ;  /* 0x000000ffff0d7224 */ /* 0x000fe400078e0021 */
[----:B------:R-:W-:Y:S02]  /*23310*/  IMAD.MOV.U32 R12, RZ, RZ, R0 ;  /* 0x000000ffff0c7224 */ /* 0x000fe400078e0000 */
[----:B------:R-:W-:-:S07]  /*23320*/  IMAD.MOV.U32 R31, RZ, RZ, R14 ;  /* 0x000000ffff1f7224 */ /* 0x000fce00078e000e */
[----:B------:R-:W-:Y:S05]  /*23330*/  WARPSYNC.COLLECTIVE R15, `(.L_x_619) ;  /* 0x000000000f087348 */ /* 0x000fea0003c00000 */
[----:B------:R0:W1:Y:S02]  /*23340*/  SHFL.IDX P6, R14, R13, R12, R11 ;  /* 0x0000000c0d0e7389 */ /* 0x00006400000c000b */
[----:B01----:R-:W-:Y:S01]  /*23350*/  ENDCOLLECTIVE ;  /* 0x000000000000791b */ /* 0x003fe20003800000 */
.L_x_619:
        /* <DEDUP_REMOVED lines=8> */
.L_x_620:
[----:B------:R-:W-:Y:S02]  /*233e0*/  IMAD.MOV.U32 R13, RZ, RZ, R37 ;  /* 0x000000ffff0d7224 */ /* 0x000fe400078e0025 */
[----:B------:R-:W-:Y:S02]  /*233f0*/  IMAD.MOV.U32 R12, RZ, RZ, R0 ;  /* 0x000000ffff0c7224 */ /* 0x000fe400078e0000 */
[----:B------:R-:W-:-:S07]  /*23400*/  IMAD.MOV.U32 R35, RZ, RZ, R14 ;  /* 0x000000ffff237224 */ /* 0x000fce00078e000e */
[----:B------:R-:W-:Y:S05]  /*23410*/  WARPSYNC.COLLECTIVE R15, `(.L_x_621) ;  /* 0x000000000f087348 */ /* 0x000fea0003c00000 */
[----:B------:R0:W1:Y:S02]  /*23420*/  SHFL.IDX P6, R14, R13, R12, R11 ;  /* 0x0000000c0d0e7389 */ /* 0x00006400000c000b */
[----:B01----:R-:W-:Y:S01]  /*23430*/  ENDCOLLECTIVE ;  /* 0x000000000000791b */ /* 0x003fe20003800000 */
.L_x_621:
        /* <DEDUP_REMOVED lines=8> */
.L_x_622:
[----:B------:R-:W-:Y:S02]  /*234c0*/  IMAD.MOV.U32 R13, RZ, RZ, R41 ;  /* 0x000000ffff0d7224 */ /* 0x000fe400078e0029 */
[----:B------:R-:W-:Y:S02]  /*234d0*/  IMAD.MOV.U32 R12, RZ, RZ, R0 ;  /* 0x000000ffff0c7224 */ /* 0x000fe400078e0000 */
[----:B------:R-:W-:-:S07]  /*234e0*/  IMAD.MOV.U32 R20, RZ, RZ, R14 ;  /* 0x000000ffff147224 */ /* 0x000fce00078e000e */
[----:B------:R-:W-:Y:S05]  /*234f0*/  WARPSYNC.COLLECTIVE R15, `(.L_x_623) ;  /* 0x000000000f087348 */ /* 0x000fea0003c00000 */
[----:B------:R0:W1:Y:S02]  /*23500*/  SHFL.IDX P6, R14, R13, R12, R11 ;  /* 0x0000000c0d0e7389 */ /* 0x00006400000c000b */
[----:B01----:R-:W-:Y:S01]  /*23510*/  ENDCOLLECTIVE ;  /* 0x000000000000791b */ /* 0x003fe20003800000 */
.L_x_623:
[----:B------:R-:W-:Y:S02]  /*23520*/  IMAD.MOV.U32 R13, RZ, RZ, R43 ;  /* 0x000000ffff0d7224 */ /* 0x000fe400078e002b */
[----:B------:R-:W-:Y:S01]  /*23530*/  IMAD.MOV.U32 R12, RZ, RZ, R2 ;  /* 0x000000ffff0c7224 */ /* 0x000fe200078e0002 */
[----:B------:R-:W-:-:S07]  /*23540*/  MOV R41, R14 ;  /* 0x0000000e00297202 */ /* 0x000fce0000000f00 */
[----:B------:R-:W-:Y:S05]  /*23550*/  WARPSYNC.COLLECTIVE R15, `(.L_x_624) ;  /* 0x000000000f087348 */ /* 0x000fea0003c00000 */
[----:B------:R0:W1:Y:S02]  /*23560*/  SHFL.IDX P6, R14, R13, R12, R11 ;  /* 0x0000000c0d0e7389 */ /* 0x00006400000c000b */
[----:B01----:R-:W-:Y:S01]  /*23570*/  ENDCOLLECTIVE ;  /* 0x000000000000791b */ /* 0x003fe20003800000 */
.L_x_624:
[----:B------:R-:W-:Y:S02]  /*23580*/  IMAD.MOV.U32 R13, RZ, RZ, R45 ;  /* 0x000000ffff0d7224 */ /* 0x000fe400078e002d */
[----:B------:R-:W-:Y:S02]  /*23590*/  IMAD.MOV.U32 R12, RZ, RZ, R0 ;  /* 0x000000ffff0c7224 */ /* 0x000fe400078e0000 */
[----:B------:R-:W-:-:S07]  /*235a0*/  IMAD.MOV.U32 R40, RZ, RZ, R14 ;  /* 0x000000ffff287224 */ /* 0x000fce00078e000e */
[----:B------:R-:W-:Y:S05]  /*235b0*/  WARPSYNC.COLLECTIVE R15, `(.L_x_625) ;  /* 0x000000000f087348 */ /* 0x000fea0003c00000 */
[----:B------:R0:W1:Y:S02]  /*235c0*/  SHFL.IDX P6, R14, R13, R12, R11 ;  /* 0x0000000c0d0e7389 */ /* 0x00006400000c000b */
[----:B01----:R-:W-:Y:S01]  /*235d0*/  ENDCOLLECTIVE ;  /* 0x000000000000791b */ /* 0x003fe20003800000 */
.L_x_625:
        /* <DEDUP_REMOVED lines=8> */
.L_x_626:
[----:B------:R-:W-:Y:S02]  /*23660*/  IMAD.MOV.U32 R13, RZ, RZ, R49 ;  /* 0x000000ffff0d7224 */ /* 0x000fe400078e0031 */
[----:B------:R-:W-:Y:S02]  /*23670*/  IMAD.MOV.U32 R12, RZ, RZ, R0 ;  /* 0x000000ffff0c7224 */ /* 0x000fe400078e0000 */
[----:B------:R-:W-:-:S07]  /*23680*/  IMAD.MOV.U32 R42, RZ, RZ, R14 ;  /* 0x000000ffff2a7224 */ /* 0x000fce00078e000e */
[----:B------:R-:W-:Y:S05]  /*23690*/  WARPSYNC.COLLECTIVE R15, `(.L_x_627) ;  /* 0x000000000f087348 */ /* 0x000fea0003c00000 */
[----:B------:R0:W1:Y:S02]  /*236a0*/  SHFL.IDX P6, R14, R13, R12, R11 ;  /* 0x0000000c0d0e7389 */ /* 0x00006400000c000b */
[----:B01----:R-:W-:Y:S01]  /*236b0*/  ENDCOLLECTIVE ;  /* 0x000000000000791b */ /* 0x003fe20003800000 */
.L_x_627:
        /* <DEDUP_REMOVED lines=8> */
.L_x_628:
[----:B------:R-:W-:Y:S02]  /*23740*/  IMAD.MOV.U32 R13, RZ, RZ, R53 ;  /* 0x000000ffff0d7224 */ /* 0x000fe400078e0035 */
[----:B------:R-:W-:Y:S02]  /*23750*/  IMAD.MOV.U32 R12, RZ, RZ, R0 ;  /* 0x000000ffff0c7224 */ /* 0x000fe400078e0000 */
[----:B------:R-:W-:-:S07]  /*23760*/  IMAD.MOV.U32 R48, RZ, RZ, R14 ;  /* 0x000000ffff307224 */ /* 0x000fce00078e000e */
[----:B------:R-:W-:Y:S05]  /*23770*/  WARPSYNC.COLLECTIVE R15, `(.L_x_629) ;  /* 0x000000000f087348 */ /* 0x000fea0003c00000 */
[----:B------:R0:W1:Y:S02]  /*23780*/  SHFL.IDX P6, R14, R13, R12, R11 ;  /* 0x0000000c0d0e7389 */ /* 0x00006400000c000b */
[----:B01----:R-:W-:Y:S01]  /*23790*/  ENDCOLLECTIVE ;  /* 0x000000000000791b */ /* 0x003fe20003800000 */
.L_x_629:
[----:B------:R-:W-:Y:S01]  /*237a0*/  SEL R9, R49, R48, P0 ;  /* 0x0000003031097207 */ /* 0x000fe20000000000 */
[----:B------:R-:W-:Y:S02]  /*237b0*/  IMAD.MOV.U32 R13, RZ, RZ, R55 ;  /* 0x000000ffff0d7224 */ /* 0x000fe400078e0037 */
[----:B------:R-:W-:Y:S01]  /*237c0*/  IMAD.MOV.U32 R12, RZ, RZ, R2 ;  /* 0x000000ffff0c7224 */ /* 0x000fe200078e0002 */
[----:B------:R-:W-:-:S07]  /*237d0*/  MOV R53, R14 ;  /* 0x0000000e00357202 */ /* 0x000fce0000000f00 */
[----:B------:R-:W-:Y:S05]  /*237e0*/  WARPSYNC.COLLECTIVE R15, `(.L_x_630) ;  /* 0x000000000f087348 */ /* 0x000fea0003c00000 */
[----:B------:R0:W1:Y:S02]  /*237f0*/  SHFL.IDX P6, R14, R13, R12, R11 ;  /* 0x0000000c0d0e7389 */ /* 0x00006400000c000b */
[----:B01----:R-:W-:Y:S01]  /*23800*/  ENDCOLLECTIVE ;  /* 0x000000000000791b */ /* 0x003fe20003800000 */
.L_x_630:
[----:B------:R-:W-:Y:S02]  /*23810*/  IMAD.MOV.U32 R13, RZ, RZ, R57 ;  /* 0x000000ffff0d7224 */ /* 0x000fe400078e0039 */
[----:B------:R-:W-:Y:S02]  /*23820*/  IMAD.MOV.U32 R12, RZ, RZ, R0 ;  /* 0x000000ffff0c7224 */ /* 0x000fe400078e0000 */
[----:B------:R-:W-:-:S07]  /*23830*/  IMAD.MOV.U32 R50, RZ, RZ, R14 ;  /* 0x000000ffff327224 */ /* 0x000fce00078e000e */
[----:B------:R-:W-:Y:S05]  /*23840*/  WARPSYNC.COLLECTIVE R15, `(.L_x_631) ;  /* 0x000000000f087348 */ /* 0x000fea0003c00000 */
[----:B------:R0:W1:Y:S02]  /*23850*/  SHFL.IDX P6, R14, R13, R12, R11 ;  /* 0x0000000c0d0e7389 */ /* 0x00006400000c000b */
[----:B01----:R-:W-:Y:S01]  /*23860*/  ENDCOLLECTIVE ;  /* 0x000000000000791b */ /* 0x003fe20003800000 */
.L_x_631:
        /* <DEDUP_REMOVED lines=8> */
.L_x_632:
[----:B------:R-:W-:Y:S02]  /*238f0*/  IMAD.MOV.U32 R13, RZ, RZ, R63 ;  /* 0x000000ffff0d7224 */ /* 0x000fe400078e003f */
[----:B------:R-:W-:Y:S02]  /*23900*/  IMAD.MOV.U32 R12, RZ, RZ, R0 ;  /* 0x000000ffff0c7224 */ /* 0x000fe400078e0000 */
[----:B------:R-:W-:-:S07]  /*23910*/  IMAD.MOV.U32 R52, RZ, RZ, R14 ;  /* 0x000000ffff347224 */ /* 0x000fce00078e000e */
[----:B------:R-:W-:Y:S05]  /*23920*/  WARPSYNC.COLLECTIVE R15, `(.L_x_633) ;  /* 0x000000000f087348 */ /* 0x000fea0003c00000 */
[----:B------:R0:W1:Y:S02]  /*23930*/  SHFL.IDX P6, R14, R13, R12, R11 ;  /* 0x0000000c0d0e7389 */ /* 0x00006400000c000b */
[----:B01----:R-:W-:Y:S01]  /*23940*/  ENDCOLLECTIVE ;  /* 0x000000000000791b */ /* 0x003fe20003800000 */
.L_x_633:
        /* <DEDUP_REMOVED lines=8> */
.L_x_634:
[----:B------:R-:W-:Y:S02]  /*239d0*/  IMAD.MOV.U32 R13, RZ, RZ, R67 ;  /* 0x000000ffff0d7224 */ /* 0x000fe400078e0043 */
[----:B------:R-:W-:Y:S02]  /*239e0*/  IMAD.MOV.U32 R12, RZ, RZ, R0 ;  /* 0x000000ffff0c7224 */ /* 0x000fe400078e0000 */
[----:B------:R-:W-:-:S07]  /*239f0*/  IMAD.MOV.U32 R54, RZ, RZ, R14 ;  /* 0x000000ffff367224 */ /* 0x000fce00078e000e */
[----:B------:R-:W-:Y:S05]  /*23a00*/  WARPSYNC.COLLECTIVE R15, `(.L_x_635) ;  /* 0x000000000f087348 */ /* 0x000fea0003c00000 */
[----:B------:R0:W1:Y:S02]  /*23a10*/  SHFL.IDX P6, R14, R13, R12, R11 ;  /* 0x0000000c0d0e7389 */ /* 0x00006400000c000b */
[----:B01----:R-:W-:Y:S01]  /*23a20*/  ENDCOLLECTIVE ;  /* 0x000000000000791b */ /* 0x003fe20003800000 */
.L_x_635:
        /* <DEDUP_REMOVED lines=8> */
.L_x_636:
[----:B------:R-:W-:Y:S02]  /*23ab0*/  IMAD.MOV.U32 R13, RZ, RZ, R71 ;  /* 0x000000ffff0d7224 */ /* 0x000fe400078e0047 */
[----:B------:R-:W-:Y:S02]  /*23ac0*/  IMAD.MOV.U32 R12, RZ, RZ, R0 ;  /* 0x000000ffff0c7224 */ /* 0x000fe400078e0000 */
[----:B------:R-:W-:-:S07]  /*23ad0*/  IMAD.MOV.U32 R56, RZ, RZ, R14 ;  /* 0x000000ffff387224 */ /* 0x000fce00078e000e */
[----:B------:R-:W-:Y:S05]  /*23ae0*/  WARPSYNC.COLLECTIVE R15, `(.L_x_637) ;  /* 0x000000000f087348 */ /* 0x000fea0003c00000 */
[----:B------:R0:W1:Y:S02]  /*23af0*/  SHFL.IDX P6, R14, R13, R12, R11 ;  /* 0x0000000c0d0e7389 */ /* 0x00006400000c000b */
[----:B01----:R-:W-:Y:S01]  /*23b00*/  ENDCOLLECTIVE ;  /* 0x000000000000791b */ /* 0x003fe20003800000 */
.L_x_637:
[----:B------:R-:W-:Y:S01]  /*23b10*/  SEL R39, R56, R67, P0 ;  /* 0x0000004338277207 */ /* 0x000fe20000000000 */
[----:B------:R-:W-:Y:S02]  /*23b20*/  IMAD.MOV.U32 R13, RZ, RZ, R73 ;  /* 0x000000ffff0d7224 */ /* 0x000fe400078e0049 */
[----:B------:R-:W-:Y:S01]  /*23b30*/  IMAD.MOV.U32 R12, RZ, RZ, R2 ;  /* 0x000000ffff0c7224 */ /* 0x000fe200078e0002 */
[----:B------:R-:W-:-:S07]  /*23b40*/  MOV R71, R14 ;  /* 0x0000000e00477202 */ /* 0x000fce0000000f00 */
[----:B------:R-:W-:Y:S05]  /*23b50*/  WARPSYNC.COLLECTIVE R15, `(.L_x_638) ;  /* 0x000000000f087348 */ /* 0x000fea0003c00000 */
[----:B------:R0:W1:Y:S02]  /*23b60*/  SHFL.IDX P6, R14, R13, R12, R11 ;  /* 0x0000000c0d0e7389 */ /* 0x00006400000c000b */
[----:B01----:R-:W-:Y:S01]  /*23b70*/  ENDCOLLECTIVE ;  /* 0x000000000000791b */ /* 0x003fe20003800000 */
.L_x_638:
[----:B------:R-:W-:Y:S02]  /*23b80*/  IMAD.MOV.U32 R13, RZ, RZ, R75 ;  /* 0x000000ffff0d7224 */ /* 0x000fe400078e004b */
[----:B------:R-:W-:Y:S02]  /*23b90*/  IMAD.MOV.U32 R12, RZ, RZ, R0 ;  /* 0x000000ffff0c7224 */ /* 0x000fe400078e0000 */
[----:B------:R-:W-:-:S07]  /*23ba0*/  IMAD.MOV.U32 R58, RZ, RZ, R14 ;  /* 0x000000ffff3a7224 */ /* 0x000fce00078e000e */
[----:B------:R-:W-:Y:S05]  /*23bb0*/  WARPSYNC.COLLECTIVE R15, `(.L_x_639) ;  /* 0x000000000f087348 */ /* 0x000fea0003c00000 */
[----:B------:R0:W1:Y:S02]  /*23bc0*/  SHFL.IDX P6, R14, R13, R12, R11 ;  /* 0x0000000c0d0e7389 */ /* 0x00006400000c000b */
[----:B01----:R-:W-:Y:S01]  /*23bd0*/  ENDCOLLECTIVE ;  /* 0x000000000000791b */ /* 0x003fe20003800000 */
.L_x_639:
[----:B------:R-:W-:Y:S02]  /*23be0*/  IMAD.MOV.U32 R13, RZ, RZ, R77 ;  /* 0x000000ffff0d7224 */ /* 0x000fe400078e004d */
[----:B------:R-:W-:Y:S01]  /*23bf0*/  IMAD.MOV.U32 R12, RZ, RZ, R2 ;  /* 0x000000ffff0c7224 */ /* 0x000fe200078e0002 */
[----:B------:R-:W-:-:S07]  /*23c00*/  MOV R75, R14 ;  /* 0x0000000e004b7202 */ /* 0x000fce0000000f00 */
[----:B------:R-:W-:Y:S05]  /*23c10*/  WARPSYNC.COLLECTIVE R15, `(.L_x_640) ;  /* 0x000000000f087348 */ /* 0x000fea0003c00000 */
[----:B------:R0:W1:Y:S02]  /*23c20*/  SHFL.IDX P6, R14, R13, R12, R11 ;  /* 0x0000000c0d0e7389 */ /* 0x00006400000c000b */
[----:B01----:R-:W-:Y:S01]  /*23c30*/  ENDCOLLECTIVE ;  /* 0x000000000000791b */ /* 0x003fe20003800000 */
.L_x_640:
[----:B------:R-:W-:Y:S02]  /*23c40*/  SEL R12, R37, R20, P0 ;  /* 0x00000014250c7207 */ /* 0x000fe40000000000 */
[----:B------:R-:W-:Y:S01]  /*23c50*/  SEL R11, R48, R49, P0 ;  /* 0x00000031300b7207 */ /* 0x000fe20000000000 */
[----:B------:R-:W-:Y:S01]  /*23c60*/  IMAD.MOV.U32 R49, RZ, RZ, RZ ;  /* 0x000000ffff317224 */ /* 0x000fe200078e00ff */
[----:B------:R-:W-:Y:S02]  /*23c70*/  SEL R13, R71, R58, P0 ;  /* 0x0000003a470d7207 */ /* 0x000fe40000000000 */
[----:B------:R-:W-:Y:S01]  /*23c80*/  SEL R15, R58, R71, P0 ;  /* 0x000000473a0f7207 */ /* 0x000fe20000000000 */
[----:B------:R-:W-:Y:S01]  /*23c90*/  IMAD.MOV.U32 R62, RZ, RZ, R14 ;  /* 0x000000ffff3e7224 */ /* 0x000fe200078e000e */
[----:B------:R-:W-:Y:S02]  /*23ca0*/  SEL R14, R20, R37, P0 ;  /* 0x00000025140e7207 */ /* 0x000fe40000000000 */
[----:B------:R-:W-:Y:S01]  /*23cb0*/  SEL R37, R67, R56, P0 ;  /* 0x0000003843257207 */ /* 0x000fe20000000000 */
[----:B------:R-:W-:Y:S06]  /*23cc0*/  BRA `(.L_x_641) ;  /* 0xffffff6c00f07947 */ /* 0x000fec000383ffff */
.L_x_470:
[----:B------:R-:W0:Y:S01]  /*23cd0*/  S2R R6, SR_TID.X ;  /* 0x0000000000067919 */ /* 0x000e220000002100 */
[----:B------:R-:W-:Y:S01]  /*23ce0*/  BSSY B1, `(.L_x_642) ;  /* 0x000000a000017945 */ /* 0x000fe20003800000 */
[----:B------:R-:W-:Y:S01]  /*23cf0*/  MOV R12, RZ ;  /* 0x000000ff000c7202 */ /* 0x000fe20000000f00 */
[----:B------:R-:W-:Y:S02]  /*23d00*/  IMAD.MOV.U32 R11, RZ, RZ, 0x1f ;  /* 0x0000001fff0b7424 */ /* 0x000fe400078e00ff */
[----:B------:R-:W-:Y:S01]  /*23d10*/  IMAD.MOV.U32 R15, RZ, RZ, -0x1 ;  /* 0xffffffffff0f7424 */ /* 0x000fe200078e00ff */
[----:B0-----:R-:W-:-:S04]  /*23d20*/  SHF.R.U32.HI R6, RZ, 0x5, R6 ;  /* 0x00000005ff067819 */ /* 0x001fc80000011606 */
[----:B------:R-:W-:-:S05]  /*23d30*/  LOP3.LUT R6, R6, 0x3, RZ, 0xc0, !PT ;  /* 0x0000000306067812 */ /* 0x000fca00078ec0ff */
[----:B------:R-:W-:-:S07]  /*23d40*/  IMAD.MOV.U32 R13, RZ, RZ, R6 ;  /* 0x000000ffff0d7224 */ /* 0x000fce00078e0006 */
[----:B------:R-:W-:Y:S05]  /*23d50*/  WARPSYNC.COLLECTIVE R15, `(.L_x_643) ;  /* 0x000000000f087348 */ /* 0x000fea0003c00000 */
[----:B------:R0:W1:Y:S02]  /*23d60*/  SHFL.IDX P6, R14, R13, R12, R11 ;  /* 0x0000000c0d0e7389 */ /* 0x00006400000c000b */
[----:B01----:R-:W-:Y:S01]  /*23d70*/  ENDCOLLECTIVE ;  /* 0x000000000000791b */ /* 0x003fe20003800000 */
.L_x_643:
[----:B------:R-:W-:Y:S05]  /*23d80*/  BSYNC B1 ;  /* 0x0000000000017941 */ /* 0x000fea0003800000 */
.L_x_642:
[----:B------:R-:W-:Y:S05]  /*23d90*/  BRA `(.L_x_644) ;  /* 0xffffff9c00087947 */ /* 0x000fea000383ffff */
.L_x_472:
[----:B------:R-:W-:Y:S01]  /*23da0*/  BSSY B1, `(.L_x_645) ;  /* 0x0000006000017945 */ /* 0x000fe20003800000 */
[----:B------:R-:W-:-:S07]  /*23db0*/  IMAD.MOV.U32 R15, RZ, RZ, -0x1 ;  /* 0xffffffffff0f7424 */ /* 0x000fce00078e00ff */
[----:B0-----:R-:W-:Y:S05]  /*23dc0*/  WARPSYNC.COLLECTIVE R15, `(.L_x_646) ;  /* 0x000000000f0c7348 */ /* 0x001fea0003c00000 */
[----:B------:R-:W-:Y:S02]  /*23dd0*/  ELECT P6, UR62, PT ;  /* 0x00000000003e782f */ /* 0x000fe400038c0000 */
[----:B------:R-:W-:Y:S01]  /*23de0*/  MOV R14, UR62 ;  /* 0x0000003e000e7c02 */ /* 0x000fe20008000f00 */
[----:B0-----:R-:W-:Y:S10]  /*23df0*/  ENDCOLLECTIVE ;  /* 0x000000000000791b */ /* 0x001ff40003800000 */
.L_x_646:
[----:B------:R-:W-:Y:S05]  /*23e00*/  BSYNC B1 ;  /* 0x0000000000017941 */ /* 0x000fea0003800000 */
.L_x_645:
[----:B------:R-:W-:Y:S05]  /*23e10*/  BRA `(.L_x_471) ;  /* 0xffffff9c00007947 */ /* 0x000fea000383ffff */
.L_x_474:
[----:B0-----:R0:W1:Y:S02]  /*23e20*/  SYNCS.PHASECHK.TRANS64.TRYWAIT P0, [R11+URZ+0x2e820], R5 ;  /* 0x02e820050b0075a7 */ /* 0x001064000800017f */
[----:B-1----:R-:W-:Y:S05]  /*23e30*/  @!P0 NANOSLEEP.SYNCS 0x989680 ;  /* 0x009896800000895d */ /* 0x002fea0003900000 */
[----:B------:R-:W1:Y:S02]  /*23e40*/  @!P0 SYNCS.PHASECHK.TRANS64 P0, [R11+URZ+0x2e820], R5 ;  /* 0x02e820050b0085a7 */ /* 0x000e64000800007f */
[----:B-1----:R-:W-:Y:S05]  /*23e50*/  @!P0 BRA `(.L_x_474) ;  /* 0xfffffffc00f08947 */ /* 0x002fea000383ffff */
[----:B------:R-:W-:Y:S05]  /*23e60*/  BRA `(.L_x_647) ;  /* 0xffffff9c001c7947 */ /* 0x000fea000383ffff */
.L_x_478:
[----:B0-----:R0:W1:Y:S02]  /*23e70*/  SYNCS.PHASECHK.TRANS64.TRYWAIT P0, [R5+URZ+0x2e8a0], R10 ;  /* 0x02e8a00a050075a7 */ /* 0x001064000800017f */
[----:B-1----:R-:W-:Y:S05]  /*23e80*/  @!P0 NANOSLEEP.SYNCS 0x989680 ;  /* 0x009896800000895d */ /* 0x002fea0003900000 */
[----:B------:R-:W1:Y:S02]  /*23e90*/  @!P0 SYNCS.PHASECHK.TRANS64 P0, [R5+URZ+0x2e8a0], R10 ;  /* 0x02e8a00a050085a7 */ /* 0x000e64000800007f */
[----:B-1----:R-:W-:Y:S05]  /*23ea0*/  @!P0 BRA `(.L_x_478) ;  /* 0xfffffffc00f08947 */ /* 0x002fea000383ffff */
[----:B------:R-:W-:Y:S05]  /*23eb0*/  BRA `(.L_x_648) ;  /* 0xffffff9c003c7947 */ /* 0x000fea000383ffff */
.L_x_483:
[----:B-1----:R1:W2:Y:S02]  /*23ec0*/  SYNCS.PHASECHK.TRANS64.TRYWAIT P0, [R5+URZ+0x2e8c0], R10 ;  /* 0x02e8c00a050075a7 */ /* 0x0022a4000800017f */
[----:B--2---:R-:W-:Y:S05]  /*23ed0*/  @!P0 NANOSLEEP.SYNCS 0x989680 ;  /* 0x009896800000895d */ /* 0x004fea0003900000 */
[----:B------:R-:W2:Y:S02]  /*23ee0*/  @!P0 SYNCS.PHASECHK.TRANS64 P0, [R5+URZ+0x2e8c0], R10 ;  /* 0x02e8c00a050085a7 */ /* 0x000ea4000800007f */
[----:B--2---:R-:W-:Y:S05]  /*23ef0*/  @!P0 BRA `(.L_x_483) ;  /* 0xfffffffc00f08947 */ /* 0x004fea000383ffff */
[----:B------:R-:W-:Y:S05]  /*23f00*/  BRA `(.L_x_649) ;  /* 0xffffff9c00bc7947 */ /* 0x000fea000383ffff */
.L_x_490:
[----:B0-----:R0:W1:Y:S02]  /*23f10*/  SYNCS.PHASECHK.TRANS64.TRYWAIT P1, [R6+URZ+0x2e8a0], R7 ;  /* 0x02e8a007060075a7 */ /* 0x001064000802017f */
[----:B-1----:R-:W-:Y:S05]  /*23f20*/  @!P1 NANOSLEEP.SYNCS 0x989680 ;  /* 0x009896800000995d */ /* 0x002fea0003900000 */
[----:B------:R-:W1:Y:S02]  /*23f30*/  @!P1 SYNCS.PHASECHK.TRANS64 P1, [R6+URZ+0x2e8a0], R7 ;  /* 0x02e8a007060095a7 */ /* 0x000e64000802007f */
[----:B-1----:R-:W-:Y:S05]  /*23f40*/  @!P1 BRA `(.L_x_490) ;  /* 0xfffffffc00f09947 */ /* 0x002fea000383ffff */
[----:B------:R-:W-:Y:S05]  /*23f50*/  BRA `(.L_x_650) ;  /* 0xffffffa0009c7947 */ /* 0x000fea000383ffff */
.L_x_495:
[----:B-1----:R1:W2:Y:S02]  /*23f60*/  SYNCS.PHASECHK.TRANS64.TRYWAIT P1, [R6+URZ+0x2e8c0], R7 ;  /* 0x02e8c007060075a7 */ /* 0x0022a4000802017f */
[----:B--2---:R-:W-:Y:S05]  /*23f70*/  @!P1 NANOSLEEP.SYNCS 0x989680 ;  /* 0x009896800000995d */ /* 0x004fea0003900000 */
[----:B------:R-:W2:Y:S02]  /*23f80*/  @!P1 SYNCS.PHASECHK.TRANS64 P1, [R6+URZ+0x2e8c0], R7 ;  /* 0x02e8c007060095a7 */ /* 0x000ea4000802007f */
[----:B--2---:R-:W-:Y:S05]  /*23f90*/  @!P1 BRA `(.L_x_495) ;  /* 0xfffffffc00f09947 */ /* 0x004fea000383ffff */
[----:B------:R-:W-:Y:S05]  /*23fa0*/  BRA `(.L_x_651) ;  /* 0xffffffa400147947 */ /* 0x000fea000383ffff */
.L_x_508:
[----:B------:R-:W1:Y:S01]  /*23fb0*/  S2R R7, SR_TID.X ;  /* 0x0000000000077919 */ /* 0x000e620000002100 */
[----:B------:R-:W-:Y:S01]  /*23fc0*/  BSSY B0, `(.L_x_652) ;  /* 0x000000a000007945 */ /* 0x000fe20003800000 */
[----:B------:R-:W-:Y:S01]  /*23fd0*/  IMAD.MOV.U32 R12, RZ, RZ, RZ ;  /* 0x000000ffff0c7224 */ /* 0x000fe200078e00ff */
[----:B------:R-:W-:Y:S01]  /*23fe0*/  MOV R11, 0x1f ;  /* 0x0000001f000b7802 */ /* 0x000fe20000000f00 */
[----:B------:R-:W-:Y:S01]  /*23ff0*/  IMAD.MOV.U32 R15, RZ, RZ, -0x1 ;  /* 0xffffffffff0f7424 */ /* 0x000fe200078e00ff */
[----:B-1----:R-:W-:-:S04]  /*24000*/  SHF.R.U32.HI R7, RZ, 0x5, R7 ;  /* 0x00000005ff077819 */ /* 0x002fc80000011607 */
[----:B------:R-:W-:-:S05]  /*24010*/  LOP3.LUT R7, R7, 0x3, RZ, 0xc0, !PT ;  /* 0x0000000307077812 */ /* 0x000fca00078ec0ff */
[----:B------:R-:W-:-:S07]  /*24020*/  IMAD.MOV.U32 R13, RZ, RZ, R7 ;  /* 0x000000ffff0d7224 */ /* 0x000fce00078e0007 */
[----:B0-----:R-:W-:Y:S05]  /*24030*/  WARPSYNC.COLLECTIVE R15, `(.L_x_653) ;  /* 0x000000000f087348 */ /* 0x001fea0003c00000 */
[----:B------:R1:W2:Y:S02]  /*24040*/  SHFL.IDX P6, R14, R13, R12, R11 ;  /* 0x0000000c0d0e7389 */ /* 0x0002a400000c000b */
[----:B012---:R-:W-:Y:S01]  /*24050*/  ENDCOLLECTIVE ;  /* 0x000000000000791b */ /* 0x007fe20003800000 */
.L_x_653:
[----:B------:R-:W-:Y:S05]  /*24060*/  BSYNC B0 ;  /* 0x0000000000007941 */ /* 0x000fea0003800000 */
.L_x_652:
[----:B------:R-:W-:Y:S05]  /*24070*/  BRA `(.L_x_654) ;  /* 0xffffffb000387947 */ /* 0x000fea000383ffff */
.L_x_510:
[----:B------:R-:W-:Y:S01]  /*24080*/  BSSY B0, `(.L_x_655) ;  /* 0x0000006000007945 */ /* 0x000fe20003800000 */
[----:B------:R-:W-:-:S07]  /*24090*/  IMAD.MOV.U32 R15, RZ, RZ, -0x1 ;  /* 0xffffffffff0f7424 */ /* 0x000fce00078e00ff */
[----:B01----:R-:W-:Y:S05]  /*240a0*/  WARPSYNC.COLLECTIVE R15, `(.L_x_656) ;  /* 0x000000000f0c7348 */ /* 0x003fea0003c00000 */
[----:B------:R-:W-:Y:S02]  /*240b0*/  ELECT P6, UR62, PT ;  /* 0x00000000003e782f */ /* 0x000fe400038c0000 */
[----:B------:R-:W-:Y:S01]  /*240c0*/  MOV R14, UR62 ;  /* 0x0000003e000e7c02 */ /* 0x000fe20008000f00 */
[----:B01----:R-:W-:Y:S10]  /*240d0*/  ENDCOLLECTIVE ;  /* 0x000000000000791b */ /* 0x003ff40003800000 */
.L_x_656:
[----:B------:R-:W-:Y:S05]  /*240e0*/  BSYNC B0 ;  /* 0x0000000000007941 */ /* 0x000fea0003800000 */
.L_x_655:
[----:B------:R-:W-:Y:S05]  /*240f0*/  BRA `(.L_x_657) ;  /* 0xffffffb000307947 */ /* 0x000fea000383ffff */
.L_x_513:
[----:B-1----:R1:W2:Y:S02]  /*24100*/  SYNCS.PHASECHK.TRANS64.TRYWAIT P2, [R4+URZ+0x2e880], R8 ;  /* 0x02e88008040075a7 */ /* 0x0022a4000804017f */
[----:B--2---:R-:W-:Y:S05]  /*24110*/  @!P2 NANOSLEEP.SYNCS 0x989680 ;  /* 0x009896800000a95d */ /* 0x004fea0003900000 */
[----:B------:R-:W2:Y:S02]  /*24120*/  @!P2 SYNCS.PHASECHK.TRANS64 P2, [R4+URZ+0x2e880], R8 ;  /* 0x02e880080400a5a7 */ /* 0x000ea4000804007f */
[----:B--2---:R-:W-:Y:S05]  /*24130*/  @!P2 BRA `(.L_x_513) ;  /* 0xfffffffc00f0a947 */ /* 0x004fea000383ffff */
[----:B------:R-:W-:Y:S05]  /*24140*/  BRA `(.L_x_658) ;  /* 0xffffffb000ac7947 */ /* 0x000fea000383ffff */
.L_x_515:
[----:B--2---:R2:W3:Y:S02]  /*24150*/  SYNCS.PHASECHK.TRANS64.TRYWAIT P2, [R4+URZ+0x2e840], R8 ;  /* 0x02e84008040075a7 */ /* 0x0044e4000804017f */
[----:B---3--:R-:W-:Y:S05]  /*24160*/  @!P2 NANOSLEEP.SYNCS 0x989680 ;  /* 0x009896800000a95d */ /* 0x008fea0003900000 */
[----:B------:R-:W3:Y:S02]  /*24170*/  @!P2 SYNCS.PHASECHK.TRANS64 P2, [R4+URZ+0x2e840], R8 ;  /* 0x02e840080400a5a7 */ /* 0x000ee4000804007f */
[----:B---3--:R-:W-:Y:S05]  /*24180*/  @!P2 BRA `(.L_x_515) ;  /* 0xfffffffc00f0a947 */ /* 0x008fea000383ffff */
[----:B------:R-:W-:Y:S05]  /*24190*/  BRA `(.L_x_659) ;  /* 0xffffffb400107947 */ /* 0x000fea000383ffff */
.L_x_518:
[----:B--2---:R-:W2:Y:S01]  /*241a0*/  S2R R5, SR_CgaCtaId ;  /* 0x0000000000057919 */ /* 0x004ea20000008800 */
[----:B------:R-:W-:-:S04]  /*241b0*/  MOV R4, 0x400 ;  /* 0x0000040000047802 */ /* 0x000fc80000000f00 */
[----:B--2---:R-:W-:-:S04]  /*241c0*/  LEA R4, R5, R4, 0x18 ;  /* 0x0000000405047211 */ /* 0x004fc800078ec0ff */
[----:B------:R2:W3:Y:S03]  /*241d0*/  SYNCS.PHASECHK.TRANS64.TRYWAIT P0, [R4+URZ+0x2e820], R3 ;  /* 0x02e82003040075a7 */ /* 0x0004e6000800017f */
[----:B---3--:R-:W-:Y:S05]  /*241e0*/  @!P0 NANOSLEEP.SYNCS 0x989680 ;  /* 0x009896800000895d */ /* 0x008fea0003900000 */
[----:B------:R-:W3:Y:S02]  /*241f0*/  @!P0 SYNCS.PHASECHK.TRANS64 P0, [R4+URZ+0x2e820], R3 ;  /* 0x02e82003040085a7 */ /* 0x000ee4000800007f */
[----:B---3--:R-:W-:Y:S05]  /*24200*/  @!P0 BRA `(.L_x_518) ;  /* 0xfffffffc00e48947 */ /* 0x008fea000383ffff */
[----:B------:R-:W-:Y:S05]  /*24210*/  BRA `(.L_x_660) ;  /* 0xffffffb400d47947 */ /* 0x000fea000383ffff */
.L_x_524:
[----:B--2---:R2:W3:Y:S02]  /*24220*/  SYNCS.PHASECHK.TRANS64.TRYWAIT P0, [R5+URZ+0x2e880], R4 ;  /* 0x02e88004050075a7 */ /* 0x0044e4000800017f */
[----:B---3--:R-:W-:Y:S05]  /*24230*/  @!P0 NANOSLEEP.SYNCS 0x989680 ;  /* 0x009896800000895d */ /* 0x008fea0003900000 */
[----:B------:R-:W3:Y:S02]  /*24240*/  @!P0 SYNCS.PHASECHK.TRANS64 P0, [R5+URZ+0x2e880], R4 ;  /* 0x02e88004050085a7 */ /* 0x000ee4000800007f */
[----:B---3--:R-:W-:Y:S05]  /*24250*/  @!P0 BRA `(.L_x_524) ;  /* 0xfffffffc00f08947 */ /* 0x008fea000383ffff */
[----:B------:R-:W-:Y:S05]  /*24260*/  BRA `(.L_x_661) ;  /* 0xffffffb800907947 */ /* 0x000fea000383ffff */
.L_x_529:
[----:B-1----:R1:W3:Y:S02]  /*24270*/  SYNCS.PHASECHK.TRANS64.TRYWAIT P0, [R5+URZ+0x2e840], R4 ;  /* 0x02e84004050075a7 */ /* 0x0022e4000800017f */
[----:B---3--:R-:W-:Y:S05]  /*24280*/  @!P0 NANOSLEEP.SYNCS 0x989680 ;  /* 0x009896800000895d */ /* 0x008fea0003900000 */
[----:B------:R-:W3:Y:S02]  /*24290*/  @!P0 SYNCS.PHASECHK.TRANS64 P0, [R5+URZ+0x2e840], R4 ;  /* 0x02e84004050085a7 */ /* 0x000ee4000800007f */
[----:B---3--:R-:W-:Y:S05]  /*242a0*/  @!P0 BRA `(.L_x_529) ;  /* 0xfffffffc00f08947 */ /* 0x008fea000383ffff */
[----:B------:R-:W-:Y:S05]  /*242b0*/  BRA `(.L_x_662) ;  /* 0xffffffbc001c7947 */ /* 0x000fea000383ffff */
.L_x_535:
[----:B--2---:R-:W2:Y:S02]  /*242c0*/  LDL R4, [R1+0x8] ;  /* 0x0000080001047983 */ /* 0x004ea40000100800 */
[----:B--2---:R2:W3:Y:S02]  /*242d0*/  SYNCS.PHASECHK.TRANS64.TRYWAIT P2, [R4+URZ+0x2e870], R3 ;  /* 0x02e87003040075a7 */ /* 0x0044e4000804017f */
[----:B---3--:R-:W-:Y:S05]  /*242e0*/  @!P2 NANOSLEEP.SYNCS 0x989680 ;  /* 0x009896800000a95d */ /* 0x008fea0003900000 */
[----:B------:R-:W3:Y:S02]  /*242f0*/  @!P2 SYNCS.PHASECHK.TRANS64 P2, [R4+URZ+0x2e870], R3 ;  /* 0x02e870030400a5a7 */ /* 0x000ee4000804007f */
[----:B---3--:R-:W-:Y:S05]  /*24300*/  @!P2 BRA `(.L_x_535) ;  /* 0xfffffffc00eca947 */ /* 0x008fea000383ffff */
[----:B------:R-:W-:Y:S05]  /*24310*/  BRA `(.L_x_663) ;  /* 0xffffffbc00c47947 */ /* 0x000fea000383ffff */
.L_x_537:
[----:B--2---:R-:W2:Y:S02]  /*24320*/  LDL R4, [R1+0x8] ;  /* 0x0000080001047983 */ /* 0x004ea40000100800 */
[----:B--2---:R2:W3:Y:S02]  /*24330*/  SYNCS.PHASECHK.TRANS64.TRYWAIT P2, [R4+URZ+0x2e860], R3 ;  /* 0x02e86003040075a7 */ /* 0x0044e4000804017f */
[----:B---3--:R-:W-:Y:S05]  /*24340*/  @!P2 NANOSLEEP.SYNCS 0x989680 ;  /* 0x009896800000a95d */ /* 0x008fea0003900000 */
[----:B------:R-:W3:Y:S02]  /*24350*/  @!P2 SYNCS.PHASECHK.TRANS64 P2, [R4+URZ+0x2e860], R3 ;  /* 0x02e860030400a5a7 */ /* 0x000ee4000804007f */
[----:B---3--:R-:W-:Y:S05]  /*24360*/  @!P2 BRA `(.L_x_537) ;  /* 0xfffffffc00eca947 */ /* 0x008fea000383ffff */
[----:B------:R-:W-:Y:S05]  /*24370*/  BRA `(.L_x_664) ;  /* 0xffffffbc00cc7947 */ /* 0x000fea000383ffff */
.L_x_544:
[----:B--2---:R2:W3:Y:S02]  /*24380*/  SYNCS.PHASECHK.TRANS64.TRYWAIT P0, [R20+URZ+0x2e870], R3 ;  /* 0x02e87003140075a7 */ /* 0x0044e4000800017f */
[----:B---3--:R-:W-:Y:S05]  /*24390*/  @!P0 NANOSLEEP.SYNCS 0x989680 ;  /* 0x009896800000895d */ /* 0x008fea0003900000 */
[----:B------:R-:W3:Y:S02]  /*243a0*/  @!P0 SYNCS.PHASECHK.TRANS64 P0, [R20+URZ+0x2e870], R3 ;  /* 0x02e87003140085a7 */ /* 0x000ee4000800007f */
[----:B---3--:R-:W-:Y:S05]  /*243b0*/  @!P0 BRA `(.L_x_544) ;  /* 0xfffffffc00f08947 */ /* 0x008fea000383ffff */
[----:B------:R-:W-:Y:S05]  /*243c0*/  BRA `(.L_x_665) ;  /* 0xffffffc8001c7947 */ /* 0x000fea000383ffff */
.L_x_546:
[----:B--2---:R2:W3:Y:S02]  /*243d0*/  SYNCS.PHASECHK.TRANS64.TRYWAIT P0, [R20+URZ+0x2e860], R3 ;  /* 0x02e86003140075a7 */ /* 0x0044e4000800017f */
[----:B---3--:R-:W-:Y:S05]  /*243e0*/  @!P0 NANOSLEEP.SYNCS 0x989680 ;  /* 0x009896800000895d */ /* 0x008fea0003900000 */
[----:B------:R-:W3:Y:S02]  /*243f0*/  @!P0 SYNCS.PHASECHK.TRANS64 P0, [R20+URZ+0x2e860], R3 ;  /* 0x02e86003140085a7 */ /* 0x000ee4000800007f */
[----:B---3--:R-:W-:Y:S05]  /*24400*/  @!P0 BRA `(.L_x_546) ;  /* 0xfffffffc00f08947 */ /* 0x008fea000383ffff */
[----:B------:R-:W-:Y:S05]  /*24410*/  BRA `(.L_x_666) ;  /* 0xffffffc800247947 */ /* 0x000fea000383ffff */
.L_x_550:
[----:B------:R-:W2:Y:S01]  /*24420*/  LDL R3, [R1] ;  /* 0x0000000001037983 */ /* 0x000ea20000100800 */
[----:B------:R-:W-:Y:S01]  /*24430*/  BSSY B0, `(.L_x_667) ;  /* 0x0000008000007945 */ /* 0x000fe20003800000 */
[----:B------:R-:W-:Y:S01]  /*24440*/  IMAD.MOV.U32 R12, RZ, RZ, RZ ;  /* 0x000000ffff0c7224 */ /* 0x000fe200078e00ff */
[----:B------:R-:W-:Y:S01]  /*24450*/  MOV R15, 0xffffffff ;  /* 0xffffffff000f7802 */ /* 0x000fe20000000f00 */
[----:B------:R-:W-:Y:S02]  /*24460*/  IMAD.MOV.U32 R11, RZ, RZ, 0x1f ;  /* 0x0000001fff0b7424 */ /* 0x000fe400078e00ff */
[----:B--2---:R-:W-:-:S07]  /*24470*/  IMAD.MOV.U32 R13, RZ, RZ, R3 ;  /* 0x000000ffff0d7224 */ /* 0x004fce00078e0003 */
[----:B------:R-:W-:Y:S05]  /*24480*/  WARPSYNC.COLLECTIVE R15, `(.L_x_668) ;  /* 0x000000000f087348 */ /* 0x000fea0003c00000 */
[----:B------:R0:W1:Y:S02]  /*24490*/  SHFL.IDX P6, R14, R13, R12, R11 ;  /* 0x0000000c0d0e7389 */ /* 0x00006400000c000b */
[----:B01----:R-:W-:Y:S01]  /*244a0*/  ENDCOLLECTIVE ;  /* 0x000000000000791b */ /* 0x003fe20003800000 */
.L_x_668:
[----:B------:R-:W-:Y:S05]  /*244b0*/  BSYNC B0 ;  /* 0x0000000000007941 */ /* 0x000fea0003800000 */
.L_x_667:
[----:B------:R0:W5:Y:S01]  /*244c0*/  LDL R2, [R1+0xc] ;  /* 0x00000c0001027983 */ /* 0x0001620000100800 */
[----:B------:R-:W-:Y:S02]  /*244d0*/  IMAD.MOV.U32 R13, RZ, RZ, R3 ;  /* 0x000000ffff0d7224 */ /* 0x000fe400078e0003 */
[----:B------:R-:W-:Y:S02]  /*244e0*/  IMAD.MOV.U32 R12, RZ, RZ, 0x1 ;  /* 0x00000001ff0c7424 */ /* 0x000fe400078e00ff */
[----:B------:R-:W-:Y:S02]  /*244f0*/  IMAD.MOV.U32 R11, RZ, RZ, 0x1f ;  /* 0x0000001fff0b7424 */ /* 0x000fe400078e00ff */
[----:B------:R-:W-:Y:S02]  /*24500*/  IMAD.MOV.U32 R15, RZ, RZ, -0x1 ;  /* 0xffffffffff0f7424 */ /* 0x000fe400078e00ff */
[----:B0-----:R-:W-:-:S07]  /*24510*/  IMAD.MOV.U32 R0, RZ, RZ, R14 ;  /* 0x000000ffff007224 */ /* 0x001fce00078e000e */
[----:B-----5:R-:W-:Y:S05]  /*24520*/  WARPSYNC.COLLECTIVE R15, `(.L_x_669) ;  /* 0x000000000f087348 */ /* 0x020fea0003c00000 */
[----:B------:R0:W1:Y:S02]  /*24530*/  SHFL.IDX P6, R14, R13, R12, R11 ;  /* 0x0000000c0d0e7389 */ /* 0x00006400000c000b */
[----:B01---5:R-:W-:Y:S01]  /*24540*/  ENDCOLLECTIVE ;  /* 0x000000000000791b */ /* 0x023fe20003800000 */
.L_x_669:
[----:B------:R-:W-:Y:S01]  /*24550*/  ULDC UR4, c[0x0][0xc14] ;  /* 0x0003050000047ab9 */ /* 0x000fe20000000800 */
[----:B------:R-:W-:Y:S01]  /*24560*/  IMAD.IADD R5, R2, 0x1, R7 ;  /* 0x0000000102057824 */ /* 0x000fe200078e0207 */
[----:B------:R-:W-:-:S04]  /*24570*/  MOV R4, R14 ;  /* 0x0000000e00047202 */ /* 0x000fc80000000f00 */
[----:B------:R-:W-:-:S13]  /*24580*/  ISETP.GE.OR P1, PT, R5, UR4, !P0 ;  /* 0x0000000405007c0c */ /* 0x000fda000c726670 */
[----:B------:R-:W0:Y:S02]  /*24590*/  @!P1 LDC.64 R2, c[0x0][0xc58] ;  /* 0x00031600ff029b82 */ /* 0x000e240000000a00 */
[----:B0-----:R-:W-:-:S06]  /*245a0*/  @!P1 IMAD.WIDE R2, R5, 0x4, R2 ;  /* 0x0000000405029825 */ /* 0x001fcc00078e0202 */
[----:B------:R0:W2:Y:S01]  /*245b0*/  @!P1 LDG.E R3, desc[UR60][R2.64] ;  /* 0x0000003c02039981 */ /* 0x0000a2000c1e1900 */
[----:B------:R-:W-:Y:S01]  /*245c0*/  IMAD.MOV.U32 R11, RZ, RZ, RZ ;  /* 0x000000ffff0b7224 */ /* 0x000fe200078e00ff */
[C---:B------:R-:W-:Y:S02]  /*245d0*/  ISETP.GE.U32.AND P2, PT, R7.reuse, 0x2, PT ;  /* 0x000000020700780c */ /* 0x040fe40003f46070 */
[C---:B------:R-:W-:Y:S02]  /*245e0*/  ISETP.GE.U32.AND P3, PT, R7.reuse, 0x4, PT ;  /* 0x000000040700780c */ /* 0x040fe40003f66070 */
[C---:B------:R-:W-:Y:S02]  /*245f0*/  ISETP.GE.U32.AND P4, PT, R7.reuse, 0x8, PT ;  /* 0x000000080700780c */ /* 0x040fe40003f86070 */
[C---:B------:R-:W-:Y:S01]  /*24600*/  ISETP.GE.U32.AND P5, PT, R7.reuse, 0x10, PT ;  /* 0x000000100700780c */ /* 0x040fe20003fa6070 */
[----:B0-----:R-:W-:Y:S02]  /*24610*/  IMAD.MOV.U32 R2, RZ, RZ, RZ ;  /* 0x000000ffff027224 */ /* 0x001fe400078e00ff */
[----:B--2---:R-:W-:Y:S01]  /*24620*/  @!P1 IMAD.MOV.U32 R2, RZ, RZ, R3 ;  /* 0x000000ffff029224 */ /* 0x004fe200078e0003 */
[----:B------:R-:W-:-:S03]  /*24630*/  ISETP.NE.AND P1, PT, R7, RZ, PT ;  /* 0x000000ff0700720c */ /* 0x000fc60003f25270 */
[----:B------:R-:W-:-:S10]  /*24640*/  IMAD.MOV.U32 R13, RZ, RZ, R2 ;  /* 0x000000ffff0d7224 */ /* 0x000fd400078e0002 */
[----:B------:R-:W-:Y:S05]  /*24650*/  WARPSYNC.COLLECTIVE R15, `(.L_x_670) ;  /* 0x000000000f087348 */ /* 0x000fea0003c00000 */
[----:B------:R0:W1:Y:S02]  /*24660*/  SHFL.UP P6, R14, R13, R12, R11 ;  /* 0x0400000c0d0e7389 */ /* 0x00006400000c000b */
[----:B01----:R-:W-:Y:S01]  /*24670*/  ENDCOLLECTIVE ;  /* 0x000000000000791b */ /* 0x003fe20003800000 */
.L_x_670:
[----:B------:R-:W-:Y:S01]  /*24680*/  IMAD.MOV.U32 R12, RZ, RZ, 0x2 ;  /* 0x00000002ff0c7424 */ /* 0x000fe200078e00ff */
[----:B------:R-:W-:-:S04]  /*24690*/  SEL R5, R14, RZ, P1 ;  /* 0x000000ff0e057207 */ /* 0x000fc80000800000 */
[----:B------:R-:W-:-:S05]  /*246a0*/  IADD3 R3, R2, R5, RZ ;  /* 0x0000000502037210 */ /* 0x000fca0007ffe0ff */
[----:B------:R-:W-:-:S07]  /*246b0*/  IMAD.MOV.U32 R13, RZ, RZ, R3 ;  /* 0x000000ffff0d7224 */ /* 0x000fce00078e0003 */
[----:B------:R-:W-:Y:S05]  /*246c0*/  WARPSYNC.COLLECTIVE R15, `(.L_x_671) ;  /* 0x000000000f087348 */ /* 0x000fea0003c00000 */
[----:B------:R0:W1:Y:S02]  /*246d0*/  SHFL.UP P6, R14, R13, R12, R11 ;  /* 0x0400000c0d0e7389 */ /* 0x00006400000c000b */
[----:B01----:R-:W-:Y:S01]  /*246e0*/  ENDCOLLECTIVE ;  /* 0x000000000000791b */ /* 0x003fe20003800000 */
.L_x_671:
[----:B------:R-:W-:Y:S01]  /*246f0*/  IMAD.MOV.U32 R12, RZ, RZ, 0x4 ;  /* 0x00000004ff0c7424 */ /* 0x000fe200078e00ff */
[----:B------:R-:W-:-:S05]  /*24700*/  SEL R14, R14, RZ, P2 ;  /* 0x000000ff0e0e7207 */ /* 0x000fca0001000000 */
[----:B------:R-:W-:-:S04]  /*24710*/  IMAD.IADD R3, R3, 0x1, R14 ;  /* 0x0000000103037824 */ /* 0x000fc800078e020e */
[----:B------:R-:W-:-:S07]  /*24720*/  IMAD.MOV.U32 R13, RZ, RZ, R3 ;  /* 0x000000ffff0d7224 */ /* 0x000fce00078e0003 */
[----:B------:R-:W-:Y:S05]  /*24730*/  WARPSYNC.COLLECTIVE R15, `(.L_x_672) ;  /* 0x000000000f087348 */ /* 0x000fea0003c00000 */
[----:B------:R0:W1:Y:S02]  /*24740*/  SHFL.UP P6, R14, R13, R12, R11 ;  /* 0x0400000c0d0e7389 */ /* 0x00006400000c000b */
[----:B01----:R-:W-:Y:S01]  /*24750*/  ENDCOLLECTIVE ;  /* 0x000000000000791b */ /* 0x003fe20003800000 */
.L_x_672:
[----:B------:R-:W-:Y:S01]  /*24760*/  IMAD.MOV.U32 R12, RZ, RZ, 0x8 ;  /* 0x00000008ff0c7424 */ /* 0x000fe200078e00ff */
[----:B------:R-:W-:-:S04]  /*24770*/  SEL R14, R14, RZ, P3 ;  /* 0x000000ff0e0e7207 */ /* 0x000fc80001800000 */
[----:B------:R-:W-:-:S05]  /*24780*/  IADD3 R3, R3, R14, RZ ;  /* 0x0000000e03037210 */ /* 0x000fca0007ffe0ff */
[----:B------:R-:W-:-:S07]  /*24790*/  IMAD.MOV.U32 R13, RZ, RZ, R3 ;  /* 0x000000ffff0d7224 */ /* 0x000fce00078e0003 */
[----:B------:R-:W-:Y:S05]  /*247a0*/  WARPSYNC.COLLECTIVE R15, `(.L_x_673) ;  /* 0x000000000f087348 */ /* 0x000fea0003c00000 */
[----:B------:R0:W1:Y:S02]  /*247b0*/  SHFL.UP P6, R14, R13, R12, R11 ;  /* 0x0400000c0d0e7389 */ /* 0x00006400000c000b */
[----:B01----:R-:W-:Y:S01]  /*247c0*/  ENDCOLLECTIVE ;  /* 0x000000000000791b */ /* 0x003fe20003800000 */
.L_x_673:
[----:B------:R-:W-:Y:S01]  /*247d0*/  IMAD.MOV.U32 R12, RZ, RZ, 0x10 ;  /* 0x00000010ff0c7424 */ /* 0x000fe200078e00ff */
[----:B------:R-:W-:-:S05]  /*247e0*/  SEL R14, R14, RZ, P4 ;  /* 0x000000ff0e0e7207 */ /* 0x000fca0002000000 */
[----:B------:R-:W-:-:S04]  /*247f0*/  IMAD.IADD R3, R3, 0x1, R14 ;  /* 0x0000000103037824 */ /* 0x000fc800078e020e */
[----:B------:R-:W-:-:S07]  /*24800*/  IMAD.MOV.U32 R13, RZ, RZ, R3 ;  /* 0x000000ffff0d7224 */ /* 0x000fce00078e0003 */
[----:B------:R-:W-:Y:S05]  /*24810*/  WARPSYNC.COLLECTIVE R15, `(.L_x_674) ;  /* 0x000000000f087348 */ /* 0x000fea0003c00000 */
[----:B------:R0:W1:Y:S02]  /*24820*/  SHFL.UP P6, R14, R13, R12, R11 ;  /* 0x0400000c0d0e7389 */ /* 0x00006400000c000b */
[----:B01----:R-:W-:Y:S01]  /*24830*/  ENDCOLLECTIVE ;  /* 0x000000000000791b */ /* 0x003fe20003800000 */
.L_x_674:
[----:B------:R-:W-:Y:S02]  /*24840*/  IMAD.MOV.U32 R12, RZ, RZ, 0x1f ;  /* 0x0000001fff0c7424 */ /* 0x000fe400078e00ff */
[----:B------:R-:W-:Y:S01]  /*24850*/  IMAD.MOV.U32 R11, RZ, RZ, 0x1f ;  /* 0x0000001fff0b7424 */ /* 0x000fe200078e00ff */
[----:B------:R-:W-:-:S04]  /*24860*/  SEL R14, R14, RZ, P5 ;  /* 0x000000ff0e0e7207 */ /* 0x000fc80002800000 */
[----:B------:R-:W-:-:S05]  /*24870*/  IADD3 R3, R3, R14, RZ ;  /* 0x0000000e03037210 */ /* 0x000fca0007ffe0ff */
[----:B------:R-:W-:-:S07]  /*24880*/  IMAD.MOV.U32 R13, RZ, RZ, R3 ;  /* 0x000000ffff0d7224 */ /* 0x000fce00078e0003 */
[----:B------:R-:W-:Y:S05]  /*24890*/  WARPSYNC.COLLECTIVE R15, `(.L_x_675) ;  /* 0x000000000f087348 */ /* 0x000fea0003c00000 */
[----:B------:R0:W1:Y:S02]  /*248a0*/  SHFL.IDX P6, R14, R13, R12, R11 ;  /* 0x0000000c0d0e7389 */ /* 0x00006400000c000b */
[----:B01----:R-:W-:Y:S01]  /*248b0*/  ENDCOLLECTIVE ;  /* 0x000000000000791b */ /* 0x003fe20003800000 */
.L_x_675:
[----:B------:R-:W-:Y:S05]  /*248c0*/  BRA `(.L_x_676) ;  /* 0xffffffcc00a87947 */ /* 0x000fea000383ffff */
.L_x_555:
[----:B------:R-:W-:Y:S01]  /*248d0*/  BSSY B0, `(.L_x_677) ;  /* 0x0000008000007945 */ /* 0x000fe20003800000 */
[----:B-----5:R-:W-:Y:S01]  /*248e0*/  IMAD.MOV.U32 R13, RZ, RZ, R2 ;  /* 0x000000ffff0d7224 */ /* 0x020fe200078e0002 */
[----:B------:R-:W-:Y:S01]  /*248f0*/  MOV R11, RZ ;  /* 0x000000ff000b7202 */ /* 0x000fe20000000f00 */
[----:B------:R-:W-:Y:S02]  /*24900*/  IMAD.MOV.U32 R12, RZ, RZ, 0x1 ;  /* 0x00000001ff0c7424 */ /* 0x000fe400078e00ff */
[----:B------:R-:W-:-:S07]  /*24910*/  IMAD.MOV.U32 R15, RZ, RZ, -0x1 ;  /* 0xffffffffff0f7424 */ /* 0x000fce00078e00ff */
[----:B0-----:R-:W-:Y:S05]  /*24920*/  WARPSYNC.COLLECTIVE R15, `(.L_x_678) ;  /* 0x000000000f087348 */ /* 0x001fea0003c00000 */
[----:B------:R1:W2:Y:S02]  /*24930*/  SHFL.UP P6, R14, R13, R12, R11 ;  /* 0x0400000c0d0e7389 */ /* 0x0002a400000c000b */
[----:B012---:R-:W-:Y:S01]  /*24940*/  ENDCOLLECTIVE ;  /* 0x000000000000791b */ /* 0x007fe20003800000 */
.L_x_678:
[----:B------:R-:W-:Y:S05]  /*24950*/  BSYNC B0 ;  /* 0x0000000000007941 */ /* 0x000fea0003800000 */
.L_x_677:
[----:B------:R-:W-:Y:S01]  /*24960*/  SEL R3, R14, RZ, P1 ;  /* 0x000000ff0e037207 */ /* 0x000fe20000800000 */
[----:B------:R-:W-:Y:S01]  /*24970*/  IMAD.MOV.U32 R12, RZ, RZ, 0x2 ;  /* 0x00000002ff0c7424 */ /* 0x000fe200078e00ff */
[----:B------:R-:W-:Y:S01]  /*24980*/  MOV R15, 0xffffffff ;  /* 0xffffffff000f7802 */ /* 0x000fe20000000f00 */
[----:B------:R-:W-:Y:S02]  /*24990*/  IMAD.MOV.U32 R11, RZ, RZ, RZ ;  /* 0x000000ffff0b7224 */ /* 0x000fe400078e00ff */
[----:B------:R-:W-:-:S04]  /*249a0*/  IMAD.IADD R3, R2, 0x1, R3 ;  /* 0x0000000102037824 */ /* 0x000fc800078e0203 */
[----:B------:R-:W-:-:S07]  /*249b0*/  IMAD.MOV.U32 R13, RZ, RZ, R3 ;  /* 0x000000ffff0d7224 */ /* 0x000fce00078e0003 */
[----:B------:R-:W-:Y:S05]  /*249c0*/  WARPSYNC.COLLECTIVE R15, `(.L_x_679) ;  /* 0x000000000f087348 */ /* 0x000fea0003c00000 */
[----:B------:R0:W1:Y:S02]  /*249d0*/  SHFL.UP P6, R14, R13, R12, R11 ;  /* 0x0400000c0d0e7389 */ /* 0x00006400000c000b */
[----:B01----:R-:W-:Y:S01]  /*249e0*/  ENDCOLLECTIVE ;  /* 0x000000000000791b */ /* 0x003fe20003800000 */
.L_x_679:
[----:B------:R-:W-:Y:S01]  /*249f0*/  IMAD.MOV.U32 R12, RZ, RZ, 0x4 ;  /* 0x00000004ff0c7424 */ /* 0x000fe200078e00ff */
[----:B------:R-:W-:-:S05]  /*24a00*/  SEL R14, R14, RZ, P2 ;  /* 0x000000ff0e0e7207 */ /* 0x000fca0001000000 */
[----:B------:R-:W-:-:S04]  /*24a10*/  IMAD.IADD R3, R3, 0x1, R14 ;  /* 0x0000000103037824 */ /* 0x000fc800078e020e */
[----:B------:R-:W-:-:S07]  /*24a20*/  IMAD.MOV.U32 R13, RZ, RZ, R3 ;  /* 0x000000ffff0d7224 */ /* 0x000fce00078e0003 */
[----:B------:R-:W-:Y:S05]  /*24a30*/  WARPSYNC.COLLECTIVE R15, `(.L_x_680) ;  /* 0x000000000f087348 */ /* 0x000fea0003c00000 */
[----:B------:R0:W1:Y:S02]  /*24a40*/  SHFL.UP P6, R14, R13, R12, R11 ;  /* 0x0400000c0d0e7389 */ /* 0x00006400000c000b */
[----:B01----:R-:W-:Y:S01]  /*24a50*/  ENDCOLLECTIVE ;  /* 0x000000000000791b */ /* 0x003fe20003800000 */
.L_x_680:
[----:B------:R-:W-:Y:S02]  /*24a60*/  MOV R12, 0x8 ;  /* 0x00000008000c7802 */ /* 0x000fe40000000f00 */
[----:B------:R-:W-:-:S05]  /*24a70*/  SEL R14, R14, RZ, P3 ;  /* 0x000000ff0e0e7207 */ /* 0x000fca0001800000 */
[----:B------:R-:W-:-:S04]  /*24a80*/  IMAD.IADD R3, R3, 0x1, R14 ;  /* 0x0000000103037824 */ /* 0x000fc800078e020e */
[----:B------:R-:W-:-:S07]  /*24a90*/  IMAD.MOV.U32 R13, RZ, RZ, R3 ;  /* 0x000000ffff0d7224 */ /* 0x000fce00078e0003 */
[----:B------:R-:W-:Y:S05]  /*24aa0*/  WARPSYNC.COLLECTIVE R15, `(.L_x_681) ;  /* 0x000000000f087348 */ /* 0x000fea0003c00000 */
[----:B------:R0:W1:Y:S02]  /*24ab0*/  SHFL.UP P6, R14, R13, R12, R11 ;  /* 0x0400000c0d0e7389 */ /* 0x00006400000c000b */
[----:B01----:R-:W-:Y:S01]  /*24ac0*/  ENDCOLLECTIVE ;  /* 0x000000000000791b */ /* 0x003fe20003800000 */
.L_x_681:
[----:B------:R-:W-:Y:S01]  /*24ad0*/  IMAD.MOV.U32 R12, RZ, RZ, 0x10 ;  /* 0x00000010ff0c7424 */ /* 0x000fe200078e00ff */
[----:B------:R-:W-:-:S05]  /*24ae0*/  SEL R14, R14, RZ, P4 ;  /* 0x000000ff0e0e7207 */ /* 0x000fca0002000000 */
[----:B------:R-:W-:-:S04]  /*24af0*/  IMAD.IADD R3, R3, 0x1, R14 ;  /* 0x0000000103037824 */ /* 0x000fc800078e020e */
[----:B------:R-:W-:-:S07]  /*24b00*/  IMAD.MOV.U32 R13, RZ, RZ, R3 ;  /* 0x000000ffff0d7224 */ /* 0x000fce00078e0003 */
[----:B------:R-:W-:Y:S05]  /*24b10*/  WARPSYNC.COLLECTIVE R15, `(.L_x_682) ;  /* 0x000000000f087348 */ /* 0x000fea0003c00000 */
[----:B------:R0:W1:Y:S02]  /*24b20*/  SHFL.UP P6, R14, R13, R12, R11 ;  /* 0x0400000c0d0e7389 */ /* 0x00006400000c000b */
[----:B01----:R-:W-:Y:S01]  /*24b30*/  ENDCOLLECTIVE ;  /* 0x000000000000791b */ /* 0x003fe20003800000 */
.L_x_682:
[----:B------:R-:W-:Y:S01]  /*24b40*/  MOV R12, 0x1f ;  /* 0x0000001f000c7802 */ /* 0x000fe20000000f00 */
[----:B------:R-:W-:Y:S01]  /*24b50*/  IMAD.MOV.U32 R11, RZ, RZ, 0x1f ;  /* 0x0000001fff0b7424 */ /* 0x000fe200078e00ff */
[----:B------:R-:W-:-:S05]  /*24b60*/  SEL R14, R14, RZ, P5 ;  /* 0x000000ff0e0e7207 */ /* 0x000fca0002800000 */
[----:B------:R-:W-:-:S04]  /*24b70*/  IMAD.IADD R3, R3, 0x1, R14 ;  /* 0x0000000103037824 */ /* 0x000fc800078e020e */
[----:B------:R-:W-:-:S07]  /*24b80*/  IMAD.MOV.U32 R13, RZ, RZ, R3 ;  /* 0x000000ffff0d7224 */ /* 0x000fce00078e0003 */
[----:B------:R-:W-:Y:S05]  /*24b90*/  WARPSYNC.COLLECTIVE R15, `(.L_x_683) ;  /* 0x000000000f087348 */ /* 0x000fea0003c00000 */
[----:B------:R0:W1:Y:S02]  /*24ba0*/  SHFL.IDX P6, R14, R13, R12, R11 ;  /* 0x0000000c0d0e7389 */ /* 0x00006400000c000b */
[----:B01----:R-:W-:Y:S01]  /*24bb0*/  ENDCOLLECTIVE ;  /* 0x000000000000791b */ /* 0x003fe20003800000 */
.L_x_683:
[----:B------:R-:W-:Y:S05]  /*24bc0*/  BRA `(.L_x_684) ;  /* 0xffffffcc008c7947 */ /* 0x000fea000383ffff */
.L_x_557:
[----:B------:R-:W-:Y:S01]  /*24bd0*/  BSSY B0, `(.L_x_685) ;  /* 0x0000006000007945 */ /* 0x000fe20003800000 */
[----:B------:R-:W-:Y:S01]  /*24be0*/  PLOP3.LUT P6, PT, P6, PT, PT, 0x8, 0x0 ;  /* 0x000000000000781c */ /* 0x000fe200037ce170 */
[----:B------:R-:W-:-:S12]  /*24bf0*/  IMAD.MOV.U32 R15, RZ, RZ, -0x1 ;  /* 0xffffffffff0f7424 */ /* 0x000fd800078e00ff */
[----:B0-----:R-:W-:Y:S05]  /*24c00*/  WARPSYNC.COLLECTIVE R15, `(.L_x_686) ;  /* 0x000000000f087348 */ /* 0x001fea0003c00000 */
[----:B------:R-:W-:Y:S01]  /*24c10*/  VOTE.ANY R14, PT, P6 ;  /* 0x00000000000e7806 */ /* 0x000fe200030e0100 */
[----:B0-----:R-:W-:Y:S06]  /*24c20*/  ENDCOLLECTIVE ;  /* 0x000000000000791b */ /* 0x001fec0003800000 */
.L_x_686:
[----:B------:R-:W-:Y:S05]  /*24c30*/  BSYNC B0 ;  /* 0x0000000000007941 */ /* 0x000fea0003800000 */
.L_x_685:
[----:B------:R-:W-:Y:S01]  /*24c40*/  IMAD.MOV.U32 R6, RZ, RZ, R14 ;  /* 0x000000ffff067224 */ /* 0x000fe200078e000e */
[----:B------:R-:W-:Y:S01]  /*24c50*/  MOV R11, 0x1f ;  /* 0x0000001f000b7802 */ /* 0x000fe20000000f00 */
[----:B------:R-:W-:Y:S02]  /*24c60*/  IMAD.MOV.U32 R13, RZ, RZ, R2 ;  /* 0x000000ffff0d7224 */ /* 0x000fe400078e0002 */
[----:B------:R-:W0:Y:S01]  /*24c70*/  POPC R4, R6 ;  /* 0x0000000600047309 */ /* 0x000e220000000000 */
[----:B------:R-:W-:Y:S02]  /*24c80*/  IMAD.MOV.U32 R15, RZ, RZ, -0x1 ;  /* 0xffffffffff0f7424 */ /* 0x000fe400078e00ff */
[----:B0-----:R-:W-:-:S07]  /*24c90*/  IMAD.MOV.U32 R12, RZ, RZ, R4 ;  /* 0x000000ffff0c7224 */ /* 0x001fce00078e0004 */
[----:B------:R-:W-:Y:S05]  /*24ca0*/  WARPSYNC.COLLECTIVE R15, `(.L_x_687) ;  /* 0x000000000f087348 */ /* 0x000fea0003c00000 */
[----:B------:R0:W1:Y:S02]  /*24cb0*/  SHFL.IDX P6, R14, R13, R12, R11 ;  /* 0x0000000c0d0e7389 */ /* 0x00006400000c000b */
[----:B01----:R-:W-:Y:S01]  /*24cc0*/  ENDCOLLECTIVE ;  /* 0x000000000000791b */ /* 0x003fe20003800000 */
.L_x_687:
[----:B------:R-:W-:Y:S01]  /*24cd0*/  IMAD.MOV.U32 R5, RZ, RZ, R14 ;  /* 0x000000ffff057224 */ /* 0x000fe200078e000e */
[----:B------:R-:W-:Y:S06]  /*24ce0*/  BRA `(.L_x_688) ;  /* 0xffffffcc007c7947 */ /* 0x000fec000383ffff */
.L_x_559:
[----:B------:R-:W-:Y:S01]  /*24cf0*/  BSSY B0, `(.L_x_689) ;  /* 0x0000007000007945 */ /* 0x000fe20003800000 */
[----:B------:R-:W-:Y:S02]  /*24d00*/  IMAD.MOV.U32 R13, RZ, RZ, R3 ;  /* 0x000000ffff0d7224 */ /* 0x000fe400078e0003 */
[----:B------:R-:W-:Y:S02]  /*24d10*/  IMAD.MOV.U32 R11, RZ, RZ, 0x1f ;  /* 0x0000001fff0b7424 */ /* 0x000fe400078e00ff */
[----:B------:R-:W-:-:S07]  /*24d20*/  IMAD.MOV.U32 R15, RZ, RZ, -0x1 ;  /* 0xffffffffff0f7424 */ /* 0x000fce00078e00ff */
[----:B012---:R-:W-:Y:S05]  /*24d30*/  WARPSYNC.COLLECTIVE R15, `(.L_x_690) ;  /* 0x000000000f087348 */ /* 0x007fea0003c00000 */
[----:B------:R3:W4:Y:S02]  /*24d40*/  SHFL.IDX P6, R14, R13, R12, R11 ;  /* 0x0000000c0d0e7389 */ /* 0x00072400000c000b */
[----:B01234-:R-:W-:Y:S01]  /*24d50*/  ENDCOLLECTIVE ;  /* 0x000000000000791b */ /* 0x01ffe20003800000 */
.L_x_690:
[----:B------:R-:W-:Y:S05]  /*24d60*/  BSYNC B0 ;  /* 0x0000000000007941 */ /* 0x000fea0003800000 */
.L_x_689:
[----:B------:R-:W-:Y:S05]  /*24d70*/  BRA `(.L_x_558) ;  /* 0xffffffcc00747947 */ /* 0x000fea000383ffff */
.L_x_563:
[----:B0-----:R0:W1:Y:S02]  /*24d80*/  SYNCS.PHASECHK.TRANS64.TRYWAIT P0, [R0+URZ+0x2e820], R3 ;  /* 0x02e82003000075a7 */ /* 0x001064000800017f */
[----:B-1----:R-:W-:Y:S05]  /*24d90*/  @!P0 NANOSLEEP.SYNCS 0x989680 ;  /* 0x009896800000895d */ /* 0x002fea0003900000 */
[----:B------:R-:W1:Y:S02]  /*24da0*/  @!P0 SYNCS.PHASECHK.TRANS64 P0, [R0+URZ+0x2e820], R3 ;  /* 0x02e82003000085a7 */ /* 0x000e64000800007f */
[----:B-1----:R-:W-:Y:S05]  /*24db0*/  @!P0 BRA `(.L_x_563) ;  /* 0xfffffffc00f08947 */ /* 0x002fea000383ffff */
[----:B------:R-:W-:Y:S05]  /*24dc0*/  BRA `(.L_x_691) ;  /* 0xffffffd000987947 */ /* 0x000fea000383ffff */
.L_x_564:
[----:B------:R-:W1:Y:S01]  /*24dd0*/  S2R R2, SR_TID.X ;  /* 0x0000000000027919 */ /* 0x000e620000002100 */
[----:B------:R-:W-:Y:S01]  /*24de0*/  BSSY B0, `(.L_x_692) ;  /* 0x000000a000007945 */ /* 0x000fe20003800000 */
[----:B------:R-:W-:Y:S02]  /*24df0*/  IMAD.MOV.U32 R12, RZ, RZ, RZ ;  /* 0x000000ffff0c7224 */ /* 0x000fe400078e00ff */
[----:B------:R-:W-:Y:S02]  /*24e00*/  IMAD.MOV.U32 R11, RZ, RZ, 0x1f ;  /* 0x0000001fff0b7424 */ /* 0x000fe400078e00ff */
[----:B------:R-:W-:Y:S01]  /*24e10*/  IMAD.MOV.U32 R15, RZ, RZ, -0x1 ;  /* 0xffffffffff0f7424 */ /* 0x000fe200078e00ff */
[----:B-1----:R-:W-:-:S04]  /*24e20*/  SHF.R.U32.HI R2, RZ, 0x5, R2 ;  /* 0x00000005ff027819 */ /* 0x002fc80000011602 */
[----:B------:R-:W-:-:S04]  /*24e30*/  LOP3.LUT R2, R2, 0x3, RZ, 0xc0, !PT ;  /* 0x0000000302027812 */ /* 0x000fc800078ec0ff */
[----:B------:R-:W-:-:S07]  /*24e40*/  MOV R13, R2 ;  /* 0x00000002000d7202 */ /* 0x000fce0000000f00 */
[----:B0-----:R-:W-:Y:S05]  /*24e50*/  WARPSYNC.COLLECTIVE R15, `(.L_x_693) ;  /* 0x000000000f087348 */ /* 0x001fea0003c00000 */
[----:B------:R1:W2:Y:S02]  /*24e60*/  SHFL.IDX P6, R14, R13, R12, R11 ;  /* 0x0000000c0d0e7389 */ /* 0x0002a400000c000b */
[----:B012---:R-:W-:Y:S01]  /*24e70*/  ENDCOLLECTIVE ;  /* 0x000000000000791b */ /* 0x007fe20003800000 */
.L_x_693:
[----:B------:R-:W-:Y:S05]  /*24e80*/  BSYNC B0 ;  /* 0x0000000000007941 */ /* 0x000fea0003800000 */
.L_x_692:
[----:B------:R-:W-:Y:S05]  /*24e90*/  BRA `(.L_x_694) ;  /* 0xffffffd000807947 */ /* 0x000fea000383ffff */
.L_x_565:
[----:B------:R-:W-:Y:S01]  /*24ea0*/  BSSY B0, `(.L_x_695) ;  /* 0x0000006000007945 */ /* 0x000fe20003800000 */
[----:B------:R-:W-:-:S07]  /*24eb0*/  IMAD.MOV.U32 R15, RZ, RZ, -0x1 ;  /* 0xffffffffff0f7424 */ /* 0x000fce00078e00ff */
[----:B01----:R-:W-:Y:S05]  /*24ec0*/  WARPSYNC.COLLECTIVE R15, `(.L_x_696) ;  /* 0x000000000f0c7348 */ /* 0x003fea0003c00000 */
[----:B------:R-:W-:Y:S02]  /*24ed0*/  ELECT P6, UR62, PT ;  /* 0x00000000003e782f */ /* 0x000fe400038c0000 */
[----:B------:R-:W-:Y:S01]  /*24ee0*/  MOV R14, UR62 ;  /* 0x0000003e000e7c02 */ /* 0x000fe20008000f00 */
[----:B01----:R-:W-:Y:S10]  /*24ef0*/  ENDCOLLECTIVE ;  /* 0x000000000000791b */ /* 0x003ff40003800000 */
.L_x_696:
[----:B------:R-:W-:Y:S05]  /*24f00*/  BSYNC B0 ;  /* 0x0000000000007941 */ /* 0x000fea0003800000 */
.L_x_695:
[----:B------:R-:W-:Y:S05]  /*24f10*/  BRA `(.L_x_697) ;  /* 0xffffffd000747947 */ /* 0x000fea000383ffff */
.L_x_567:
[----:B0-----:R0:W1:Y:S02]  /*24f20*/  SYNCS.PHASECHK.TRANS64.TRYWAIT P1, [R6+URZ], R5 ;  /* 0x00000005060075a7 */ /* 0x001064000802017f */
[----:B-1----:R-:W-:Y:S05]  /*24f30*/  @!P1 NANOSLEEP.SYNCS 0x989680 ;  /* 0x009896800000995d */ /* 0x002fea0003900000 */
[----:B------:R-:W1:Y:S02]  /*24f40*/  @!P1 SYNCS.PHASECHK.TRANS64 P1, [R6+URZ], R5 ;  /* 0x00000005060095a7 */ /* 0x000e64000802007f */
[----:B-1----:R-:W-:Y:S05]  /*24f50*/  @!P1 BRA `(.L_x_567) ;  /* 0xfffffffc00f09947 */ /* 0x002fea000383ffff */
[----:B------:R-:W-:Y:S05]  /*24f60*/  BRA `(.L_x_698) ;  /* 0xffffffd000b87947 */ /* 0x000fea000383ffff */
.L_x_568:
[----:B-1----:R1:W2:Y:S02]  /*24f70*/  SYNCS.PHASECHK.TRANS64.TRYWAIT P1, [R7+URZ], R2 ;  /* 0x00000002070075a7 */ /* 0x0022a4000802017f */
[----:B--2---:R-:W-:Y:S05]  /*24f80*/  @!P1 NANOSLEEP.SYNCS 0x989680 ;  /* 0x009896800000995d */ /* 0x004fea0003900000 */
[----:B------:R-:W2:Y:S02]  /*24f90*/  @!P1 SYNCS.PHASECHK.TRANS64 P1, [R7+URZ], R2 ;  /* 0x00000002070095a7 */ /* 0x000ea4000802007f */
[----:B--2---:R-:W-:Y:S05]  /*24fa0*/  @!P1 BRA `(.L_x_568) ;  /* 0xfffffffc00f09947 */ /* 0x004fea000383ffff */
[----:B------:R-:W-:Y:S05]  /*24fb0*/  BRA `(.L_x_699) ;  /* 0xffffffd000ac7947 */ /* 0x000fea000383ffff */
.L_x_570:
[----:B--2---:R2:W3:Y:S02]  /*24fc0*/  SYNCS.PHASECHK.TRANS64.TRYWAIT P1, [R4+URZ+0x2e860], R5 ;  /* 0x02e86005040075a7 */ /* 0x0044e4000802017f */
[----:B---3--:R-:W-:Y:S05]  /*24fd0*/  @!P1 NANOSLEEP.SYNCS 0x989680 ;  /* 0x009896800000995d */ /* 0x008fea0003900000 */
[----:B------:R-:W3:Y:S02]  /*24fe0*/  @!P1 SYNCS.PHASECHK.TRANS64 P1, [R4+URZ+0x2e860], R5 ;  /* 0x02e86005040095a7 */ /* 0x000ee4000802007f */
[----:B---3--:R-:W-:Y:S05]  /*24ff0*/  @!P1 BRA `(.L_x_570) ;  /* 0xfffffffc00f09947 */ /* 0x008fea000383ffff */
[----:B------:R-:W-:Y:S05]  /*25000*/  BRA `(.L_x_700) ;  /* 0xffffffd000b07947 */ /* 0x000fea000383ffff */
.L_x_572:
[----:B---3--:R3:W4:Y:S02]  /*25010*/  SYNCS.PHASECHK.TRANS64.TRYWAIT P1, [R3+URZ+0x2e860], R2 ;  /* 0x02e86002030075a7 */ /* 0x008724000802017f */
[----:B----4-:R-:W-:Y:S05]  /*25020*/  @!P1 NANOSLEEP.SYNCS 0x989680 ;  /* 0x009896800000995d */ /* 0x010fea0003900000 */
[----:B------:R-:W4:Y:S02]  /*25030*/  @!P1 SYNCS.PHASECHK.TRANS64 P1, [R3+URZ+0x2e860], R2 ;  /* 0x02e86002030095a7 */ /* 0x000f24000802007f */
[----:B----4-:R-:W-:Y:S05]  /*25040*/  @!P1 BRA `(.L_x_572) ;  /* 0xfffffffc00f09947 */ /* 0x010fea000383ffff */
[----:B------:R-:W-:Y:S05]  /*25050*/  BRA `(.L_x_701) ;  /* 0xffffffd000b07947 */ /* 0x000fea000383ffff */
.L_x_574:
[----:B----4-:R4:W0:Y:S02]  /*25060*/  SYNCS.PHASECHK.TRANS64.TRYWAIT P0, [R4+URZ+0x2e880], R5 ;  /* 0x02e88005040075a7 */ /* 0x010824000800017f */
[----:B0-----:R-:W-:Y:S05]  /*25070*/  @!P0 NANOSLEEP.SYNCS 0x989680 ;  /* 0x009896800000895d */ /* 0x001fea0003900000 */
[----:B------:R-:W0:Y:S02]  /*25080*/  @!P0 SYNCS.PHASECHK.TRANS64 P0, [R4+URZ+0x2e880], R5 ;  /* 0x02e88005040085a7 */ /* 0x000e24000800007f */
[----:B0-----:R-:W-:Y:S05]  /*25090*/  @!P0 BRA `(.L_x_574) ;  /* 0xfffffffc00f08947 */ /* 0x001fea000383ffff */
[----:B------:R-:W-:Y:S05]  /*250a0*/  BRA `(.L_x_575) ;  /* 0xffffffd000ac7947 */ /* 0x000fea000383ffff */
.L_x_702:
        /* <DEDUP_REMOVED lines=13> */
.L_x_2507:


//--------------------- .text._ZN7cutlass13device_kernelIN5flash11enable_sm90INS1_16FlashAttnFwdSm90INS1_25CollectiveMainloopFwdSm90ILi2EN4cute5tupleIJNS5_1CILi1EEES8_S8_EEENS6_IJNS7_ILi128EEENS7_ILi224EEESA_EEELi128ENS_12float_e4m3_tEfNS_4arch4Sm90ELb0ELb1ELb0ELb0ELb0ELb0ELb0ELb1ELb1ELb0ELb0ELb0EEENS1_21CollectiveEpilogueFwdINS6_IJSA_SA_SB_EEES9_NS_10bfloat16_tESF_Li256ELb0ELb0ELb0ELb1EEENS1_30DynamicPersistentTileSchedulerILi256ELi128ELb0ELb0ELb1EEEEEEEEEvNT_6ParamsE --------------------------
	.section	.text._ZN7cutlass13device_kernelIN5flash11enable_sm90INS1_16FlashAttnFwdSm90INS1_25CollectiveMainloopFwdSm90ILi2EN4cute5tupleIJNS5_1CILi1EEES8_S8_EEENS6_IJNS7_ILi128EEENS7_ILi224EEESA_EEELi128ENS_12float_e4m3_tEfNS_4arch4Sm90ELb0ELb1ELb0ELb0ELb0ELb0ELb0ELb1ELb1ELb0ELb0ELb0EEENS1_21CollectiveEpilogueFwdINS6_IJSA_SA_SB_EEES9_NS_10bfloat16_tESF_Li256ELb0ELb0ELb0ELb1EEENS1_30DynamicPersistentTileSchedulerILi256ELi128ELb0ELb0ELb1EEEEEEEEEvNT_6ParamsE,"ax",@progbits
	.align	128
.text._ZN7cutlass13device_kernelIN5flash11enable_sm90INS1_16FlashAttnFwdSm90INS1_25CollectiveMainloopFwdSm90ILi2EN4cute5tupleIJNS5_1CILi1EEES8_S8_EEENS6_IJNS7_ILi128EEENS7_ILi224EEESA_EEELi128ENS_12float_e4m3_tEfNS_4arch4Sm90ELb0ELb1ELb0ELb0ELb0ELb0ELb0ELb1ELb1ELb0ELb0ELb0EEENS1_21CollectiveEpilogueFwdINS6_IJSA_SA_SB_EEES9_NS_10bfloat16_tESF_Li256ELb0ELb0ELb0ELb1EEENS1_30DynamicPersistentTileSchedulerILi256ELi128ELb0ELb0ELb1EEEEEEEEEvNT_6ParamsE:
        .type           _ZN7cutlass13device_kernelIN5flash11enable_sm90INS1_16FlashAttnFwdSm90INS1_25CollectiveMainloopFwdSm90ILi2EN4cute5tupleIJNS5_1CILi1EEES8_S8_EEENS6_IJNS7_ILi128EEENS7_ILi224EEESA_EEELi128ENS_12float_e4m3_tEfNS_4arch4Sm90ELb0ELb1ELb0ELb0ELb0ELb0ELb0ELb1ELb1ELb0ELb0ELb0EEENS1_21CollectiveEpilogueFwdINS6_IJSA_SA_SB_EEES9_NS_10bfloat16_tESF_Li256ELb0ELb0ELb0ELb1EEENS1_30DynamicPersistentTileSchedulerILi256ELi128ELb0ELb0ELb1EEEEEEEEEvNT_6ParamsE,@function
        .size           _ZN7cutlass13device_kernelIN5flash11enable_sm90INS1_16FlashAttnFwdSm90INS1_25CollectiveMainloopFwdSm90ILi2EN4cute5tupleIJNS5_1CILi1EEES8_S8_EEENS6_IJNS7_ILi128EEENS7_ILi224EEESA_EEELi128ENS_12float_e4m3_tEfNS_4arch4Sm90ELb0ELb1ELb0ELb0ELb0ELb0ELb0ELb1ELb1ELb0ELb0ELb0EEENS1_21CollectiveEpilogueFwdINS6_IJSA_SA_SB_EEES9_NS_10bfloat16_tESF_Li256ELb0ELb0ELb0ELb1EEENS1_30DynamicPersistentTileSchedulerILi256ELi128ELb0ELb0ELb1EEEEEEEEEvNT_6ParamsE,(.L_x_2508 - _ZN7cutlass13device_kernelIN5flash11enable_sm90INS1_16FlashAttnFwdSm90INS1_25CollectiveMainloopFwdSm90ILi2EN4cute5tupleIJNS5_1CILi1EEES8_S8_EEENS6_IJNS7_ILi128EEENS7_ILi224EEESA_EEELi128ENS_12float_e4m3_tEfNS_4arch4Sm90ELb0ELb1ELb0ELb0ELb0ELb0ELb0ELb1ELb1ELb0ELb0ELb0EEENS1_21CollectiveEpilogueFwdINS6_IJSA_SA_SB_EEES9_NS_10bfloat16_tESF_Li256ELb0ELb0ELb0ELb1EEENS1_30DynamicPersistentTileSchedulerILi256ELi128ELb0ELb0ELb1EEEEEEEEEvNT_6ParamsE)
        .other          _ZN7cutlass13device_kernelIN5flash11enable_sm90INS1_16FlashAttnFwdSm90INS1_25CollectiveMainloopFwdSm90ILi2EN4cute5tupleIJNS5_1CILi1EEES8_S8_EEENS6_IJNS7_ILi128EEENS7_ILi224EEESA_EEELi128ENS_12float_e4m3_tEfNS_4arch4Sm90ELb0ELb1ELb0ELb0ELb0ELb0ELb0ELb1ELb1ELb0ELb0ELb0EEENS1_21CollectiveEpilogueFwdINS6_IJSA_SA_SB_EEES9_NS_10bfloat16_tESF_Li256ELb0ELb0ELb0ELb1EEENS1_30DynamicPersistentTileSchedulerILi256ELi128ELb0ELb0ELb1EEEEEEEEEvNT_6ParamsE,@"STO_CUDA_ENTRY STV_DEFAULT"
_ZN7cutlass13device_kernelIN5flash11enable_sm90INS1_16FlashAttnFwdSm90INS1_25CollectiveMainloopFwdSm90ILi2EN4cute5tupleIJNS5_1CILi1EEES8_S8_EEENS6_IJNS7_ILi128EEENS7_ILi224EEESA_EEELi128ENS_12float_e4m3_tEfNS_4arch4Sm90ELb0ELb1ELb0ELb0ELb0ELb0ELb0ELb1ELb1ELb0ELb0ELb0EEENS1_21CollectiveEpilogueFwdINS6_IJSA_SA_SB_EEES9_NS_10bfloat16_tESF_Li256ELb0ELb0ELb0ELb1EEENS1_30DynamicPersistentTileSchedulerILi256ELi128ELb0ELb0ELb1EEEEEEEEEvNT_6ParamsE:
[----:B------:R-:W1:Y:S02]  /*0000*/  LDC R1, c[0x0][0x28] ;  /* 0x00000a00ff017b82 */ /* 0x000e640000000800 */
[----:B-1----:R-:W-:Y:S01]  /*0010*/  VIADD R1, R1, 0xffffffd0 ;  /* 0xffffffd001017836 */ /* 0x002fe20000000000 */
[----:B------:R-:W1:Y:S01]  /*0020*/  S2R R3, SR_TID.X ;  /* 0x0000000000037919 */ /* 0x000e620000002100 */
[----:B------:R-:W-:Y:S01]  /*0030*/  ELECT P0, URZ, PT ;  /* 0x00000000003f782f */ /* 0x000fe20003800000 */
[----:B------:R-:W-:Y:S01]  /*0040*/  BSSY B0, `(.L_x_703) ;  /* 0x0000013000007945 */ /* 0x000fe20003800000 */
[----:B-1----:R-:W-:-:S05]  /*0050*/  SHF.R.U32.HI R0, RZ, 0x5, R3 ;  /* 0x00000005ff007819 */ /* 0x002fca0000011603 */
        /* <DEDUP_REMOVED lines=17> */
.L_x_704:
[----:B------:R-:W-:Y:S05]  /*0170*/  BSYNC B0 ;  /* 0x0000000000007941 */ /* 0x000fea0003800000 */
.L_x_703:
[----:B------:R-:W-:Y:S01]  /*0180*/  VOTEU.ANY UP0, P0 ;  /* 0x00000000003f7886 */ /* 0x000fe20000000100 */
[----:B------:R-:W1:Y:S01]  /*0190*/  SHFL.IDX PT, R2, R0, RZ, 0x1f ;  /* 0x00001fff00027589 */ /* 0x000e6200000e0000 */
[----:B------:R-:W-:Y:S01]  /*01a0*/  UMOV UR4, 0x1 ;  /* 0x0000000100047882 */ /* 0x000fe20000000000 */
[----:B------:R-:W-:Y:S01]  /*01b0*/  SHF.R.U32.HI R3, RZ, 0x7, R3 ;  /* 0x00000007ff037819 */ /* 0x000fe20000011603 */
[----:B------:R-:W-:Y:S01]  /*01c0*/  VOTEU.ANY UP1, P0 ;  /* 0x00000000003f7886 */ /* 0x000fe20000020100 */
[----:B------:R-:W2:Y:S01]  /*01d0*/  @UP0 S2UR UR7, SR_CgaCtaId ;  /* 0x00000000000709c3 */ /* 0x000ea20000008800 */
[----:B------:R-:W-:Y:S01]  /*01e0*/  @UP0 UMOV UR6, 0x400 ;  /* 0x0000040000060882 */ /* 0x000fe20000000000 */
[----:B------:R-:W-:-:S04]  /*01f0*/  @UP0 UIADD3 UR4, -UR4, 0x100000, URZ ;  /* 0x0010000004040890 */ /* 0x000fc8000fffe13f */
[----:B------:R-:W-:Y:S02]  /*0200*/  @UP0 USHF.L.U32 UR5, UR4, 0xb, URZ ;  /* 0x0000000b04050899 */ /* 0x000fe4000800063f */
[----:B------:R-:W-:Y:S01]  /*0210*/  @UP0 USHF.L.U32 UR4, UR4, 0x1, URZ ;  /* 0x0000000104040899 */ /* 0x000fe2000800063f */
[----:B-1----:R-:W-:Y:S02]  /*0220*/  ISETP.NE.AND P1, PT, R2, RZ, PT ;  /* 0x000000ff0200720c */ /* 0x002fe40003f25270 */
[----:B------:R1:W3:Y:S01]  /*0230*/  SHFL.IDX PT, R2, R3, RZ, 0x1f ;  /* 0x00001fff03027589 */ /* 0x0002e200000e0000 */
[----:B--2---:R-:W-:Y:S01]  /*0240*/  @UP0 ULEA UR6, UR7, UR6, 0x18 ;  /* 0x0000000607060291 */ /* 0x004fe2000f8ec03f */
[----:B------:R-:W-:Y:S02]  /*0250*/  VOTEU.ANY UP0, P0 ;  /* 0x00000000003f7886 */ /* 0x000fe40000000100 */
[----:B------:R-:W2:Y:S09]  /*0260*/  FENCE.VIEW.ASYNC.S ;  /* 0x00000000000073c6 */ /* 0x000eb20000000000 */
[----:B--2---:R1:W2:Y:S01]  /*0270*/  @UP0 SYNCS.EXCH.64 URZ, [UR6+0x2e800], UR4 ;  /* 0x02e80004063f05b2 */ /* 0x0042a20008000100 */
[----:B------:R1:W4:Y:S02]  /*0280*/  @UP1 SYNCS.EXCH.64 URZ, [UR6+0x2e820], UR4 ;  /* 0x02e82004063f15b2 */ /* 0x0003240008000100 */
[----:B-1----:R-:W-:Y:S05]  /*0290*/  @P1 BRA `(.L_x_705) ;  /* 0x0000000000481947 */ /* 0x002fea0003800000 */
[----:B------:R-:W1:Y:S01]  /*02a0*/  S2UR UR5, SR_CgaCtaId ;  /* 0x00000000000579c3 */ /* 0x000e620000008800 */
        /* <DEDUP_REMOVED lines=15> */
[----:B------:R1:W1:Y:S01]  /*03a0*/  SYNCS.EXCH.64 URZ, [UR8+0x2e848], UR4 ;  /* 0x02e84804083f75b2 */ /* 0x0002620008000100 */
[----:B------:R-:W-:Y:S01]  /*03b0*/  NOP ;  /* 0x0000000000007918 */ /* 0x000fe20000000000 */
.L_x_705:
[----:B------:R-:W5:Y:S01]  /*03c0*/  SHFL.IDX PT, R3, R0, RZ, 0x1f ;  /* 0x00001fff00037589 */ /* 0x000f6200000e0000 */
[----:B------:R-:W-:Y:S01]  /*03d0*/  NOP ;  /* 0x0000000000007918 */ /* 0x000fe20000000000 */
[----:B-----5:R-:W-:-:S13]  /*03e0*/  ISETP.NE.AND P0, PT, R3, RZ, PT ;  /* 0x000000ff0300720c */ /* 0x020fda0003f05270 */
        /* <DEDUP_REMOVED lines=19> */
.L_x_706:
[----:B------:R-:W5:Y:S01]  /*0520*/  SHFL.IDX PT, R3, R0, RZ, 0x1f ;  /* 0x00001fff00037589 */ /* 0x000f6200000e0000 */
[----:B------:R-:W-:Y:S01]  /*0530*/  NOP ;  /* 0x0000000000007918 */ /* 0x000fe20000000000 */
[----:B-----5:R-:W-:-:S13]  /*0540*/  ISETP.NE.AND P0, PT, R3, RZ, PT ;  /* 0x000000ff0300720c */ /* 0x020fda0003f05270 */
        /* <DEDUP_REMOVED lines=13> */
[----:B------:R1:W1:Y:S01]  /*0620*/  SYNCS.EXCH.64 URZ, [UR6+0x2e888], UR4 ;  /* 0x02e88804063f75b2 */ /* 0x0002620008000100 */
[----:B------:R-:W-:Y:S01]  /*0630*/  NOP ;  /* 0x0000000000007918 */ /* 0x000fe20000000000 */
.L_x_707:
        /* <DEDUP_REMOVED lines=22> */
.L_x_708:
        /* <DEDUP_REMOVED lines=22> */
.L_x_709:
[----:B---3--:R-:W-:Y:S01]  /*0900*/  ISETP.NE.AND P0, PT, R2, RZ, PT ;  /* 0x000000ff0200720c */ /* 0x008fe20003f05270 */
[----:B------:R-:W-:Y:S01]  /*0910*/  IMAD.MOV.U32 R2, RZ, RZ, 0x1 ;  /* 0x00000001ff027424 */ /* 0x000fe200078e00ff */
[----:B------:R-:W-:Y:S01]  /*0920*/  NOP ;  /* 0x0000000000007918 */ /* 0x000fe20000000000 */
[----:B------:R-:W-:-:S03]  /*0930*/  ULDC.64 UR46, c[0x0][0x208] ;  /* 0x00008200002e7ab9 */ /* 0x000fc60000000a00 */
[----:B------:R-:W-:-:S05]  /*0940*/  SEL R2, R2, 0x2, !P0 ;  /* 0x0000000202027807 */ /* 0x000fca0004000000 */
[----:B------:R3:W-:Y:S01]  /*0950*/  STL [R1+0x20], R2 ;  /* 0x0000200201007387 */ /* 0x0007e20000100800 */
[----:B-12-4-:R-:W-:Y:S06]  /*0960*/  BAR.SYNC.DEFER_BLOCKING 0x0 ;  /* 0x0000000000007b1d */ /* 0x016fec0000010000 */
[----:B------:R-:W-:Y:S05]  /*0970*/  @!P0 BRA `(.L_x_710) ;  /* 0x0000017c00408947 */ /* 0x000fea0003800000 */
.L_x_711:
[----:B------:R-:W-:-:S08]  /*0980*/  NOP ;  /* 0x0000000000007918 */ /* 0x000fd00000000000 */
[----:B------:R-:W1:Y:S02]  /*0990*/  USETMAXREG.TRY_ALLOC.CTAPOOL UP0, 0xf0 ;  /* 0x000000f0000079c8 */ /* 0x000e640008000600 */
[----:B-1----:R-:W-:-:S13]  /*09a0*/  PLOP3.LUT P0, PT, PT, PT, UP0, 0x80, 0x0 ;  /* 0x000000000000781c */ /* 0x002fda0003f0f008 */
[----:B------:R-:W-:Y:S05]  /*09b0*/  @!P0 BRA `(.L_x_711) ;  /* 0xfffffffc00f08947 */ /* 0x000fea000383ffff */
[----:B---3--:R-:W1:Y:S01]  /*09c0*/  S2R R2, SR_TID.X ;  /* 0x0000000000027919 */ /* 0x008e620000002100 */
[----:B------:R-:W2:Y:S08]  /*09d0*/  S2UR UR7, SR_CTAID.X ;  /* 0x00000000000779c3 */ /* 0x000eb00000002500 */
[----:B------:R-:W-:Y:S08]  /*09e0*/  BAR.ARV 0x4, 0x180 ;  /* 0x0106000000007b1d */ /* 0x000ff00000002000 */
[----:B------:R-:W-:Y:S06]  /*09f0*/  BAR.ARV 0x8, 0x120 ;  /* 0x0204800000007b1d */ /* 0x000fec0000002000 */
[----:B-1----:R-:W-:-:S04]  /*0a00*/  LOP3.LUT R0, R2, 0xffffff80, RZ, 0xc0, !PT ;  /* 0xffffff8002007812 */ /* 0x002fc800078ec0ff */
[----:B------:R-:W-:Y:S02]  /*0a10*/  ISETP.NE.AND P0, PT, R0, 0x80, PT ;  /* 0x000000800000780c */ /* 0x000fe40003f05270 */
[----:B------:R-:W2:Y:S11]  /*0a20*/  LDC R0, c[0x0][0xda8] ;  /* 0x00036a00ff007b82 */ /* 0x000eb60000000800 */
[----:B------:R-:W-:Y:S06]  /*0a30*/  @!P0 BAR.ARV 0x9, 0x100 ;  /* 0x0244000000008b1d */ /* 0x000fec0000002000 */
[----:B--2---:R-:W-:-:S13]  /*0a40*/  ISETP.LE.AND P0, PT, R0, UR7, PT ;  /* 0x0000000700007c0c */ /* 0x004fda000bf03270 */
[----:B------:R-:W-:Y:S05]  /*0a50*/  @P0 EXIT ;  /* 0x000000000000094d */ /* 0x000fea0003800000 */
[----:B------:R-:W2:Y:S01]  /*0a60*/  LDL.LU R11, [R1+0x20] ;  /* 0x00002000010b7983 */ /* 0x000ea20000300800 */
[----:B------:R-:W-:-:S05]  /*0a70*/  VIADD R0, R2, 0xffffff80 ;  /* 0xffffff8002007836 */ /* 0x000fca0000000000 */
[----:B------:R-:W-:-:S04]  /*0a80*/  SHF.R.S32.HI R3, RZ, 0x1f, R0 ;  /* 0x0000001fff037819 */ /* 0x000fc80000011400 */
[----:B------:R-:W-:Y:S01]  /*0a90*/  LEA.HI R2, R3, R0, RZ, 0x7 ;  /* 0x0000000003027211 */ /* 0x000fe200078f38ff */
[----:B------:R-:W1:Y:S03]  /*0aa0*/  S2UR UR36, SR_CgaCtaId ;  /* 0x00000000002479c3 */ /* 0x000e660000008800 */
[----:B------:R-:W-:-:S05]  /*0ab0*/  LOP3.LUT R5, R2, 0xffffff80, RZ, 0xc0, !PT ;  /* 0xffffff8002057812 */ /* 0x000fca00078ec0ff */
[----:B------:R-:W-:Y:S01]  /*0ac0*/  IMAD.IADD R19, R0, 0x1, -R5 ;  /* 0x0000000100137824 */ /* 0x000fe200078e0a05 */
[----:B------:R-:W3:Y:S01]  /*0ad0*/  S2UR UR6, SR_SWINHI ;  /* 0x00000000000679c3 */ /* 0x000ee20000002f00 */
[----:B------:R-:W-:-:S03]  /*0ae0*/  LEA.HI R4, R3, R0, RZ, 0x4 ;  /* 0x0000000003047211 */ /* 0x000fc600078f20ff */
[----:B------:R-:W-:Y:S02]  /*0af0*/  SHF.R.S32.HI R6, RZ, 0x1f, R19 ;  /* 0x0000001fff067819 */ /* 0x000fe40000011413 */
[----:B------:R-:W-:Y:S02]  /*0b00*/  SHF.R.S32.HI R7, RZ, 0x4, R4 ;  /* 0x00000004ff077819 */ /* 0x000fe40000011404 */
[----:B------:R-:W-:Y:S02]  /*0b10*/  LEA.HI R8, R6, R19, RZ, 0x2 ;  /* 0x0000001306087211 */ /* 0x000fe400078f10ff */
[C---:B------:R-:W-:Y:S02]  /*0b20*/  LOP3.LUT R5, R4.reuse, 0x3fffff0, RZ, 0xc0, !PT ;  /* 0x03fffff004057812 */ /* 0x040fe400078ec0ff */
[----:B------:R-:W-:Y:S02]  /*0b30*/  LEA.HI R3, R3, R0, RZ, 0x5 ;  /* 0x0000000003037211 */ /* 0x000fe400078f28ff */
[----:B------:R-:W-:-:S02]  /*0b40*/  LEA.HI R4, R4, R7, RZ, 0x1 ;  /* 0x0000000704047211 */ /* 0x000fc400078f08ff */
[--C-:B------:R-:W-:Y:S02]  /*0b50*/  SHF.R.S32.HI R9, RZ, 0x2, R8.reuse ;  /* 0x00000002ff097819 */ /* 0x100fe40000011408 */
[----:B------:R-:W-:Y:S01]  /*0b60*/  SHF.R.S32.HI R10, RZ, 0x1f, R8 ;  /* 0x0000001fff0a7819 */ /* 0x000fe20000011408 */
[----:B------:R-:W-:Y:S01]  /*0b70*/  IMAD.IADD R5, R0, 0x1, -R5 ;  /* 0x0000000100057824 */ /* 0x000fe200078e0a05 */
[----:B------:R-:W-:Y:S02]  /*0b80*/  SHF.R.S32.HI R0, RZ, 0x5, R3 ;  /* 0x00000005ff007819 */ /* 0x000fe40000011403 */
[----:B------:R-:W-:Y:S02]  /*0b90*/  LOP3.LUT R4, R4, 0x1ffffffe, RZ, 0xc0, !PT ;  /* 0x1ffffffe04047812 */ /* 0x000fe400078ec0ff */
[----:B------:R-:W-:Y:S02]  /*0ba0*/  LEA.HI R10, R10, R9, RZ, 0x3 ;  /* 0x000000090a0a7211 */ /* 0x000fe400078f18ff */
[----:B------:R-:W-:Y:S01]  /*0bb0*/  SHF.R.S32.HI R3, RZ, 0x7, R2 ;  /* 0x00000007ff037819 */ /* 0x000fe20000011402 */
[----:B------:R-:W-:Y:S01]  /*0bc0*/  UMOV UR37, 0x400 ;  /* 0x0000040000257882 */ /* 0x000fe20000000000 */
[----:B------:R-:W-:Y:S01]  /*0bd0*/  LOP3.LUT R10, R10, 0xfffffff8, RZ, 0xc0, !PT ;  /* 0xfffffff80a0a7812 */ /* 0x000fe200078ec0ff */
[----:B-1----:R-:W-:Y:S01]  /*0be0*/  ULEA UR37, UR36, UR37, 0x18 ;  /* 0x0000002524257291 */ /* 0x002fe2000f8ec03f */
[----:B------:R-:W-:Y:S01]  /*0bf0*/  LEA.HI R2, R2, R3, RZ, 0x1 ;  /* 0x0000000302027211 */ /* 0x000fe200078f08ff */
[----:B------:R-:W-:Y:S01]  /*0c00*/  IMAD R5, R0, 0x10, R5 ;  /* 0x0000001000057824 */ /* 0x000fe200078e0205 */
[----:B------:R-:W-:Y:S01]  /*0c10*/  LEA.HI R6, R6, R19, RZ, 0x5 ;  /* 0x0000001306067211 */ /* 0x000fe200078f28ff */
[----:B------:R-:W-:Y:S01]  /*0c20*/  IMAD.IADD R4, R7, 0x1, -R4 ;  /* 0x0000000107047824 */ /* 0x000fe200078e0a04 */
[----:B------:R-:W-:Y:S01]  /*0c30*/  LOP3.LUT R2, R2, 0x3fffffe, RZ, 0xc0, !PT ;  /* 0x03fffffe02027812 */ /* 0x000fe200078ec0ff */
[----:B------:R-:W-:Y:S01]  /*0c40*/  IMAD.IADD R9, R9, 0x1, -R10 ;  /* 0x0000000109097824 */ /* 0x000fe200078e0a0a */
[----:B------:R-:W-:Y:S01]  /*0c50*/  SHF.R.S32.HI R6, RZ, 0x5, R6 ;  /* 0x00000005ff067819 */ /* 0x000fe20000011406 */
[----:B------:R-:W-:Y:S01]  /*0c60*/  IMAD R5, R5, 0x8, R4 ;  /* 0x0000000805057824 */ /* 0x000fe200078e0204 */
[----:B------:R-:W-:Y:S01]  /*0c70*/  UMOV UR4, UR37 ;  /* 0x0000002500047c82 */ /* 0x000fe20008000000 */
[----:B---3--:R-:W-:Y:S01]  /*0c80*/  UMOV UR5, UR6 ;  /* 0x0000000600057c82 */ /* 0x008fe20008000000 */
[----:B------:R-:W-:Y:S01]  /*0c90*/  LOP3.LUT R8, R8, 0x7ffffffc, RZ, 0xc0, !PT ;  /* 0x7ffffffc08087812 */ /* 0x000fe200078ec0ff */
[----:B------:R-:W-:-:S02]  /*0ca0*/  IMAD.U32 R228, RZ, RZ, UR4 ;  /* 0x00000004ffe47e24 */ /* 0x000fc4000f8e00ff */
[----:B------:R-:W-:Y:S02]  /*0cb0*/  IMAD.U32 R229, RZ, RZ, UR5 ;  /* 0x00000005ffe57e24 */ /* 0x000fe4000f8e00ff */
[----:B------:R-:W-:Y:S02]  /*0cc0*/  IMAD.SHL.U32 R5, R5, 0x8, RZ ;  /* 0x0000000805057824 */ /* 0x000fe400078e00ff */
[----:B------:R-:W-:Y:S02]  /*0cd0*/  IMAD.IADD R2, R3, 0x1, -R2 ;  /* 0x0000000103027824 */ /* 0x000fe400078e0a02 */
[----:B------:R-:W-:Y:S02]  /*0ce0*/  IMAD R9, R6, 0x10, R9 ;  /* 0x0000001006097824 */ /* 0x000fe400078e0209 */
[----:B------:R-:W-:Y:S02]  /*0cf0*/  IMAD.IADD R19, R19, 0x1, -R8 ;  /* 0x0000000113137824 */ /* 0x000fe400078e0a08 */
[----:B------:R-:W-:Y:S01]  /*0d00*/  IMAD.WIDE R228, R5, 0x2, R228 ;  /* 0x0000000205e47825 */ /* 0x000fe200078e02e4 */
[----:B------:R-:W-:-:S03]  /*0d10*/  UMOV UR4, UR7 ;  /* 0x0000000700047c82 */ /* 0x000fc60008000000 */
[----:B------:R-:W-:Y:S02]  /*0d20*/  IMAD R235, R2, 0x40, R9 ;  /* 0x0000004002eb7824 */ /* 0x000fe400078e0209 */
[----:B------:R-:W-:Y:S02]  /*0d30*/  IMAD.MOV.U32 R234, RZ, RZ, RZ ;  /* 0x000000ffffea7224 */ /* 0x000fe400078e00ff */
[----:B------:R-:W-:Y:S01]  /*0d40*/  IMAD.MOV.U32 R18, RZ, RZ, RZ ;  /* 0x000000ffff127224 */ /* 0x000fe200078e00ff */
[----:B------:R-:W-:Y:S01]  /*0d50*/  UMOV UR48, URZ ;  /* 0x0000003f00307c82 */ /* 0x000fe20008000000 */
[----:B--2---:R-:W-:-:S07]  /*0d60*/  LOP3.LUT R23, R11, 0x1, RZ, 0xfc, !PT ;  /* 0x000000010b177812 */ /* 0x004fce00078efcff */
.L_x_808:
[----:B------:R-:W-:Y:S01]  /*0d70*/  ULDC UR5, c[0x0][0xdd0] ;  /* 0x0003740000057ab9 */ /* 0x000fe20000000800 */
[----:B-1----:R-:W1:Y:S01]  /*0d80*/  LDC R0, c[0x0][0xde8] ;  /* 0x00037a00ff007b82 */ /* 0x002e620000000800 */
[----:B------:R-:W-:Y:S01]  /*0d90*/  UISETP.NE.AND UP0, UPT, UR5, 0x1, UPT ;  /* 0x000000010500788c */ /* 0x000fe2000bf05270 */
[----:B------:R-:W-:-:S10]  /*0da0*/  UMOV UR8, UR4 ;  /* 0x0000000400087c82 */ /* 0x000fd40008000000 */
[----:B------:R-:W-:Y:S01]  /*0db0*/  @UP0 ULDC UR6, c[0x0][0xdd4] ;  /* 0x0003750000060ab9 */ /* 0x000fe20000000800 */
[----:B------:R-:W-:Y:S01]  /*0dc0*/  @UP0 ULDC UR9, c[0x0][0xdd8] ;  /* 0x0003760000090ab9 */ /* 0x000fe20000000800 */
[----:B------:R-:W-:-:S04]  /*0dd0*/  UIMAD.WIDE.U32 UR6, UR4, UR6, URZ ;  /* 0x00000006040672a5 */ /* 0x000fc8000f8e003f */
[----:B------:R-:W-:-:S04]  /*0de0*/  @UP0 USHF.R.U32.HI UR8, URZ, UR9, UR7 ;  /* 0x000000093f080299 */ /* 0x000fc80008011607 */
[----:B------:R-:W-:Y:S02]  /*0df0*/  UIADD3 UR6, -UR8, URZ, URZ ;  /* 0x0000003f08067290 */ /* 0x000fe4000fffe13f */
[----:B-1----:R-:W-:Y:S02]  /*0e00*/  ISETP.LE.AND P0, PT, R0, UR8, PT ;  /* 0x0000000800007c0c */ /* 0x002fe4000bf03270 */
[----:B------:R-:W-:-:S11]  /*0e10*/  UIMAD UR7, UR5, UR6, UR4 ;  /* 0x00000006050772a4 */ /* 0x000fd6000f8e0204 */
[----:B--234-:R-:W-:Y:S05]  /*0e20*/  @!P0 BRA `(.L_x_712) ;  /* 0x0000000000208947 */ /* 0x01cfea0003800000 */
[----:B------:R-:W-:Y:S01]  /*0e30*/  ULDC UR6, c[0x0][0xddc] ;  /* 0x0003770000067ab9 */ /* 0x000fe20000000800 */
[----:B------:R-:W-:Y:S01]  /*0e40*/  UMOV UR38, UR7 ;  /* 0x0000000700267c82 */ /* 0x000fe20008000000 */
[----:B------:R-:W-:-:S11]  /*0e50*/  UISETP.NE.AND UP0, UPT, UR6, 0x1, UPT ;  /* 0x000000010600788c */ /* 0x000fd6000bf05270 */
[----:B------:R-:W-:Y:S02]  /*0e60*/  @UP0 ULDC.64 UR10, c[0x0][0xde0] ;  /* 0x00037800000a0ab9 */ /* 0x000fe40000000a00 */
[----:B------:R-:W-:-:S04]  /*0e70*/  UIMAD.WIDE.U32 UR4, UR7, UR10, URZ ;  /* 0x0000000a070472a5 */ /* 0x000fc8000f8e003f */
[----:B------:R-:W-:-:S04]  /*0e80*/  @UP0 USHF.R.U32.HI UR38, URZ, UR11, UR5 ;  /* 0x0000000b3f260299 */ /* 0x000fc80008011605 */
[----:B------:R-:W-:Y:S01]  /*0e90*/  UIMAD UR4, UR38, UR6, URZ ;  /* 0x00000006260472a4 */ /* 0x000fe2000f8e023f */
[----:B------:R-:W-:Y:S11]  /*0ea0*/  BRA `(.L_x_713) ;  /* 0x00000000001c7947 */ /* 0x000ff60003800000 */
.L_x_712:
[----:B------:R-:W-:Y:S01]  /*0eb0*/  ULDC UR6, c[0x0][0xdc4] ;  /* 0x0003710000067ab9 */ /* 0x000fe20000000800 */
[----:B------:R-:W-:Y:S01]  /*0ec0*/  UMOV UR38, UR7 ;  /* 0x0000000700267c82 */ /* 0x000fe20008000000 */
[----:B------:R-:W-:-:S11]  /*0ed0*/  UISETP.NE.AND UP0, UPT, UR6, 0x1, UPT ;  /* 0x000000010600788c */ /* 0x000fd6000bf05270 */
[----:B------:R-:W-:Y:S02]  /*0ee0*/  @UP0 ULDC.64 UR10, c[0x0][0xdc8] ;  /* 0x00037200000a0ab9 */ /* 0x000fe40000000a00 */
[----:B------:R-:W-:-:S04]  /*0ef0*/  UIMAD.WIDE.U32 UR4, UR7, UR10, URZ ;  /* 0x0000000a070472a5 */ /* 0x000fc8000f8e003f */
[----:B------:R-:W-:-:S04]  /*0f00*/  @UP0 USHF.R.U32.HI UR38, URZ, UR11, UR5 ;  /* 0x0000000b3f260299 */ /* 0x000fc80008011605 */
[----:B------:R-:W-:-:S12]  /*0f10*/  UIMAD UR4, UR38, UR6, URZ ;  /* 0x00000006260472a4 */ /* 0x000fd8000f8e023f */
.L_x_713:
[----:B------:R-:W1:Y:S01]  /*0f20*/  LDC.64 R14, c[0x0][0x990] ;  /* 0x00026400ff0e7b82 */ /* 0x000e620000000a00 */
[----:B------:R-:W-:Y:S01]  /*0f30*/  ULDC UR43, c[0x0][0xdb8] ;  /* 0x00036e00002b7ab9 */ /* 0x000fe20000000800 */
[----:B------:R-:W-:Y:S02]  /*0f40*/  UIADD3 UR4, UR7, -UR4, URZ ;  /* 0x8000000407047290 */ /* 0x000fe4000fffe03f */
[----:B------:R-:W-:Y:S01]  /*0f50*/  UISETP.NE.AND UP0, UPT, UR43, 0x1, UPT ;  /* 0x000000012b00788c */ /* 0x000fe2000bf05270 */
[----:B------:R-:W-:-:S03]  /*0f60*/  ULDC UR5, c[0x0][0xdc4] ;  /* 0x0003710000057ab9 */ /* 0x000fc60000000800 */
[----:B------:R-:W2:Y:S01]  /*0f70*/  LDC R0, c[0x0][0x428] ;  /* 0x00010a00ff007b82 */ /* 0x000ea20000000800 */
[----:B------:R-:W-:-:S06]  /*0f80*/  UIMAD UR8, UR8, UR5, UR4 ;  /* 0x00000005080872a4 */ /* 0x000fcc000f8e0204 */
[----:B------:R-:W-:Y:S01]  /*0f90*/  @UP0 ULDC UR4, c[0x0][0xdbc] ;  /* 0x00036f0000040ab9 */ /* 0x000fe20000000800 */
[----:B------:R-:W3:Y:S01]  /*0fa0*/  LDC.64 R24, c[0x0][0x998] ;  /* 0x00026600ff187b82 */ /* 0x000ee20000000a00 */
[----:B------:R-:W-:Y:S01]  /*0fb0*/  UIMAD.WIDE.U32 UR4, UR8, UR4, URZ ;  /* 0x00000004080472a5 */ /* 0x000fe2000f8e003f */
[----:B------:R-:W-:Y:S01]  /*0fc0*/  @UP0 ULDC UR6, c[0x0][0xdc0] ;  /* 0x0003700000060ab9 */ /* 0x000fe20000000800 */
[----:B------:R-:W-:Y:S02]  /*0fd0*/  UMOV UR44, UR8 ;  /* 0x00000008002c7c82 */ /* 0x000fe40008000000 */
[----:B------:R-:W-:Y:S01]  /*0fe0*/  @UP0 USHF.R.U32.HI UR44, URZ, UR6, UR5 ;  /* 0x000000063f2c0299 */ /* 0x000fe20008011605 */
[----:B-1----:R-:W-:-:S03]  /*0ff0*/  ISETP.NE.U32.AND P0, PT, R14, RZ, PT ;  /* 0x000000ff0e00720c */ /* 0x002fc60003f05070 */
[----:B------:R-:W-:Y:S01]  /*1000*/  UIADD3 UR4, -UR44, URZ, URZ ;  /* 0x0000003f2c047290 */ /* 0x000fe2000fffe13f */
[----:B------:R-:W1:Y:S01]  /*1010*/  LDC R232, c[0x0][0x288] ;  /* 0x0000a200ffe87b82 */ /* 0x000e620000000800 */
[----:B------:R-:W-:Y:S01]  /*1020*/  IMAD.U32 R7, RZ, RZ, UR44 ;  /* 0x0000002cff077e24 */ /* 0x000fe2000f8e00ff */
[----:B------:R-:W-:Y:S01]  /*1030*/  ISETP.NE.AND.EX P0, PT, R15, RZ, PT, P0 ;  /* 0x000000ff0f00720c */ /* 0x000fe20003f05300 */
[----:B------:R-:W-:Y:S01]  /*1040*/  UIMAD UR43, UR43, UR4, UR8 ;  /* 0x000000042b2b72a4 */ /* 0x000fe2000f8e0208 */
[----:B--2---:R-:W-:Y:S02]  /*1050*/  ISETP.NE.AND P2, PT, R0, 0x1, PT ;  /* 0x000000010000780c */ /* 0x004fe40003f45270 */
[----:B------:R-:W-:Y:S02]  /*1060*/  ULDC.64 UR4, c[0x0][0x3f8] ;  /* 0x0000fe0000047ab9 */ /* 0x000fe40000000a00 */
[----:B------:R-:W2:Y:S01]  /*1070*/  LDC R22, c[0x0][0x404] ;  /* 0x00010100ff167b82 */ /* 0x000ea20000000800 */
[----:B------:R-:W-:Y:S01]  /*1080*/  IMAD.U32 R9, RZ, RZ, UR43 ;  /* 0x0000002bff097e24 */ /* 0x000fe2000f8e00ff */
[----:B---3--:R-:W-:-:S06]  /*1090*/  ISETP.NE.U32.AND P1, PT, R24, RZ, PT ;  /* 0x000000ff1800720c */ /* 0x008fcc0003f25070 */
[----:B------:R-:W3:Y:S01]  /*10a0*/  @P0 LDC.64 R10, c[0x0][0x9a8] ;  /* 0x00026a00ff0a0b82 */ /* 0x000ee20000000a00 */
[----:B------:R-:W-:Y:S02]  /*10b0*/  @P0 SHF.R.S32.HI R3, RZ, 0x1f, R7 ;  /* 0x0000001fff030819 */ /* 0x000fe40000011407 */
[----:B------:R-:W-:-:S05]  /*10c0*/  ISETP.NE.AND.EX P1, PT, R25, RZ, PT, P1 ;  /* 0x000000ff1900720c */ /* 0x000fca0003f25310 */
[----:B------:R-:W4:Y:S08]  /*10d0*/  @P2 LDC R0, c[0x0][0x42c] ;  /* 0x00010b00ff002b82 */ /* 0x000f300000000800 */
[----:B------:R-:W5:Y:S01]  /*10e0*/  @P2 LDC R5, c[0x0][0x430] ;  /* 0x00010c00ff052b82 */ /* 0x000f620000000800 */
[----:B------:R-:W-:-:S07]  /*10f0*/  @P1 SHF.R.S32.HI R7, RZ, 0x1f, R7 ;  /* 0x0000001fff071819 */ /* 0x000fce0000011407 */
[----:B------:R-:W1:Y:S01]  /*1100*/  @P1 LDC.64 R12, c[0x0][0x9b8] ;  /* 0x00026e00ff0c1b82 */ /* 0x000e620000000a00 */
[----:B---3--:R-:W-:-:S04]  /*1110*/  @P0 IMAD R2, R3, R10, RZ ;  /* 0x0000000a03020224 */ /* 0x008fc800078e02ff */
[----:B------:R-:W-:Y:S02]  /*1120*/  @P0 IMAD R11, R11, UR44, R2 ;  /* 0x0000002c0b0b0c24 */ /* 0x000fe4000f8e0202 */
[----:B------:R-:W-:Y:S01]  /*1130*/  @P0 IMAD.WIDE.U32 R2, R10, UR44, RZ ;  /* 0x0000002c0a020c25 */ /* 0x000fe2000f8e00ff */
[----:B------:R-:W3:Y:S03]  /*1140*/  @P0 LDC.64 R20, c[0x0][0x9b0] ;  /* 0x00026c00ff140b82 */ /* 0x000ee60000000a00 */
[----:B----4-:R-:W-:-:S04]  /*1150*/  @P2 IMAD.HI.U32 R0, R0, UR43, RZ ;  /* 0x0000002b00002c27 */ /* 0x010fc8000f8e00ff */
[----:B------:R-:W-:Y:S01]  /*1160*/  @P0 IMAD.IADD R3, R3, 0x1, R11 ;  /* 0x0000000103030824 */ /* 0x000fe200078e020b */
[----:B------:R-:W4:Y:S01]  /*1170*/  @P1 LDC.64 R26, c[0x0][0x9c0] ;  /* 0x00027000ff1a1b82 */ /* 0x000f220000000a00 */
[----:B-----5:R-:W-:-:S04]  /*1180*/  @P2 SHF.R.U32.HI R9, RZ, R5, R0 ;  /* 0x00000005ff092219 */ /* 0x020fc80000011600 */
[--C-:B------:R-:W-:Y:S01]  /*1190*/  @P1 SHF.R.S32.HI R11, RZ, 0x1f, R9.reuse ;  /* 0x0000001fff0b1819 */ /* 0x100fe20000011409 */
[----:B-1----:R-:W-:Y:S01]  /*11a0*/  @P1 IMAD R4, R7, R12, RZ ;  /* 0x0000000c07041224 */ /* 0x002fe200078e02ff */
[----:B------:R-:W-:-:S03]  /*11b0*/  @P0 SHF.R.S32.HI R7, RZ, 0x1f, R9 ;  /* 0x0000001fff070819 */ /* 0x000fc60000011409 */
[----:B------:R-:W-:Y:S02]  /*11c0*/  @P1 IMAD R13, R13, UR44, R4 ;  /* 0x0000002c0d0d1c24 */ /* 0x000fe4000f8e0204 */
[----:B------:R-:W-:-:S04]  /*11d0*/  @P1 IMAD.WIDE.U32 R4, R12, UR44, RZ ;  /* 0x0000002c0c041c25 */ /* 0x000fc8000f8e00ff */
[----:B------:R-:W-:Y:S02]  /*11e0*/  @P1 IMAD.IADD R5, R5, 0x1, R13 ;  /* 0x0000000105051824 */ /* 0x000fe400078e020d */
[-C--:B---3--:R-:W-:Y:S01]  /*11f0*/  @P0 IMAD R0, R7, R20.reuse, RZ ;  /* 0x0000001407000224 */ /* 0x088fe200078e02ff */
[----:B------:R-:W1:Y:S01]  /*1200*/  LDC.64 R12, c[0x0][0x9e0] ;  /* 0x00027800ff0c7b82 */ /* 0x000e620000000a00 */
[----:B------:R-:W-:-:S04]  /*1210*/  @P0 IMAD.WIDE.U32 R2, R9, R20, R2 ;  /* 0x0000001409020225 */ /* 0x000fc800078e0002 */
[-C--:B----4-:R-:W-:Y:S02]  /*1220*/  @P1 IMAD R8, R11, R26.reuse, RZ ;  /* 0x0000001a0b081224 */ /* 0x090fe400078e02ff */
[C---:B------:R-:W-:Y:S02]  /*1230*/  @P0 IMAD R11, R9.reuse, R21, R0 ;  /* 0x00000015090b0224 */ /* 0x040fe400078e0200 */
[----:B------:R-:W-:Y:S01]  /*1240*/  @P1 IMAD.WIDE.U32 R6, R9, R26, R4 ;  /* 0x0000001a09061225 */ /* 0x000fe200078e0004 */
[----:B------:R-:W-:-:S03]  /*1250*/  @P0 LEA R4, P3, R2, R14, 0x2 ;  /* 0x0000000e02040211 */ /* 0x000fc600078610ff */
[----:B------:R-:W-:Y:S01]  /*1260*/  @P1 IMAD R9, R9, R27, R8 ;  /* 0x0000001b09091224 */ /* 0x000fe200078e0208 */
[----:B------:R-:W-:Y:S01]  /*1270*/  @P1 LEA R8, P4, R6, R24, 0x2 ;  /* 0x0000001806081211 */ /* 0x000fe200078810ff */
[----:B------:R-:W-:Y:S02]  /*1280*/  @P0 IMAD.IADD R3, R3, 0x1, R11 ;  /* 0x0000000103030824 */ /* 0x000fe400078e020b */
[----:B------:R-:W-:Y:S01]  /*1290*/  @P1 IMAD.IADD R0, R7, 0x1, R9 ;  /* 0x0000000107001824 */ /* 0x000fe200078e0209 */
[----:B------:R-:W3:Y:S02]  /*12a0*/  LDC R11, c[0x0][0x2e0] ;  /* 0x0000b800ff0b7b82 */ /* 0x000ee40000000800 */
[----:B------:R-:W-:Y:S01]  /*12b0*/  @P0 LEA.HI.X R5, R2, R15, R3, 0x2, P3 ;  /* 0x0000000f02050211 */ /* 0x000fe200018f1403 */
[----:B------:R-:W-:Y:S01]  /*12c0*/  IMAD.MOV.U32 R3, RZ, RZ, 0x3f800000 ;  /* 0x3f800000ff037424 */ /* 0x000fe200078e00ff */
[----:B------:R-:W-:Y:S01]  /*12d0*/  @P1 LEA.HI.X R9, R6, R25, R0, 0x2, P4 ;  /* 0x0000001906091211 */ /* 0x000fe200020f1400 */
[----:B------:R-:W-:-:S03]  /*12e0*/  IMAD.MOV.U32 R0, RZ, RZ, 0x3f800000 ;  /* 0x3f800000ff007424 */ /* 0x000fc600078e00ff */
[----:B------:R-:W4:Y:S01]  /*12f0*/  @P2 LDC R2, c[0x0][0x42c] ;  /* 0x00010b00ff022b82 */ /* 0x000f220000000800 */
[----:B------:R5:W4:Y:S04]  /*1300*/  @P0 LDG.E R3, desc[UR46][R4.64] ;  /* 0x0000002e04030981 */ /* 0x000b28000c1e1900 */
[----:B------:R-:W4:Y:S01]  /*1310*/  @P1 LDG.E R0, desc[UR46][R8.64] ;  /* 0x0000002e08001981 */ /* 0x000f22000c1e1900 */
[----:B------:R-:W-:Y:S01]  /*1320*/  ISETP.NE.U32.AND P0, PT, RZ, UR4, PT ;  /* 0x00000004ff007c0c */ /* 0x000fe2000bf05070 */
[----:B------:R-:W-:Y:S01]  /*1330*/  ULOP3.LUT UR4, URZ, UR38, URZ, 0x33, !UPT ;  /* 0x000000263f047292 */ /* 0x000fe2000f8e333f */
[----:B------:R-:W4:Y:S01]  /*1340*/  @P2 LDC R7, c[0x0][0x430] ;  /* 0x00010c00ff072b82 */ /* 0x000f220000000800 */
[----:B-1----:R-:W-:Y:S01]  /*1350*/  ISETP.GE.AND P1, PT, R13, 0x1, PT ;  /* 0x000000010d00780c */ /* 0x002fe20003f26270 */
[----:B------:R-:W-:Y:S01]  /*1360*/  IMAD.U32 R233, RZ, RZ, UR43 ;  /* 0x0000002bffe97e24 */ /* 0x000fe2000f8e00ff */
[----:B------:R-:W-:Y:S01]  /*1370*/  ISETP.NE.AND.EX P0, PT, RZ, UR5, PT, P0 ;  /* 0x00000005ff007c0c */ /* 0x000fe2000bf05300 */
[----:B------:R-:W-:Y:S01]  /*1380*/  ULDC UR5, c[0x0][0xdac] ;  /* 0x00036b0000057ab9 */ /* 0x000fe20000000800 */
[----:B-----5:R-:W-:Y:S01]  /*1390*/  IADD3 R5, -R232, 0x80, RZ ;  /* 0x00000080e8057810 */ /* 0x020fe20007ffe1ff */
[----:B------:R-:W-:Y:S01]  /*13a0*/  UIADD3 UR4, UR4, UR5, URZ ;  /* 0x0000000504047290 */ /* 0x000fe2000fffe03f */
[----:B--2---:R-:W-:-:S03]  /*13b0*/  SEL R22, R22, 0x1, P0 ;  /* 0x0000000116167807 */ /* 0x004fc60000000000 */
[----:B------:R-:W-:Y:S02]  /*13c0*/  USHF.L.U32 UR42, UR4, 0x7, URZ ;  /* 0x00000007042a7899 */ /* 0x000fe4000800063f */
[CC--:B---3--:R-:W-:Y:S01]  /*13d0*/  IMAD R5, R22.reuse, R11.reuse, R5 ;  /* 0x0000000b16057224 */ /* 0x0c8fe200078e0205 */
[----:B------:R-:W-:Y:S01]  /*13e0*/  ULDC UR4, c[0x0][0x988] ;  /* 0x0002620000047ab9 */ /* 0x000fe20000000800 */
[----:B------:R-:W-:Y:S02]  /*13f0*/  IMAD R136, R22, R11, RZ ;  /* 0x0000000b16887224 */ /* 0x000fe400078e02ff */
[----:B----4-:R-:W-:-:S04]  /*1400*/  @P2 IMAD.HI.U32 R2, R2, UR43, RZ ;  /* 0x0000002b02022c27 */ /* 0x010fc8000f8e00ff */
[----:B------:R-:W-:Y:S01]  /*1410*/  VIADD R231, R5, UR42 ;  /* 0x0000002a05e77c36 */ /* 0x000fe20008000000 */
[----:B------:R-:W-:-:S03]  /*1420*/  @P2 SHF.R.U32.HI R233, RZ, R7, R2 ;  /* 0x00000007ffe92219 */ /* 0x000fc60000011602 */
[----:B------:R-:W-:Y:S02]  /*1430*/  IMAD.IADD R6, R231, 0x1, R12 ;  /* 0x00000001e7067824 */ /* 0x000fe400078e020c */
[----:B------:R-:W-:-:S04]  /*1440*/  FMUL.FTZ R0, R3, R0 ;  /* 0x0000000003007220 */ /* 0x000fc80000410000 */
[----:B------:R-:W-:Y:S01]  /*1450*/  FMUL.FTZ R2, R0, UR4 ;  /* 0x0000000400027c20 */ /* 0x000fe20008410000 */
[----:B------:R-:W-:Y:S06]  /*1460*/  @!P1 BRA `(.L_x_714) ;  /* 0x0000000000409947 */ /* 0x000fec0003800000 */
[C---:B------:R-:W-:Y:S01]  /*1470*/  ISETP.GT.AND P0, PT, R231.reuse, RZ, PT ;  /* 0x000000ffe700720c */ /* 0x040fe20003f04270 */
[----:B------:R-:W-:-:S12]  /*1480*/  VIADD R0, R231, 0xffffffff ;  /* 0xffffffffe7007836 */ /* 0x000fd80000000000 */
[----:B------:R-:W-:Y:S05]  /*1490*/  @P0 BRA `(.L_x_715) ;  /* 0x00000000001c0947 */ /* 0x000fea0003800000 */
[----:B------:R-:W-:Y:S01]  /*14a0*/  ISETP.NE.AND P0, PT, R13, 0x1, PT ;  /* 0x000000010d00780c */ /* 0x000fe20003f05270 */
[----:B------:R-:W-:-:S12]  /*14b0*/  IMAD.MOV R3, RZ, RZ, -R231 ;  /* 0x000000ffff037224 */ /* 0x000fd800078e0ae7 */
[----:B------:R-:W1:Y:S02]  /*14c0*/  @P0 LDC.64 R4, c[0x0][0x9e8] ;  /* 0x00027a00ff040b82 */ /* 0x000e640000000a00 */
[----:B-1----:R-:W-:-:S05]  /*14d0*/  @P0 IMAD.HI.U32 R0, R3, R4, RZ ;  /* 0x0000000403000227 */ /* 0x002fca00078e00ff */
[----:B------:R-:W-:-:S04]  /*14e0*/  @P0 SHF.R.U32.HI R3, RZ, R5, R0 ;  /* 0x00000005ff030219 */ /* 0x000fc80000011600 */
[----:B------:R-:W-:Y:S01]  /*14f0*/  LOP3.LUT R0, RZ, R3, RZ, 0x33, !PT ;  /* 0x00000003ff007212 */ /* 0x000fe200078e33ff */
[----:B------:R-:W-:Y:S06]  /*1500*/  BRA `(.L_x_716) ;  /* 0x0000000000107947 */ /* 0x000fec0003800000 */
.L_x_715:
[----:B------:R-:W-:-:S13]  /*1510*/  ISETP.NE.AND P0, PT, R13, 0x1, PT ;  /* 0x000000010d00780c */ /* 0x000fda0003f05270 */
[----:B------:R-:W1:Y:S02]  /*1520*/  @P0 LDC.64 R4, c[0x0][0x9e8] ;  /* 0x00027a00ff040b82 */ /* 0x000e640000000a00 */
[----:B-1----:R-:W-:-:S05]  /*1530*/  @P0 IMAD.HI.U32 R4, R0, R4, RZ ;  /* 0x0000000400040227 */ /* 0x002fca00078e00ff */
[----:B------:R-:W-:-:S07]  /*1540*/  @P0 SHF.R.U32.HI R0, RZ, R5, R4 ;  /* 0x00000005ff000219 */ /* 0x000fce0000011604 */
.L_x_716:
[----:B------:R-:W-:-:S05]  /*1550*/  IMAD R3, R0, R13, R13 ;  /* 0x0000000d00037224 */ /* 0x000fca00078e020d */
[----:B------:R-:W-:-:S07]  /*1560*/  VIMNMX R6, R6, R3, PT ;  /* 0x0000000306067248 */ /* 0x000fce0003fe0100 */
.L_x_714:
[----:B------:R-:W-:Y:S01]  /*1570*/  VIADD R7, R6, 0xdf ;  /* 0x000000df06077836 */ /* 0x000fe20000000000 */
[----:B------:R-:W-:Y:S01]  /*1580*/  ULDC UR4, c[0x0][0x9dc] ;  /* 0x0002770000047ab9 */ /* 0x000fe20000000800 */
[----:B------:R-:W-:Y:S02]  /*1590*/  IMAD R5, R22, R11, 0xdf ;  /* 0x000000df16057424 */ /* 0x000fe400078e020b */
[----:B------:R-:W-:Y:S02]  /*15a0*/  IMAD.MOV.U32 R4, RZ, RZ, RZ ;  /* 0x000000ffff047224 */ /* 0x000fe400078e00ff */
[----:B------:R-:W-:Y:S02]  /*15b0*/  IMAD.MOV.U32 R6, RZ, RZ, RZ ;  /* 0x000000ffff067224 */ /* 0x000fe400078e00ff */
[----:B------:R-:W-:-:S04]  /*15c0*/  IMAD.HI R4, R5, -0x6db6db6d, R4 ;  /* 0x9249249305047827 */ /* 0x000fc800078e0204 */
[----:B------:R-:W-:Y:S01]  /*15d0*/  IMAD.HI R6, R7, -0x6db6db6d, R6 ;  /* 0x9249249307067827 */ /* 0x000fe200078e0206 */
[----:B------:R-:W-:-:S03]  /*15e0*/  SHF.R.U32.HI R3, RZ, 0x1f, R4 ;  /* 0x0000001fff037819 */ /* 0x000fc60000011604 */
[----:B------:R-:W-:Y:S01]  /*15f0*/  IMAD R232, R22, R11, -R232 ;  /* 0x0000000b16e87224 */ /* 0x000fe200078e0ae8 */
[----:B------:R-:W-:Y:S02]  /*1600*/  SHF.R.U32.HI R5, RZ, 0x1f, R6 ;  /* 0x0000001fff057819 */ /* 0x000fe40000011606 */
[----:B------:R-:W-:Y:S01]  /*1610*/  LEA.HI.SX32 R3, R4, R3, 0x19 ;  /* 0x0000000304037211 */ /* 0x000fe200078fcaff */
[----:B------:R-:W-:Y:S01]  /*1620*/  VIADD R137, R232, UR42 ;  /* 0x0000002ae8897c36 */ /* 0x000fe20008000000 */
[----:B------:R-:W-:-:S03]  /*1630*/  LEA.HI.SX32 R6, R6, R5, 0x19 ;  /* 0x0000000506067211 */ /* 0x000fc600078fcaff */
[----:B------:R-:W-:Y:S01]  /*1640*/  VIADD R5, R137, -UR4 ;  /* 0x8000000489057c36 */ /* 0x000fe20008000000 */
[----:B------:R-:W-:Y:S01]  /*1650*/  VIMNMX R139, R3, R6, PT ;  /* 0x00000006038b7248 */ /* 0x000fe20003fe0100 */
[----:B------:R-:W-:Y:S06]  /*1660*/  @!P1 BRA `(.L_x_717) ;  /* 0x0000000000409947 */ /* 0x000fec0003800000 */
[----:B------:R-:W-:-:S13]  /*1670*/  ISETP.GT.AND P0, PT, R137, -0x1, PT ;  /* 0xffffffff8900780c */ /* 0x000fda0003f04270 */
[----:B------:R-:W-:Y:S05]  /*1680*/  @P0 BRA `(.L_x_718) ;  /* 0x00000000001c0947 */ /* 0x000fea0003800000 */
[----:B------:R-:W-:Y:S02]  /*1690*/  ISETP.NE.AND P0, PT, R13, 0x1, PT ;  /* 0x000000010d00780c */ /* 0x000fe40003f05270 */
[----:B------:R-:W-:-:S11]  /*16a0*/  LOP3.LUT R3, RZ, R137, RZ, 0x33, !PT ;  /* 0x00000089ff037212 */ /* 0x000fd600078e33ff */
[----:B------:R-:W1:Y:S02]  /*16b0*/  @P0 LDC.64 R6, c[0x0][0x9e8] ;  /* 0x00027a00ff060b82 */ /* 0x000e640000000a00 */
[----:B-1----:R-:W-:-:S05]  /*16c0*/  @P0 IMAD.HI.U32 R0, R3, R6, RZ ;  /* 0x0000000603000227 */ /* 0x002fca00078e00ff */
[----:B------:R-:W-:-:S04]  /*16d0*/  @P0 SHF.R.U32.HI R3, RZ, R7, R0 ;  /* 0x00000007ff030219 */ /* 0x000fc80000011600 */
[----:B------:R-:W-:Y:S01]  /*16e0*/  LOP3.LUT R0, RZ, R3, RZ, 0x33, !PT ;  /* 0x00000003ff007212 */ /* 0x000fe200078e33ff */
[----:B------:R-:W-:Y:S06]  /*16f0*/  BRA `(.L_x_719) ;  /* 0x0000000000147947 */ /* 0x000fec0003800000 */
.L_x_718:
[----:B------:R-:W-:Y:S01]  /*1700*/  ISETP.NE.AND P0, PT, R13, 0x1, PT ;  /* 0x000000010d00780c */ /* 0x000fe20003f05270 */
[----:B------:R-:W-:-:S12]  /*1710*/  IMAD.MOV.U32 R0, RZ, RZ, R137 ;  /* 0x000000ffff007224 */ /* 0x000fd800078e0089 */
[----:B------:R-:W1:Y:S02]  /*1720*/  @P0 LDC.64 R6, c[0x0][0x9e8] ;  /* 0x00027a00ff060b82 */ /* 0x000e640000000a00 */
[----:B-1----:R-:W-:-:S05]  /*1730*/  @P0 IMAD.HI.U32 R4, R137, R6, RZ ;  /* 0x0000000689040227 */ /* 0x002fca00078e00ff */
[----:B------:R-:W-:-:S07]  /*1740*/  @P0 SHF.R.U32.HI R0, RZ, R7, R4 ;  /* 0x00000007ff000219 */ /* 0x000fce0000011604 */
.L_x_719:
[----:B------:R-:W-:-:S05]  /*1750*/  IMAD R0, R0, R13, RZ ;  /* 0x0000000d00007224 */ /* 0x000fca00078e02ff */
[----:B------:R-:W-:-:S07]  /*1760*/  VIMNMX R5, R5, R0, !PT ;  /* 0x0000000005057248 */ /* 0x000fce0007fe0100 */
.L_x_717:
[----:B------:R-:W-:Y:S01]  /*1770*/  IMAD.MOV.U32 R4, RZ, RZ, RZ ;  /* 0x000000ffff047224 */ /* 0x000fe200078e00ff */
[----:B------:R-:W-:Y:S02]  /*1780*/  PLOP3.LUT P0, PT, PT, PT, PT, 0x80, 0x0 ;  /* 0x000000000000781c */ /* 0x000fe40003f0f070 */
[----:B------:R-:W-:Y:S02]  /*1790*/  CS2R R86, SRZ ;  /* 0x0000000000567805 */ /* 0x000fe4000001ff00 */
[----:B------:R-:W-:Y:S01]  /*17a0*/  CS2R R6, SRZ ;  /* 0x0000000000067805 */ /* 0x000fe2000001ff00 */
[----:B------:R-:W-:Y:S01]  /*17b0*/  IMAD.HI R5, R5, -0x6db6db6d, R4 ;  /* 0x9249249305057827 */ /* 0x000fe200078e0204 */
[----:B------:R-:W-:Y:S02]  /*17c0*/  CS2R R84, SRZ ;  /* 0x0000000000547805 */ /* 0x000fe4000001ff00 */
[----:B------:R-:W-:Y:S02]  /*17d0*/  CS2R R8, SRZ ;  /* 0x0000000000087805 */ /* 0x000fe4000001ff00 */
[----:B------:R-:W-:-:S02]  /*17e0*/  CS2R R78, SRZ ;  /* 0x00000000004e7805 */ /* 0x000fc4000001ff00 */
[----:B------:R-:W-:Y:S02]  /*17f0*/  CS2R R10, SRZ ;  /* 0x00000000000a7805 */ /* 0x000fe4000001ff00 */
[----:B------:R-:W-:Y:S02]  /*1800*/  SHF.R.U32.HI R0, RZ, 0x1f, R5 ;  /* 0x0000001fff007819 */ /* 0x000fe40000011605 */
[----:B------:R-:W-:Y:S02]  /*1810*/  CS2R R76, SRZ ;  /* 0x00000000004c7805 */ /* 0x000fe4000001ff00 */
[----:B------:R-:W-:Y:S02]  /*1820*/  CS2R R12, SRZ ;  /* 0x00000000000c7805 */ /* 0x000fe4000001ff00 */
[----:B------:R-:W-:Y:S02]  /*1830*/  CS2R R70, SRZ ;  /* 0x0000000000467805 */ /* 0x000fe4000001ff00 */
[----:B------:R-:W-:-:S02]  /*1840*/  LEA.HI.SX32 R0, R5, R0, 0x19 ;  /* 0x0000000005007211 */ /* 0x000fc400078fcaff */
[----:B------:R-:W-:Y:S02]  /*1850*/  CS2R R4, SRZ ;  /* 0x0000000000047805 */ /* 0x000fe4000001ff00 */
[----:B------:R-:W-:Y:S02]  /*1860*/  CS2R R14, SRZ ;  /* 0x00000000000e7805 */ /* 0x000fe4000001ff00 */
[----:B------:R-:W-:Y:S02]  /*1870*/  CS2R R68, SRZ ;  /* 0x0000000000447805 */ /* 0x000fe4000001ff00 */
[----:B------:R-:W-:Y:S02]  /*1880*/  VIMNMX R230, RZ, R0, !PT ;  /* 0x00000000ffe67248 */ /* 0x000fe40007fe0100 */
[----:B------:R-:W-:Y:S02]  /*1890*/  CS2R R20, SRZ ;  /* 0x0000000000147805 */ /* 0x000fe4000001ff00 */
[----:B------:R-:W-:-:S02]  /*18a0*/  CS2R R62, SRZ ;  /* 0x00000000003e7805 */ /* 0x000fc4000001ff00 */
[----:B------:R-:W-:Y:S02]  /*18b0*/  CS2R R24, SRZ ;  /* 0x0000000000187805 */ /* 0x000fe4000001ff00 */
[----:B------:R-:W-:Y:S02]  /*18c0*/  ISETP.GT.AND P1, PT, R139, R230, PT ;  /* 0x000000e68b00720c */ /* 0x000fe40003f24270 */
        /* <DEDUP_REMOVED lines=14> */
[----:B------:R-:W-:Y:S01]  /*19b0*/  CS2R R90, SRZ ;  /* 0x00000000005a7805 */ /* 0x000fe2000001ff00 */
[----:B------:R-:W-:Y:S01]  /*19c0*/  IMAD.MOV.U32 R0, RZ, RZ, RZ ;  /* 0x000000ffff007224 */ /* 0x000fe200078e00ff */
[----:B------:R-:W-:Y:S01]  /*19d0*/  CS2R R92, SRZ ;  /* 0x00000000005c7805 */ /* 0x000fe2000001ff00 */
[----:B------:R-:W-:Y:S01]  /*19e0*/  IMAD.MOV.U32 R49, RZ, RZ, RZ ;  /* 0x000000ffff317224 */ /* 0x000fe200078e00ff */
[----:B------:R-:W-:Y:S01]  /*19f0*/  CS2R R94, SRZ ;  /* 0x00000000005e7805 */ /* 0x000fe2000001ff00 */
[----:B------:R-:W-:Y:S01]  /*1a00*/  IMAD.MOV.U32 R57, RZ, RZ, RZ ;  /* 0x000000ffff397224 */ /* 0x000fe200078e00ff */
[----:B------:R-:W-:Y:S06]  /*1a10*/  @!P1 BRA `(.L_x_720) ;  /* 0x0000015000b09947 */ /* 0x000fec0003800000 */
[----:B------:R-:W1:Y:S01]  /*1a20*/  S2R R3, SR_TID.X ;  /* 0x0000000000037919 */ /* 0x000e620000002100 */
[----:B------:R-:W-:-:S04]  /*1a30*/  UIADD3 UR5, UR37, 0x1c400, URZ ;  /* 0x0001c40025057890 */ /* 0x000fc8000fffe03f */
[----:B------:R-:W-:-:S06]  /*1a40*/  ULOP3.LUT UP0, URZ, UR5, 0x9f, URZ, 0xc0, !UPT ;  /* 0x0000009f053f7892 */ /* 0x000fcc000f80c03f */
[----:B------:R-:W-:Y:S01]  /*1a50*/  PLOP3.LUT P0, PT, PT, PT, UP0, 0x80, 0x0 ;  /* 0x000000000000781c */ /* 0x000fe20003f0f008 */
[----:B-1----:R-:W-:-:S05]  /*1a60*/  VIADD R0, R3, 0xffffff80 ;  /* 0xffffff8003007836 */ /* 0x002fca0000000000 */
[----:B------:R-:W-:-:S04]  /*1a70*/  SHF.R.S32.HI R3, RZ, 0x1f, R0 ;  /* 0x0000001fff037819 */ /* 0x000fc80000011400 */
[----:B------:R-:W-:-:S04]  /*1a80*/  LEA.HI R3, R3, R0, RZ, 0x7 ;  /* 0x0000000003037211 */ /* 0x000fc800078f38ff */
[----:B------:R-:W-:-:S06]  /*1a90*/  SHF.R.S32.HI R3, RZ, 0x7, R3 ;  /* 0x00000007ff037819 */ /* 0x000fcc0000011403 */
[----:B------:R-:W1:Y:S02]  /*1aa0*/  SHFL.IDX PT, R3, R3, RZ, 0x1f ;  /* 0x00001fff03037589 */ /* 0x000e6400000e0000 */
[----:B-1----:R-:W-:-:S13]  /*1ab0*/  R2UR UR39, R3 ;  /* 0x00000000032772ca */ /* 0x002fda00000e0000 */
[----:B------:R-:W-:-:S04]  /*1ac0*/  ULEA.HI UR4, UR39, UR39, URZ, 0x1 ;  /* 0x0000002727047291 */ /* 0x000fc8000f8f083f */
        /* <DEDUP_REMOVED lines=22> */
.L_x_721:
[----:B------:R-:W-:Y:S02]  /*1c30*/  LEA.HI R0, R234, R234, RZ, 0x1 ;  /* 0x000000eaea007211 */ /* 0x000fe400078f08ff */
[----:B------:R-:W-:Y:S02]  /*1c40*/  ISETP.NE.AND P0, PT, R23, 0x3, PT ;  /* 0x000000031700780c */ /* 0x000fe40003f05270 */
[----:B------:R-:W-:-:S05]  /*1c50*/  LOP3.LUT R3, R0, 0xfffffffe, RZ, 0xc0, !PT ;  /* 0xfffffffe00037812 */ /* 0x000fca00078ec0ff */
[----:B------:R-:W-:-:S05]  /*1c60*/  IMAD.IADD R0, R234, 0x1, -R3 ;  /* 0x00000001ea007824 */ /* 0x000fca00078e0a03 */
[----:B------:R-:W-:-:S04]  /*1c70*/  SHF.L.U32 R0, R0, 0x1f, RZ ;  /* 0x0000001f00007819 */ /* 0x000fc800000006ff */
[----:B------:R-:W1:Y:S02]  /*1c80*/  SYNCS.PHASECHK.TRANS64.TRYWAIT P1, [UR37+0x2e800], R0 ;  /* 0x02e80000ff0075a7 */ /* 0x000e640008020165 */
[----:B-1----:R-:W-:Y:S05]  /*1c90*/  @!P1 BRA `(.L_x_722) ;  /* 0x000001a000c49947 */ /* 0x002fea0003800000 */
.L_x_884:
[----:B------:R-:W-:Y:S05]  /*1ca0*/  @!P0 BRA `(.L_x_723) ;  /* 0x0000000000048947 */ /* 0x000fea0003800000 */
[----:B------:R-:W-:Y:S01]  /*1cb0*/  BPT.TRAP 0x1 ;  /* 0x000000040000795c */ /* 0x000fe20000300000 */
.L_x_723:
[----:B------:R-:W-:Y:S01]  /*1cc0*/  IMAD.U32 R5, RZ, RZ, UR48 ;  /* 0x00000030ff057e24 */ /* 0x000fe2000f8e00ff */
[----:B-1----:R-:W-:-:S04]  /*1cd0*/  SHF.L.U32 R0, R18, 0x1f, RZ ;  /* 0x0000001f12007819 */ /* 0x002fc800000006ff */
[----:B------:R-:W-:-:S04]  /*1ce0*/  LEA R5, R5, UR37, 0x3 ;  /* 0x0000002505057c11 */ /* 0x000fc8000f8e18ff */
[----:B------:R1:W2:Y:S01]  /*1cf0*/  SYNCS.PHASECHK.TRANS64.TRYWAIT P1, [R5+URZ+0x2e830], R0 ;  /* 0x02e83000050075a7 */ /* 0x0002a2000802017f */
[----:B------:R-:W-:Y:S05]  /*1d00*/  @!P0 BRA `(.L_x_724) ;  /* 0x0000000000048947 */ /* 0x000fea0003800000 */
[----:B------:R-:W-:Y:S01]  /*1d10*/  BPT.TRAP 0x1 ;  /* 0x000000040000795c */ /* 0x000fe20000300000 */
.L_x_724:
[----:B--2---:R-:W-:Y:S05]  /*1d20*/  @P1 BRA `(.L_x_725) ;  /* 0x0000000000081947 */ /* 0x004fea0003800000 */
[----:B------:R-:W2:Y:S02]  /*1d30*/  SYNCS.PHASECHK.TRANS64.TRYWAIT P1, [R5+URZ+0x2e830], R0 ;  /* 0x02e83000050075a7 */ /* 0x000ea4000802017f */
[----:B--2---:R-:W-:Y:S05]  /*1d40*/  @!P1 BRA `(.L_x_726) ;  /* 0x000001a000b09947 */ /* 0x004fea0003800000 */
.L_x_725:
[----:B------:R-:W3:Y:S01]  /*1d50*/  S2R R3, SR_TID.X ;  /* 0x0000000000037919 */ /* 0x000ee20000002100 */
[----:B------:R-:W-:Y:S01]  /*1d60*/  UIADD3 UR4, UR37, 0x20400, URZ ;  /* 0x0002040025047890 */ /* 0x000fe2000fffe03f */
[----:B------:R-:W-:-:S03]  /*1d70*/  LOP3.LUT R17, R17, 0xffefffff, RZ, 0xc0, !PT ;  /* 0xffefffff11117812 */ /* 0x000fc600078ec0ff */
[----:B------:R-:W-:-:S04]  /*1d80*/  USHF.R.U32.HI UR4, URZ, 0x4, UR4 ;  /* 0x000000043f047899 */ /* 0x000fc80008011604 */
[----:B------:R-:W-:-:S06]  /*1d90*/  ULOP3.LUT UR4, UR4, 0x3fff, URZ, 0xc0, !UPT ;  /* 0x00003fff04047892 */ /* 0x000fcc000f8ec03f */
[----:B------:R-:W-:Y:S01]  /*1da0*/  IMAD.U32 R9, RZ, RZ, UR4 ;  /* 0x00000004ff097e24 */ /* 0x000fe2000f8e00ff */
[----:B------:R-:W-:Y:S05]  /*1db0*/  WARPSYNC.ALL ;  /* 0x0000000000007948 */ /* 0x000fea0003800000 */
[----:B------:R-:W-:Y:S02]  /*1dc0*/  LOP3.LUT R9, R9, 0x10000, RZ, 0xfc, !PT ;  /* 0x0001000009097812 */ /* 0x000fe400078efcff */
[----:B---3--:R-:W-:-:S13]  /*1dd0*/  LOP3.LUT P1, RZ, R3, 0x7f, RZ, 0xc0, !PT ;  /* 0x0000007f03ff7812 */ /* 0x008fda000782c0ff */
[----:B------:R-:W-:Y:S02]  /*1de0*/  @P1 LOP3.LUT R17, R17, 0x100000, RZ, 0xfc, !PT ;  /* 0x0010000011111812 */ /* 0x000fe400078efcff */
[----:B------:R-:W-:Y:S01]  /*1df0*/  R2UR UR18, R9 ;  /* 0x00000000091272ca */ /* 0x000fe200000e0000 */
[----:B------:R-:W-:Y:S01]  /*1e00*/  ULOP3.LUT UR16, UR40, 0x10000, URZ, 0xfc, !UPT ;  /* 0x0001000028107892 */ /* 0x000fe2000f8efc3f */
[----:B------:R-:W-:Y:S01]  /*1e10*/  WARPGROUP.ARRIVE ;  /* 0x00000000000079c5 */ /* 0x000fe20000000000 */
[----:B------:R-:W-:Y:S01]  /*1e20*/  UMOV UR17, 0x40000040 ;  /* 0x4000004000117882 */ /* 0x000fe20000000000 */
[----:B------:R-:W-:Y:S01]  /*1e30*/  UMOV UR19, 0x40000040 ;  /* 0x4000004000137882 */ /* 0x000fe20000000000 */
[----:B------:R-:W-:Y:S01]  /*1e40*/  UMOV UR5, UR17 ;  /* 0x0000001100057c82 */ /* 0x000fe20008000000 */
[----:B------:R-:W-:Y:S01]  /*1e50*/  UMOV UR7, 0x40000040 ;  /* 0x4000004000077882 */ /* 0x000fe20000000000 */
[----:B------:R-:W-:Y:S01]  /*1e60*/  UMOV UR11, 0x40000040 ;  /* 0x40000040000b7882 */ /* 0x000fe20000000000 */
[----:B------:R-:W-:Y:S01]  /*1e70*/  UMOV UR4, UR16 ;  /* 0x0000001000047c82 */ /* 0x000fe20008000000 */
[----:B------:R-:W-:Y:S01]  /*1e80*/  UMOV UR13, 0x40000040 ;  /* 0x40000040000d7882 */ /* 0x000fe20000000000 */
[----:B------:R-:W-:Y:S01]  /*1e90*/  UMOV UR15, 0x40000040 ;  /* 0x40000040000f7882 */ /* 0x000fe20000000000 */
[----:B------:R-:W3:Y:S01]  /*1ea0*/  LDC R4, c[0x0][0x288] ;  /* 0x0000a200ff047b82 */ /* 0x000ee20000000800 */
[----:B-12---:R-:W-:Y:S01]  /*1eb0*/  @!P1 VIADD R0, R5, 0x2e840 ;  /* 0x0002e84005009836 */ /* 0x006fe20000000000 */
[----:B------:R-:W-:Y:S01]  /*1ec0*/  UIMAD UR18, UR48, 0x700, UR18 ;  /* 0x00000700301278a4 */ /* 0x000fe2000f8e0212 */
[----:B------:R-:W-:Y:S01]  /*1ed0*/  IMAD R5, R139, -0xe0, R136 ;  /* 0xffffff208b057824 */ /* 0x000fe200078e0288 */
[----:B------:R-:W-:Y:S01]  /*1ee0*/  ULDC UR41, c[0x0][0x9dc] ;  /* 0x0002770000297ab9 */ /* 0x000fe20000000800 */
[----:B------:R-:W-:Y:S01]  /*1ef0*/  IMAD.MOV.U32 R20, RZ, RZ, -0xe0 ;  /* 0xffffff20ff147424 */ /* 0x000fe200078e00ff */
[----:B------:R-:W-:Y:S01]  /*1f00*/  UIADD3 UR6, UR18, 0x100, URZ ;  /* 0x0000010012067890 */ /* 0x000fe2000fffe03f */
[----:B------:R-:W-:Y:S01]  /*1f10*/  @!P1 PRMT R0, RZ, 0x654, R0 ;  /* 0x00000654ff009816 */ /* 0x000fe20000000000 */
[----:B------:R-:W-:Y:S01]  /*1f20*/  UIADD3 UR8, UR18, 0x200, URZ ;  /* 0x0000020012087890 */ /* 0x000fe2000fffe03f */
[----:B------:R-:W1:Y:S01]  /*1f30*/  LDC.64 R10, c[0x0][0x9e0] ;  /* 0x00027800ff0a7b82 */ /* 0x000e620000000a00 */
[----:B------:R-:W-:-:S02]  /*1f40*/  UIADD3 UR9, UR18, 0x300, URZ ;  /* 0x0000030012097890 */ /* 0x000fc4000fffe03f */
[----:B------:R-:W-:Y:S01]  /*1f50*/  QGMMA.64x32x32.F32.E4M3.E4M3 R120, gdesc[UR16], RZ, !UPT, gsb0 ;  /* 0x00600000107879f3 */ /* 0x000fe2000c0008ff */
[----:B------:R-:W-:Y:S01]  /*1f60*/  UIADD3 UR10, UR18, 0x400, URZ ;  /* 0x00000400120a7890 */ /* 0x000fe2000fffe03f */
[----:B------:R-:W-:Y:S01]  /*1f70*/  IMAD R20, R139, R20, 0xe0 ;  /* 0x000000e08b147424 */ /* 0x000fe200078e0214 */
[----:B------:R-:W-:Y:S01]  /*1f80*/  UIADD3 UR12, UR18, 0x304, URZ ;  /* 0x00000304120c7890 */ /* 0x000fe2000fffe03f */
[----:B------:R-:W-:Y:S01]  /*1f90*/  VIADD R8, R235, UR42 ;  /* 0x0000002aeb087c36 */ /* 0x000fe20008000000 */
[----:B------:R-:W-:Y:S01]  /*1fa0*/  UIADD3 UR14, UR18, 0x6, URZ ;  /* 0x00000006120e7890 */ /* 0x000fe2000fffe03f */
[----:B------:R-:W2:Y:S01]  /*1fb0*/  LDC R3, c[0x0][0x2e0] ;  /* 0x0000b800ff037b82 */ /* 0x000ea20000000800 */
[----:B------:R-:W-:Y:S01]  /*1fc0*/  LOP3.LUT R17, R17, 0xfff7ffff, RZ, 0xc0, !PT ;  /* 0xfff7ffff11117812 */ /* 0x000fe200078ec0ff */
[----:B------:R-:W-:Y:S02]  /*1fd0*/  WARPGROUP.DEPBAR.LE gsb0, 0x0 ;  /* 0x00008000000079c5 */ /* 0x000fe40000010000 */
[----:B------:R-:W-:-:S06]  /*1fe0*/  WARPGROUP.ARRIVE ;  /* 0x00000000000079c5 */ /* 0x000fcc0000000000 */
[----:B------:R-:W-:Y:S01]  /*1ff0*/  QGMMA.64x32x32.F32.E4M3.E4M3 R104, gdesc[UR4], RZ, !UPT, gsb0 ;  /* 0x00600000046879f3 */ /* 0x000fe2000c0008ff */
[----:B------:R-:W-:Y:S01]  /*2000*/  UMOV UR4, UR16 ;  /* 0x0000001000047c82 */ /* 0x000fe20008000000 */
[----:B------:R-:W-:Y:S01]  /*2010*/  UMOV UR5, UR17 ;  /* 0x0000001100057c82 */ /* 0x000fe20008000000 */
[----:B------:R-:W-:Y:S01]  /*2020*/  UMOV UR6, UR8 ;  /* 0x0000000800067c82 */ /* 0x000fe20008000000 */
[----:B------:R-:W-:Y:S01]  /*2030*/  UMOV UR7, 0x40000040 ;  /* 0x4000004000077882 */ /* 0x000fe20000000000 */
[----:B------:R-:W-:Y:S01]  /*2040*/  UIADD3 UR8, UR18, 0x500, URZ ;  /* 0x0000050012087890 */ /* 0x000fe2000fffe03f */
        /* <DEDUP_REMOVED lines=35> */
[----:B------:R-:W-:Y:S02]  /*2280*/  UIADD3 UR4, UR16, 0x2, URZ ;  /* 0x0000000210047890 */ /* 0x000fe4000fffe03f */
[----:B------:R-:W-:Y:S01]  /*2290*/  UIADD3 UR6, UR18, 0x2, URZ ;  /* 0x0000000212067890 */ /* 0x000fe2000fffe03f */
[----:B------:R-:W-:Y:S01]  /*22a0*/  UMOV UR5, 0x40000040 ;  /* 0x4000004000057882 */ /* 0x000fe20000000000 */
        /* <DEDUP_REMOVED lines=93> */
[----:B------:R-:W-:Y:S02]  /*2880*/  UIADD3 UR7, UR18, 0x506, URZ ;  /* 0x0000050612077890 */ /* 0x000fe4000fffe03f */
[----:B------:R-:W-:Y:S01]  /*2890*/  UIADD3 UR18, UR18, 0x606, URZ ;  /* 0x0000060612127890 */ /* 0x000fe2000fffe03f */
[----:B------:R-:W-:Y:S02]  /*28a0*/  WARPGROUP.DEPBAR.LE gsb0, 0x0 ;  /* 0x00008000000079c5 */ /* 0x000fe40000010000 */
[----:B------:R-:W-:-:S06]  /*28b0*/  WARPGROUP.ARRIVE ;  /* 0x00000000000079c5 */ /* 0x000fcc0000000000 */
[----:B------:R-:W-:Y:S01]  /*28c0*/  QGMMA.64x32x32.F32.E4M3.E4M3 R88, gdesc[UR12], R88, gsb0 ;  /* 0x006000000c5879f3 */ /* 0x000fe20008000858 */
[----:B------:R-:W-:Y:S01]  /*28d0*/  UMOV UR14, UR10 ;  /* 0x0000000a000e7c82 */ /* 0x000fe20008000000 */
[----:B------:R-:W-:Y:S01]  /*28e0*/  UMOV UR15, 0x40000040 ;  /* 0x40000040000f7882 */ /* 0x000fe20000000000 */
[----:B------:R-:W-:Y:S02]  /*28f0*/  WARPGROUP.DEPBAR.LE gsb0, 0x0 ;  /* 0x00008000000079c5 */ /* 0x000fe40000010000 */
[----:B------:R-:W-:-:S06]  /*2900*/  WARPGROUP.ARRIVE ;  /* 0x00000000000079c5 */ /* 0x000fcc0000000000 */
[----:B------:R-:W-:Y:S01]  /*2910*/  QGMMA.64x32x32.F32.E4M3.E4M3 R72, gdesc[UR12], R72, gsb0 ;  /* 0x006000000c4879f3 */ /* 0x000fe20008000848 */
[----:B------:R-:W-:Y:S01]  /*2920*/  UMOV UR14, UR6 ;  /* 0x00000006000e7c82 */ /* 0x000fe20008000000 */
[----:B------:R-:W-:Y:S01]  /*2930*/  UMOV UR15, 0x40000040 ;  /* 0x40000040000f7882 */ /* 0x000fe20000000000 */
[----:B------:R-:W-:Y:S01]  /*2940*/  ULOP3.LUT UR6, URZ, UR41, URZ, 0x33, !UPT ;  /* 0x000000293f067292 */ /* 0x000fe2000f8e333f */
        /* <DEDUP_REMOVED lines=14> */
[----:B------:R3:W-:Y:S01]  /*2a30*/  @!P1 SYNCS.ARRIVE.TRANS64.RED.A1T0 RZ, [R0+URZ], RZ ;  /* 0x000000ff00ff99a7 */ /* 0x0007e2000810043f */
[----:B-1----:R-:W-:Y:S02]  /*2a40*/  ISETP.GE.AND P1, PT, R11, 0x1, PT ;  /* 0x000000010b00780c */ /* 0x002fe40003f26270 */
[----:B---3--:R-:W-:-:S05]  /*2a50*/  IADD3 R0, -R4, 0xe1, R5 ;  /* 0x000000e104007810 */ /* 0x008fca0007ffe105 */
[----:B------:R-:W-:-:S06]  /*2a60*/  IMAD R5, R19, -0x2, R0 ;  /* 0xfffffffe13057824 */ /* 0x000fcc00078e0200 */
[----:B------:R-:W-:Y:S01]  /*2a70*/  @P1 LOP3.LUT R17, R17, 0x80000, RZ, 0xfc, !PT ;  /* 0x0008000011111812 */ /* 0x000fe200078efcff */
[----:B--2---:R-:W-:Y:S02]  /*2a80*/  IMAD R0, R22, R3, R20 ;  /* 0x0000000316007224 */ /* 0x004fe400078e0214 */
[----:B------:R-:W-:Y:S02]  /*2a90*/  IMAD.IADD R12, R5, 0x1, R10 ;  /* 0x00000001050c7824 */ /* 0x000fe400078e020a */
[----:B------:R-:W-:Y:S02]  /*2aa0*/  IMAD R171, R19, -0x2, R0 ;  /* 0xfffffffe13ab7824 */ /* 0x000fe400078e0200 */
[----:B------:R-:W-:Y:S02]  /*2ab0*/  VIADD R6, R5, UR6 ;  /* 0x0000000605067c36 */ /* 0x000fe40008000000 */
[----:B------:R-:W-:Y:S01]  /*2ac0*/  IMAD R0, R19, -0x2, R20 ;  /* 0xfffffffe13007824 */ /* 0x000fe200078e0214 */
[----:B------:R-:W-:Y:S01]  /*2ad0*/  VIADDMNMX R14, R8, R12, R171, PT ;  /* 0x0000000c080e7246 */ /* 0x000fe200038001ab */
[----:B------:R-:W-:Y:S01]  /*2ae0*/  IMAD.IADD R7, R6, 0x1, R8 ;  /* 0x0000000106077824 */ /* 0x000fe200078e0208 */
[----:B------:R-:W-:Y:S06]  /*2af0*/  @!P1 BRA `(.L_x_727) ;  /* 0x0000000000509947 */ /* 0x000fec0003800000 */
[----:B------:R-:W-:Y:S01]  /*2b00*/  IMAD R5, R22, R3, R8 ;  /* 0x0000000316057224 */ /* 0x000fe200078e0208 */
[----:B------:R-:W-:Y:S03]  /*2b10*/  BSSY B0, `(.L_x_728) ;  /* 0x000000f000007945 */ /* 0x000fe60003800000 */
[----:B------:R-:W-:-:S05]  /*2b20*/  IMAD.IADD R5, R5, 0x1, -R4 ;  /* 0x0000000105057824 */ /* 0x000fca00078e0a04 */
        /* <DEDUP_REMOVED lines=9> */
.L_x_729:
[----:B------:R-:W-:-:S13]  /*2bc0*/  ISETP.NE.AND P1, PT, R11, 0x1, PT ;  /* 0x000000010b00780c */ /* 0x000fda0003f25270 */
[----:B------:R-:W1:Y:S02]  /*2bd0*/  @P1 LDC.64 R140, c[0x0][0x9e8] ;  /* 0x00027a00ff8c1b82 */ /* 0x000e640000000a00 */
[----:B-1----:R-:W-:-:S05]  /*2be0*/  @P1 IMAD.HI.U32 R136, R5, R140, RZ ;  /* 0x0000008c05881227 */ /* 0x002fca00078e00ff */
[----:B------:R-:W-:-:S07]  /*2bf0*/  @P1 SHF.R.U32.HI R5, RZ, R141, R136 ;  /* 0x0000008dff051219 */ /* 0x000fce0000011688 */
.L_x_730:
[----:B------:R-:W-:Y:S05]  /*2c00*/  BSYNC B0 ;  /* 0x0000000000007941 */ /* 0x000fea0003800000 */
.L_x_728:
[----:B------:R-:W-:-:S05]  /*2c10*/  IMAD R136, R5, R11, R0 ;  /* 0x0000000b05887224 */ /* 0x000fca00078e0200 */
[----:B------:R-:W-:Y:S02]  /*2c20*/  VIMNMX R7, R7, R136, !PT ;  /* 0x0000008807077248 */ /* 0x000fe40007fe0100 */
[----:B------:R-:W-:-:S07]  /*2c30*/  VIADDMNMX R14, R136, R11, R14, PT ;  /* 0x0000000b880e7246 */ /* 0x000fce000380010e */
.L_x_727:
[C---:B------:R-:W-:Y:S02]  /*2c40*/  ISETP.GE.AND P1, PT, R20.reuse, 0x9, PT ;  /* 0x000000091400780c */ /* 0x040fe40003f26270 */
[----:B------:R-:W-:Y:S02]  /*2c50*/  ISETP.GE.AND P2, PT, R20, 0x2, PT ;  /* 0x000000021400780c */ /* 0x000fe40003f46270 */
[----:B------:R-:W-:Y:S02]  /*2c60*/  P2R R138, PR, RZ, 0x2 ;  /* 0x00000002ff8a7803 */ /* 0x000fe40000000000 */
[----:B------:R-:W-:Y:S02]  /*2c70*/  ISETP.GT.AND P1, PT, R7, 0x8, !P1 ;  /* 0x000000080700780c */ /* 0x000fe40004f24270 */
[----:B------:R-:W-:Y:S02]  /*2c80*/  P2R R136, PR, RZ, 0x4 ;  /* 0x00000004ff887803 */ /* 0x000fe40000000000 */
[----:B------:R-:W-:-:S02]  /*2c90*/  ISETP.LT.OR P1, PT, R14, 0x9, P1 ;  /* 0x000000090e00780c */ /* 0x000fc40000f21670 */
[C---:B------:R-:W-:Y:S02]  /*2ca0*/  ISETP.GT.AND P2, PT, R7.reuse, 0x1, !P2 ;  /* 0x000000010700780c */ /* 0x040fe40005744270 */
[----:B------:R-:W-:Y:S02]  /*2cb0*/  ISETP.GE.AND P3, PT, R20, 0xa, PT ;  /* 0x0000000a1400780c */ /* 0x000fe40003f66270 */
[----:B------:R-:W-:Y:S02]  /*2cc0*/  FSEL R5, R124, -INF , !P1 ;  /* 0xff8000007c057808 */ /* 0x000fe40004800000 */
[----:B------:R-:W-:Y:S02]  /*2cd0*/  ISETP.LT.OR P2, PT, R14, 0x2, P2 ;  /* 0x000000020e00780c */ /* 0x000fe40001741670 */
[----:B------:R-:W-:Y:S02]  /*2ce0*/  ISETP.GT.AND P1, PT, R7, 0x9, !P3 ;  /* 0x000000090700780c */ /* 0x000fe40005f24270 */
[----:B------:R-:W-:-:S02]  /*2cf0*/  FSEL R121, R121, -INF , !P2 ;  /* 0xff80000079797808 */ /* 0x000fc40005000000 */
[----:B------:R-:W-:Y:S02]  /*2d00*/  ISETP.LT.OR P1, PT, R14, 0xa, P1 ;  /* 0x0000000a0e00780c */ /* 0x000fe40000f21670 */
[----:B------:R-:W-:Y:S02]  /*2d10*/  ISETP.GE.AND P2, PT, R20, 0x11, PT ;  /* 0x000000111400780c */ /* 0x000fe40003f46270 */
[----:B------:R-:W-:Y:S02]  /*2d20*/  FSEL R125, R125, -INF , !P1 ;  /* 0xff8000007d7d7808 */ /* 0x000fe40004800000 */
[----:B------:R-:W-:Y:S02]  /*2d30*/  ISETP.GT.AND P1, PT, R7, 0x10, !P2 ;  /* 0x000000100700780c */ /* 0x000fe40005724270 */
[----:B------:R-:W-:Y:S02]  /*2d40*/  P2R R140, PR, RZ, 0x4 ;  /* 0x00000004ff8c7803 */ /* 0x000fe40000000000 */
[----:B------:R-:W-:-:S02]  /*2d50*/  ISETP.LT.OR P1, PT, R14, 0x11, P1 ;  /* 0x000000110e00780c */ /* 0x000fc40000f21670 */
[----:B------:R-:W-:Y:S02]  /*2d60*/  ISETP.GE.AND P2, PT, R20, 0x12, PT ;  /* 0x000000121400780c */ /* 0x000fe40003f46270 */
[----:B------:R-:W-:Y:S02]  /*2d70*/  FSEL R13, R128, -INF , !P1 ;  /* 0xff800000800d7808 */ /* 0x000fe40004800000 */
[----:B------:R-:W-:Y:S02]  /*2d80*/  ISETP.GT.AND P1, PT, R7, 0x11, !P2 ;  /* 0x000000110700780c */ /* 0x000fe40005724270 */
[----:B------:R-:W-:Y:S02]  /*2d90*/  P2R R128, PR, RZ, 0x4 ;  /* 0x00000004ff807803 */ /* 0x000fe40000000000 */
[----:B------:R-:W-:Y:S02]  /*2da0*/  ISETP.LT.OR P1, PT, R14, 0x12, P1 ;  /* 0x000000120e00780c */ /* 0x000fe40000f21670 */
[----:B------:R-:W-:-:S02]  /*2db0*/  ISETP.GE.AND P2, PT, R20, 0x19, PT ;  /* 0x000000191400780c */ /* 0x000fc40003f46270 */
[----:B------:R-:W-:Y:S02]  /*2dc0*/  FSEL R129, R129, -INF , !P1 ;  /* 0xff80000081817808 */ /* 0x000fe40004800000 */
[----:B------:R-:W-:Y:S02]  /*2dd0*/  ISETP.GT.AND P1, PT, R7, 0x18, !P2 ;  /* 0x000000180700780c */ /* 0x000fe40005724270 */
[----:B------:R-:W-:Y:S02]  /*2de0*/  P2R R142, PR, RZ, 0x4 ;  /* 0x00000004ff8e7803 */ /* 0x000fe40000000000 */
[----:B------:R-:W-:Y:S02]  /*2df0*/  ISETP.LT.OR P1, PT, R14, 0x19, P1 ;  /* 0x000000190e00780c */ /* 0x000fe40000f21670 */
[----:B------:R-:W-:Y:S02]  /*2e00*/  ISETP.GE.AND P2, PT, R20, 0x1a, PT ;  /* 0x0000001a1400780c */ /* 0x000fe40003f46270 */
[----:B------:R-:W-:-:S02]  /*2e10*/  FSEL R15, R132, -INF , !P1 ;  /* 0xff800000840f7808 */ /* 0x000fc40004800000 */
[----:B------:R-:W-:Y:S02]  /*2e20*/  ISETP.GT.AND P1, PT, R7, 0x19, !P2 ;  /* 0x000000190700780c */ /* 0x000fe40005724270 */
[----:B------:R-:W-:Y:S02]  /*2e30*/  P2R R132, PR, RZ, 0x4 ;  /* 0x00000004ff847803 */ /* 0x000fe40000000000 */
[----:B------:R-:W-:Y:S02]  /*2e40*/  ISETP.LT.OR P1, PT, R14, 0x1a, P1 ;  /* 0x0000001a0e00780c */ /* 0x000fe40000f21670 */
[----:B------:R-:W-:Y:S02]  /*2e50*/  P2R R124, PR, RZ, 0x8 ;  /* 0x00000008ff7c7803 */ /* 0x000fe40000000000 */
[----:B------:R-:W-:Y:S02]  /*2e60*/  FSEL R133, R133, -INF , !P1 ;  /* 0xff80000085857808 */ /* 0x000fe40004800000 */
[----:B------:R-:W-:-:S02]  /*2e70*/  ISETP.GE.AND P1, PT, R20, 0x21, PT ;  /* 0x000000211400780c */ /* 0x000fc40003f26270 */
[----:B------:R-:W-:Y:S02]  /*2e80*/  ISETP.GE.AND P5, PT, R20, 0x2a, PT ;  /* 0x0000002a1400780c */ /* 0x000fe40003fa6270 */
[----:B------:R-:W-:Y:S02]  /*2e90*/  ISETP.GT.AND P2, PT, R7, 0x20, !P1 ;  /* 0x000000200700780c */ /* 0x000fe40004f44270 */
[----:B------:R-:W-:Y:S02]  /*2ea0*/  P2R R154, PR, RZ, 0x20 ;  /* 0x00000020ff9a7803 */ /* 0x000fe40000000000 */
[----:B------:R-:W-:-:S04]  /*2eb0*/  ISETP.LT.OR P2, PT, R14, 0x21, P2 ;  /* 0x000000210e00780c */ /* 0x000fc80001741670 */
[----:B------:R-:W-:Y:S02]  /*2ec0*/  FSEL R21, R104, -INF , !P2 ;  /* 0xff80000068157808 */ /* 0x000fe40005000000 */
[----:B------:R-:W-:-:S04]  /*2ed0*/  ISETP.GE.AND P2, PT, R20, 0x22, PT ;  /* 0x000000221400780c */ /* 0x000fc80003f46270 */
[----:B------:R-:W-:-:S04]  /*2ee0*/  ISETP.GT.AND P3, PT, R7, 0x21, !P2 ;  /* 0x000000210700780c */ /* 0x000fc80005764270 */
[----:B------:R-:W-:-:S04]  /*2ef0*/  ISETP.LT.OR P3, PT, R14, 0x22, P3 ;  /* 0x000000220e00780c */ /* 0x000fc80001f61670 */
[----:B------:R-:W-:Y:S02]  /*2f00*/  FSEL R105, R105, -INF , !P3 ;  /* 0xff80000069697808 */ /* 0x000fe40005800000 */
[----:B------:R-:W-:-:S04]  /*2f10*/  ISETP.GE.AND P3, PT, R20, 0x29, PT ;  /* 0x000000291400780c */ /* 0x000fc80003f66270 */
[----:B------:R-:W-:-:S04]  /*2f20*/  ISETP.GT.AND P4, PT, R7, 0x28, !P3 ;  /* 0x000000280700780c */ /* 0x000fc80005f84270 */
[----:B------:R-:W-:-:S04]  /*2f30*/  ISETP.LT.OR P4, PT, R14, 0x29, P4 ;  /* 0x000000290e00780c */ /* 0x000fc80002781670 */
[----:B------:R-:W-:Y:S02]  /*2f40*/  FSEL R141, R108, -INF , !P4 ;  /* 0xff8000006c8d7808 */ /* 0x000fe40006000000 */
[----:B------:R-:W-:Y:S02]  /*2f50*/  ISETP.GT.AND P4, PT, R7, 0x29, !P5 ;  /* 0x000000290700780c */ /* 0x000fe40006f84270 */
[----:B------:R-:W-:Y:S02]  /*2f60*/  ISETP.GE.AND P5, PT, R20, 0x31, PT ;  /* 0x000000311400780c */ /* 0x000fe40003fa6270 */
[----:B------:R-:W-:Y:S02]  /*2f70*/  ISETP.LT.OR P4, PT, R14, 0x2a, P4 ;  /* 0x0000002a0e00780c */ /* 0x000fe40002781670 */
[----:B------:R-:W-:Y:S02]  /*2f80*/  P2R R152, PR, RZ, 0x20 ;  /* 0x00000020ff987803 */ /* 0x000fe40000000000 */
[----:B------:R-:W-:-:S02]  /*2f90*/  FSEL R109, R109, -INF , !P4 ;  /* 0xff8000006d6d7808 */ /* 0x000fc40006000000 */
[C---:B------:R-:W-:Y:S02]  /*2fa0*/  ISETP.GT.AND P4, PT, R7.reuse, 0x30, !P5 ;  /* 0x000000300700780c */ /* 0x040fe40006f84270 */
[----:B------:R-:W-:Y:S02]  /*2fb0*/  ISETP.GE.AND P5, PT, R20, 0x32, PT ;  /* 0x000000321400780c */ /* 0x000fe40003fa6270 */
[----:B------:R-:W-:Y:S02]  /*2fc0*/  ISETP.LT.OR P4, PT, R14, 0x31, P4 ;  /* 0x000000310e00780c */ /* 0x000fe40002781670 */
[----:B------:R-:W-:Y:S02]  /*2fd0*/  P2R R150, PR, RZ, 0x20 ;  /* 0x00000020ff967803 */ /* 0x000fe40000000000 */
[----:B------:R-:W-:Y:S02]  /*2fe0*/  FSEL R143, R112, -INF , !P4 ;  /* 0xff800000708f7808 */ /* 0x000fe40006000000 */
[----:B------:R-:W-:-:S02]  /*2ff0*/  ISETP.GT.AND P4, PT, R7, 0x31, !P5 ;  /* 0x000000310700780c */ /* 0x000fc40006f84270 */
[----:B------:R-:W-:Y:S02]  /*3000*/  ISETP.GE.AND P5, PT, R20, 0x39, PT ;  /* 0x000000391400780c */ /* 0x000fe40003fa6270 */
[----:B------:R-:W-:Y:S02]  /*3010*/  ISETP.LT.OR P4, PT, R14, 0x32, P4 ;  /* 0x000000320e00780c */ /* 0x000fe40002781670 */
[----:B------:R-:W-:Y:S02]  /*3020*/  P2R R148, PR, RZ, 0x20 ;  /* 0x00000020ff947803 */ /* 0x000fe40000000000 */
[----:B------:R-:W-:Y:S02]  /*3030*/  FSEL R113, R113, -INF , !P4 ;  /* 0xff80000071717808 */ /* 0x000fe40006000000 */
[----:B------:R-:W-:Y:S02]  /*3040*/  ISETP.GT.AND P4, PT, R7, 0x38, !P5 ;  /* 0x000000380700780c */ /* 0x000fe40006f84270 */
[----:B------:R-:W-:-:S02]  /*3050*/  ISETP.GE.AND P5, PT, R20, 0x3a, PT ;  /* 0x0000003a1400780c */ /* 0x000fc40003fa6270 */
[----:B------:R-:W-:Y:S02]  /*3060*/  ISETP.LT.OR P4, PT, R14, 0x39, P4 ;  /* 0x000000390e00780c */ /* 0x000fe40002781670 */
[----:B------:R-:W-:Y:S02]  /*3070*/  P2R R156, PR, RZ, 0x20 ;  /* 0x00000020ff9c7803 */ /* 0x000fe40000000000 */
[----:B------:R-:W-:Y:S02]  /*3080*/  FSEL R145, R116, -INF , !P4 ;  /* 0xff80000074917808 */ /* 0x000fe40006000000 */
[----:B------:R-:W-:Y:S02]  /*3090*/  ISETP.GT.AND P4, PT, R7, 0x39, !P5 ;  /* 0x000000390700780c */ /* 0x000fe40006f84270 */
[----:B------:R-:W-:Y:S02]  /*30a0*/  ISETP.GE.AND P5, PT, R20, 0x41, PT ;  /* 0x000000411400780c */ /* 0x000fe40003fa6270 */
[----:B------:R-:W-:-:S02]  /*30b0*/  ISETP.LT.OR P4, PT, R14, 0x3a, P4 ;  /* 0x0000003a0e00780c */ /* 0x000fc40002781670 */
[----:B------:R-:W-:Y:S02]  /*30c0*/  P2R R160, PR, RZ, 0x20 ;  /* 0x00000020ffa07803 */ /* 0x000fe40000000000 */
[----:B------:R-:W-:Y:S02]  /*30d0*/  FSEL R117, R117, -INF , !P4 ;  /* 0xff80000075757808 */ /* 0x000fe40006000000 */
[----:B------:R-:W-:Y:S02]  /*30e0*/  ISETP.GT.AND P4, PT, R7, 0x40, !P5 ;  /* 0x000000400700780c */ /* 0x000fe40006f84270 */
[----:B------:R-:W-:Y:S02]  /*30f0*/  ISETP.GE.AND P5, PT, R20, 0x42, PT ;  /* 0x000000421400780c */ /* 0x000fe40003fa6270 */
[----:B------:R-:W-:Y:S02]  /*3100*/  ISETP.LT.OR P4, PT, R14, 0x41, P4 ;  /* 0x000000410e00780c */ /* 0x000fe40002781670 */
[----:B------:R-:W-:-:S02]  /*3110*/  P2R R162, PR, RZ, 0x20 ;  /* 0x00000020ffa27803 */ /* 0x000fc40000000000 */
        /* <DEDUP_REMOVED lines=118> */
[----:B------:R-:W-:-:S04]  /*3880*/  ISETP.LT.OR P4, PT, R14, 0xa1, P4 ;  /* 0x000000a10e00780c */ /* 0x000fc80002781670 */
[----:B------:R-:W-:Y:S02]  /*3890*/  FSEL R173, R40, -INF , !P4 ;  /* 0xff80000028ad7808 */ /* 0x000fe40006000000 */
[----:B------:R-:W-:Y:S02]  /*38a0*/  ISETP.GT.AND P4, PT, R7, 0xa1, !P5 ;  /* 0x000000a10700780c */ /* 0x000fe40006f84270 */
[----:B------:R-:W-:Y:S02]  /*38b0*/  P2R R40, PR, RZ, 0x20 ;  /* 0x00000020ff287803 */ /* 0x000fe40000000000 */
[----:B------:R-:W-:Y:S02]  /*38c0*/  ISETP.LT.OR P4, PT, R14, 0xa2, P4 ;  /* 0x000000a20e00780c */ /* 0x000fe40002781670 */
[----:B------:R-:W-:Y:S02]  /*38d0*/  ISETP.GE.AND P5, PT, R20, 0xa9, PT ;  /* 0x000000a91400780c */ /* 0x000fe40003fa6270 */
[----:B------:R-:W-:-:S02]  /*38e0*/  FSEL R41, R41, -INF , !P4 ;  /* 0xff80000029297808 */ /* 0x000fc40006000000 */
[C---:B------:R-:W-:Y:S02]  /*38f0*/  ISETP.GT.AND P4, PT, R7.reuse, 0xa8, !P5 ;  /* 0x000000a80700780c */ /* 0x040fe40006f84270 */
[----:B------:R-:W-:Y:S02]  /*3900*/  P2R R84, PR, RZ, 0x20 ;  /* 0x00000020ff547803 */ /* 0x000fe40000000000 */
[----:B------:R-:W-:Y:S02]  /*3910*/  ISETP.LT.OR P4, PT, R14, 0xa9, P4 ;  /* 0x000000a90e00780c */ /* 0x000fe40002781670 */
[----:B------:R-:W-:Y:S02]  /*3920*/  ISETP.GE.AND P5, PT, R20, 0xaa, PT ;  /* 0x000000aa1400780c */ /* 0x000fe40003fa6270 */
[----:B------:R-:W-:Y:S02]  /*3930*/  FSEL R175, R44, -INF , !P4 ;  /* 0xff8000002caf7808 */ /* 0x000fe40006000000 */
[----:B------:R-:W-:-:S02]  /*3940*/  ISETP.GT.AND P4, PT, R7, 0xa9, !P5 ;  /* 0x000000a90700780c */ /* 0x000fc40006f84270 */
[----:B------:R-:W-:Y:S02]  /*3950*/  P2R R44, PR, RZ, 0x20 ;  /* 0x00000020ff2c7803 */ /* 0x000fe40000000000 */
[----:B------:R-:W-:Y:S02]  /*3960*/  ISETP.LT.OR P4, PT, R14, 0xaa, P4 ;  /* 0x000000aa0e00780c */ /* 0x000fe40002781670 */
[----:B------:R-:W-:Y:S02]  /*3970*/  ISETP.GE.AND P5, PT, R20, 0xb1, PT ;  /* 0x000000b11400780c */ /* 0x000fe40003fa6270 */
[----:B------:R-:W-:Y:S02]  /*3980*/  FSEL R45, R45, -INF , !P4 ;  /* 0xff8000002d2d7808 */ /* 0x000fe40006000000 */
[----:B------:R-:W-:Y:S02]  /*3990*/  ISETP.GT.AND P4, PT, R7, 0xb0, !P5 ;  /* 0x000000b00700780c */ /* 0x000fe40006f84270 */
[----:B------:R-:W-:-:S02]  /*39a0*/  P2R R158, PR, RZ, 0x20 ;  /* 0x00000020ff9e7803 */ /* 0x000fc40000000000 */
        /* <DEDUP_REMOVED lines=50> */
[----:B------:R-:W-:-:S04]  /*3cd0*/  ISETP.GE.AND P6, PT, R20, 0x1, PT ;  /* 0x000000011400780c */ /* 0x000fc80003fc6270 */
[----:B------:R-:W-:Y:S02]  /*3ce0*/  P2R R32, PR, RZ, 0x40 ;  /* 0x00000040ff207803 */ /* 0x000fe40000000000 */
[----:B------:R-:W-:-:S04]  /*3cf0*/  ISETP.GT.AND P6, PT, R7, RZ, !P6 ;  /* 0x000000ff0700720c */ /* 0x000fc800077c4270 */
[----:B------:R-:W-:-:S04]  /*3d00*/  ISETP.LT.OR P6, PT, R14, 0x1, P6 ;  /* 0x000000010e00780c */ /* 0x000fc800037c1670 */
[----:B------:R-:W-:Y:S02]  /*3d10*/  FSEL R120, R120, -INF , !P6 ;  /* 0xff80000078787808 */ /* 0x000fe40007000000 */
[----:B------:R-:W-:-:S04]  /*3d20*/  ISETP.GE.AND P6, PT, R20, 0xda, PT ;  /* 0x000000da1400780c */ /* 0x000fc80003fc6270 */
[----:B------:R-:W-:Y:S02]  /*3d30*/  P2R R20, PR, RZ, 0x40 ;  /* 0x00000040ff147803 */ /* 0x000fe40000000000 */
[----:B------:R-:W-:Y:S01]  /*3d40*/  ISETP.GT.AND P6, PT, R7, 0xd9, !P6 ;  /* 0x000000d90700780c */ /* 0x000fe200077c4270 */
[----:B------:R-:W-:-:S03]  /*3d50*/  VIADD R7, R8, 0x8 ;  /* 0x0000000808077836 */ /* 0x000fc60000000000 */
[----:B------:R-:W-:Y:S01]  /*3d60*/  ISETP.LT.OR P6, PT, R14, 0xda, P6 ;  /* 0x000000da0e00780c */ /* 0x000fe200037c1670 */
[----:B------:R-:W-:Y:S01]  /*3d70*/  IMAD.IADD R6, R6, 0x1, R7 ;  /* 0x0000000106067824 */ /* 0x000fe200078e0207 */
[----:B------:R-:W-:Y:S02]  /*3d80*/  VIADDMNMX R12, R7, R12, R171, PT ;  /* 0x0000000c070c7246 */ /* 0x000fe400038001ab */
[----:B------:R-:W-:Y:S02]  /*3d90*/  FSEL R37, R37, -INF , !P6 ;  /* 0xff80000025257808 */ /* 0x000fe40007000000 */
[----:B------:R-:W-:-:S13]  /*3da0*/  ISETP.GE.AND P6, PT, R11, 0x1, PT ;  /* 0x000000010b00780c */ /* 0x000fda0003fc6270 */
[----:B------:R-:W-:Y:S05]  /*3db0*/  @!P6 BRA `(.L_x_731) ;  /* 0x000000000050e947 */ /* 0x000fea0003800000 */
        /* <DEDUP_REMOVED lines=12> */
.L_x_733:
[----:B------:R-:W-:-:S13]  /*3e80*/  ISETP.NE.AND P6, PT, R11, 0x1, PT ;  /* 0x000000010b00780c */ /* 0x000fda0003fc5270 */
[----:B------:R-:W1:Y:S02]  /*3e90*/  @P6 LDC.64 R24, c[0x0][0x9e8] ;  /* 0x00027a00ff186b82 */ /* 0x000e640000000a00 */
[----:B-1----:R-:W-:-:S05]  /*3ea0*/  @P6 IMAD.HI.U32 R24, R3, R24, RZ ;  /* 0x0000001803186227 */ /* 0x002fca00078e00ff */
[----:B------:R-:W-:-:S07]  /*3eb0*/  @P6 SHF.R.U32.HI R3, RZ, R25, R24 ;  /* 0x00000019ff036219 */ /* 0x000fce0000011618 */
.L_x_734:
[----:B------:R-:W-:Y:S05]  /*3ec0*/  BSYNC B0 ;  /* 0x0000000000007941 */ /* 0x000fea0003800000 */
.L_x_732:
[----:B------:R-:W-:-:S05]  /*3ed0*/  IMAD R3, R3, R11, R0 ;  /* 0x0000000b03037224 */ /* 0x000fca00078e0200 */
[----:B------:R-:W-:Y:S02]  /*3ee0*/  VIMNMX R6, R6, R3, !PT ;  /* 0x0000000306067248 */ /* 0x000fe40007fe0100 */
[----:B------:R-:W-:-:S07]  /*3ef0*/  VIADDMNMX R12, R3, R11, R12, PT ;  /* 0x0000000b030c7246 */ /* 0x000fce000380010c */
.L_x_731:
[C---:B------:R-:W-:Y:S02]  /*3f00*/  ISETP.GT.AND P1, PT, R6.reuse, 0x20, !P1 ;  /* 0x000000200600780c */ /* 0x040fe40004f24270 */
[----:B------:R-:W-:Y:S02]  /*3f10*/  ISETP.GT.AND P3, PT, R6, 0x28, !P3 ;  /* 0x000000280600780c */ /* 0x000fe40005f64270 */
[C---:B------:R-:W-:Y:S02]  /*3f20*/  ISETP.LT.OR P1, PT, R12.reuse, 0x21, P1 ;  /* 0x000000210c00780c */ /* 0x040fe40000f21670 */
[----:B------:R-:W-:Y:S02]  /*3f30*/  ISETP.LT.OR P3, PT, R12, 0x29, P3 ;  /* 0x000000290c00780c */ /* 0x000fe40001f61670 */
[----:B------:R-:W-:Y:S02]  /*3f40*/  FSEL R25, R106, -INF , !P1 ;  /* 0xff8000006a197808 */ /* 0x000fe40004800000 */
[----:B------:R-:W-:-:S02]  /*3f50*/  ISETP.NE.AND P1, PT, R154, RZ, PT ;  /* 0x000000ff9a00720c */ /* 0x000fc40003f25270 */
[----:B------:R-:W-:Y:S02]  /*3f60*/  FSEL R171, R110, -INF , !P3 ;  /* 0xff8000006eab7808 */ /* 0x000fe40005800000 */
[C---:B------:R-:W-:Y:S02]  /*3f70*/  ISETP.GT.AND P1, PT, R6.reuse, 0x29, !P1 ;  /* 0x000000290600780c */ /* 0x040fe40004f24270 */
[----:B------:R-:W-:Y:S02]  /*3f80*/  ISETP.GT.AND P2, PT, R6, 0x21, !P2 ;  /* 0x000000210600780c */ /* 0x000fe40005744270 */
[----:B------:R-:W-:Y:S02]  /*3f90*/  ISETP.LT.OR P1, PT, R12, 0x2a, P1 ;  /* 0x0000002a0c00780c */ /* 0x000fe40000f21670 */
[----:B------:R-:W-:Y:S02]  /*3fa0*/  ISETP.NE.AND P3, PT, R156, RZ, PT ;  /* 0x000000ff9c00720c */ /* 0x000fe40003f65270 */
[----:B------:R-:W-:-:S02]  /*3fb0*/  FSEL R111, R111, -INF , !P1 ;  /* 0xff8000006f6f7808 */ /* 0x000fc40004800000 */
[----:B------:R-:W-:Y:S02]  /*3fc0*/  ISETP.NE.AND P1, PT, R152, RZ, PT ;  /* 0x000000ff9800720c */ /* 0x000fe40003f25270 */
[----:B------:R-:W-:Y:S02]  /*3fd0*/  ISETP.LT.OR P2, PT, R12, 0x22, P2 ;  /* 0x000000220c00780c */ /* 0x000fe40001741670 */
[----:B------:R-:W-:Y:S02]  /*3fe0*/  ISETP.GT.AND P1, PT, R6, 0x30, !P1 ;  /* 0x000000300600780c */ /* 0x000fe40004f24270 */
[----:B------:R-:W-:Y:S02]  /*3ff0*/  FSEL R107, R107, -INF , !P2 ;  /* 0xff8000006b6b7808 */ /* 0x000fe40005000000 */
[----:B------:R-:W-:Y:S02]  /*4000*/  ISETP.LT.OR P1, PT, R12, 0x31, P1 ;  /* 0x000000310c00780c */ /* 0x000fe40000f21670 */
[----:B------:R-:W-:-:S02]  /*4010*/  ISETP.NE.AND P2, PT, R160, RZ, PT ;  /* 0x000000ffa000720c */ /* 0x000fc40003f45270 */
[----:B------:R-:W-:Y:S02]  /*4020*/  FSEL R191, R114, -INF , !P1 ;  /* 0xff80000072bf7808 */ /* 0x000fe40004800000 */
[----:B------:R-:W-:Y:S02]  /*4030*/  ISETP.NE.AND P1, PT, R150, RZ, PT ;  /* 0x000000ff9600720c */ /* 0x000fe40003f25270 */
[----:B------:R-:W-:Y:S02]  /*4040*/  ISETP.NE.AND P6, PT, R162, RZ, PT ;  /* 0x000000ffa200720c */ /* 0x000fe40003fc5270 */
[----:B------:R-:W-:Y:S02]  /*4050*/  ISETP.GT.AND P1, PT, R6, 0x31, !P1 ;  /* 0x000000310600780c */ /* 0x000fe40004f24270 */
[----:B------:R-:W-:Y:S02]  /*4060*/  FMNMX.FTZ R0, R120, R121, !PT ;  /* 0x0000007978007209 */ /* 0x000fe40007810000 */
[----:B------:R-:W-:-:S02]  /*4070*/  ISETP.LT.OR P1, PT, R12, 0x32, P1 ;  /* 0x000000320c00780c */ /* 0x000fc40000f21670 */
[----:B------:R-:W-:Y:S02]  /*4080*/  FMNMX.FTZ R0, R5, R0, !PT ;  /* 0x0000000005007209 */ /* 0x000fe40007810000 */
[----:B------:R-:W-:Y:S02]  /*4090*/  FSEL R115, R115, -INF , !P1 ;  /* 0xff80000073737808 */ /* 0x000fe40004800000 */
[----:B------:R-:W-:Y:S02]  /*40a0*/  ISETP.NE.AND P1, PT, R148, RZ, PT ;  /* 0x000000ff9400720c */ /* 0x000fe40003f25270 */
[----:B------:R-:W-:Y:S02]  /*40b0*/  FMNMX.FTZ R0, R125, R0, !PT ;  /* 0x000000007d007209 */ /* 0x000fe40007810000 */
[----:B------:R-:W-:Y:S02]  /*40c0*/  ISETP.GT.AND P1, PT, R6, 0x38, !P1 ;  /* 0x000000380600780c */ /* 0x000fe40004f24270 */
[----:B------:R-:W-:-:S02]  /*40d0*/  FMNMX.FTZ R0, R13, R0, !PT ;  /* 0x000000000d007209 */ /* 0x000fc40007810000 */
[----:B------:R-:W-:Y:S02]  /*40e0*/  ISETP.LT.OR P1, PT, R12, 0x39, P1 ;  /* 0x000000390c00780c */ /* 0x000fe40000f21670 */
[----:B------:R-:W-:Y:S02]  /*40f0*/  FMNMX.FTZ R0, R129, R0, !PT ;  /* 0x0000000081007209 */ /* 0x000fe40007810000 */
[----:B------:R-:W-:Y:S02]  /*4100*/  FSEL R193, R118, -INF , !P1 ;  /* 0xff80000076c17808 */ /* 0x000fe40004800000 */
[----:B------:R-:W-:Y:S02]  /*4110*/  ISETP.GT.AND P1, PT, R6, 0x39, !P3 ;  /* 0x000000390600780c */ /* 0x000fe40005f24270 */
[----:B------:R-:W-:Y:S02]  /*4120*/  ISETP.NE.AND P3, PT, R180, RZ, PT ;  /* 0x000000ffb400720c */ /* 0x000fe40003f65270 */
[----:B------:R-:W-:-:S02]  /*4130*/  ISETP.LT.OR P1, PT, R12, 0x3a, P1 ;  /* 0x0000003a0c00780c */ /* 0x000fc40000f21670 */
[----:B------:R-:W-:Y:S02]  /*4140*/  FMNMX.FTZ R0, R15, R0, !PT ;  /* 0x000000000f007209 */ /* 0x000fe40007810000 */
[----:B------:R-:W-:Y:S02]  /*4150*/  FSEL R119, R119, -INF , !P1 ;  /* 0xff80000077777808 */ /* 0x000fe40004800000 */
[----:B------:R-:W-:Y:S02]  /*4160*/  ISETP.GT.AND P1, PT, R6, 0x40, !P2 ;  /* 0x000000400600780c */ /* 0x000fe40005724270 */
[----:B------:R-:W-:Y:S02]  /*4170*/  ISETP.NE.AND P2, PT, R178, RZ, PT ;  /* 0x000000ffb200720c */ /* 0x000fe40003f45270 */
[----:B------:R-:W-:Y:S02]  /*4180*/  ISETP.LT.OR P1, PT, R12, 0x41, P1 ;  /* 0x000000410c00780c */ /* 0x000fe40000f21670 */
[----:B------:R-:W-:-:S02]  /*4190*/  FMNMX.FTZ R0, R133, R0, !PT ;  /* 0x0000000085007209 */ /* 0x000fc40007810000 */
[----:B------:R-:W-:Y:S02]  /*41a0*/  FSEL R195, R90, -INF , !P1 ;  /* 0xff8000005ac37808 */ /* 0x000fe40004800000 */
[----:B------:R-:W-:Y:S02]  /*41b0*/  ISETP.GT.AND P1, PT, R6, 0x41, !P6 ;  /* 0x000000410600780c */ /* 0x000fe40007724270 */
[----:B------:R-:W-:Y:S02]  /*41c0*/  ISETP.NE.AND P6, PT, R176, RZ, PT ;  /* 0x000000ffb000720c */ /* 0x000fe40003fc5270 */
[----:B------:R-:W-:Y:S02]  /*41d0*/  ISETP.LT.OR P1, PT, R12, 0x42, P1 ;  /* 0x000000420c00780c */ /* 0x000fe40000f21670 */
[----:B------:R-:W-:Y:S02]  /*41e0*/  FMNMX.FTZ R0, R21, R0, !PT ;  /* 0x0000000015007209 */ /* 0x000fe40007810000 */
[----:B------:R-:W-:-:S02]  /*41f0*/  FSEL R91, R91, -INF , !P1 ;  /* 0xff8000005b5b7808 */ /* 0x000fc40004800000 */
[----:B------:R-:W-:Y:S02]  /*4200*/  ISETP.NE.AND P1, PT, R146, RZ, PT ;  /* 0x000000ff9200720c */ /* 0x000fe40003f25270 */
[----:B------:R-:W-:Y:S02]  /*4210*/  FMNMX.FTZ R0, R105, R0, !PT ;  /* 0x0000000069007209 */ /* 0x000fe40007810000 */
[----:B------:R-:W-:Y:S02]  /*4220*/  ISETP.GT.AND P1, PT, R6, 0x48, !P1 ;  /* 0x000000480600780c */ /* 0x000fe40004f24270 */
[----:B------:R-:W-:Y:S02]  /*4230*/  FMNMX.FTZ R0, R141, R0, !PT ;  /* 0x000000008d007209 */ /* 0x000fe40007810000 */
[----:B------:R-:W-:Y:S02]  /*4240*/  ISETP.LT.OR P1, PT, R12, 0x49, P1 ;  /* 0x000000490c00780c */ /* 0x000fe40000f21670 */
[----:B------:R-:W-:-:S02]  /*4250*/  FMNMX.FTZ R0, R109, R0, !PT ;  /* 0x000000006d007209 */ /* 0x000fc40007810000 */
[----:B------:R-:W-:Y:S02]  /*4260*/  FSEL R197, R94, -INF , !P1 ;  /* 0xff8000005ec57808 */ /* 0x000fe40004800000 */
[----:B------:R-:W-:Y:S02]  /*4270*/  ISETP.NE.AND P1, PT, R144, RZ, PT ;  /* 0x000000ff9000720c */ /* 0x000fe40003f25270 */
[----:B------:R-:W-:Y:S02]  /*4280*/  FMNMX.FTZ R0, R143, R0, !PT ;  /* 0x000000008f007209 */ /* 0x000fe40007810000 */
        /* <DEDUP_REMOVED lines=12> */
[----:B------:R-:W-:Y:S02]  /*4350*/  ISETP.NE.AND P1, PT, R112, RZ, PT ;  /* 0x000000ff7000720c */ /* 0x000fe40003f25270 */
[----:B------:R-:W-:Y:S02]  /*4360*/  FMNMX.FTZ R0, R149, R0, !PT ;  /* 0x0000000095007209 */ /* 0x000fe40007810000 */
[----:B------:R-:W-:-:S02]  /*4370*/  ISETP.GT.AND P1, PT, R6, 0x51, !P1 ;  /* 0x000000510600780c */ /* 0x000fc40004f24270 */
[----:B------:R-:W-:Y:S02]  /*4380*/  FMNMX.FTZ R0, R93, R0, !PT ;  /* 0x000000005d007209 */ /* 0x000fe40007810000 */
[----:B------:R-:W-:Y:S02]  /*4390*/  ISETP.LT.OR P1, PT, R12, 0x52, P1 ;  /* 0x000000520c00780c */ /* 0x000fe40000f21670 */
[----:B------:R-:W-:Y:S02]  /*43a0*/  FMNMX.FTZ R0, R151, R0, !PT ;  /* 0x0000000097007209 */ /* 0x000fe40007810000 */
[----:B------:R-:W-:Y:S02]  /*43b0*/  FSEL R99, R99, -INF , !P1 ;  /* 0xff80000063637808 */ /* 0x000fe40004800000 */
[----:B------:R-:W-:Y:S02]  /*43c0*/  ISETP.NE.AND P1, PT, R108, RZ, PT ;  /* 0x000000ff6c00720c */ /* 0x000fe40003f25270 */
[----:B------:R-:W-:-:S02]  /*43d0*/  FMNMX.FTZ R0, R97, R0, !PT ;  /* 0x0000000061007209 */ /* 0x000fc40007810000 */
[----:B------:R-:W-:Y:S02]  /*43e0*/  ISETP.GT.AND P1, PT, R6, 0x58, !P1 ;  /* 0x000000580600780c */ /* 0x000fe40004f24270 */
[----:B------:R-:W-:Y:S02]  /*43f0*/  FMNMX.FTZ R0, R153, R0, !PT ;  /* 0x0000000099007209 */ /* 0x000fe40007810000 */
[----:B------:R-:W-:Y:S02]  /*4400*/  ISETP.LT.OR P1, PT, R12, 0x59, P1 ;  /* 0x000000590c00780c */ /* 0x000fe40000f21670 */
[----:B------:R-:W-:Y:S02]  /*4410*/  FMNMX.FTZ R0, R101, R0, !PT ;  /* 0x0000000065007209 */ /* 0x000fe40007810000 */
[----:B------:R-:W-:Y:S02]  /*4420*/  FSEL R201, R102, -INF , !P1 ;  /* 0xff80000066c97808 */ /* 0x000fe40004800000 */
[----:B------:R-:W-:-:S02]  /*4430*/  ISETP.NE.AND P1, PT, R104, RZ, PT ;  /* 0x000000ff6800720c */ /* 0x000fc40003f25270 */
[----:B------:R-:W-:Y:S02]  /*4440*/  FMNMX.FTZ R0, R155, R0, !PT ;  /* 0x000000009b007209 */ /* 0x000fe40007810000 */
[----:B------:R-:W-:Y:S02]  /*4450*/  ISETP.GT.AND P1, PT, R6, 0x59, !P1 ;  /* 0x000000590600780c */ /* 0x000fe40004f24270 */
[----:B------:R-:W-:Y:S02]  /*4460*/  FMNMX.FTZ R0, R73, R0, !PT ;  /* 0x0000000049007209 */ /* 0x000fe40007810000 */
        /* <DEDUP_REMOVED lines=15> */
[----:B------:R-:W-:Y:S02]  /*4560*/  ISETP.GT.AND P1, PT, R6, 0x68, !P2 ;  /* 0x000000680600780c */ /* 0x000fe40005724270 */
[----:B------:R-:W-:Y:S02]  /*4570*/  ISETP.NE.AND P2, PT, R172, RZ, PT ;  /* 0x000000ffac00720c */ /* 0x000fe40003f45270 */
[----:B------:R-:W-:Y:S02]  /*4580*/  ISETP.LT.OR P1, PT, R12, 0x69, P1 ;  /* 0x000000690c00780c */ /* 0x000fe40000f21670 */
[----:B------:R-:W-:Y:S02]  /*4590*/  FMNMX.FTZ R0, R85, R0, !PT ;  /* 0x0000000055007209 */ /* 0x000fe40007810000 */
[----:B------:R-:W-:Y:S02]  /*45a0*/  FSEL R205, R78, -INF , !P1 ;  /* 0xff8000004ecd7808 */ /* 0x000fe40004800000 */
[----:B------:R-:W-:-:S02]  /*45b0*/  ISETP.GT.AND P1, PT, R6, 0x69, !P6 ;  /* 0x000000690600780c */ /* 0x000fc40007724270 */
[----:B------:R-:W-:Y:S02]  /*45c0*/  ISETP.NE.AND P6, PT, R170, RZ, PT ;  /* 0x000000ffaa00720c */ /* 0x000fe40003fc5270 */
        /* <DEDUP_REMOVED lines=57> */
[----:B------:R-:W-:Y:S02]  /*4960*/  ISETP.GT.AND P1, PT, R6, 0x90, !P2 ;  /* 0x000000900600780c */ /* 0x000fe40005724270 */
[----:B------:R-:W-:-:S02]  /*4970*/  ISETP.NE.AND P2, PT, R166, RZ, PT ;  /* 0x000000ffa600720c */ /* 0x000fc40003f45270 */
[----:B------:R-:W-:Y:S02]  /*4980*/  ISETP.LT.OR P1, PT, R12, 0x91, P1 ;  /* 0x000000910c00780c */ /* 0x000fe40000f21670 */
[----:B------:R-:W-:Y:S02]  /*4990*/  FMNMX.FTZ R0, R37, R0, !PT ;  /* 0x0000000025007209 */ /* 0x000fe40007810000 */
[----:B------:R-:W-:Y:S02]  /*49a0*/  FSEL R215, R66, -INF , !P1 ;  /* 0xff80000042d77808 */ /* 0x000fe40004800000 */
[----:B------:R-:W-:Y:S01]  /*49b0*/  ISETP.GT.AND P1, PT, R6, 0x91, !P6 ;  /* 0x000000910600780c */ /* 0x000fe20007724270 */
[----:B------:R-:W1:Y:S01]  /*49c0*/  SHFL.BFLY PT, R3, R0, 0x2, 0x1f ;  /* 0x0c401f0000037f89 */ /* 0x000e6200000e0000 */
[----:B------:R-:W-:Y:S02]  /*49d0*/  ISETP.NE.AND P6, PT, R164, RZ, PT ;  /* 0x000000ffa400720c */ /* 0x000fe40003fc5270 */
[----:B------:R-:W-:-:S02]  /*49e0*/  ISETP.LT.OR P1, PT, R12, 0x92, P1 ;  /* 0x000000920c00780c */ /* 0x000fc40000f21670 */
[----:B------:R-:W-:Y:S02]  /*49f0*/  ISETP.GT.AND P4, PT, R6, 0xd1, !P4 ;  /* 0x000000d10600780c */ /* 0x000fe40006784270 */
[----:B------:R-:W-:Y:S02]  /*4a00*/  FSEL R67, R67, -INF , !P1 ;  /* 0xff80000043437808 */ /* 0x000fe40004800000 */
[----:B------:R-:W-:Y:S02]  /*4a10*/  ISETP.NE.AND P1, PT, R60, RZ, PT ;  /* 0x000000ff3c00720c */ /* 0x000fe40003f25270 */
[C---:B------:R-:W-:Y:S02]  /*4a20*/  ISETP.GT.AND P5, PT, R6.reuse, 0xd8, !P5 ;  /* 0x000000d80600780c */ /* 0x040fe40006fa4270 */
[----:B------:R-:W-:Y:S02]  /*4a30*/  ISETP.GT.AND P1, PT, R6, 0x98, !P1 ;  /* 0x000000980600780c */ /* 0x000fe40004f24270 */
[----:B------:R-:W-:-:S02]  /*4a40*/  ISETP.LT.OR P4, PT, R12, 0xd2, P4 ;  /* 0x000000d20c00780c */ /* 0x000fc40002781670 */
[C---:B------:R-:W-:Y:S02]  /*4a50*/  ISETP.LT.OR P1, PT, R12.reuse, 0x99, P1 ;  /* 0x000000990c00780c */ /* 0x040fe40000f21670 */
[----:B------:R-:W-:Y:S02]  /*4a60*/  ISETP.LT.OR P5, PT, R12, 0xd9, P5 ;  /* 0x000000d90c00780c */ /* 0x000fe40002fa1670 */
[----:B------:R-:W-:Y:S02]  /*4a70*/  FSEL R217, R70, -INF , !P1 ;  /* 0xff80000046d97808 */ /* 0x000fe40004800000 */
[----:B------:R-:W-:Y:S02]  /*4a80*/  ISETP.NE.AND P1, PT, R64, RZ, PT ;  /* 0x000000ff4000720c */ /* 0x000fe40003f25270 */
[----:B-1----:R-:W-:Y:S02]  /*4a90*/  FMNMX.FTZ R14, R0, R3, !PT ;  /* 0x00000003000e7209 */ /* 0x002fe40007810000 */
[----:B------:R-:W-:-:S02]  /*4aa0*/  ISETP.GT.AND P1, PT, R6, 0x99, !P1 ;  /* 0x000000990600780c */ /* 0x000fc40004f24270 */
[----:B------:R-:W-:Y:S01]  /*4ab0*/  FSEL R35, R35, -INF , !P4 ;  /* 0xff80000023237808 */ /* 0x000fe20006000000 */
[----:B------:R-:W1:Y:S01]  /*4ac0*/  SHFL.BFLY PT, R3, R14, 0x1, 0x1f ;  /* 0x0c201f000e037f89 */ /* 0x000e6200000e0000 */
[----:B------:R-:W-:-:S04]  /*4ad0*/  ISETP.LT.OR P1, PT, R12, 0x9a, P1 ;  /* 0x0000009a0c00780c */ /* 0x000fc80000f21670 */
[----:B------:R-:W-:Y:S02]  /*4ae0*/  FSEL R71, R71, -INF , !P1 ;  /* 0xff80000047477808 */ /* 0x000fe40004800000 */
[----:B------:R-:W-:-:S04]  /*4af0*/  ISETP.NE.AND P1, PT, R68, RZ, PT ;  /* 0x000000ff4400720c */ /* 0x000fc80003f25270 */
[----:B------:R-:W-:-:S04]  /*4b00*/  ISETP.GT.AND P1, PT, R6, 0xa0, !P1 ;  /* 0x000000a00600780c */ /* 0x000fc80004f24270 */
[----:B------:R-:W-:-:S04]  /*4b10*/  ISETP.LT.OR P1, PT, R12, 0xa1, P1 ;  /* 0x000000a10c00780c */ /* 0x000fc80000f21670 */
[----:B------:R-:W-:Y:S02]  /*4b20*/  FSEL R219, R42, -INF , !P1 ;  /* 0xff8000002adb7808 */ /* 0x000fe40004800000 */
[----:B------:R-:W-:Y:S02]  /*4b30*/  ISETP.NE.AND P1, PT, R40, RZ, PT ;  /* 0x000000ff2800720c */ /* 0x000fe40003f25270 */
[----:B-1----:R-:W-:Y:S02]  /*4b40*/  FMNMX.FTZ R3, R14, R3, !PT ;  /* 0x000000030e037209 */ /* 0x002fe40007810000 */
[----:B------:R-:W-:-:S04]  /*4b50*/  ISETP.GT.AND P1, PT, R6, 0xa1, !P1 ;  /* 0x000000a10600780c */ /* 0x000fc80004f24270 */
[----:B------:R-:W-:-:S04]  /*4b60*/  ISETP.LT.OR P1, PT, R12, 0xa2, P1 ;  /* 0x000000a20c00780c */ /* 0x000fc80000f21670 */
[----:B------:R-:W-:Y:S02]  /*4b70*/  FSEL R43, R43, -INF , !P1 ;  /* 0xff8000002b2b7808 */ /* 0x000fe40004800000 */
[----:B------:R-:W-:-:S04]  /*4b80*/  ISETP.NE.AND P1, PT, R84, RZ, PT ;  /* 0x000000ff5400720c */ /* 0x000fc80003f25270 */
        /* <DEDUP_REMOVED lines=10> */
[----:B------:R-:W-:Y:S01]  /*4c30*/  FSEL R223, R50, -INF , !P1 ;  /* 0xff80000032df7808 */ /* 0x000fe20004800000 */
[----:B------:R-:W-:-:S01]  /*4c40*/  FFMA.FTZ R50, R2, R3, -8 ;  /* 0xc100000002327423 */ /* 0x000fc20000010003 */
[----:B------:R-:W-:Y:S02]  /*4c50*/  ISETP.GT.AND P1, PT, R6, 0xb1, !P3 ;  /* 0x000000b10600780c */ /* 0x000fe40005f24270 */
[----:B------:R-:W-:Y:S02]  /*4c60*/  ISETP.NE.AND P3, PT, R48, RZ, PT ;  /* 0x000000ff3000720c */ /* 0x000fe40003f65270 */
[----:B------:R-:W-:-:S04]  /*4c70*/  ISETP.LT.OR P1, PT, R12, 0xb2, P1 ;  /* 0x000000b20c00780c */ /* 0x000fc80000f21670 */
[----:B------:R-:W-:Y:S02]  /*4c80*/  FSEL R51, R51, -INF , !P1 ;  /* 0xff80000033337808 */ /* 0x000fe40004800000 */
        /* <DEDUP_REMOVED lines=37> */
[----:B------:R-:W-:-:S04]  /*4ee0*/  ISETP.GT.AND P1, PT, R6, RZ, !P1 ;  /* 0x000000ff0600720c */ /* 0x000fc80004f24270 */
[----:B------:R-:W-:-:S04]  /*4ef0*/  ISETP.LT.OR P1, PT, R12, 0x1, P1 ;  /* 0x000000010c00780c */ /* 0x000fc80000f21670 */
[----:B------:R-:W-:Y:S02]  /*4f00*/  FSEL R122, R122, -INF , !P1 ;  /* 0xff8000007a7a7808 */ /* 0x000fe40004800000 */
[----:B------:R-:W-:Y:S02]  /*4f10*/  ISETP.GT.AND P1, PT, R6, 0xc0, !P3 ;  /* 0x000000c00600780c */ /* 0x000fe40005f24270 */
[----:B------:R-:W-:Y:S02]  /*4f20*/  FMNMX.FTZ R0, R122, R227, !PT ;  /* 0x000000e37a007209 */ /* 0x000fe40007810000 */
        /* <DEDUP_REMOVED lines=10> */
[----:B------:R-:W-:-:S04]  /*4fd0*/  FSETP.NEU.FTZ.AND P1, PT, R3, -INF , PT ;  /* 0xff8000000300780b */ /* 0x000fc80003f3d000 */
[----:B------:R-:W-:Y:S02]  /*4fe0*/  FSEL R50, R50, RZ, P1 ;  /* 0x000000ff32327208 */ /* 0x000fe40000800000 */
[----:B------:R-:W-:Y:S02]  /*4ff0*/  ISETP.GT.AND P1, PT, R6, 0xc9, !P6 ;  /* 0x000000c90600780c */ /* 0x000fe40007724270 */
[----:B------:R-:W-:Y:S01]  /*5000*/  ISETP.NE.AND P6, PT, R20, RZ, PT ;  /* 0x000000ff1400720c */ /* 0x000fe20003fc5270 */
[----:B------:R-:W-:-:S01]  /*5010*/  FFMA.FTZ R28, R2, R113, -R50 ;  /* 0x00000071021c7223 */ /* 0x000fc20000010832 */
[----:B------:R-:W-:Y:S01]  /*5020*/  FMNMX.FTZ R113, R237, R0, !PT ;  /* 0x00000000ed717209 */ /* 0x000fe20007810000 */
[----:B------:R-:W-:-:S01]  /*5030*/  FFMA.FTZ R24, R2, R105, -R50 ;  /* 0x0000006902187223 */ /* 0x000fc20000010832 */
[----:B------:R-:W-:Y:S01]  /*5040*/  ISETP.LT.OR P1, PT, R12, 0xca, P1 ;  /* 0x000000ca0c00780c */ /* 0x000fe20000f21670 */
[----:B------:R-:W-:-:S01]  /*5050*/  FFMA.FTZ R105, R2, R109, -R50 ;  /* 0x0000006d02697223 */ /* 0x000fc20000010832 */
[----:B------:R-:W-:Y:S01]  /*5060*/  FMNMX.FTZ R113, R36, R113, !PT ;  /* 0x0000007124717209 */ /* 0x000fe20007810000 */
[----:B------:R-:W-:-:S01]  /*5070*/  FFMA.FTZ R109, R2, R117, -R50 ;  /* 0x00000075026d7223 */ /* 0x000fc20000010832 */
[----:B------:R-:W-:Y:S01]  /*5080*/  FSEL R31, R31, -INF , !P1 ;  /* 0xff8000001f1f7808 */ /* 0x000fe20004800000 */
[----:B------:R-:W-:-:S01]  /*5090*/  FFMA.FTZ R117, R2, R41, -R50 ;  /* 0x0000002902757223 */ /* 0x000fc20000010832 */
[----:B------:R-:W-:Y:S01]  /*50a0*/  FMNMX.FTZ R0, R130, R113, !PT ;  /* 0x0000007182007209 */ /* 0x000fe20007810000 */
[----:B------:R-:W-:-:S01]  /*50b0*/  FFMA.FTZ R14, R2, R129, -R50 ;  /* 0x00000081020e7223 */ /* 0x000fc20000010832 */
[----:B------:R-:W-:Y:S01]  /*50c0*/  ISETP.GT.AND P1, PT, R6, 0xd0, !P2 ;  /* 0x000000d00600780c */ /* 0x000fe20005724270 */
[----:B------:R-:W-:-:S01]  /*50d0*/  FFMA.FTZ R30, R2, R141, -R50 ;  /* 0x0000008d021e7223 */ /* 0x000fc20000010832 */
[----:B------:R-:W-:Y:S01]  /*50e0*/  FMNMX.FTZ R113, R131, R0, !PT ;  /* 0x0000000083717209 */ /* 0x000fe20007810000 */
[----:B------:R-:W-:-:S01]  /*50f0*/  FFMA.FTZ R4, R2, R120, -R50 ;  /* 0x0000007802047223 */ /* 0x000fc20000010832 */
[----:B------:R-:W-:Y:S01]  /*5100*/  ISETP.LT.OR P1, PT, R12, 0xd1, P1 ;  /* 0x000000d10c00780c */ /* 0x000fe20000f21670 */
[----:B------:R-:W-:-:S01]  /*5110*/  FFMA.FTZ R121, R2, R121, -R50 ;  /* 0x0000007902797223 */ /* 0x000fc20000010832 */
[----:B------:R-:W-:Y:S01]  /*5120*/  FMNMX.FTZ R0, R134, R113, !PT ;  /* 0x0000007186007209 */ /* 0x000fe20007810000 */
[----:B------:R-:W-:-:S01]  /*5130*/  FFMA.FTZ R113, R2, R93, -R50 ;  /* 0x0000005d02717223 */ /* 0x000fc20000010832 */
[C-C-:B------:R-:W-:Y:S01]  /*5140*/  FFMA.FTZ R93, R2.reuse, R97, -R50.reuse ;  /* 0x00000061025d7223 */ /* 0x140fe20000010832 */
[----:B------:R-:W-:-:S01]  /*5150*/  FFMA.FTZ R97, R2, R101, -R50 ;  /* 0x0000006502617223 */ /* 0x000fc20000010832 */
[----:B------:R-:W-:Y:S01]  /*5160*/  FMNMX.FTZ R0, R135, R0, !PT ;  /* 0x0000000087007209 */ /* 0x000fe20007810000 */
[----:B------:R-:W-:-:S01]  /*5170*/  FFMA.FTZ R20, R2, R5, -R50 ;  /* 0x0000000502147223 */ /* 0x000fc20000010832 */
[----:B------:R-:W-:Y:S01]  /*5180*/  FSEL R101, R34, -INF , !P1 ;  /* 0xff80000022657808 */ /* 0x000fe20004800000 */
[----:B------:R-:W-:Y:S01]  /*5190*/  MUFU.EX2 R4, R4 ;  /* 0x0000000400047308 */ /* 0x000fe20000000800 */
[----:B------:R-:W-:Y:S01]  /*51a0*/  FMNMX.FTZ R0, R25, R0, !PT ;  /* 0x0000000019007209 */ /* 0x000fe20007810000 */
[--C-:B------:R-:W-:Y:S01]  /*51b0*/  FFMA.FTZ R125, R2, R125, -R50.reuse ;  /* 0x0000007d027d7223 */ /* 0x100fe20000010832 */
[----:B------:R-:W-:Y:S01]  /*51c0*/  ISETP.GT.AND P2, PT, R6, 0xd9, !P6 ;  /* 0x000000d90600780c */ /* 0x000fe20007744270 */
[C-C-:B------:R-:W-:Y:S01]  /*51d0*/  FFMA.FTZ R5, R2.reuse, R13, -R50.reuse ;  /* 0x0000000d02057223 */ /* 0x140fe20000010832 */
[----:B------:R-:W-:Y:S01]  /*51e0*/  FMNMX.FTZ R0, R107, R0, !PT ;  /* 0x000000006b007209 */ /* 0x000fe20007810000 */
[--C-:B------:R-:W-:Y:S01]  /*51f0*/  FFMA.FTZ R26, R2, R133, -R50.reuse ;  /* 0x00000085021a7223 */ /* 0x100fe20000010832 */
[----:B------:R-:W-:Y:S01]  /*5200*/  ISETP.LT.OR P2, PT, R12, 0xda, P2 ;  /* 0x000000da0c00780c */ /* 0x000fe20001741670 */
[----:B------:R-:W1:Y:S01]  /*5210*/  MUFU.EX2 R121, R121 ;  /* 0x0000007900797308 */ /* 0x000e620000000800 */
[----:B------:R-:W-:Y:S01]  /*5220*/  FMNMX.FTZ R0, R171, R0, !PT ;  /* 0x00000000ab007209 */ /* 0x000fe20007810000 */
[--C-:B------:R-:W-:Y:S01]  /*5230*/  FFMA.FTZ R13, R2, R21, -R50.reuse ;  /* 0x00000015020d7223 */ /* 0x100fe20000010832 */
[----:B------:R-:W-:Y:S01]  /*5240*/  FSEL R41, R38, -INF , !P5 ;  /* 0xff80000026297808 */ /* 0x000fe20006800000 */
[C-C-:B------:R-:W-:Y:S01]  /*5250*/  FFMA.FTZ R15, R2.reuse, R15, -R50.reuse ;  /* 0x0000000f020f7223 */ /* 0x140fe20000010832 */
[----:B------:R-:W-:Y:S01]  /*5260*/  FMNMX.FTZ R0, R111, R0, !PT ;  /* 0x000000006f007209 */ /* 0x000fe20007810000 */
[C-C-:B------:R-:W-:Y:S01]  /*5270*/  FFMA.FTZ R21, R2.reuse, R143, -R50.reuse ;  /* 0x0000008f02157223 */ /* 0x140fe20000010832 */
[----:B------:R-:W-:Y:S01]  /*5280*/  FSEL R39, R39, -INF , !P2 ;  /* 0xff80000027277808 */ /* 0x000fe20005000000 */
        /* <DEDUP_REMOVED lines=8> */
[----:B------:R-:W2:Y:S01]  /*5310*/  MUFU.EX2 R125, R125 ;  /* 0x0000007d007d7308 */ /* 0x000ea20000000800 */
        /* <DEDUP_REMOVED lines=39> */
[----:B------:R-:W-:Y:S01]  /*5590*/  FFMA.FTZ R33, R2, R33, -R50 ;  /* 0x0000002102217223 */ /* 0x000fe20000010832 */
[----:B------:R-:W-:Y:S01]  /*55a0*/  FMNMX.FTZ R0, R203, R0, !PT ;  /* 0x00000000cb007209 */ /* 0x000fe20007810000 */
[----:B------:R-:W3:Y:S01]  /*55b0*/  MUFU.EX2 R5, R5 ;  /* 0x0000000500057308 */ /* 0x000ee20000000800 */
[----:B-1----:R-:W-:-:S01]  /*55c0*/  FADD.FTZ R143, R4, R121 ;  /* 0x00000079048f7221 */ /* 0x002fc20000010000 */
[----:B--2---:R-:W-:-:S02]  /*55d0*/  F2FP.SATFINITE.E4M3.F32.PACK_AB_MERGE_C R224, R125, R20, RZ ;  /* 0x000000147de0723e */ /* 0x004fc400048070ff */
[----:B------:R-:W-:Y:S01]  /*55e0*/  FMNMX.FTZ R0, R75, R0, !PT ;  /* 0x000000004b007209 */ /* 0x000fe20007810000 */
[----:B------:R-:W-:Y:S01]  /*55f0*/  FADD.FTZ R102, R20, R143 ;  /* 0x0000008f14667221 */ /* 0x000fe20000010000 */
[----:B------:R-:W-:Y:S02]  /*5600*/  F2FP.SATFINITE.E4M3.F32.PACK_AB_MERGE_C R224, R121, R4, R224 ;  /* 0x0000000479e0723e */ /* 0x000fe400048070e0 */
[----:B------:R-:W-:Y:S01]  /*5610*/  FMNMX.FTZ R0, R205, R0, !PT ;  /* 0x00000000cd007209 */ /* 0x000fe20007810000 */
[----:B------:R-:W1:Y:S01]  /*5620*/  MUFU.EX2 R14, R14 ;  /* 0x0000000e000e7308 */ /* 0x000e620000000800 */
[----:B------:R-:W-:-:S01]  /*5630*/  FADD.FTZ R102, R125, R102 ;  /* 0x000000667d667221 */ /* 0x000fc20000010000 */
[----:B------:R-:W-:Y:S02]  /*5640*/  ISETP.GE.AND P6, PT, R11, 0x1, PT ;  /* 0x000000010b00780c */ /* 0x000fe40003fc6270 */
[----:B------:R-:W-:-:S04]  /*5650*/  FMNMX.FTZ R0, R79, R0, !PT ;  /* 0x000000004f007209 */ /* 0x000fc80007810000 */
[----:B------:R-:W-:Y:S01]  /*5660*/  FMNMX.FTZ R0, R207, R0, !PT ;  /* 0x00000000cf007209 */ /* 0x000fe20007810000 */
[----:B------:R-:W2:Y:S01]  /*5670*/  MUFU.EX2 R15, R15 ;  /* 0x0000000f000f7308 */ /* 0x000ea20000000800 */
[----:B---3--:R-:W-:-:S02]  /*5680*/  FADD.FTZ R143, R5, R102 ;  /* 0x00000066058f7221 */ /* 0x008fc40000010000 */
[----:B------:R-:W-:-:S04]  /*5690*/  FMNMX.FTZ R0, R83, R0, !PT ;  /* 0x0000000053007209 */ /* 0x000fc80007810000 */
[----:B------:R-:W-:Y:S01]  /*56a0*/  FMNMX.FTZ R0, R209, R0, !PT ;  /* 0x00000000d1007209 */ /* 0x000fe20007810000 */
[----:B------:R-:W3:Y:S01]  /*56b0*/  MUFU.EX2 R26, R26 ;  /* 0x0000001a001a7308 */ /* 0x000ee20000000800 */
[----:B-1----:R-:W-:-:S02]  /*56c0*/  FADD.FTZ R104, R14, R143 ;  /* 0x0000008f0e687221 */ /* 0x002fc40000010000 */
[----:B------:R-:W-:-:S04]  /*56d0*/  FMNMX.FTZ R0, R87, R0, !PT ;  /* 0x0000000057007209 */ /* 0x000fc80007810000 */
[----:B------:R-:W-:Y:S01]  /*56e0*/  FMNMX.FTZ R0, R211, R0, !PT ;  /* 0x00000000d3007209 */ /* 0x000fe20007810000 */
[----:B------:R-:W1:Y:S01]  /*56f0*/  MUFU.EX2 R13, R13 ;  /* 0x0000000d000d7308 */ /* 0x000e620000000800 */
[----:B--2---:R-:W-:-:S02]  /*5700*/  FADD.FTZ R143, R15, R104 ;  /* 0x000000680f8f7221 */ /* 0x004fc40000010000 */
[----:B------:R-:W-:-:S04]  /*5710*/  FMNMX.FTZ R0, R59, R0, !PT ;  /* 0x000000003b007209 */ /* 0x000fc80007810000 */
[----:B------:R-:W-:Y:S01]  /*5720*/  FMNMX.FTZ R0, R213, R0, !PT ;  /* 0x00000000d5007209 */ /* 0x000fe20007810000 */
[----:B------:R-:W2:Y:S01]  /*5730*/  MUFU.EX2 R24, R24 ;  /* 0x0000001800187308 */ /* 0x000ea20000000800 */
[----:B---3--:R-:W-:-:S01]  /*5740*/  FADD.FTZ R106, R26, R143 ;  /* 0x0000008f1a6a7221 */ /* 0x008fc20000010000 */
[----:B------:R-:W-:Y:S02]  /*5750*/  F2FP.SATFINITE.E4M3.F32.PACK_AB_MERGE_C R226, R26, R15, RZ ;  /* 0x0000000f1ae2723e */ /* 0x000fe400048070ff */
[----:B------:R-:W-:Y:S02]  /*5760*/  FMNMX.FTZ R0, R63, R0, !PT ;  /* 0x000000003f007209 */ /* 0x000fe40007810000 */
[----:B------:R-:W-:Y:S02]  /*5770*/  F2FP.SATFINITE.E4M3.F32.PACK_AB_MERGE_C R226, R14, R5, R226 ;  /* 0x000000050ee2723e */ /* 0x000fe400048070e2 */
        /* <DEDUP_REMOVED lines=9> */
[----:B------:R-:W-:Y:S01]  /*5810*/  MUFU.EX2 R21, R21 ;  /* 0x0000001500157308 */ /* 0x000fe20000000800 */
[----:B---3--:R-:W-:-:S02]  /*5820*/  FADD.FTZ R108, R30, R145 ;  /* 0x000000911e6c7221 */ /* 0x008fc40000010000 */
[----:B------:R-:W-:-:S04]  /*5830*/  FMNMX.FTZ R0, R43, R0, !PT ;  /* 0x000000002b007209 */ /* 0x000fc80007810000 */
[----:B------:R-:W-:Y:S01]  /*5840*/  FMNMX.FTZ R0, R221, R0, !PT ;  /* 0x00000000dd007209 */ /* 0x000fe20007810000 */
[----:B------:R-:W-:Y:S01]  /*5850*/  MUFU.EX2 R28, R28 ;  /* 0x0000001c001c7308 */ /* 0x000fe20000000800 */
[----:B-1----:R-:W-:-:S01]  /*5860*/  FADD.FTZ R108, R105, R108 ;  /* 0x0000006c696c7221 */ /* 0x002fc20000010000 */
[----:B------:R-:W-:Y:S02]  /*5870*/  F2FP.SATFINITE.E4M3.F32.PACK_AB_MERGE_C R220, R105, R30, RZ ;  /* 0x0000001e69dc723e */ /* 0x000fe400048070ff */
[----:B------:R-:W-:Y:S02]  /*5880*/  FMNMX.FTZ R0, R47, R0, !PT ;  /* 0x000000002f007209 */ /* 0x000fe40007810000 */
[----:B------:R-:W-:Y:S02]  /*5890*/  F2FP.SATFINITE.E4M3.F32.PACK_AB_MERGE_C R220, R24, R13, R220 ;  /* 0x0000000d18dc723e */ /* 0x000fe400048070dc */
[----:B------:R-:W-:Y:S01]  /*58a0*/  FMNMX.FTZ R0, R223, R0, !PT ;  /* 0x00000000df007209 */ /* 0x000fe20007810000 */
[----:B------:R-:W-:Y:S03]  /*58b0*/  MUFU.EX2 R40, R40 ;  /* 0x0000002800287308 */ /* 0x000fe60000000800 */
[----:B------:R-:W-:-:S04]  /*58c0*/  FMNMX.FTZ R0, R51, R0, !PT ;  /* 0x0000000033007209 */ /* 0x000fc80007810000 */
[----:B------:R-:W-:Y:S01]  /*58d0*/  FMNMX.FTZ R0, R225, R0, !PT ;  /* 0x00000000e1007209 */ /* 0x000fe20007810000 */
[----:B------:R-:W1:Y:S03]  /*58e0*/  MUFU.EX2 R109, R109 ;  /* 0x0000006d006d7308 */ /* 0x000e660000000800 */
[----:B------:R-:W-:-:S04]  /*58f0*/  FMNMX.FTZ R0, R55, R0, !PT ;  /* 0x0000000037007209 */ /* 0x000fc80007810000 */
[----:B------:R-:W-:Y:S01]  /*5900*/  FMNMX.FTZ R0, R123, R0, !PT ;  /* 0x000000007b007209 */ /* 0x000fe20007810000 */
[----:B------:R-:W-:Y:S03]  /*5910*/  MUFU.EX2 R32, R32 ;  /* 0x0000002000207308 */ /* 0x000fe60000000800 */
[----:B------:R-:W-:-:S04]  /*5920*/  FMNMX.FTZ R0, R27, R0, !PT ;  /* 0x000000001b007209 */ /* 0x000fc80007810000 */
[----:B------:R-:W-:Y:S01]  /*5930*/  FMNMX.FTZ R0, R127, R0, !PT ;  /* 0x000000007f007209 */ /* 0x000fe20007810000 */
[----:B------:R-:W-:Y:S01]  /*5940*/  MUFU.EX2 R89, R89 ;  /* 0x0000005900597308 */ /* 0x000fe20000000800 */
[----:B-1----:R-:W-:Y:S02]  /*5950*/  F2FP.SATFINITE.E4M3.F32.PACK_AB_MERGE_C R222, R109, R40, RZ ;  /* 0x000000286dde723e */ /* 0x002fe400048070ff */
[----:B------:R-:W-:Y:S02]  /*5960*/  FMNMX.FTZ R0, R31, R0, !PT ;  /* 0x000000001f007209 */ /* 0x000fe40007810000 */
[----:B------:R-:W-:Y:S02]  /*5970*/  F2FP.SATFINITE.E4M3.F32.PACK_AB_MERGE_C R222, R28, R21, R222 ;  /* 0x000000151cde723e */ /* 0x000fe400048070de */
[----:B------:R-:W-:Y:S01]  /*5980*/  FMNMX.FTZ R0, R101, R0, !PT ;  /* 0x0000000065007209 */ /* 0x000fe20007810000 */
[----:B------:R-:W-:Y:S03]  /*5990*/  MUFU.EX2 R44, R44 ;  /* 0x0000002c002c7308 */ /* 0x000fe60000000800 */
[----:B------:R-:W-:-:S04]  /*59a0*/  FMNMX.FTZ R0, R35, R0, !PT ;  /* 0x0000000023007209 */ /* 0x000fc80007810000 */
[----:B------:R-:W-:Y:S01]  /*59b0*/  FMNMX.FTZ R0, R41, R0, !PT ;  /* 0x0000000029007209 */ /* 0x000fe20007810000 */
[----:B------:R-:W1:Y:S03]  /*59c0*/  MUFU.EX2 R113, R113 ;  /* 0x0000007100717308 */ /* 0x000e660000000800 */
[----:B------:R-:W-:-:S05]  /*59d0*/  FMNMX.FTZ R0, R39, R0, !PT ;  /* 0x0000000027007209 */ /* 0x000fca0007810000 */
[----:B------:R-:W2:Y:S01]  /*59e0*/  SHFL.BFLY PT, R129, R0, 0x2, 0x1f ;  /* 0x0c401f0000817f89 */ /* 0x000ea200000e0000 */
[----:B------:R-:W-:Y:S08]  /*59f0*/  MUFU.EX2 R42, R42 ;  /* 0x0000002a002a7308 */ /* 0x000ff00000000800 */
[----:B------:R-:W-:Y:S01]  /*5a00*/  MUFU.EX2 R93, R93 ;  /* 0x0000005d005d7308 */ /* 0x000fe20000000800 */
[----:B-1----:R-:W-:-:S04]  /*5a10*/  F2FP.SATFINITE.E4M3.F32.PACK_AB_MERGE_C R216, R113, R44, RZ ;  /* 0x0000002c71d8723e */ /* 0x002fc800048070ff */
[----:B------:R-:W-:-:S03]  /*5a20*/  F2FP.SATFINITE.E4M3.F32.PACK_AB_MERGE_C R216, R89, R32, R216 ;  /* 0x0000002059d8723e */ /* 0x000fc600048070d8 */
[----:B------:R-:W-:Y:S01]  /*5a30*/  MUFU.EX2 R46, R46 ;  /* 0x0000002e002e7308 */ /* 0x000fe20000000800 */
[----:B--2---:R-:W-:Y:S01]  /*5a40*/  FMNMX.FTZ R72, R0, R129, !PT ;  /* 0x0000008100487209 */ /* 0x004fe20007810000 */
[----:B------:R-:W-:-:S06]  /*5a50*/  FFMA.FTZ R129, R2, R183, -R50 ;  /* 0x000000b702817223 */ /* 0x000fcc0000010832 */
[----:B------:R-:W1:Y:S01]  /*5a60*/  MUFU.EX2 R97, R97 ;  /* 0x0000006100617308 */ /* 0x000e620000000800 */
[----:B------:R-:W2:Y:S07]  /*5a70*/  SHFL.BFLY PT, R141, R72, 0x1, 0x1f ;  /* 0x0c201f00488d7f89 */ /* 0x000eae00000e0000 */
[----:B------:R-:W-:Y:S08]  /*5a80*/  MUFU.EX2 R48, R48 ;  /* 0x0000003000307308 */ /* 0x000ff00000000800 */
[----:B------:R-:W-:Y:S01]  /*5a90*/  MUFU.EX2 R73, R73 ;  /* 0x0000004900497308 */ /* 0x000fe20000000800 */
[----:B-1----:R-:W-:-:S04]  /*5aa0*/  F2FP.SATFINITE.E4M3.F32.PACK_AB_MERGE_C R218, R97, R46, RZ ;  /* 0x0000002e61da723e */ /* 0x002fc800048070ff */
[----:B------:R-:W-:-:S03]  /*5ab0*/  F2FP.SATFINITE.E4M3.F32.PACK_AB_MERGE_C R218, R93, R42, R218 ;  /* 0x0000002a5dda723e */ /* 0x000fc600048070da */
[----:B------:R-:W-:Y:S01]  /*5ac0*/  MUFU.EX2 R52, R52 ;  /* 0x0000003400347308 */ /* 0x000fe20000000800 */
[----:B--2---:R-:W-:Y:S01]  /*5ad0*/  FMNMX.FTZ R0, R72, R141, !PT ;  /* 0x0000008d48007209 */ /* 0x004fe20007810000 */
[----:B------:R-:W-:-:S03]  /*5ae0*/  FFMA.FTZ R72, R2, R37, -R50 ;  /* 0x0000002502487223 */ /* 0x000fc60000010832 */
[----:B------:R-:W-:Y:S01]  /*5af0*/  FSETP.NEU.FTZ.AND P1, PT, R0, -INF , PT ;  /* 0xff8000000000780b */ /* 0x000fe20003f3d000 */
[----:B------:R-:W-:-:S02]  /*5b00*/  FFMA.FTZ R74, R2, R0, -8 ;  /* 0xc1000000024a7423 */ /* 0x000fc40000010000 */
[----:B------:R-:W-:Y:S03]  /*5b10*/  MUFU.EX2 R77, R77 ;  /* 0x0000004d004d7308 */ /* 0x000fe60000000800 */
[----:B------:R-:W-:-:S05]  /*5b20*/  FSEL R50, R74, RZ, P1 ;  /* 0x000000ff4a327208 */ /* 0x000fca0000800000 */
        /* <DEDUP_REMOVED lines=25> */
[----:B------:R-:W-:-:S01]  /*5cc0*/  FFMA.FTZ R90, R2, R199, -R50 ;  /* 0x000000c7025a7223 */ /* 0x000fc20000010832 */
[C-C-:B------:R-:W-:Y:S01]  /*5cd0*/  FFMA.FTZ R95, R2.reuse, R99, -R50.reuse ;  /* 0x00000063025f7223 */ /* 0x140fe20000010832 */
[----:B------:R-:W-:-:S01]  /*5ce0*/  FFMA.FTZ R96, R2, R201, -R50 ;  /* 0x000000c902607223 */ /* 0x000fc20000010832 */
[C-C-:B------:R-:W-:Y:S01]  /*5cf0*/  FFMA.FTZ R99, R2.reuse, R103, -R50.reuse ;  /* 0x0000006702637223 */ /* 0x140fe20000010832 */
[----:B------:R-:W-:-:S01]  /*5d00*/  FFMA.FTZ R94, R2, R203, -R50 ;  /* 0x000000cb025e7223 */ /* 0x000fc20000010832 */
[C-C-:B------:R-:W-:Y:S01]  /*5d10*/  FFMA.FTZ R75, R2.reuse, R75, -R50.reuse ;  /* 0x0000004b024b7223 */ /* 0x140fe20000010832 */
[----:B------:R-:W-:-:S01]  /*5d20*/  FFMA.FTZ R98, R2, R205, -R50 ;  /* 0x000000cd02627223 */ /* 0x000fc20000010832 */
[----:B------:R-:W3:Y:S01]  /*5d30*/  MUFU.EX2 R141, R141 ;  /* 0x0000008d008d7308 */ /* 0x000ee20000000800 */
[----:B-1----:R-:W-:-:S01]  /*5d40*/  FADD.FTZ R87, R37, R74 ;  /* 0x0000004a25577221 */ /* 0x002fc20000010000 */
[C-C-:B------:R-:W-:Y:S01]  /*5d50*/  FFMA.FTZ R103, R2.reuse, R79, -R50.reuse ;  /* 0x0000004f02677223 */ /* 0x140fe20000010832 */
[----:B------:R-:W-:-:S01]  /*5d60*/  FFMA.FTZ R79, R2, R207, -R50 ;  /* 0x000000cf024f7223 */ /* 0x000fc20000010832 */
[----:B------:R-:W-:Y:S01]  /*5d70*/  F2FP.SATFINITE.E4M3.F32.PACK_AB_MERGE_C R212, R77, R52, RZ ;  /* 0x000000344dd4723e */ /* 0x000fe200048070ff */
        /* <DEDUP_REMOVED lines=12> */
[----:B---3--:R-:W-:-:S01]  /*5e40*/  FADD.FTZ R143, R141, R104 ;  /* 0x000000688d8f7221 */ /* 0x008fc20000010000 */
        /* <DEDUP_REMOVED lines=15> */
[----:B--2---:R-:W-:-:S01]  /*5f40*/  FADD.FTZ R59, R131, R106 ;  /* 0x0000006a833b7221 */ /* 0x004fc20000010000 */
[----:B------:R-:W-:Y:S01]  /*5f50*/  FADD.FTZ R108, R40, R145 ;  /* 0x00000091286c7221 */ /* 0x000fe20000010000 */
[----:B------:R-:W-:-:S01]  /*5f60*/  FFMA.FTZ R39, R2, R39, -R50 ;  /* 0x0000002702277223 */ /* 0x000fc20000010832 */
[----:B------:R-:W-:-:S02]  /*5f70*/  F2FP.SATFINITE.E4M3.F32.PACK_AB_MERGE_C R76, R141, R76, RZ ;  /* 0x0000004c8d4c723e */ /* 0x000fc400048070ff */
[----:B------:R-:W-:Y:S02]  /*5f80*/  F2FP.SATFINITE.E4M3.F32.PACK_AB_MERGE_C R212, R73, R48, R212 ;  /* 0x0000003049d4723e */ /* 0x000fe400048070d4 */
[----:B------:R-:W2:Y:S01]  /*5f90*/  MUFU.EX2 R25, R25 ;  /* 0x0000001900197308 */ /* 0x000ea20000000800 */
[----:B---3--:R-:W-:-:S01]  /*5fa0*/  FADD.FTZ R106, R78, R59 ;  /* 0x0000003b4e6a7221 */ /* 0x008fc20000010000 */
[----:B------:R-:W-:Y:S01]  /*5fb0*/  FFMA.FTZ R59, R2, R213, -R50 ;  /* 0x000000d5023b7223 */ /* 0x000fe20000010832 */
[----:B------:R-:W-:-:S05]  /*5fc0*/  F2FP.SATFINITE.E4M3.F32.PACK_AB_MERGE_C R76, R74, R37, R76 ;  /* 0x000000254a4c723e */ /* 0x000fca000480704c */
[----:B------:R-:W3:Y:S01]  /*5fd0*/  MUFU.EX2 R80, R80 ;  /* 0x0000005000507308 */ /* 0x000ee20000000800 */
[----:B-1----:R-:W-:-:S01]  /*5fe0*/  FADD.FTZ R106, R135, R106 ;  /* 0x0000006a876a7221 */ /* 0x002fc20000010000 */
[----:B------:R-:W-:-:S04]  /*5ff0*/  F2FP.SATFINITE.E4M3.F32.PACK_AB_MERGE_C R78, R135, R78, RZ ;  /* 0x0000004e874e723e */ /* 0x000fc800048070ff */
[----:B------:R-:W-:Y:S02]  /*6000*/  F2FP.SATFINITE.E4M3.F32.PACK_AB_MERGE_C R227, R131, R36, R78 ;  /* 0x0000002483e3723e */ /* 0x000fe4000480704e */
[----:B------:R-:W1:Y:S01]  /*6010*/  MUFU.EX2 R84, R84 ;  /* 0x0000005400547308 */ /* 0x000e620000000800 */
[----:B--2---:R-:W-:-:S01]  /*6020*/  FADD.FTZ R143, R25, R106 ;  /* 0x0000006a198f7221 */ /* 0x004fc20000010000 */
[----:B------:R-:W-:Y:S01]  /*6030*/  FFMA.FTZ R106, R2, R63, -R50 ;  /* 0x0000003f026a7223 */ /* 0x000fe20000010832 */
[----:B------:R-:W-:-:S04]  /*6040*/  FADD.FTZ R63, R109, R108 ;  /* 0x0000006c6d3f7221 */ /* 0x000fc80000010000 */
[----:B------:R-:W-:Y:S01]  /*6050*/  FADD.FTZ R108, R32, R63 ;  /* 0x0000003f206c7221 */ /* 0x000fe20000010000 */
[----:B------:R-:W2:Y:S01]  /*6060*/  MUFU.EX2 R111, R111 ;  /* 0x0000006f006f7308 */ /* 0x000ea20000000800 */
[----:B---3--:R-:W-:-:S02]  /*6070*/  FADD.FTZ R143, R80, R143 ;  /* 0x0000008f508f7221 */ /* 0x008fc40000010000 */
[----:B------:R-:W-:-:S04]  /*6080*/  FADD.FTZ R125, R89, R108 ;  /* 0x0000006c597d7221 */ /* 0x000fc80000010000 */
[----:B------:R-:W-:Y:S01]  /*6090*/  FADD.FTZ R30, R44, R125 ;  /* 0x0000007d2c1e7221 */ /* 0x000fe20000010000 */
[----:B------:R-:W3:Y:S01]  /*60a0*/  MUFU.EX2 R82, R82 ;  /* 0x0000005200527308 */ /* 0x000ee20000000800 */
[----:B-1----:R-:W-:-:S07]  /*60b0*/  FADD.FTZ R20, R84, R143 ;  /* 0x0000008f54147221 */ /* 0x002fce0000010000 */
[----:B------:R-:W1:Y:S01]  /*60c0*/  MUFU.EX2 R107, R107 ;  /* 0x0000006b006b7308 */ /* 0x000e620000000800 */
[----:B--2---:R-:W-:-:S01]  /*60d0*/  FADD.FTZ R63, R111, R20 ;  /* 0x000000146f3f7221 */ /* 0x004fc20000010000 */
[----:B------:R-:W-:Y:S01]  /*60e0*/  FFMA.FTZ R20, R2, R67, -R50 ;  /* 0x0000004302147223 */ /* 0x000fe20000010832 */
[----:B------:R-:W-:-:S01]  /*60f0*/  FADD.FTZ R67, R113, R30 ;  /* 0x0000001e71437221 */ /* 0x000fc20000010000 */
[----:B------:R-:W-:-:S03]  /*6100*/  F2FP.SATFINITE.E4M3.F32.PACK_AB_MERGE_C R84, R111, R84, RZ ;  /* 0x000000546f54723e */ /* 0x000fc600048070ff */
[----:B------:R-:W-:Y:S01]  /*6110*/  FADD.FTZ R40, R42, R67 ;  /* 0x000000432a287221 */ /* 0x000fe20000010000 */
[----:B------:R-:W2:Y:S01]  /*6120*/  MUFU.EX2 R88, R88 ;  /* 0x0000005800587308 */ /* 0x000ea20000000800 */
[----:B---3--:R-:W-:-:S02]  /*6130*/  FADD.FTZ R26, R82, R63 ;  /* 0x0000003f521a7221 */ /* 0x008fc40000010000 */
[----:B------:R-:W-:-:S04]  /*6140*/  FADD.FTZ R67, R93, R40 ;  /* 0x000000285d437221 */ /* 0x000fc80000010000 */
[----:B------:R-:W-:Y:S01]  /*6150*/  FADD.FTZ R14, R46, R67 ;  /* 0x000000432e0e7221 */ /* 0x000fe20000010000 */
[----:B------:R-:W3:Y:S01]  /*6160*/  MUFU.EX2 R115, R115 ;  /* 0x0000007300737308 */ /* 0x000ee20000000800 */
[----:B-1----:R-:W-:-:S01]  /*6170*/  FADD.FTZ R63, R107, R26 ;  /* 0x0000001a6b3f7221 */ /* 0x002fc20000010000 */
[----:B------:R-:W-:Y:S01]  /*6180*/  FFMA.FTZ R26, R2, R217, -R50 ;  /* 0x000000d9021a7223 */ /* 0x000fe20000010832 */
[----:B------:R-:W-:-:S04]  /*6190*/  FADD.FTZ R97, R97, R14 ;  /* 0x0000000e61617221 */ /* 0x000fc80000010000 */
[----:B------:R-:W-:Y:S01]  /*61a0*/  FADD.FTZ R24, R48, R97 ;  /* 0x0000006130187221 */ /* 0x000fe20000010000 */
[----:B------:R-:W1:Y:S01]  /*61b0*/  MUFU.EX2 R86, R86 ;  /* 0x0000005600567308 */ /* 0x000e620000000800 */
[----:B--2---:R-:W-:-:S02]  /*61c0*/  FADD.FTZ R30, R88, R63 ;  /* 0x0000003f581e7221 */ /* 0x004fc40000010000 */
[----:B------:R-:W-:-:S04]  /*61d0*/  FADD.FTZ R13, R73, R24 ;  /* 0x00000018490d7221 */ /* 0x000fc80000010000 */
[----:B------:R-:W-:Y:S01]  /*61e0*/  FADD.FTZ R24, R52, R13 ;  /* 0x0000000d34187221 */ /* 0x000fe20000010000 */
[----:B------:R-:W2:Y:S01]  /*61f0*/  MUFU.EX2 R91, R91 ;  /* 0x0000005b005b7308 */ /* 0x000ea20000000800 */
[----:B---3--:R-:W-:-:S01]  /*6200*/  FADD.FTZ R63, R115, R30 ;  /* 0x0000001e733f7221 */ /* 0x008fc20000010000 */
[----:B------:R-:W-:Y:S01]  /*6210*/  F2FP.SATFINITE.E4M3.F32.PACK_AB_MERGE_C R88, R115, R88, RZ ;  /* 0x000000587358723e */ /* 0x000fe200048070ff */
[----:B------:R-:W-:-:S03]  /*6220*/  FADD.FTZ R77, R77, R24 ;  /* 0x000000184d4d7221 */ /* 0x000fc60000010000 */
[----:B------:R-:W-:Y:S01]  /*6230*/  F2FP.SATFINITE.E4M3.F32.PACK_AB_MERGE_C R88, R107, R82, R88 ;  /* 0x000000526b58723e */ /* 0x000fe20004807058 */
[----:B------:R-:W-:-:S01]  /*6240*/  FADD.FTZ R24, R54, R77 ;  /* 0x0000004d36187221 */ /* 0x000fc20000010000 */
[----:B------:R-:W3:Y:S01]  /*6250*/  MUFU.EX2 R92, R92 ;  /* 0x0000005c005c7308 */ /* 0x000ee20000000800 */
[----:B-1----:R-:W-:-:S07]  /*6260*/  FADD.FTZ R4, R86, R63 ;  /* 0x0000003f56047221 */ /* 0x002fce0000010000 */
[----:B------:R-:W1:Y:S01]  /*6270*/  MUFU.EX2 R119, R119 ;  /* 0x0000007700777308 */ /* 0x000e620000000800 */
[----:B--2---:R-:W-:-:S01]  /*6280*/  FADD.FTZ R5, R91, R4 ;  /* 0x000000045b057221 */ /* 0x004fc20000010000 */
[----:B------:R-:W-:-:S06]  /*6290*/  FFMA.FTZ R4, R2, R219, -R50 ;  /* 0x000000db02047223 */ /* 0x000fcc0000010832 */
[----:B------:R-:W2:Y:S01]  /*62a0*/  MUFU.EX2 R90, R90 ;  /* 0x0000005a005a7308 */ /* 0x000ea20000000800 */
[----:B---3--:R-:W-:-:S07]  /*62b0*/  FADD.FTZ R14, R92, R5 ;  /* 0x000000055c0e7221 */ /* 0x008fce0000010000 */
[----:B------:R-:W3:Y:S01]  /*62c0*/  MUFU.EX2 R95, R95 ;  /* 0x0000005f005f7308 */ /* 0x000ee20000000800 */
[----:B-1----:R-:W-:-:S01]  /*62d0*/  FADD.FTZ R5, R119, R14 ;  /* 0x0000000e77057221 */ /* 0x002fc20000010000 */
[----:B------:R-:W-:-:S04]  /*62e0*/  F2FP.SATFINITE.E4M3.F32.PACK_AB_MERGE_C R92, R119, R92, RZ ;  /* 0x0000005c775c723e */ /* 0x000fc800048070ff */
[----:B------:R-:W-:Y:S02]  /*62f0*/  F2FP.SATFINITE.E4M3.F32.PACK_AB_MERGE_C R217, R91, R86, R92 ;  /* 0x000000565bd9723e */ /* 0x000fe4000480705c */
[----:B------:R-:W1:Y:S01]  /*6300*/  MUFU.EX2 R96, R96 ;  /* 0x0000006000607308 */ /* 0x000e620000000800 */
[----:B--2---:R-:W-:-:S01]  /*6310*/  FADD.FTZ R14, R90, R5 ;  /* 0x000000055a0e7221 */ /* 0x004fc20000010000 */
[----:B------:R-:W-:-:S06]  /*6320*/  FFMA.FTZ R5, R2, R43, -R50 ;  /* 0x0000002b02057223 */ /* 0x000fcc0000010832 */
[----:B------:R-:W2:Y:S01]  /*6330*/  MUFU.EX2 R99, R99 ;  /* 0x0000006300637308 */ /* 0x000ea20000000800 */
[----:B---3--:R-:W-:-:S07]  /*6340*/  FADD.FTZ R13, R95, R14 ;  /* 0x0000000e5f0d7221 */ /* 0x008fce0000010000 */
[----:B------:R-:W3:Y:S01]  /*6350*/  MUFU.EX2 R94, R94 ;  /* 0x0000005e005e7308 */ /* 0x000ee20000000800 */
[----:B-1----:R-:W-:-:S07]  /*6360*/  FADD.FTZ R14, R96, R13 ;  /* 0x0000000d600e7221 */ /* 0x002fce0000010000 */
[----:B------:R-:W1:Y:S01]  /*6370*/  MUFU.EX2 R81, R81 ;  /* 0x0000005100517308 */ /* 0x000e620000000800 */
[----:B--2---:R-:W-:-:S01]  /*6380*/  FADD.FTZ R13, R99, R14 ;  /* 0x0000000e630d7221 */ /* 0x004fc20000010000 */
[----:B------:R-:W-:-:S04]  /*6390*/  F2FP.SATFINITE.E4M3.F32.PACK_AB_MERGE_C R96, R99, R96, RZ ;  /* 0x000000606360723e */ /* 0x000fc800048070ff */
[----:B------:R-:W-:Y:S02]  /*63a0*/  F2FP.SATFINITE.E4M3.F32.PACK_AB_MERGE_C R219, R95, R90, R96 ;  /* 0x0000005a5fdb723e */ /* 0x000fe40004807060 */
[----:B------:R-:W2:Y:S01]  /*63b0*/  MUFU.EX2 R75, R75 ;  /* 0x0000004b004b7308 */ /* 0x000ea20000000800 */
[----:B---3--:R-:W-:-:S07]  /*63c0*/  FADD.FTZ R14, R94, R13 ;  /* 0x0000000d5e0e7221 */ /* 0x008fce0000010000 */
[----:B------:R-:W-:Y:S01]  /*63d0*/  MUFU.EX2 R56, R56 ;  /* 0x0000003800387308 */ /* 0x000fe20000000800 */
[----:B-1----:R-:W-:-:S07]  /*63e0*/  FADD.FTZ R21, R81, R24 ;  /* 0x0000001851157221 */ /* 0x002fce0000010000 */
[----:B------:R-:W1:Y:S01]  /*63f0*/  MUFU.EX2 R85, R85 ;  /* 0x0000005500557308 */ /* 0x000e620000000800 */
[----:B--2---:R-:W-:-:S07]  /*6400*/  FADD.FTZ R13, R75, R14 ;  /* 0x0000000e4b0d7221 */ /* 0x004fce0000010000 */
[----:B------:R-:W2:Y:S08]  /*6410*/  MUFU.EX2 R98, R98 ;  /* 0x0000006200627308 */ /* 0x000eb00000000800 */
[----:B------:R-:W3:Y:S01]  /*6420*/  MUFU.EX2 R103, R103 ;  /* 0x0000006700677308 */ /* 0x000ee20000000800 */
[----:B-1----:R-:W-:Y:S01]  /*6430*/  F2FP.SATFINITE.E4M3.F32.PACK_AB_MERGE_C R214, R85, R56, RZ ;  /* 0x0000003855d6723e */ /* 0x002fe200048070ff */
[----:B------:R-:W-:-:S03]  /*6440*/  FADD.FTZ R56, R56, R21 ;  /* 0x0000001538387221 */ /* 0x000fc60000010000 */
[----:B------:R-:W-:Y:S01]  /*6450*/  F2FP.SATFINITE.E4M3.F32.PACK_AB_MERGE_C R214, R81, R54, R214 ;  /* 0x0000003651d6723e */ /* 0x000fe200048070d6 */
[----:B------:R-:W-:-:S02]  /*6460*/  FADD.FTZ R85, R85, R56 ;  /* 0x0000003855557221 */ /* 0x000fc40000010000 */
[----:B------:R-:W-:Y:S01]  /*6470*/  MUFU.EX2 R60, R60 ;  /* 0x0000003c003c7308 */ /* 0x000fe20000000800 */
[----:B--2---:R-:W-:-:S07]  /*6480*/  FADD.FTZ R24, R98, R13 ;  /* 0x0000000d62187221 */ /* 0x004fce0000010000 */
[----:B------:R-:W1:Y:S01]  /*6490*/  MUFU.EX2 R61, R61 ;  /* 0x0000003d003d7308 */ /* 0x000e620000000800 */
[----:B---3--:R-:W-:-:S01]  /*64a0*/  FADD.FTZ R24, R103, R24 ;  /* 0x0000001867187221 */ /* 0x008fc20000010000 */
[----:B------:R-:W-:-:S04]  /*64b0*/  F2FP.SATFINITE.E4M3.F32.PACK_AB_MERGE_C R98, R103, R98, RZ ;  /* 0x000000626762723e */ /* 0x000fc800048070ff */
[----:B------:R-:W-:Y:S02]  /*64c0*/  F2FP.SATFINITE.E4M3.F32.PACK_AB_MERGE_C R213, R75, R94, R98 ;  /* 0x0000005e4bd5723e */ /* 0x000fe40004807062 */
[----:B------:R-:W2:Y:S08]  /*64d0*/  MUFU.EX2 R58, R58 ;  /* 0x0000003a003a7308 */ /* 0x000eb00000000800 */
[----:B------:R-:W3:Y:S01]  /*64e0*/  MUFU.EX2 R79, R79 ;  /* 0x0000004f004f7308 */ /* 0x000ee20000000800 */
[----:B-1----:R-:W-:-:S07]  /*64f0*/  F2FP.SATFINITE.E4M3.F32.PACK_AB_MERGE_C R208, R61, R60, RZ ;  /* 0x0000003c3dd0723e */ /* 0x002fce00048070ff */
[----:B------:R-:W1:Y:S01]  /*6500*/  MUFU.EX2 R57, R57 ;  /* 0x0000003900397308 */ /* 0x000e620000000800 */
[----:B--2---:R-:W-:-:S07]  /*6510*/  FADD.FTZ R28, R58, R85 ;  /* 0x000000553a1c7221 */ /* 0x004fce0000010000 */
[----:B------:R-:W2:Y:S01]  /*6520*/  MUFU.EX2 R100, R100 ;  /* 0x0000006400647308 */ /* 0x000ea20000000800 */
[----:B---3--:R-:W-:-:S07]  /*6530*/  FADD.FTZ R13, R79, R24 ;  /* 0x000000184f0d7221 */ /* 0x008fce0000010000 */
[----:B------:R-:W3:Y:S01]  /*6540*/  MUFU.EX2 R83, R83 ;  /* 0x0000005300537308 */ /* 0x000ee20000000800 */
[C---:B-1----:R-:W-:Y:S01]  /*6550*/  F2FP.SATFINITE.E4M3.F32.PACK_AB_MERGE_C R208, R57.reuse, R58, R208 ;  /* 0x0000003a39d0723e */ /* 0x042fe200048070d0 */
[----:B------:R-:W-:-:S04]  /*6560*/  FADD.FTZ R57, R57, R28 ;  /* 0x0000001c39397221 */ /* 0x000fc80000010000 */
[----:B------:R-:W-:Y:S02]  /*6570*/  FADD.FTZ R60, R60, R57 ;  /* 0x000000393c3c7221 */ /* 0x000fe40000010000 */
[----:B------:R-:W1:Y:S01]  /*6580*/  MUFU.EX2 R102, R102 ;  /* 0x0000006600667308 */ /* 0x000e620000000800 */
[----:B--2---:R-:W-:-:S01]  /*6590*/  FADD.FTZ R28, R100, R13 ;  /* 0x0000000d641c7221 */ /* 0x004fc20000010000 */
[----:B------:R-:W-:-:S06]  /*65a0*/  FADD.FTZ R61, R61, R60 ;  /* 0x0000003c3d3d7221 */ /* 0x000fcc0000010000 */
[----:B------:R-:W2:Y:S01]  /*65b0*/  MUFU.EX2 R87, R87 ;  /* 0x0000005700577308 */ /* 0x000ea20000000800 */
[----:B---3--:R-:W-:-:S07]  /*65c0*/  FADD.FTZ R13, R83, R28 ;  /* 0x0000001c530d7221 */ /* 0x008fce0000010000 */
[----:B------:R-:W3:Y:S01]  /*65d0*/  MUFU.EX2 R104, R104 ;  /* 0x0000006800687308 */ /* 0x000ee20000000800 */
[----:B-1----:R-:W-:-:S01]  /*65e0*/  FADD.FTZ R28, R102, R13 ;  /* 0x0000000d661c7221 */ /* 0x002fc20000010000 */
[----:B------:R-:W-:-:S06]  /*65f0*/  F2FP.SATFINITE.E4M3.F32.PACK_AB_MERGE_C R83, R102, R83, RZ ;  /* 0x000000536653723e */ /* 0x000fcc00048070ff */
[----:B------:R-:W-:Y:S01]  /*6600*/  MUFU.EX2 R64, R64 ;  /* 0x0000004000407308 */ /* 0x000fe20000000800 */
[----:B--2---:R-:W-:-:S07]  /*6610*/  FADD.FTZ R13, R87, R28 ;  /* 0x0000001c570d7221 */ /* 0x004fce0000010000 */
[----:B------:R-:W1:Y:S01]  /*6620*/  MUFU.EX2 R69, R69 ;  /* 0x0000004500457308 */ /* 0x000e620000000800 */
[----:B---3--:R-:W-:-:S07]  /*6630*/  FADD.FTZ R30, R104, R13 ;  /* 0x0000000d681e7221 */ /* 0x008fce0000010000 */
[----:B------:R-:W2:Y:S08]  /*6640*/  MUFU.EX2 R59, R59 ;  /* 0x0000003b003b7308 */ /* 0x000eb00000000800 */
[----:B------:R-:W-:Y:S01]  /*6650*/  MUFU.EX2 R62, R62 ;  /* 0x0000003e003e7308 */ /* 0x000fe20000000800 */
[----:B-1----:R-:W-:-:S07]  /*6660*/  F2FP.SATFINITE.E4M3.F32.PACK_AB_MERGE_C R21, R69, R64, RZ ;  /* 0x000000404515723e */ /* 0x002fce00048070ff */
[----:B------:R-:W1:Y:S01]  /*6670*/  MUFU.EX2 R65, R65 ;  /* 0x0000004100417308 */ /* 0x000e620000000800 */
[----:B--2---:R-:W-:-:S07]  /*6680*/  FADD.FTZ R13, R59, R30 ;  /* 0x0000001e3b0d7221 */ /* 0x004fce0000010000 */
[----:B------:R-:W2:Y:S08]  /*6690*/  MUFU.EX2 R106, R106 ;  /* 0x0000006a006a7308 */ /* 0x000eb00000000800 */
[----:B------:R3:W4:Y:S01]  /*66a0*/  MUFU.EX2 R15, R215 ;  /* 0x000000d7000f7308 */ /* 0x0007220000000800 */
[----:B-1----:R-:W-:Y:S01]  /*66b0*/  F2FP.SATFINITE.E4M3.F32.PACK_AB_MERGE_C R210, R65, R62, R21 ;  /* 0x0000003e41d2723e */ /* 0x002fe20004807015 */
[----:B------:R-:W-:-:S04]  /*66c0*/  FADD.FTZ R62, R62, R61 ;  /* 0x0000003d3e3e7221 */ /* 0x000fc80000010000 */
[----:B------:R-:W-:Y:S02]  /*66d0*/  FADD.FTZ R65, R65, R62 ;  /* 0x0000003e41417221 */ /* 0x000fe40000010000 */
[----:B------:R-:W1:Y:S01]  /*66e0*/  MUFU.EX2 R20, R20 ;  /* 0x0000001400147308 */ /* 0x000e620000000800 */
[----:B--2---:R-:W-:-:S01]  /*66f0*/  FADD.FTZ R30, R106, R13 ;  /* 0x0000000d6a1e7221 */ /* 0x004fc20000010000 */
[----:B------:R-:W-:Y:S01]  /*6700*/  FADD.FTZ R64, R64, R65 ;  /* 0x0000004140407221 */ /* 0x000fe20000010000 */
[----:B------:R-:W-:Y:S02]  /*6710*/  F2FP.SATFINITE.E4M3.F32.PACK_AB_MERGE_C R59, R106, R59, RZ ;  /* 0x0000003b6a3b723e */ /* 0x000fe400048070ff */
[----:B---3--:R-:W-:Y:S01]  /*6720*/  F2FP.SATFINITE.E4M3.F32.PACK_AB_MERGE_C R215, R100, R79, R83 ;  /* 0x0000004f64d7723e */ /* 0x008fe20004807053 */
[----:B------:R-:W-:-:S01]  /*6730*/  FADD.FTZ R69, R69, R64 ;  /* 0x0000004045457221 */ /* 0x000fc20000010000 */
[----:B------:R-:W-:Y:S01]  /*6740*/  F2FP.SATFINITE.E4M3.F32.PACK_AB_MERGE_C R209, R104, R87, R59 ;  /* 0x0000005768d1723e */ /* 0x000fe2000480703b */
[----:B------:R-:W-:Y:S01]  /*6750*/  MUFU.EX2 R12, R12 ;  /* 0x0000000c000c7308 */ /* 0x000fe20000000800 */
[----:B----4-:R-:W-:-:S07]  /*6760*/  FADD.FTZ R13, R15, R30 ;  /* 0x0000001e0f0d7221 */ /* 0x010fce0000010000 */
[----:B------:R-:W2:Y:S01]  /*6770*/  MUFU.EX2 R45, R45 ;  /* 0x0000002d002d7308 */ /* 0x000ea20000000800 */
[----:B-1----:R-:W-:-:S07]  /*6780*/  FADD.FTZ R13, R20, R13 ;  /* 0x0000000d140d7221 */ /* 0x002fce0000010000 */
[----:B------:R-:W1:Y:S08]  /*6790*/  MUFU.EX2 R26, R26 ;  /* 0x0000001a001a7308 */ /* 0x000e700000000800 */
[----:B------:R-:W-:Y:S01]  /*67a0*/  MUFU.EX2 R6, R6 ;  /* 0x0000000600067308 */ /* 0x000fe20000000800 */
[----:B--2---:R-:W-:-:S07]  /*67b0*/  F2FP.SATFINITE.E4M3.F32.PACK_AB_MERGE_C R21, R45, R12, RZ ;  /* 0x0000000c2d15723e */ /* 0x004fce00048070ff */
[----:B------:R-:W2:Y:S01]  /*67c0*/  MUFU.EX2 R117, R117 ;  /* 0x0000007500757308 */ /* 0x000ea20000000800 */
[----:B-1----:R-:W-:-:S07]  /*67d0*/  FADD.FTZ R32, R26, R13 ;  /* 0x0000000d1a207221 */ /* 0x002fce0000010000 */
[----:B------:R-:W1:Y:S08]  /*67e0*/  MUFU.EX2 R71, R71 ;  /* 0x0000004700477308 */ /* 0x000e700000000800 */
[----:B------:R-:W3:Y:S01]  /*67f0*/  MUFU.EX2 R4, R4 ;  /* 0x0000000400047308 */ /* 0x000ee20000000800 */
[----:B--2---:R-:W-:Y:S01]  /*6800*/  F2FP.SATFINITE.E4M3.F32.PACK_AB_MERGE_C R204, R117, R6, R21 ;  /* 0x0000000675cc723e */ /* 0x004fe20004807015 */
[----:B------:R-:W-:-:S04]  /*6810*/  FADD.FTZ R6, R6, R69 ;  /* 0x0000004506067221 */ /* 0x000fc80000010000 */
[----:B------:R-:W-:Y:S02]  /*6820*/  FADD.FTZ R117, R117, R6 ;  /* 0x0000000675757221 */ /* 0x000fe40000010000 */
[----:B------:R-:W2:Y:S01]  /*6830*/  MUFU.EX2 R5, R5 ;  /* 0x0000000500057308 */ /* 0x000ea20000000800 */
[----:B-1----:R-:W-:-:S01]  /*6840*/  FADD.FTZ R13, R71, R32 ;  /* 0x00000020470d7221 */ /* 0x002fc20000010000 */
[----:B------:R-:W-:Y:S01]  /*6850*/  FADD.FTZ R32, R12, R117 ;  /* 0x000000750c207221 */ /* 0x000fe20000010000 */
[----:B------:R-:W-:-:S03]  /*6860*/  F2FP.SATFINITE.E4M3.F32.PACK_AB_MERGE_C R71, R71, R26, RZ ;  /* 0x0000001a4747723e */ /* 0x000fc600048070ff */
[----:B------:R-:W-:Y:S01]  /*6870*/  FADD.FTZ R45, R45, R32 ;  /* 0x000000202d2d7221 */ /* 0x000fe20000010000 */
[----:B------:R-:W-:Y:S01]  /*6880*/  F2FP.SATFINITE.E4M3.F32.PACK_AB_MERGE_C R211, R20, R15, R71 ;  /* 0x0000000f14d3723e */ /* 0x000fe20004807047 */
[----:B------:R-:W-:Y:S01]  /*6890*/  MUFU.EX2 R38, R38 ;  /* 0x0000002600267308 */ /* 0x000fe20000000800 */
[----:B---3--:R-:W-:-:S07]  /*68a0*/  FADD.FTZ R6, R4, R13 ;  /* 0x0000000d04067221 */ /* 0x008fce0000010000 */
[----:B------:R-:W1:Y:S01]  /*68b0*/  MUFU.EX2 R53, R53 ;  /* 0x0000003500357308 */ /* 0x000e620000000800 */
[----:B--2---:R-:W-:-:S07]  /*68c0*/  FADD.FTZ R12, R5, R6 ;  /* 0x00000006050c7221 */ /* 0x004fce0000010000 */
[----:B------:R-:W2:Y:S08]  /*68d0*/  MUFU.EX2 R221, R221 ;  /* 0x000000dd00dd7308 */ /* 0x000eb00000000800 */
[----:B------:R-:W-:Y:S01]  /*68e0*/  MUFU.EX2 R34, R34 ;  /* 0x0000002200227308 */ /* 0x000fe20000000800 */
[----:B-1----:R-:W-:-:S07]  /*68f0*/  F2FP.SATFINITE.E4M3.F32.PACK_AB_MERGE_C R21, R53, R38, RZ ;  /* 0x000000263515723e */ /* 0x002fce00048070ff */
[----:B------:R-:W1:Y:S01]  /*6900*/  MUFU.EX2 R49, R49 ;  /* 0x0000003100317308 */ /* 0x000e620000000800 */
[----:B--2---:R-:W-:-:S07]  /*6910*/  FADD.FTZ R13, R221, R12 ;  /* 0x0000000cdd0d7221 */ /* 0x004fce0000010000 */
[----:B------:R-:W2:Y:S08]  /*6920*/  MUFU.EX2 R14, R47 ;  /* 0x0000002f000e7308 */ /* 0x000eb00000000800 */
[----:B------:R-:W3:Y:S01]  /*6930*/  MUFU.EX2 R223, R223 ;  /* 0x000000df00df7308 */ /* 0x000ee20000000800 */
[----:B-1----:R-:W-:Y:S01]  /*6940*/  F2FP.SATFINITE.E4M3.F32.PACK_AB_MERGE_C R206, R49, R34, R21 ;  /* 0x0000002231ce723e */ /* 0x002fe20004807015 */
[----:B------:R-:W-:-:S04]  /*6950*/  FADD.FTZ R34, R34, R45 ;  /* 0x0000002d22227221 */ /* 0x000fc80000010000 */
[----:B------:R-:W-:Y:S02]  /*6960*/  FADD.FTZ R49, R49, R34 ;  /* 0x0000002231317221 */ /* 0x000fe40000010000 */
[----:B------:R-:W1:Y:S01]  /*6970*/  MUFU.EX2 R24, R51 ;  /* 0x0000003300187308 */ /* 0x000e620000000800 */
[C---:B--2---:R-:W-:Y:S01]  /*6980*/  F2FP.SATFINITE.E4M3.F32.PACK_AB_MERGE_C R21, R14.reuse, R221, RZ ;  /* 0x000000dd0e15723e */ /* 0x044fe200048070ff */
[----:B------:R-:W-:Y:S01]  /*6990*/  FADD.FTZ R14, R14, R13 ;  /* 0x0000000d0e0e7221 */ /* 0x000fe20000010000 */
[----:B------:R-:W-:-:S01]  /*69a0*/  FADD.FTZ R38, R38, R49 ;  /* 0x0000003126267221 */ /* 0x000fc20000010000 */
[----:B------:R-:W-:Y:S02]  /*69b0*/  F2FP.SATFINITE.E4M3.F32.PACK_AB_MERGE_C R221, R80, R25, R84 ;  /* 0x0000001950dd723e */ /* 0x000fe40004807054 */
[----:B------:R-:W-:Y:S01]  /*69c0*/  F2FP.SATFINITE.E4M3.F32.PACK_AB_MERGE_C R205, R5, R4, R21 ;  /* 0x0000000405cd723e */ /* 0x000fe20004807015 */
[----:B------:R-:W-:Y:S01]  /*69d0*/  FADD.FTZ R53, R53, R38 ;  /* 0x0000002635357221 */ /* 0x000fe20000010000 */
[----:B------:R-:W2:Y:S01]  /*69e0*/  MUFU.EX2 R225, R225 ;  /* 0x000000e100e17308 */ /* 0x000ea20000000800 */
[----:B---3--:R-:W-:-:S07]  /*69f0*/  FADD.FTZ R13, R223, R14 ;  /* 0x0000000edf0d7221 */ /* 0x008fce0000010000 */
[----:B------:R-:W-:Y:S01]  /*6a00*/  MUFU.EX2 R68, R68 ;  /* 0x0000004400447308 */ /* 0x000fe20000000800 */
[----:B-1----:R-:W-:-:S07]  /*6a10*/  FADD.FTZ R14, R24, R13 ;  /* 0x0000000d180e7221 */ /* 0x002fce0000010000 */
[----:B------:R-:W1:Y:S01]  /*6a20*/  MUFU.EX2 R29, R29 ;  /* 0x0000001d001d7308 */ /* 0x000e620000000800 */
[----:B--2---:R-:W-:-:S07]  /*6a30*/  FADD.FTZ R13, R225, R14 ;  /* 0x0000000ee10d7221 */ /* 0x004fce0000010000 */
[----:B------:R-:W2:Y:S08]  /*6a40*/  MUFU.EX2 R28, R55 ;  /* 0x00000037001c7308 */ /* 0x000eb00000000800 */
[----:B------:R-:W-:Y:S01]  /*6a50*/  MUFU.EX2 R66, R66 ;  /* 0x0000004200427308 */ /* 0x000fe20000000800 */
[----:B-1----:R-:W-:-:S07]  /*6a60*/  F2FP.SATFINITE.E4M3.F32.PACK_AB_MERGE_C R26, R29, R68, RZ ;  /* 0x000000441d1a723e */ /* 0x002fce00048070ff */
[----:B------:R-:W1:Y:S01]  /*6a70*/  MUFU.EX2 R129, R129 ;  /* 0x0000008100817308 */ /* 0x000e620000000800 */
[C---:B--2---:R-:W-:Y:S01]  /*6a80*/  F2FP.SATFINITE.E4M3.F32.PACK_AB_MERGE_C R225, R28.reuse, R225, RZ ;  /* 0x000000e11ce1723e */ /* 0x044fe200048070ff */
[----:B------:R-:W-:-:S03]  /*6a90*/  FADD.FTZ R28, R28, R13 ;  /* 0x0000000d1c1c7221 */ /* 0x000fc60000010000 */
[----:B------:R-:W-:Y:S01]  /*6aa0*/  F2FP.SATFINITE.E4M3.F32.PACK_AB_MERGE_C R207, R24, R223, R225 ;  /* 0x000000df18cf723e */ /* 0x000fe200048070e1 */
[----:B------:R-:W-:Y:S02]  /*6ab0*/  IMAD.MOV.U32 R225, RZ, RZ, R76 ;  /* 0x000000ffffe17224 */ /* 0x000fe400078e004c */
[----:B------:R-:W2:Y:S01]  /*6ac0*/  MUFU.EX2 R123, R123 ;  /* 0x0000007b007b7308 */ /* 0x000ea20000000800 */
[----:B------:R-:W-:-:S07]  /*6ad0*/  IMAD.MOV.U32 R223, RZ, RZ, R88 ;  /* 0x000000ffffdf7224 */ /* 0x000fce00078e0058 */
[----:B------:R-:W3:Y:S01]  /*6ae0*/  MUFU.EX2 R30, R27 ;  /* 0x0000001b001e7308 */ /* 0x000ee20000000800 */
[----:B-1----:R-:W-:Y:S01]  /*6af0*/  F2FP.SATFINITE.E4M3.F32.PACK_AB_MERGE_C R200, R129, R66, R26 ;  /* 0x0000004281c8723e */ /* 0x002fe2000480701a */
[----:B------:R-:W-:-:S04]  /*6b00*/  FADD.FTZ R66, R66, R53 ;  /* 0x0000003542427221 */ /* 0x000fc80000010000 */
[----:B------:R-:W-:Y:S02]  /*6b10*/  FADD.FTZ R129, R129, R66 ;  /* 0x0000004281817221 */ /* 0x000fe40000010000 */
[----:B------:R-:W1:Y:S01]  /*6b20*/  MUFU.EX2 R127, R127 ;  /* 0x0000007f007f7308 */ /* 0x000e620000000800 */
[----:B--2---:R-:W-:-:S01]  /*6b30*/  FADD.FTZ R13, R123, R28 ;  /* 0x0000001c7b0d7221 */ /* 0x004fc20000010000 */
[----:B------:R-:W-:-:S04]  /*6b40*/  FADD.FTZ R68, R68, R129 ;  /* 0x0000008144447221 */ /* 0x000fc80000010000 */
[----:B------:R-:W-:Y:S02]  /*6b50*/  FADD.FTZ R29, R29, R68 ;  /* 0x000000441d1d7221 */ /* 0x000fe40000010000 */
[----:B------:R-:W-:Y:S01]  /*6b60*/  MUFU.EX2 R33, R33 ;  /* 0x0000002100217308 */ /* 0x000fe20000000800 */
[----:B---3--:R-:W-:-:S07]  /*6b70*/  FADD.FTZ R26, R30, R13 ;  /* 0x0000000d1e1a7221 */ /* 0x008fce0000010000 */
[----:B------:R-:W2:Y:S01]  /*6b80*/  MUFU.EX2 R72, R72 ;  /* 0x0000004800487308 */ /* 0x000ea20000000800 */
[----:B-1----:R-:W-:-:S07]  /*6b90*/  FADD.FTZ R13, R127, R26 ;  /* 0x0000001a7f0d7221 */ /* 0x002fce0000010000 */
[----:B------:R-:W1:Y:S08]  /*6ba0*/  MUFU.EX2 R6, R31 ;  /* 0x0000001f00067308 */ /* 0x000e700000000800 */
[----:B------:R-:W-:Y:S01]  /*6bb0*/  MUFU.EX2 R70, R70 ;  /* 0x0000004600467308 */ /* 0x000fe20000000800 */
[----:B--2---:R-:W-:-:S07]  /*6bc0*/  F2FP.SATFINITE.E4M3.F32.PACK_AB_MERGE_C R25, R72, R33, RZ ;  /* 0x000000214819723e */ /* 0x004fce00048070ff */
[----:B------:R-:W2:Y:S01]  /*6bd0*/  MUFU.EX2 R133, R133 ;  /* 0x0000008500857308 */ /* 0x000ea20000000800 */
[C---:B-1----:R-:W-:Y:S01]  /*6be0*/  F2FP.SATFINITE.E4M3.F32.PACK_AB_MERGE_C R127, R6.reuse, R127, RZ ;  /* 0x0000007f067f723e */ /* 0x042fe200048070ff */
[----:B------:R-:W-:-:S03]  /*6bf0*/  FADD.FTZ R6, R6, R13 ;  /* 0x0000000d06067221 */ /* 0x000fc60000010000 */
[----:B------:R-:W-:-:S03]  /*6c00*/  F2FP.SATFINITE.E4M3.F32.PACK_AB_MERGE_C R201, R30, R123, R127 ;  /* 0x0000007b1ec9723e */ /* 0x000fc6000480707f */
[----:B------:R-:W1:Y:S08]  /*6c10*/  MUFU.EX2 R101, R101 ;  /* 0x0000006500657308 */ /* 0x000e700000000800 */
[----:B------:R-:W3:Y:S01]  /*6c20*/  MUFU.EX2 R12, R35 ;  /* 0x00000023000c7308 */ /* 0x000ee20000000800 */
[----:B--2---:R-:W-:Y:S01]  /*6c30*/  F2FP.SATFINITE.E4M3.F32.PACK_AB_MERGE_C R202, R133, R70, R25 ;  /* 0x0000004685ca723e */ /* 0x004fe20004807019 */
[----:B------:R-:W-:-:S04]  /*6c40*/  FADD.FTZ R70, R70, R29 ;  /* 0x0000001d46467221 */ /* 0x000fc80000010000 */
[----:B------:R-:W-:Y:S02]  /*6c50*/  FADD.FTZ R70, R133, R70 ;  /* 0x0000004685467221 */ /* 0x000fe40000010000 */
[----:B------:R-:W2:Y:S01]  /*6c60*/  MUFU.EX2 R41, R41 ;  /* 0x0000002900297308 */ /* 0x000ea20000000800 */
[----:B-1----:R-:W-:-:S01]  /*6c70*/  FADD.FTZ R13, R101, R6 ;  /* 0x00000006650d7221 */ /* 0x002fc20000010000 */
[----:B------:R-:W-:-:S06]  /*6c80*/  FADD.FTZ R33, R33, R70 ;  /* 0x0000004621217221 */ /* 0x000fcc0000010000 */
[----:B------:R-:W1:Y:S01]  /*6c90*/  MUFU.EX2 R14, R39 ;  /* 0x00000027000e7308 */ /* 0x000e620000000800 */
[----:B---3--:R-:W-:-:S01]  /*6ca0*/  FADD.FTZ R4, R12, R13 ;  /* 0x0000000d0c047221 */ /* 0x008fc20000010000 */
[----:B------:R-:W-:-:S03]  /*6cb0*/  IMAD.IADD R13, R137, 0x1, R10 ;  /* 0x00000001890d7824 */ /* 0x000fc600078e020a */
[----:B--2---:R-:W-:Y:S01]  /*6cc0*/  FADD.FTZ R5, R41, R4 ;  /* 0x0000000429057221 */ /* 0x004fe20000010000 */
[----:B------:R-:W-:Y:S01]  /*6cd0*/  VIADD R4, R139, 0xfffffffe ;  /* 0xfffffffe8b047836 */ /* 0x000fe20000000000 */
[C---:B-1----:R-:W-:Y:S02]  /*6ce0*/  F2FP.SATFINITE.E4M3.F32.PACK_AB_MERGE_C R6, R14.reuse, R41, RZ ;  /* 0x000000290e06723e */ /* 0x042fe400048070ff */
[----:B------:R-:W-:-:S02]  /*6cf0*/  FADD.FTZ R5, R14, R5 ;  /* 0x000000050e057221 */ /* 0x000fc40000010000 */
[----:B------:R-:W-:Y:S01]  /*6d00*/  F2FP.SATFINITE.E4M3.F32.PACK_AB_MERGE_C R203, R12, R101, R6 ;  /* 0x000000650ccb723e */ /* 0x000fe20004807006 */
[----:B------:R-:W-:-:S01]  /*6d10*/  FADD.FTZ R6, R72, R33 ;  /* 0x0000002148067221 */ /* 0x000fc20000010000 */
        /* <DEDUP_REMOVED lines=11> */
.L_x_736:
[----:B------:R-:W-:-:S13]  /*6dd0*/  ISETP.NE.AND P1, PT, R11, 0x1, PT ;  /* 0x000000010b00780c */ /* 0x000fda0003f25270 */
[----:B------:R-:W1:Y:S02]  /*6de0*/  @P1 LDC.64 R14, c[0x0][0x9e8] ;  /* 0x00027a00ff0e1b82 */ /* 0x000e640000000a00 */
[----:B-1----:R-:W-:-:S05]  /*6df0*/  @P1 IMAD.HI.U32 R12, R10, R14, RZ ;  /* 0x0000000e0a0c1227 */ /* 0x002fca00078e00ff */
[----:B------:R-:W-:-:S07]  /*6e00*/  @P1 SHF.R.U32.HI R10, RZ, R15, R12 ;  /* 0x0000000fff0a1219 */ /* 0x000fce000001160c */
.L_x_737:
[----:B------:R-:W-:-:S05]  /*6e10*/  IMAD R10, R10, R11, R11 ;  /* 0x0000000b0a0a7224 */ /* 0x000fca00078e020b */
[----:B------:R-:W-:-:S07]  /*6e20*/  VIMNMX R13, R13, R10, PT ;  /* 0x0000000a0d0d7248 */ /* 0x000fce0003fe0100 */
.L_x_735:
[----:B------:R-:W-:Y:S01]  /*6e30*/  IMAD.MOV.U32 R10, RZ, RZ, RZ ;  /* 0x000000ffff0a7224 */ /* 0x000fe200078e00ff */
[----:B------:R-:W-:Y:S01]  /*6e40*/  CS2R R86, SRZ ;  /* 0x0000000000567805 */ /* 0x000fe2000001ff00 */
[----:B------:R-:W-:Y:S01]  /*6e50*/  IMAD.MOV.U32 R11, RZ, RZ, R13 ;  /* 0x000000ffff0b7224 */ /* 0x000fe200078e000d */
[----:B------:R-:W-:Y:S02]  /*6e60*/  CS2R R84, SRZ ;  /* 0x0000000000547805 */ /* 0x000fe4000001ff00 */
[----:B------:R-:W-:Y:S02]  /*6e70*/  CS2R R82, SRZ ;  /* 0x0000000000527805 */ /* 0x000fe4000001ff00 */
[----:B------:R-:W-:Y:S01]  /*6e80*/  CS2R R80, SRZ ;  /* 0x0000000000507805 */ /* 0x000fe2000001ff00 */
[----:B------:R-:W-:Y:S01]  /*6e90*/  IMAD.HI R13, R13, -0x6db6db6d, R10 ;  /* 0x924924930d0d7827 */ /* 0x000fe200078e020a */
[----:B------:R-:W-:Y:S02]  /*6ea0*/  CS2R R78, SRZ ;  /* 0x00000000004e7805 */ /* 0x000fe4000001ff00 */
[----:B------:R-:W-:-:S02]  /*6eb0*/  CS2R R76, SRZ ;  /* 0x00000000004c7805 */ /* 0x000fc4000001ff00 */
[----:B------:R-:W-:Y:S02]  /*6ec0*/  CS2R R74, SRZ ;  /* 0x00000000004a7805 */ /* 0x000fe4000001ff00 */
[----:B------:R-:W-:Y:S02]  /*6ed0*/  CS2R R72, SRZ ;  /* 0x0000000000487805 */ /* 0x000fe4000001ff00 */
[----:B------:R-:W-:Y:S02]  /*6ee0*/  SHF.R.U32.HI R10, RZ, 0x1f, R13 ;  /* 0x0000001fff0a7819 */ /* 0x000fe4000001160d */
[----:B------:R-:W-:Y:S02]  /*6ef0*/  CS2R R70, SRZ ;  /* 0x0000000000467805 */ /* 0x000fe4000001ff00 */
[----:B------:R-:W-:Y:S02]  /*6f00*/  CS2R R68, SRZ ;  /* 0x0000000000447805 */ /* 0x000fe4000001ff00 */
[----:B------:R-:W-:-:S02]  /*6f10*/  CS2R R66, SRZ ;  /* 0x0000000000427805 */ /* 0x000fc4000001ff00 */
[----:B------:R-:W-:Y:S02]  /*6f20*/  LEA.HI.SX32 R13, R13, R10, 0x19 ;  /* 0x0000000a0d0d7211 */ /* 0x000fe400078fcaff */
[----:B------:R-:W-:Y:S02]  /*6f30*/  CS2R R64, SRZ ;  /* 0x0000000000407805 */ /* 0x000fe4000001ff00 */
[----:B------:R-:W-:Y:S02]  /*6f40*/  CS2R R62, SRZ ;  /* 0x00000000003e7805 */ /* 0x000fe4000001ff00 */
[----:B------:R-:W-:Y:S02]  /*6f50*/  CS2R R60, SRZ ;  /* 0x00000000003c7805 */ /* 0x000fe4000001ff00 */
[----:B------:R-:W-:Y:S02]  /*6f60*/  VIMNMX R13, R230, R13, !PT ;  /* 0x0000000de60d7248 */ /* 0x000fe40007fe0100 */
[----:B------:R-:W-:-:S02]  /*6f70*/  CS2R R58, SRZ ;  /* 0x00000000003a7805 */ /* 0x000fc4000001ff00 */
[----:B------:R-:W-:Y:S02]  /*6f80*/  CS2R R56, SRZ ;  /* 0x0000000000387805 */ /* 0x000fe4000001ff00 */
[----:B------:R-:W-:Y:S02]  /*6f90*/  CS2R R54, SRZ ;  /* 0x0000000000367805 */ /* 0x000fe4000001ff00 */
[----:B------:R-:W-:Y:S02]  /*6fa0*/  ISETP.GE.AND P1, PT, R4, R13, PT ;  /* 0x0000000d0400720c */ /* 0x000fe40003f26270 */
        /* <DEDUP_REMOVED lines=14> */
[----:B------:R-:W-:Y:S01]  /*7090*/  CS2R R24, SRZ ;  /* 0x0000000000187805 */ /* 0x000fe2000001ff00 */
[----:B------:R-:W-:Y:S06]  /*70a0*/  @!P1 BRA `(.L_x_738) ;  /* 0x0000005c00149947 */ /* 0x000fec0003800000 */
[----:B------:R-:W-:Y:S01]  /*70b0*/  IMAD.IADD R11, R232, 0x1, R8 ;  /* 0x00000001e80b7824 */ /* 0x000fe200078e0208 */
[----:B------:R-:W-:Y:S01]  /*70c0*/  ULDC UR40, c[0x0][0x9e4] ;  /* 0x0002790000287ab9 */ /* 0x000fe20000000800 */
[----:B------:R-:W-:Y:S01]  /*70d0*/  IMAD.MOV.U32 R87, RZ, RZ, RZ ;  /* 0x000000ffff577224 */ /* 0x000fe200078e00ff */
[----:B------:R-:W-:Y:S01]  /*70e0*/  ULDC UR41, c[0x0][0x9dc] ;  /* 0x0002770000297ab9 */ /* 0x000fe20000000800 */
[----:B------:R-:W-:Y:S01]  /*70f0*/  ULDC UR49, c[0x0][0x2e0] ;  /* 0x0000b80000317ab9 */ /* 0x000fe20000000800 */
[----:B------:R-:W-:-:S05]  /*7100*/  ULDC UR45, c[0x0][0x9e0] ;  /* 0x00027800002d7ab9 */ /* 0x000fca0000000800 */
.L_x_756:
[----:B------:R-:W-:Y:S01]  /*7110*/  UIADD3 UR50, UR48, 0x1, URZ ;  /* 0x0000000130327890 */ /* 0x000fe2000fffe03f */
[----:B------:R-:W-:-:S03]  /*7120*/  ISETP.NE.AND P2, PT, RZ, UR39, PT ;  /* 0x00000027ff007c0c */ /* 0x000fc6000bf45270 */
[----:B------:R-:W-:-:S04]  /*7130*/  UISETP.NE.AND UP0, UPT, UR50, 0x2, UPT ;  /* 0x000000023200788c */ /* 0x000fc8000bf05270 */
[----:B------:R-:W-:Y:S02]  /*7140*/  USEL UR6, URZ, 0x1, UP0 ;  /* 0x000000013f067887 */ /* 0x000fe40008000000 */
[----:B------:R-:W-:-:S04]  /*7150*/  USEL UR50, UR50, URZ, UP0 ;  /* 0x0000003f32327287 */ /* 0x000fc80008000000 */
[----:B------:R-:W-:Y:S01]  /*7160*/  LOP3.LUT R10, R18, UR6, RZ, 0x3c, !PT ;  /* 0x00000006120a7c12 */ /* 0x000fe2000f8e3cff */
[----:B------:R-:W-:Y:S07]  /*7170*/  @P2 BRA `(.L_x_739) ;  /* 0x0000000000282947 */ /* 0x000fee0003800000 */
[----:B------:R-:W-:Y:S05]  /*7180*/  @!P0 BRA `(.L_x_740) ;  /* 0x0000000000048947 */ /* 0x000fea0003800000 */
[----:B------:R-:W-:Y:S01]  /*7190*/  BPT.TRAP 0x1 ;  /* 0x000000040000795c */ /* 0x000fe20000300000 */
.L_x_740:
[----:B------:R-:W-:Y:S01]  /*71a0*/  ULEA UR6, UR50, UR37, 0x3 ;  /* 0x0000002532067291 */ /* 0x000fe2000f8e183f */
[----:B------:R-:W-:-:S08]  /*71b0*/  SHF.L.U32 R12, R10, 0x1f, RZ ;  /* 0x0000001f0a0c7819 */ /* 0x000fd000000006ff */
[----:B------:R1:W2:Y:S01]  /*71c0*/  SYNCS.PHASECHK.TRANS64.TRYWAIT P1, [UR6+0x2e830], R12 ;  /* 0x02e8300cff0075a7 */ /* 0x0002a20008020146 */
[----:B------:R-:W-:Y:S05]  /*71d0*/  @!P0 BRA `(.L_x_741) ;  /* 0x0000000000048947 */ /* 0x000fea0003800000 */
[----:B------:R-:W-:Y:S01]  /*71e0*/  BPT.TRAP 0x1 ;  /* 0x000000040000795c */ /* 0x000fe20000300000 */
.L_x_741:
[----:B--2---:R-:W-:Y:S05]  /*71f0*/  @P1 BRA `(.L_x_739) ;  /* 0x0000000000081947 */ /* 0x004fea0003800000 */
[----:B------:R-:W2:Y:S02]  /*7200*/  SYNCS.PHASECHK.TRANS64.TRYWAIT P1, [UR6+0x2e830], R12 ;  /* 0x02e8300cff0075a7 */ /* 0x000ea40008020146 */
[----:B--2---:R-:W-:Y:S05]  /*7210*/  @!P1 BRA `(.L_x_742) ;  /* 0x0000014c00909947 */ /* 0x004fea0003800000 */
.L_x_739:
[----:B------:R-:W3:Y:S01]  /*7220*/  S2R R14, SR_TID.X ;  /* 0x00000000000e7919 */ /* 0x000ee20000002100 */
[----:B------:R-:W-:Y:S01]  /*7230*/  R2UR UR51, R9 ;  /* 0x00000000093372ca */ /* 0x000fe200000e0000 */
[----:B------:R-:W-:Y:S01]  /*7240*/  UMOV UR19, 0x40000040 ;  /* 0x4000004000137882 */ /* 0x000fe20000000000 */
[----:B------:R-:W-:Y:S01]  /*7250*/  UMOV UR20, UR16 ;  /* 0x0000001000147c82 */ /* 0x000fe20008000000 */
[----:B------:R-:W-:Y:S01]  /*7260*/  UMOV UR21, UR17 ;  /* 0x0000001100157c82 */ /* 0x000fe20008000000 */
        /* <DEDUP_REMOVED lines=9> */
[----:B------:R-:W-:Y:S01]  /*7300*/  UIMAD UR51, UR50, 0x700, UR51 ;  /* 0x00000700323378a4 */ /* 0x000fe2000f8e0233 */
[----:B------:R-:W-:Y:S01]  /*7310*/  UMOV UR35, 0x40000040 ;  /* 0x4000004000237882 */ /* 0x000fe20000000000 */
[----:B------:R-:W-:-:S02]  /*7320*/  UMOV UR7, 0x40000040 ;  /* 0x4000004000077882 */ /* 0x000fc40000000000 */
[----:B------:R-:W-:Y:S02]  /*7330*/  UIADD3 UR22, UR51, 0x100, URZ ;  /* 0x0000010033167890 */ /* 0x000fe4000fffe03f */
[----:B------:R-:W-:Y:S02]  /*7340*/  UIADD3 UR26, UR51, 0x200, URZ ;  /* 0x00000200331a7890 */ /* 0x000fe4000fffe03f */
[----:B------:R-:W-:Y:S01]  /*7350*/  UMOV UR18, UR51 ;  /* 0x0000003300127c82 */ /* 0x000fe20008000000 */
[----:B------:R-:W-:Y:S02]  /*7360*/  UIADD3 UR30, UR51, 0x300, URZ ;  /* 0x00000300331e7890 */ /* 0x000fe4000fffe03f */
[----:B------:R-:W-:Y:S02]  /*7370*/  UIADD3 UR34, UR51, 0x400, URZ ;  /* 0x0000040033227890 */ /* 0x000fe4000fffe03f */
[----:B------:R-:W-:Y:S02]  /*7380*/  UIADD3 UR6, UR51, 0x600, URZ ;  /* 0x0000060033067890 */ /* 0x000fe4000fffe03f */
[----:B------:R-:W-:Y:S01]  /*7390*/  UIADD3 UR10, UR51, 0x602, URZ ;  /* 0x00000602330a7890 */ /* 0x000fe2000fffe03f */
[----:B------:R-:W-:Y:S01]  /*73a0*/  UMOV UR11, 0x40000040 ;  /* 0x40000040000b7882 */ /* 0x000fe20000000000 */
[----:B---3--:R-:W-:Y:S01]  /*73b0*/  SHF.R.U32.HI R14, RZ, 0x7, R14 ;  /* 0x00000007ff0e7819 */ /* 0x008fe2000001160e */
[----:B------:R-:W-:Y:S01]  /*73c0*/  UIADD3 UR14, UR51, 0x6, URZ ;  /* 0x00000006330e7890 */ /* 0x000fe2000fffe03f */
[----:B------:R-:W-:-:S03]  /*73d0*/  UMOV UR15, 0x40000040 ;  /* 0x40000040000f7882 */ /* 0x000fc60000000000 */
[----:B-12---:R-:W-:-:S05]  /*73e0*/  VIADD R12, R14, 0x8 ;  /* 0x000000080e0c7836 */ /* 0x006fca0000000000 */
[----:B------:R1:W-:Y:S06]  /*73f0*/  BAR.SYNC.DEFER_BLOCKING R12, 0x100 ;  /* 0x0004000c0000751d */ /* 0x0003ec0000010000 */
[----:B------:R-:W-:-:S06]  /*7400*/  WARPGROUP.ARRIVE ;  /* 0x00000000000079c5 */ /* 0x000fcc0000000000 */
[----:B------:R-:W-:Y:S01]  /*7410*/  QGMMA.64x32x32.F32.E4M3.E4M3 R184, gdesc[UR16], RZ, !UPT, gsb0 ;  /* 0x0060000010b879f3 */ /* 0x000fe2000c0008ff */
[----:B------:R-:W-:Y:S01]  /*7420*/  UIADD3 UR18, UR51, 0x500, URZ ;  /* 0x0000050033127890 */ /* 0x000fe2000fffe03f */
        /* <DEDUP_REMOVED lines=152> */
.L_x_744:
[----:B------:R-:W-:Y:S01]  /*7db0*/  ULEA UR6, UR48, UR37, 0x3 ;  /* 0x0000002530067291 */ /* 0x000fe2000f8e183f */
[----:B------:R-:W-:-:S08]  /*7dc0*/  SHF.L.U32 R12, R18, 0x1f, RZ ;  /* 0x0000001f120c7819 */ /* 0x000fd000000006ff */
[----:B------:R1:W2:Y:S01]  /*7dd0*/  SYNCS.PHASECHK.TRANS64.TRYWAIT P1, [UR6+0x2e850], R12 ;  /* 0x02e8500cff0075a7 */ /* 0x0002a20008020146 */
[----:B------:R-:W-:Y:S05]  /*7de0*/  @!P0 BRA `(.L_x_745) ;  /* 0x0000000000048947 */ /* 0x000fea0003800000 */
[----:B------:R-:W-:Y:S01]  /*7df0*/  BPT.TRAP 0x1 ;  /* 0x000000040000795c */ /* 0x000fe20000300000 */
.L_x_745:
[----:B--2---:R-:W-:Y:S05]  /*7e00*/  @P1 BRA `(.L_x_743) ;  /* 0x0000000000081947 */ /* 0x004fea0003800000 */
[----:B------:R-:W2:Y:S02]  /*7e10*/  SYNCS.PHASECHK.TRANS64.TRYWAIT P1, [UR6+0x2e850], R12 ;  /* 0x02e8500cff0075a7 */ /* 0x000ea40008020146 */
[----:B--2---:R-:W-:Y:S05]  /*7e20*/  @!P1 BRA `(.L_x_746) ;  /* 0x0000014000a49947 */ /* 0x004fea0003800000 */
.L_x_743:
[----:B------:R-:W-:Y:S01]  /*7e30*/  UIADD3 UR6, UR37, 0x400, URZ ;  /* 0x0000040025067890 */ /* 0x000fe2000fffe03f */
[----:B------:R-:W-:Y:S01]  /*7e40*/  WARPGROUP.ARRIVE ;  /* 0x00000000000079c5 */ /* 0x000fe20000000000 */
[----:B------:R-:W-:Y:S01]  /*7e50*/  UMOV UR7, 0xc0000010 ;  /* 0xc000001000077882 */ /* 0x000fe20000000000 */
[----:B------:R-:W-:Y:S01]  /*7e60*/  UMOV UR11, 0xc0000010 ;  /* 0xc0000010000b7882 */ /* 0x000fe20000000000 */
[----:B------:R-:W-:-:S03]  /*7e70*/  USHF.R.U32.HI UR6, URZ, 0x4, UR6 ;  /* 0x000000043f067899 */ /* 0x000fc60008011606 */
[----:B------:R-:W3:Y:S01]  /*7e80*/  S2R R14, SR_TID.X ;  /* 0x00000000000e7919 */ /* 0x000ee20000002100 */
[----:B------:R-:W4:Y:S01]  /*7e90*/  LDC R18, c[0x0][0x288] ;  /* 0x0000a200ff127b82 */ /* 0x000f220000000800 */
[----:B-12---:R-:W-:Y:S01]  /*7ea0*/  IMAD.U32 R12, RZ, RZ, UR50 ;  /* 0x00000032ff0c7e24 */ /* 0x006fe2000f8e00ff */
[----:B------:R-:W-:Y:S01]  /*7eb0*/  ULOP3.LUT UR6, UR6, 0x3fff, URZ, 0xc0, !UPT ;  /* 0x00003fff06067892 */ /* 0x000fe2000f8ec03f */
[----:B------:R-:W-:-:S03]  /*7ec0*/  LOP3.LUT P1, RZ, R17, 0x80000, RZ, 0xc0, !PT ;  /* 0x0008000011ff7812 */ /* 0x000fc6000782c0ff */
[----:B------:R-:W-:-:S04]  /*7ed0*/  ULOP3.LUT UR6, UR6, 0x10000, URZ, 0xfc, !UPT ;  /* 0x0001000006067892 */ /* 0x000fc8000f8efc3f */
[----:B------:R-:W-:-:S04]  /*7ee0*/  UIMAD UR6, UR48, 0x700, UR6 ;  /* 0x00000700300678a4 */ /* 0x000fc8000f8e0206 */
[----:B------:R-:W-:-:S05]  /*7ef0*/  UIADD3 UR10, UR6, 0x100, URZ ;  /* 0x00000100060a7890 */ /* 0x000fca000fffe03f */
[----:B------:R-:W-:Y:S01]  /*7f00*/  QGMMA.64x128x32.F32.E4M3.E4M3 R24, R224, gdesc[UR4], R24, gsb0 ;  /* 0x01e00004e0187df3 */ /* 0x000fe20008000818 */
[----:B------:R-:W-:Y:S01]  /*7f10*/  UMOV UR7, 0xc0000010 ;  /* 0xc000001000077882 */ /* 0x000fe20000000000 */
[----:B---3--:R-:W-:Y:S02]  /*7f20*/  LOP3.LUT P2, RZ, R14, 0x7f, RZ, 0xc0, !PT ;  /* 0x0000007f0eff7812 */ /* 0x008fe4000784c0ff */
[----:B------:R-:W-:-:S04]  /*7f30*/  SHF.R.U32.HI R14, RZ, 0x7, R14 ;  /* 0x00000007ff0e7819 */ /* 0x000fc8000001160e */
[----:B------:R-:W-:-:S07]  /*7f40*/  IADD3 R14, -R14, 0xb, RZ ;  /* 0x0000000b0e0e7810 */ /* 0x000fce0007ffe1ff */
[----:B------:R-:W-:-:S05]  /*7f50*/  @!P2 LEA R12, R12, UR37, 0x3 ;  /* 0x000000250c0cac11 */ /* 0x000fca000f8e18ff */
[----:B------:R-:W-:-:S05]  /*7f60*/  @!P2 VIADD R12, R12, 0x2e840 ;  /* 0x0002e8400c0ca836 */ /* 0x000fca0000000000 */
[----:B------:R-:W-:Y:S01]  /*7f70*/  @!P2 PRMT R12, RZ, 0x654, R12 ;  /* 0x00000654ff0ca816 */ /* 0x000fe2000000000c */
[----:B------:R-:W-:Y:S02]  /*7f80*/  WARPGROUP.DEPBAR.LE gsb0, 0x0 ;  /* 0x00008000000079c5 */ /* 0x000fe40000010000 */
[----:B------:R-:W-:-:S06]  /*7f90*/  WARPGROUP.ARRIVE ;  /* 0x00000000000079c5 */ /* 0x000fcc0000000000 */
        /* <DEDUP_REMOVED lines=18> */
[----:B------:R-:W-:Y:S01]  /*80c0*/  UIADD3 UR6, UR6, 0x600, URZ ;  /* 0x0000060006067890 */ /* 0x000fe2000fffe03f */
[----:B------:R-:W-:Y:S02]  /*80d0*/  WARPGROUP.DEPBAR.LE gsb0, 0x0 ;  /* 0x00008000000079c5 */ /* 0x000fe40000010000 */
[----:B------:R-:W-:-:S06]  /*80e0*/  WARPGROUP.ARRIVE ;  /* 0x00000000000079c5 */ /* 0x000fcc0000000000 */
[----:B------:R-:W-:Y:S03]  /*80f0*/  QGMMA.64x128x32.F32.E4M3.E4M3 R24, R204, gdesc[UR8], R24, gsb0 ;  /* 0x01e00008cc187df3 */ /* 0x000fe60008000818 */
[----:B------:R-:W-:Y:S02]  /*8100*/  WARPGROUP.DEPBAR.LE gsb0, 0x0 ;  /* 0x00008000000079c5 */ /* 0x000fe40000010000 */
[----:B------:R-:W-:-:S07]  /*8110*/  WARPGROUP.ARRIVE ;  /* 0x00000000000079c5 */ /* 0x000fce0000000000 */
[----:B------:R-:W-:Y:S01]  /*8120*/  QGMMA.64x128x32.F32.E4M3.E4M3 R24, R200, gdesc[UR4], R24, gsb0 ;  /* 0x01e00004c8187df3 */ /* 0x000fe20008000818 */
[----:B------:R-:W-:Y:S02]  /*8130*/  ULOP3.LUT UR6, URZ, UR41, URZ, 0x33, !UPT ;  /* 0x000000293f067292 */ /* 0x000fe4000f8e333f */
[----:B------:R-:W-:Y:S02]  /*8140*/  WARPGROUP.DEPBAR.LE gsb0, 0x0 ;  /* 0x00008000000079c5 */ /* 0x000fe40000010000 */
[----:B------:R-:W-:Y:S01]  /*8150*/  IMAD R201, R4, -0xe0, RZ ;  /* 0xffffff2004c97824 */ /* 0x000fe200078e02ff */
[----:B------:R1:W-:Y:S06]  /*8160*/  BAR.ARV R14, 0x100 ;  /* 0x0004000e0000751d */ /* 0x0003ec0000002000 */
[----:B------:R-:W-:Y:S01]  /*8170*/  IMAD R15, R22, UR49, R201 ;  /* 0x00000031160f7c24 */ /* 0x000fe2000f8e02c9 */
[----:B------:R4:W-:Y:S04]  /*8180*/  @!P2 SYNCS.ARRIVE.TRANS64.RED.A1T0 RZ, [R12+URZ], RZ ;  /* 0x000000ff0cffa9a7 */ /* 0x0009e8000810043f */
[----:B----4-:R-:W-:-:S05]  /*8190*/  IADD3 R12, R15, 0x1, -R18 ;  /* 0x000000010f0c7810 */ /* 0x010fca0007ffe812 */
[----:B------:R-:W-:-:S04]  /*81a0*/  IMAD R12, R19, -0x2, R12 ;  /* 0xfffffffe130c7824 */ /* 0x000fc800078e020c */
[C---:B------:R-:W-:Y:S02]  /*81b0*/  VIADD R200, R12.reuse, UR45 ;  /* 0x0000002d0cc87c36 */ /* 0x040fe40008000000 */
[----:B------:R-:W-:Y:S02]  /*81c0*/  VIADD R21, R12, UR6 ;  /* 0x000000060c157c36 */ /* 0x000fe40008000000 */
[----:B------:R-:W-:Y:S02]  /*81d0*/  IMAD R12, R19, -0x2, R201 ;  /* 0xfffffffe130c7824 */ /* 0x000fe400078e02c9 */
[C---:B------:R-:W-:Y:S02]  /*81e0*/  IMAD.IADD R20, R8.reuse, 0x1, R200 ;  /* 0x0000000108147824 */ /* 0x040fe400078e02c8 */
[----:B------:R-:W-:Y:S01]  /*81f0*/  IMAD.IADD R18, R8, 0x1, R21 ;  /* 0x0000000108127824 */ /* 0x000fe200078e0215 */
[----:B-1----:R-:W-:Y:S06]  /*8200*/  @!P1 BRA `(.L_x_747) ;  /* 0x0000000000589947 */ /* 0x002fec0003800000 */
[----:B------:R-:W-:Y:S01]  /*8210*/  ISETP.GT.AND P1, PT, R11, -0x1, PT ;  /* 0xffffffff0b00780c */ /* 0x000fe20003f24270 */
[----:B------:R-:W-:-:S12]  /*8220*/  BSSY B0, `(.L_x_748) ;  /* 0x0000011000007945 */ /* 0x000fd80003800000 */
[----:B------:R-:W-:Y:S05]  /*8230*/  @P1 BRA `(.L_x_749) ;  /* 0x0000000000201947 */ /* 0x000fea0003800000 */
[----:B------:R-:W-:Y:S01]  /*8240*/  IMAD.U32 R202, RZ, RZ, UR40 ;  /* 0x00000028ffca7e24 */ /* 0x000fe2000f8e00ff */
[----:B------:R-:W-:-:S04]  /*8250*/  LOP3.LUT R203, RZ, R11, RZ, 0x33, !PT ;  /* 0x0000000bffcb7212 */ /* 0x000fc800078e33ff */
[----:B------:R-:W-:-:S13]  /*8260*/  ISETP.NE.AND P1, PT, R202, 0x1, PT ;  /* 0x00000001ca00780c */ /* 0x000fda0003f25270 */
[----:B------:R-:W1:Y:S02]  /*8270*/  @P1 LDC.64 R14, c[0x0][0x9e8] ;  /* 0x00027a00ff0e1b82 */ /* 0x000e640000000a00 */
[----:B-1----:R-:W-:-:S05]  /*8280*/  @P1 IMAD.HI.U32 R14, R203, R14, RZ ;  /* 0x0000000ecb0e1227 */ /* 0x002fca00078e00ff */
[----:B------:R-:W-:-:S04]  /*8290*/  @P1 SHF.R.U32.HI R203, RZ, R15, R14 ;  /* 0x0000000fffcb1219 */ /* 0x000fc8000001160e */
[----:B------:R-:W-:Y:S01]  /*82a0*/  LOP3.LUT R203, RZ, R203, RZ, 0x33, !PT ;  /* 0x000000cbffcb7212 */ /* 0x000fe200078e33ff */
[----:B------:R-:W-:Y:S06]  /*82b0*/  BRA `(.L_x_750) ;  /* 0x00000000001c7947 */ /* 0x000fec0003800000 */
.L_x_749:
[----:B------:R-:W-:-:S05]  /*82c0*/  IMAD.U32 R202, RZ, RZ, UR40 ;  /* 0x00000028ffca7e24 */ /* 0x000fca000f8e00ff */
[----:B------:R-:W-:-:S13]  /*82d0*/  ISETP.NE.AND P1, PT, R202, 0x1, PT ;  /* 0x00000001ca00780c */ /* 0x000fda0003f25270 */
[----:B------:R-:W1:Y:S01]  /*82e0*/  @P1 LDC.64 R14, c[0x0][0x9e8] ;  /* 0x00027a00ff0e1b82 */ /* 0x000e620000000a00 */
[----:B------:R-:W-:-:S04]  /*82f0*/  @P1 IMAD.IADD R203, R232, 0x1, R8 ;  /* 0x00000001e8cb1824 */ /* 0x000fc800078e0208 */
[----:B-1----:R-:W-:-:S04]  /*8300*/  @P1 IMAD.HI.U32 R14, R203, R14, RZ ;  /* 0x0000000ecb0e1227 */ /* 0x002fc800078e00ff */
[----:B------:R-:W-:Y:S01]  /*8310*/  IMAD.MOV.U32 R203, RZ, RZ, R11 ;  /* 0x000000ffffcb7224 */ /* 0x000fe200078e000b */
[----:B------:R-:W-:-:S07]  /*8320*/  @P1 SHF.R.U32.HI R203, RZ, R15, R14 ;  /* 0x0000000fffcb1219 */ /* 0x000fce000001160e */
.L_x_750:
[----:B------:R-:W-:Y:S05]  /*8330*/  BSYNC B0 ;  /* 0x0000000000007941 */ /* 0x000fea0003800000 */
.L_x_748:
[----:B------:R-:W-:-:S05]  /*8340*/  IMAD R15, R203, R202, R12 ;  /* 0x000000cacb0f7224 */ /* 0x000fca00078e020c */
[----:B------:R-:W-:Y:S02]  /*8350*/  VIADDMNMX R20, R15, R202, R20, PT ;  /* 0x000000ca0f147246 */ /* 0x000fe40003800114 */
[----:B------:R-:W-:-:S07]  /*8360*/  VIMNMX R18, R18, R15, !PT ;  /* 0x0000000f12127248 */ /* 0x000fce0007fe0100 */
.L_x_747:
[----:B------:R-:W-:Y:S01]  /*8370*/  ISETP.GE.AND P2, PT, R201, 0x2, PT ;  /* 0x00000002c900780c */ /* 0x000fe20003f46270 */
[----:B------:R-:W-:Y:S01]  /*8380*/  IMAD.IADD R200, R7, 0x1, R200 ;  /* 0x0000000107c87824 */ /* 0x000fe200078e02c8 */
[----:B------:R-:W-:Y:S01]  /*8390*/  ISETP.GE.AND P1, PT, R201, 0x9, PT ;  /* 0x00000009c900780c */ /* 0x000fe20003f26270 */
[----:B------:R-:W-:Y:S01]  /*83a0*/  IMAD.IADD R14, R7, 0x1, R21 ;  /* 0x00000001070e7824 */ /* 0x000fe200078e0215 */
[----:B------:R-:W-:Y:S02]  /*83b0*/  LOP3.LUT R17, R17, 0xffffefff, RZ, 0xc0, !PT ;  /* 0xffffefff11117812 */ /* 0x000fe400078ec0ff */
[----:B------:R-:W-:Y:S02]  /*83c0*/  ISETP.GE.AND P3, PT, R201, 0xa, PT ;  /* 0x0000000ac900780c */ /* 0x000fe40003f66270 */
[----:B------:R-:W-:-:S05]  /*83d0*/  LOP3.LUT R16, R16, 0xfffffffd, RZ, 0xc0, !PT ;  /* 0xfffffffd10107812 */ /* 0x000fca00078ec0ff */
[----:B------:R-:W-:Y:S02]  /*83e0*/  @P2 LOP3.LUT R17, R17, 0x1000, RZ, 0xfc, !PT ;  /* 0x0000100011112812 */ /* 0x000fe400078efcff */
[----:B------:R-:W-:Y:S02]  /*83f0*/  ISETP.GT.AND P2, PT, R18, 0x1, !P2 ;  /* 0x000000011200780c */ /* 0x000fe40005744270 */
[----:B------:R-:W-:Y:S02]  /*8400*/  LOP3.LUT R17, R17, 0xffffdfff, RZ, 0xc0, !PT ;  /* 0xffffdfff11117812 */ /* 0x000fe400078ec0ff */
[----:B------:R-:W-:Y:S02]  /*8410*/  ISETP.LT.OR P2, PT, R20, 0x2, P2 ;  /* 0x000000021400780c */ /* 0x000fe40001741670 */
[----:B------:R-:W-:Y:S02]  /*8420*/  @P1 LOP3.LUT R17, R17, 0x2000, RZ, 0xfc, !PT ;  /* 0x0000200011111812 */ /* 0x000fe400078efcff */
[----:B------:R-:W-:-:S02]  /*8430*/  ISETP.GT.AND P1, PT, R18, 0x8, !P1 ;  /* 0x000000081200780c */ /* 0x000fc40004f24270 */
[----:B------:R-:W-:Y:S02]  /*8440*/  FSEL R185, R185, -INF , !P2 ;  /* 0xff800000b9b97808 */ /* 0x000fe40005000000 */
[----:B------:R-:W-:Y:S02]  /*8450*/  ISETP.LT.OR P1, PT, R20, 0x9, P1 ;  /* 0x000000091400780c */ /* 0x000fe40000f21670 */
[----:B------:R-:W-:Y:S02]  /*8460*/  ISETP.GE.AND P2, PT, R201, 0x11, PT ;  /* 0x00000011c900780c */ /* 0x000fe40003f46270 */
[----:B------:R-:W-:Y:S02]  /*8470*/  LOP3.LUT R17, R17, 0xffffbfff, RZ, 0xc0, !PT ;  /* 0xffffbfff11117812 */ /* 0x000fe400078ec0ff */
[----:B------:R-:W-:Y:S02]  /*8480*/  FSEL R15, R188, -INF , !P1 ;  /* 0xff800000bc0f7808 */ /* 0x000fe40004800000 */
[----:B------:R-:W-:-:S02]  /*8490*/  ISETP.GT.AND P1, PT, R18, 0x9, !P3 ;  /* 0x000000091200780c */ /* 0x000fc40005f24270 */
[----:B------:R-:W-:Y:S02]  /*84a0*/  @P3 LOP3.LUT R17, R17, 0x4000, RZ, 0xfc, !PT ;  /* 0x0000400011113812 */ /* 0x000fe400078efcff */
[----:B------:R-:W-:Y:S02]  /*84b0*/  ISETP.LT.OR P1, PT, R20, 0xa, P1 ;  /* 0x0000000a1400780c */ /* 0x000fe40000f21670 */
[----:B------:R-:W-:Y:S02]  /*84c0*/  LOP3.LUT R17, R17, 0xffff7fff, RZ, 0xc0, !PT ;  /* 0xffff7fff11117812 */ /* 0x000fe400078ec0ff */
[----:B------:R-:W-:Y:S02]  /*84d0*/  FSEL R189, R189, -INF , !P1 ;  /* 0xff800000bdbd7808 */ /* 0x000fe40004800000 */
[----:B------:R-:W-:Y:S02]  /*84e0*/  @P2 LOP3.LUT R17, R17, 0x8000, RZ, 0xfc, !PT ;  /* 0x0000800011112812 */ /* 0x000fe400078efcff */
[----:B------:R-:W-:-:S02]  /*84f0*/  ISETP.GT.AND P1, PT, R18, 0x10, !P2 ;  /* 0x000000101200780c */ /* 0x000fc40005724270 */
[----:B------:R-:W-:Y:S02]  /*8500*/  ISETP.GE.AND P2, PT, R201, 0x12, PT ;  /* 0x00000012c900780c */ /* 0x000fe40003f46270 */
[----:B------:R-:W-:Y:S02]  /*8510*/  ISETP.LT.OR P1, PT, R20, 0x11, P1 ;  /* 0x000000111400780c */ /* 0x000fe40000f21670 */
[----:B------:R-:W-:Y:S02]  /*8520*/  LOP3.LUT R17, R17, 0xfffeffff, RZ, 0xc0, !PT ;  /* 0xfffeffff11117812 */ /* 0x000fe400078ec0ff */
[----:B------:R-:W-:Y:S02]  /*8530*/  FSEL R203, R192, -INF , !P1 ;  /* 0xff800000c0cb7808 */ /* 0x000fe40004800000 */
[----:B------:R-:W-:Y:S02]  /*8540*/  ISETP.GT.AND P1, PT, R18, 0x11, !P2 ;  /* 0x000000111200780c */ /* 0x000fe40005724270 */
[----:B------:R-:W-:-:S02]  /*8550*/  ISETP.GE.AND P3, PT, R201, 0x22, PT ;  /* 0x00000022c900780c */ /* 0x000fc40003f66270 */
[----:B------:R-:W-:Y:S02]  /*8560*/  ISETP.LT.OR P1, PT, R20, 0x12, P1 ;  /* 0x000000121400780c */ /* 0x000fe40000f21670 */
[----:B------:R-:W-:Y:S02]  /*8570*/  @P2 LOP3.LUT R17, R17, 0x10000, RZ, 0xfc, !PT ;  /* 0x0001000011112812 */ /* 0x000fe400078efcff */
[----:B------:R-:W-:Y:S02]  /*8580*/  ISETP.GE.AND P2, PT, R201, 0x19, PT ;  /* 0x00000019c900780c */ /* 0x000fe40003f46270 */
[----:B------:R-:W-:Y:S02]  /*8590*/  FSEL R193, R193, -INF , !P1 ;  /* 0xff800000c1c17808 */ /* 0x000fe40004800000 */
[----:B------:R-:W-:Y:S02]  /*85a0*/  LOP3.LUT R17, R17, 0xfffbffff, RZ, 0xc0, !PT ;  /* 0xfffbffff11117812 */ /* 0x000fe400078ec0ff */
[----:B------:R-:W-:-:S02]  /*85b0*/  ISETP.GT.AND P1, PT, R18, 0x18, !P2 ;  /* 0x000000181200780c */ /* 0x000fc40005724270 */
[----:B------:R-:W-:Y:S02]  /*85c0*/  @P3 LOP3.LUT R16, R16, 0x2, RZ, 0xfc, !PT ;  /* 0x0000000210103812 */ /* 0x000fe400078efcff */
[----:B------:R-:W-:Y:S02]  /*85d0*/  ISETP.LT.OR P1, PT, R20, 0x19, P1 ;  /* 0x000000191400780c */ /* 0x000fe40000f21670 */
[----:B------:R-:W-:Y:S02]  /*85e0*/  LOP3.LUT R16, R16, 0xfffffffb, RZ, 0xc0, !PT ;  /* 0xfffffffb10107812 */ /* 0x000fe400078ec0ff */
[----:B------:R-:W-:Y:S02]  /*85f0*/  @P2 LOP3.LUT R17, R17, 0x40000, RZ, 0xfc, !PT ;  /* 0x0004000011112812 */ /* 0x000fe400078efcff */
[----:B------:R-:W-:Y:S02]  /*8600*/  ISETP.GE.AND P2, PT, R201, 0x1a, PT ;  /* 0x0000001ac900780c */ /* 0x000fe40003f46270 */
[----:B------:R-:W-:-:S02]  /*8610*/  FSEL R205, R196, -INF , !P1 ;  /* 0xff800000c4cd7808 */ /* 0x000fc40004800000 */
[----:B------:R-:W-:Y:S02]  /*8620*/  ISETP.GT.AND P1, PT, R18, 0x19, !P2 ;  /* 0x000000191200780c */ /* 0x000fe40005724270 */
[----:B------:R-:W-:Y:S02]  /*8630*/  LOP3.LUT R17, R17, 0xfffdffff, RZ, 0xc0, !PT ;  /* 0xfffdffff11117812 */ /* 0x000fe400078ec0ff */
[----:B------:R-:W-:-:S04]  /*8640*/  ISETP.LT.OR P1, PT, R20, 0x1a, P1 ;  /* 0x0000001a1400780c */ /* 0x000fc80000f21670 */
[----:B------:R-:W-:Y:S02]  /*8650*/  FSEL R197, R197, -INF , !P1 ;  /* 0xff800000c5c57808 */ /* 0x000fe40004800000 */
[----:B------:R-:W-:Y:S02]  /*8660*/  ISETP.GE.AND P1, PT, R201, 0x21, PT ;  /* 0x00000021c900780c */ /* 0x000fe40003f26270 */
[----:B------:R-:W-:Y:S02]  /*8670*/  @P2 LOP3.LUT R17, R17, 0x20000, RZ, 0xfc, !PT ;  /* 0x0002000011112812 */ /* 0x000fe400078efcff */
[----:B------:R-:W-:Y:S02]  /*8680*/  ISETP.GT.AND P2, PT, R18, 0x20, !P1 ;  /* 0x000000201200780c */ /* 0x000fe40004f44270 */
[----:B------:R-:W-:Y:S02]  /*8690*/  LOP3.LUT R17, R17, 0xffffff7f, RZ, 0xc0, !PT ;  /* 0xffffff7f11117812 */ /* 0x000fe400078ec0ff */
[----:B------:R-:W-:-:S04]  /*86a0*/  ISETP.LT.OR P2, PT, R20, 0x21, P2 ;  /* 0x000000211400780c */ /* 0x000fc80001741670 */
[----:B------:R-:W-:Y:S02]  /*86b0*/  FSEL R207, R168, -INF , !P2 ;  /* 0xff800000a8cf7808 */ /* 0x000fe40005000000 */
[----:B------:R-:W-:Y:S02]  /*86c0*/  ISETP.GT.AND P2, PT, R18, 0x21, !P3 ;  /* 0x000000211200780c */ /* 0x000fe40005f44270 */
[----:B------:R-:W-:Y:S02]  /*86d0*/  ISETP.GE.AND P3, PT, R201, 0x29, PT ;  /* 0x00000029c900780c */ /* 0x000fe40003f66270 */
[----:B------:R-:W-:-:S04]  /*86e0*/  ISETP.LT.OR P2, PT, R20, 0x22, P2 ;  /* 0x000000221400780c */ /* 0x000fc80001741670 */
[----:B------:R-:W-:Y:S02]  /*86f0*/  FSEL R169, R169, -INF , !P2 ;  /* 0xff800000a9a97808 */ /* 0x000fe40005000000 */
[----:B------:R-:W-:-:S04]  /*8700*/  ISETP.GT.AND P2, PT, R18, 0x28, !P3 ;  /* 0x000000281200780c */ /* 0x000fc80005f44270 */
[----:B------:R-:W-:Y:S02]  /*8710*/  ISETP.LT.OR P2, PT, R20, 0x29, P2 ;  /* 0x000000291400780c */ /* 0x000fe40001741670 */
[----:B------:R-:W-:Y:S02]  /*8720*/  @P3 LOP3.LUT R16, R16, 0x4, RZ, 0xfc, !PT ;  /* 0x0000000410103812 */ /* 0x000fe400078efcff */
[----:B------:R-:W-:Y:S02]  /*8730*/  ISETP.GE.AND P3, PT, R201, 0x2a, PT ;  /* 0x0000002ac900780c */ /* 0x000fe40003f66270 */
[----:B------:R-:W-:Y:S02]  /*8740*/  LOP3.LUT R16, R16, 0xfffffff7, RZ, 0xc0, !PT ;  /* 0xfffffff710107812 */ /* 0x000fe400078ec0ff */
[----:B------:R-:W-:Y:S02]  /*8750*/  FSEL R209, R172, -INF , !P2 ;  /* 0xff800000acd17808 */ /* 0x000fe40005000000 */
[----:B------:R-:W-:-:S04]  /*8760*/  ISETP.GT.AND P2, PT, R18, 0x29, !P3 ;  /* 0x000000291200780c */ /* 0x000fc80005f44270 */
[----:B------:R-:W-:-:S03]  /*8770*/  ISETP.LT.OR P2, PT, R20, 0x2a, P2 ;  /* 0x0000002a1400780c */ /* 0x000fc60001741670 */
        /* <DEDUP_REMOVED lines=8> */
[----:B------:R-:W-:Y:S02]  /*8800*/  FSEL R211, R176, -INF , !P2 ;  /* 0xff800000b0d37808 */ /* 0x000fe40005000000 */
[----:B------:R-:W-:Y:S02]  /*8810*/  ISETP.GT.AND P2, PT, R18, 0x31, !P3 ;  /* 0x000000311200780c */ /* 0x000fe40005f44270 */
[----:B------:R-:W-:Y:S02]  /*8820*/  LOP3.LUT R16, R16, 0x7fffffff, RZ, 0xc0, !PT ;  /* 0x7fffffff10107812 */ /* 0x000fe400078ec0ff */
[----:B------:R-:W-:-:S04]  /*8830*/  ISETP.LT.OR P2, PT, R20, 0x32, P2 ;  /* 0x000000321400780c */ /* 0x000fc80001741670 */
[----:B------:R-:W-:Y:S02]  /*8840*/  FSEL R177, R177, -INF , !P2 ;  /* 0xff800000b1b17808 */ /* 0x000fe40005000000 */
[----:B------:R-:W-:Y:S02]  /*8850*/  @P3 LOP3.LUT R17, R17, 0x80, RZ, 0xfc, !PT ;  /* 0x0000008011113812 */ /* 0x000fe400078efcff */
[----:B------:R-:W-:Y:S02]  /*8860*/  ISETP.GE.AND P3, PT, R201, 0x39, PT ;  /* 0x00000039c900780c */ /* 0x000fe40003f66270 */
[----:B------:R-:W-:Y:S02]  /*8870*/  LOP3.LUT R17, R17, 0xffffffbf, RZ, 0xc0, !PT ;  /* 0xffffffbf11117812 */ /* 0x000fe400078ec0ff */
[----:B------:R-:W-:-:S04]  /*8880*/  ISETP.GT.AND P2, PT, R18, 0x38, !P3 ;  /* 0x000000381200780c */ /* 0x000fc80005f44270 */
        /* <DEDUP_REMOVED lines=236> */
[----:B------:R-:W-:-:S13]  /*9750*/  ISETP.GE.AND P6, PT, R201, 0x1, PT ;  /* 0x00000001c900780c */ /* 0x000fda0003fc6270 */
[----:B------:R-:W-:Y:S02]  /*9760*/  @P6 LOP3.LUT R16, R16, 0x1, RZ, 0xfc, !PT ;  /* 0x0000000110106812 */ /* 0x000fe400078efcff */
[----:B------:R-:W-:-:S04]  /*9770*/  ISETP.GT.AND P6, PT, R18, RZ, !P6 ;  /* 0x000000ff1200720c */ /* 0x000fc800077c4270 */
[----:B------:R-:W-:-:S04]  /*9780*/  ISETP.LT.OR P6, PT, R20, 0x1, P6 ;  /* 0x000000011400780c */ /* 0x000fc800037c1670 */
[----:B------:R-:W-:Y:S02]  /*9790*/  FSEL R184, R184, -INF , !P6 ;  /* 0xff800000b8b87808 */ /* 0x000fe40007000000 */
[----:B------:R-:W-:-:S13]  /*97a0*/  ISETP.GE.AND P6, PT, R201, 0xda, PT ;  /* 0x000000dac900780c */ /* 0x000fda0003fc6270 */
[----:B------:R-:W-:Y:S02]  /*97b0*/  @P6 LOP3.LUT R17, R17, 0x800, RZ, 0xfc, !PT ;  /* 0x0000080011116812 */ /* 0x000fe400078efcff */
[----:B------:R-:W-:-:S04]  /*97c0*/  ISETP.GT.AND P6, PT, R18, 0xd9, !P6 ;  /* 0x000000d91200780c */ /* 0x000fc800077c4270 */
[----:B------:R-:W-:-:S04]  /*97d0*/  ISETP.LT.OR P6, PT, R20, 0xda, P6 ;  /* 0x000000da1400780c */ /* 0x000fc800037c1670 */
[----:B------:R-:W-:Y:S02]  /*97e0*/  FSEL R101, R101, -INF , !P6 ;  /* 0xff80000065657808 */ /* 0x000fe40007000000 */
[----:B------:R-:W-:-:S13]  /*97f0*/  LOP3.LUT P6, RZ, R17, 0x80000, RZ, 0xc0, !PT ;  /* 0x0008000011ff7812 */ /* 0x000fda00078cc0ff */
[----:B------:R-:W-:Y:S05]  /*9800*/  @!P6 BRA `(.L_x_751) ;  /* 0x000000000054e947 */ /* 0x000fea0003800000 */
[----:B------:R-:W-:Y:S01]  /*9810*/  IMAD.IADD R201, R232, 0x1, R7 ;  /* 0x00000001e8c97824 */ /* 0x000fe200078e0207 */
[----:B------:R-:W-:Y:S04]  /*9820*/  BSSY B0, `(.L_x_752) ;  /* 0x0000010000007945 */ /* 0x000fe80003800000 */
[----:B------:R-:W-:-:S13]  /*9830*/  ISETP.GT.AND P6, PT, R201, -0x1, PT ;  /* 0xffffffffc900780c */ /* 0x000fda0003fc4270 */
        /* <DEDUP_REMOVED lines=9> */
.L_x_753:
[----:B------:R-:W-:-:S05]  /*98d0*/  IMAD.U32 R18, RZ, RZ, UR40 ;  /* 0x00000028ff127e24 */ /* 0x000fca000f8e00ff */
[----:B------:R-:W-:-:S13]  /*98e0*/  ISETP.NE.AND P6, PT, R18, 0x1, PT ;  /* 0x000000011200780c */ /* 0x000fda0003fc5270 */
[----:B------:R-:W1:Y:S02]  /*98f0*/  @P6 LDC.64 R20, c[0x0][0x9e8] ;  /* 0x00027a00ff146b82 */ /* 0x000e640000000a00 */
[----:B-1----:R-:W-:-:S05]  /*9900*/  @P6 IMAD.HI.U32 R20, R201, R20, RZ ;  /* 0x00000014c9146227 */ /* 0x002fca00078e00ff */
[----:B------:R-:W-:-:S07]  /*9910*/  @P6 SHF.R.U32.HI R201, RZ, R21, R20 ;  /* 0x00000015ffc96219 */ /* 0x000fce0000011614 */
.L_x_754:
[----:B------:R-:W-:Y:S05]  /*9920*/  BSYNC B0 ;  /* 0x0000000000007941 */ /* 0x000fea0003800000 */
.L_x_752:
[----:B------:R-:W-:-:S05]  /*9930*/  IMAD R201, R201, R18, R12 ;  /* 0x00000012c9c97224 */ /* 0x000fca00078e020c */
[----:B------:R-:W-:Y:S02]  /*9940*/  VIADDMNMX R200, R201, R18, R200, PT ;  /* 0x00000012c9c87246 */ /* 0x000fe400038001c8 */
[----:B------:R-:W-:-:S07]  /*9950*/  VIMNMX R14, R14, R201, !PT ;  /* 0x000000c90e0e7248 */ /* 0x000fce0007fe0100 */
.L_x_751:
[----:B------:R-:W-:Y:S02]  /*9960*/  ISETP.GT.AND P1, PT, R14, 0x20, !P1 ;  /* 0x000000200e00780c */ /* 0x000fe40004f24270 */
[----:B------:R-:W-:Y:S02]  /*9970*/  LOP3.LUT P6, RZ, R17, 0x80, RZ, 0xc0, !PT ;  /* 0x0000008011ff7812 */ /* 0x000fe400078cc0ff */
[----:B------:R-:W-:Y:S02]  /*9980*/  ISETP.LT.OR P1, PT, R200, 0x21, P1 ;  /* 0x00000021c800780c */ /* 0x000fe40000f21670 */
[----:B------:R-:W-:Y:S02]  /*9990*/  FMNMX.FTZ R18, R184, R3, !PT ;  /* 0x00000003b8127209 */ /* 0x000fe40007810000 */
[----:B------:R-:W-:Y:S02]  /*99a0*/  FSEL R21, R170, -INF , !P1 ;  /* 0xff800000aa157808 */ /* 0x000fe40004800000 */
[----:B------:R-:W-:-:S02]  /*99b0*/  LOP3.LUT P1, RZ, R16, 0x2, RZ, 0xc0, !PT ;  /* 0x0000000210ff7812 */ /* 0x000fc4000782c0ff */
[----:B------:R-:W-:Y:S02]  /*99c0*/  FMNMX.FTZ R18, R185, R18, !PT ;  /* 0x00000012b9127209 */ /* 0x000fe40007810000 */
[----:B------:R-:W-:Y:S02]  /*99d0*/  ISETP.GT.AND P1, PT, R14, 0x21, !P1 ;  /* 0x000000210e00780c */ /* 0x000fe40004f24270 */
[----:B------:R-:W-:Y:S02]  /*99e0*/  FMNMX.FTZ R18, R15, R18, !PT ;  /* 0x000000120f127209 */ /* 0x000fe40007810000 */
[----:B------:R-:W-:Y:S02]  /*99f0*/  ISETP.LT.OR P1, PT, R200, 0x22, P1 ;  /* 0x00000022c800780c */ /* 0x000fe40000f21670 */
[----:B------:R-:W-:Y:S02]  /*9a00*/  FMNMX.FTZ R18, R189, R18, !PT ;  /* 0x00000012bd127209 */ /* 0x000fe40007810000 */
[----:B------:R-:W-:-:S02]  /*9a10*/  FSEL R171, R171, -INF , !P1 ;  /* 0xff800000abab7808 */ /* 0x000fc40004800000 */
[----:B------:R-:W-:Y:S02]  /*9a20*/  LOP3.LUT P1, RZ, R16, 0x4, RZ, 0xc0, !PT ;  /* 0x0000000410ff7812 */ /* 0x000fe4000782c0ff */
[----:B------:R-:W-:Y:S02]  /*9a30*/  FMNMX.FTZ R18, R203, R18, !PT ;  /* 0x00000012cb127209 */ /* 0x000fe40007810000 */
[----:B------:R-:W-:Y:S02]  /*9a40*/  ISETP.GT.AND P1, PT, R14, 0x28, !P1 ;  /* 0x000000280e00780c */ /* 0x000fe40004f24270 */
[----:B------:R-:W-:Y:S02]  /*9a50*/  FMNMX.FTZ R18, R193, R18, !PT ;  /* 0x00000012c1127209 */ /* 0x000fe40007810000 */
[----:B------:R-:W-:Y:S02]  /*9a60*/  ISETP.LT.OR P1, PT, R200, 0x29, P1 ;  /* 0x00000029c800780c */ /* 0x000fe40000f21670 */
[----:B------:R-:W-:-:S02]  /*9a70*/  FMNMX.FTZ R18, R205, R18, !PT ;  /* 0x00000012cd127209 */ /* 0x000fc40007810000 */
[----:B------:R-:W-:Y:S02]  /*9a80*/  FSEL R201, R174, -INF , !P1 ;  /* 0xff800000aec97808 */ /* 0x000fe40004800000 */
[----:B------:R-:W-:Y:S02]  /*9a90*/  LOP3.LUT P1, RZ, R16, 0x8, RZ, 0xc0, !PT ;  /* 0x0000000810ff7812 */ /* 0x000fe4000782c0ff */
[----:B------:R-:W-:Y:S02]  /*9aa0*/  FMNMX.FTZ R18, R197, R18, !PT ;  /* 0x00000012c5127209 */ /* 0x000fe40007810000 */
[----:B------:R-:W-:Y:S02]  /*9ab0*/  ISETP.GT.AND P1, PT, R14, 0x29, !P1 ;  /* 0x000000290e00780c */ /* 0x000fe40004f24270 */
[----:B------:R-:W-:Y:S02]  /*9ac0*/  FMNMX.FTZ R18, R207, R18, !PT ;  /* 0x00000012cf127209 */ /* 0x000fe40007810000 */
[----:B------:R-:W-:-:S02]  /*9ad0*/  ISETP.LT.OR P1, PT, R200, 0x2a, P1 ;  /* 0x0000002ac800780c */ /* 0x000fc40000f21670 */
[----:B------:R-:W-:Y:S02]  /*9ae0*/  FMNMX.FTZ R18, R169, R18, !PT ;  /* 0x00000012a9127209 */ /* 0x000fe40007810000 */
[----:B------:R-:W-:Y:S02]  /*9af0*/  FSEL R175, R175, -INF , !P1 ;  /* 0xff800000afaf7808 */ /* 0x000fe40004800000 */
[----:B------:R-:W-:Y:S02]  /*9b00*/  LOP3.LUT P1, RZ, R16, 0x10, RZ, 0xc0, !PT ;  /* 0x0000001010ff7812 */ /* 0x000fe4000782c0ff */
[----:B------:R-:W-:Y:S02]  /*9b10*/  FMNMX.FTZ R18, R209, R18, !PT ;  /* 0x00000012d1127209 */ /* 0x000fe40007810000 */
[----:B------:R-:W-:Y:S02]  /*9b20*/  ISETP.GT.AND P1, PT, R14, 0x30, !P1 ;  /* 0x000000300e00780c */ /* 0x000fe40004f24270 */
[----:B------:R-:W-:-:S02]  /*9b30*/  FMNMX.FTZ R18, R173, R18, !PT ;  /* 0x00000012ad127209 */ /* 0x000fc40007810000 */
[----:B------:R-:W-:Y:S02]  /*9b40*/  ISETP.LT.OR P1, PT, R200, 0x31, P1 ;  /* 0x00000031c800780c */ /* 0x000fe40000f21670 */
[----:B------:R-:W-:Y:S02]  /*9b50*/  FMNMX.FTZ R18, R211, R18, !PT ;  /* 0x00000012d3127209 */ /* 0x000fe40007810000 */
[----:B------:R-:W-:Y:S02]  /*9b60*/  FSEL R178, R178, -INF , !P1 ;  /* 0xff800000b2b27808 */ /* 0x000fe40004800000 */
[----:B------:R-:W-:Y:S02]  /*9b70*/  ISETP.GT.AND P1, PT, R14, 0x31, !P6 ;  /* 0x000000310e00780c */ /* 0x000fe40007724270 */
[----:B------:R-:W-:Y:S02]  /*9b80*/  LOP3.LUT P6, RZ, R16, 0x10000000, RZ, 0xc0, !PT ;  /* 0x1000000010ff7812 */ /* 0x000fe400078cc0ff */
        /* <DEDUP_REMOVED lines=10> */
[----:B------:R-:W-:Y:S02]  /*9c30*/  LOP3.LUT P1, RZ, R17, 0x20, RZ, 0xc0, !PT ;  /* 0x0000002011ff7812 */ /* 0x000fe4000782c0ff */
[----:B------:R-:W-:Y:S02]  /*9c40*/  FMNMX.FTZ R18, R153, R18, !PT ;  /* 0x0000001299127209 */ /* 0x000fe40007810000 */
[----:B------:R-:W-:-:S02]  /*9c50*/  ISETP.GT.AND P1, PT, R14, 0x39, !P1 ;  /* 0x000000390e00780c */ /* 0x000fc40004f24270 */
[----:B------:R-:W-:Y:S02]  /*9c60*/  FMNMX.FTZ R18, R217, R18, !PT ;  /* 0x00000012d9127209 */ /* 0x000fe40007810000 */
[----:B------:R-:W-:Y:S02]  /*9c70*/  ISETP.LT.OR P1, PT, R200, 0x3a, P1 ;  /* 0x0000003ac800780c */ /* 0x000fe40000f21670 */
[----:B------:R-:W-:Y:S02]  /*9c80*/  FMNMX.FTZ R18, R157, R18, !PT ;  /* 0x000000129d127209 */ /* 0x000fe40007810000 */
[----:B------:R-:W-:Y:S02]  /*9c90*/  FSEL R183, R183, -INF , !P1 ;  /* 0xff800000b7b77808 */ /* 0x000fe40004800000 */
[----:B------:R-:W-:Y:S02]  /*9ca0*/  LOP3.LUT P1, RZ, R17, 0x10, RZ, 0xc0, !PT ;  /* 0x0000001011ff7812 */ /* 0x000fe4000782c0ff */
[----:B------:R-:W-:-:S02]  /*9cb0*/  FMNMX.FTZ R18, R219, R18, !PT ;  /* 0x00000012db127209 */ /* 0x000fc40007810000 */
[----:B------:R-:W-:Y:S02]  /*9cc0*/  ISETP.GT.AND P1, PT, R14, 0x40, !P1 ;  /* 0x000000400e00780c */ /* 0x000fe40004f24270 */
[----:B------:R-:W-:Y:S02]  /*9cd0*/  FMNMX.FTZ R18, R161, R18, !PT ;  /* 0x00000012a1127209 */ /* 0x000fe40007810000 */
        /* <DEDUP_REMOVED lines=22> */
[----:B------:R-:W-:Y:S02]  /*9e40*/  ISETP.GT.AND P2, PT, R14, 0xc9, !P2 ;  /* 0x000000c90e00780c */ /* 0x000fe40005744270 */
[----:B------:R-:W-:Y:S02]  /*9e50*/  FSEL R159, R159, -INF , !P1 ;  /* 0xff8000009f9f7808 */ /* 0x000fe40004800000 */
[----:B------:R-:W-:Y:S02]  /*9e60*/  LOP3.LUT P1, RZ, R17, 0x1, RZ, 0xc0, !PT ;  /* 0x0000000111ff7812 */ /* 0x000fe4000782c0ff */
[----:B------:R-:W-:Y:S02]  /*9e70*/  ISETP.LT.OR P2, PT, R200, 0xca, P2 ;  /* 0x000000cac800780c */ /* 0x000fe40001741670 */
[C---:B------:R-:W-:Y:S02]  /*9e80*/  ISETP.GT.AND P1, PT, R14.reuse, 0x50, !P1 ;  /* 0x000000500e00780c */ /* 0x040fe40004f24270 */
[----:B------:R-:W-:-:S02]  /*9e90*/  ISETP.GT.AND P3, PT, R14, 0xd0, !P3 ;  /* 0x000000d00e00780c */ /* 0x000fc40005f64270 */
[----:B------:R-:W-:Y:S02]  /*9ea0*/  ISETP.LT.OR P1, PT, R200, 0x51, P1 ;  /* 0x00000051c800780c */ /* 0x000fe40000f21670 */
[----:B------:R-:W-:Y:S02]  /*9eb0*/  FSEL R95, R95, -INF , !P2 ;  /* 0xff8000005f5f7808 */ /* 0x000fe40005000000 */
[----:B------:R-:W-:Y:S02]  /*9ec0*/  FSEL R162, R162, -INF , !P1 ;  /* 0xff800000a2a27808 */ /* 0x000fe40004800000 */
[----:B------:R-:W-:Y:S02]  /*9ed0*/  LOP3.LUT P1, RZ, R16, 0x80000000, RZ, 0xc0, !PT ;  /* 0x8000000010ff7812 */ /* 0x000fe4000782c0ff */
[----:B------:R-:W-:Y:S02]  /*9ee0*/  ISETP.LT.OR P3, PT, R200, 0xd1, P3 ;  /* 0x000000d1c800780c */ /* 0x000fe40001f61670 */
[----:B------:R-:W-:-:S02]  /*9ef0*/  ISETP.GT.AND P1, PT, R14, 0x51, !P1 ;  /* 0x000000510e00780c */ /* 0x000fc40004f24270 */
[----:B------:R-:W-:Y:S02]  /*9f00*/  ISETP.GT.AND P4, PT, R14, 0xd1, !P4 ;  /* 0x000000d10e00780c */ /* 0x000fe40006784270 */
[----:B------:R-:W-:Y:S02]  /*9f10*/  ISETP.LT.OR P1, PT, R200, 0x52, P1 ;  /* 0x00000052c800780c */ /* 0x000fe40000f21670 */
[----:B------:R-:W-:Y:S02]  /*9f20*/  FSEL R98, R98, -INF , !P3 ;  /* 0xff80000062627808 */ /* 0x000fe40005800000 */
[----:B------:R-:W-:Y:S02]  /*9f30*/  FSEL R163, R163, -INF , !P1 ;  /* 0xff800000a3a37808 */ /* 0x000fe40004800000 */
[----:B------:R-:W-:Y:S02]  /*9f40*/  LOP3.LUT P1, RZ, R16, 0x40000000, RZ, 0xc0, !PT ;  /* 0x4000000010ff7812 */ /* 0x000fe4000782c0ff */
[----:B------:R-:W-:-:S02]  /*9f50*/  ISETP.GT.AND P5, PT, R14, 0xd8, !P5 ;  /* 0x000000d80e00780c */ /* 0x000fc40006fa4270 */
[----:B------:R-:W-:Y:S02]  /*9f60*/  ISETP.GT.AND P1, PT, R14, 0x58, !P1 ;  /* 0x000000580e00780c */ /* 0x000fe40004f24270 */
[C---:B------:R-:W-:Y:S02]  /*9f70*/  ISETP.LT.OR P4, PT, R200.reuse, 0xd2, P4 ;  /* 0x000000d2c800780c */ /* 0x040fe40002781670 */
[C---:B------:R-:W-:Y:S02]  /*9f80*/  ISETP.LT.OR P1, PT, R200.reuse, 0x59, P1 ;  /* 0x00000059c800780c */ /* 0x040fe40000f21670 */
[----:B------:R-:W-:Y:S02]  /*9f90*/  ISETP.LT.OR P5, PT, R200, 0xd9, P5 ;  /* 0x000000d9c800780c */ /* 0x000fe40002fa1670 */
[----:B------:R-:W-:Y:S02]  /*9fa0*/  FSEL R166, R166, -INF , !P1 ;  /* 0xff800000a6a67808 */ /* 0x000fe40004800000 */
[----:B------:R-:W-:-:S02]  /*9fb0*/  LOP3.LUT P1, RZ, R16, 0x20000000, RZ, 0xc0, !PT ;  /* 0x2000000010ff7812 */ /* 0x000fc4000782c0ff */
[----:B------:R-:W-:Y:S02]  /*9fc0*/  FSEL R99, R99, -INF , !P4 ;  /* 0xff80000063637808 */ /* 0x000fe40006000000 */
[----:B------:R-:W-:-:S04]  /*9fd0*/  ISETP.GT.AND P1, PT, R14, 0x59, !P1 ;  /* 0x000000590e00780c */ /* 0x000fc80004f24270 */
[----:B------:R-:W-:-:S04]  /*9fe0*/  ISETP.LT.OR P1, PT, R200, 0x5a, P1 ;  /* 0x0000005ac800780c */ /* 0x000fc80000f21670 */
[----:B------:R-:W-:Y:S02]  /*9ff0*/  FSEL R167, R167, -INF , !P1 ;  /* 0xff800000a7a77808 */ /* 0x000fe40004800000 */
[----:B------:R-:W-:Y:S02]  /*a000*/  ISETP.GT.AND P1, PT, R14, 0x60, !P6 ;  /* 0x000000600e00780c */ /* 0x000fe40007724270 */
[----:B------:R-:W-:Y:S02]  /*a010*/  LOP3.LUT P6, RZ, R16, 0x20000, RZ, 0xc0, !PT ;  /* 0x0002000010ff7812 */ /* 0x000fe400078cc0ff */
[----:B------:R-:W-:-:S04]  /*a020*/  ISETP.LT.OR P1, PT, R200, 0x61, P1 ;  /* 0x00000061c800780c */ /* 0x000fc80000f21670 */
[----:B------:R-:W-:Y:S02]  /*a030*/  FSEL R138, R138, -INF , !P1 ;  /* 0xff8000008a8a7808 */ /* 0x000fe40004800000 */
[----:B------:R-:W-:-:S04]  /*a040*/  LOP3.LUT P1, RZ, R16, 0x8000000, RZ, 0xc0, !PT ;  /* 0x0800000010ff7812 */ /* 0x000fc8000782c0ff */
[----:B------:R-:W-:-:S04]  /*a050*/  ISETP.GT.AND P1, PT, R14, 0x61, !P1 ;  /* 0x000000610e00780c */ /* 0x000fc80004f24270 */
        /* <DEDUP_REMOVED lines=126> */
[----:B------:R-:W-:Y:S02]  /*a840*/  FMNMX.FTZ R91, R149, R18, !PT ;  /* 0x00000012955b7209 */ /* 0x000fe40007810000 */
[----:B------:R-:W-:Y:S02]  /*a850*/  ISETP.GT.AND P1, PT, R14, 0xc8, !P6 ;  /* 0x000000c80e00780c */ /* 0x000fe40007724270 */
[----:B------:R-:W-:Y:S02]  /*a860*/  FMNMX.FTZ R18, R120, R91, !PT ;  /* 0x0000005b78127209 */ /* 0x000fe40007810000 */
[----:B------:R-:W-:Y:S02]  /*a870*/  ISETP.LT.OR P1, PT, R200, 0xc9, P1 ;  /* 0x000000c9c800780c */ /* 0x000fe40000f21670 */
[----:B------:R-:W-:-:S02]  /*a880*/  FMNMX.FTZ R91, R121, R18, !PT ;  /* 0x00000012795b7209 */ /* 0x000fc40007810000 */
[----:B------:R-:W-:Y:S02]  /*a890*/  LOP3.LUT P6, RZ, R16, 0x1, RZ, 0xc0, !PT ;  /* 0x0000000110ff7812 */ /* 0x000fe400078cc0ff */
[----:B------:R-:W-:Y:S02]  /*a8a0*/  FMNMX.FTZ R18, R124, R91, !PT ;  /* 0x0000005b7c127209 */ /* 0x000fe40007810000 */
[----:B------:R-:W-:Y:S02]  /*a8b0*/  FSEL R94, R94, -INF , !P1 ;  /* 0xff8000005e5e7808 */ /* 0x000fe40004800000 */
[----:B------:R-:W-:Y:S02]  /*a8c0*/  FMNMX.FTZ R91, R125, R18, !PT ;  /* 0x000000127d5b7209 */ /* 0x000fe40007810000 */
[----:B------:R-:W-:Y:S02]  /*a8d0*/  ISETP.GT.AND P1, PT, R14, RZ, !P6 ;  /* 0x000000ff0e00720c */ /* 0x000fe40007724270 */
[----:B------:R-:W-:-:S02]  /*a8e0*/  FMNMX.FTZ R18, R128, R91, !PT ;  /* 0x0000005b80127209 */ /* 0x000fc40007810000 */
[----:B------:R-:W-:Y:S02]  /*a8f0*/  ISETP.LT.OR P1, PT, R200, 0x1, P1 ;  /* 0x00000001c800780c */ /* 0x000fe40000f21670 */
[----:B------:R-:W-:Y:S02]  /*a900*/  FMNMX.FTZ R91, R129, R18, !PT ;  /* 0x00000012815b7209 */ /* 0x000fe40007810000 */
[----:B------:R-:W-:Y:S02]  /*a910*/  FSEL R186, R186, -INF , !P1 ;  /* 0xff800000baba7808 */ /* 0x000fe40004800000 */
[----:B------:R-:W-:Y:S02]  /*a920*/  FMNMX.FTZ R18, R132, R91, !PT ;  /* 0x0000005b84127209 */ /* 0x000fe40007810000 */
[----:B------:R-:W-:Y:S02]  /*a930*/  FMNMX.FTZ R168, R186, R0, !PT ;  /* 0x00000000baa87209 */ /* 0x000fe40007810000 */
[----:B------:R-:W-:-:S02]  /*a940*/  FMNMX.FTZ R91, R133, R18, !PT ;  /* 0x00000012855b7209 */ /* 0x000fc40007810000 */
[----:B------:R-:W-:Y:S02]  /*a950*/  LOP3.LUT P6, RZ, R17, 0x800, RZ, 0xc0, !PT ;  /* 0x0000080011ff7812 */ /* 0x000fe400078cc0ff */
[----:B------:R-:W-:Y:S02]  /*a960*/  FMNMX.FTZ R18, R104, R91, !PT ;  /* 0x0000005b68127209 */ /* 0x000fe40007810000 */
[----:B------:R-:W-:Y:S02]  /*a970*/  ISETP.GT.AND P2, PT, R14, 0xd9, !P6 ;  /* 0x000000d90e00780c */ /* 0x000fe40007744270 */
[----:B------:R-:W-:Y:S02]  /*a980*/  FMNMX.FTZ R91, R105, R18, !PT ;  /* 0x00000012695b7209 */ /* 0x000fe40007810000 */
[----:B------:R-:W-:Y:S02]  /*a990*/  ISETP.LT.OR P2, PT, R200, 0xda, P2 ;  /* 0x000000dac800780c */ /* 0x000fe40001741670 */
[----:B------:R-:W-:-:S04]  /*a9a0*/  FMNMX.FTZ R18, R108, R91, !PT ;  /* 0x0000005b6c127209 */ /* 0x000fc80007810000 */
        /* <DEDUP_REMOVED lines=12> */
[----:B------:R-:W-:-:S05]  /*aa70*/  FMNMX.FTZ R20, R101, R18, !PT ;  /* 0x0000001265147209 */ /* 0x000fca0007810000 */
[----:B------:R-:W1:Y:S02]  /*aa80*/  SHFL.BFLY PT, R91, R20, 0x2, 0x1f ;  /* 0x0c401f00145b7f89 */ /* 0x000e6400000e0000 */
[----:B-1----:R-:W-:-:S05]  /*aa90*/  FMNMX.FTZ R136, R20, R91, !PT ;  /* 0x0000005b14887209 */ /* 0x002fca0007810000 */
[----:B------:R-:W1:Y:S02]  /*aaa0*/  SHFL.BFLY PT, R91, R136, 0x1, 0x1f ;  /* 0x0c201f00885b7f89 */ /* 0x000e6400000e0000 */
[----:B-1----:R-:W-:-:S04]  /*aab0*/  FMNMX.FTZ R91, R136, R91, !PT ;  /* 0x0000005b885b7209 */ /* 0x002fc80007810000 */
[----:B------:R-:W-:Y:S01]  /*aac0*/  FSETP.NEU.FTZ.AND P1, PT, R91, -INF , PT ;  /* 0xff8000005b00780b */ /* 0x000fe20003f3d000 */
[----:B------:R-:W-:-:S05]  /*aad0*/  FFMA.FTZ R18, R2, R91, -8 ;  /* 0xc100000002127423 */ /* 0x000fca000001005b */
[----:B------:R-:W-:-:S05]  /*aae0*/  FSEL R18, R18, RZ, P1 ;  /* 0x000000ff12127208 */ /* 0x000fca0000800000 */
[C-C-:B------:R-:W-:Y:S01]  /*aaf0*/  FFMA.FTZ R136, R2.reuse, R189, -R18.reuse ;  /* 0x000000bd02887223 */ /* 0x140fe20000010812 */
[----:B------:R-:W-:-:S01]  /*ab00*/  FFMA.FTZ R189, R2, R193, -R18 ;  /* 0x000000c102bd7223 */ /* 0x000fc20000010812 */
[C-C-:B------:R-:W-:Y:S01]  /*ab10*/  FFMA.FTZ R193, R2.reuse, R197, -R18.reuse ;  /* 0x000000c502c17223 */ /* 0x140fe20000010812 */
[----:B------:R-:W-:Y:S01]  /*ab20*/  FMNMX.FTZ R197, R187, R168, !PT ;  /* 0x000000a8bbc57209 */ /* 0x000fe20007810000 */
[C-C-:B------:R-:W-:Y:S01]  /*ab30*/  FFMA.FTZ R184, R2.reuse, R184, -R18.reuse ;  /* 0x000000b802b87223 */ /* 0x140fe20000010812 */
[----:B------:R-:W-:-:S01]  /*ab40*/  FFMA.FTZ R14, R2, R108, -R18 ;  /* 0x0000006c020e7223 */ /* 0x000fc20000010812 */
[--C-:B------:R-:W-:Y:S01]  /*ab50*/  FFMA.FTZ R144, R2, R205, -R18.reuse ;  /* 0x000000cd02907223 */ /* 0x100fe20000010812 */
[----:B------:R-:W-:Y:S01]  /*ab60*/  FMNMX.FTZ R168, R190, R197, !PT ;  /* 0x000000c5bea87209 */ /* 0x000fe20007810000 */
[----:B------:R1:W-:Y:S01]  /*ab70*/  MUFU.EX2 R20, R184 ;  /* 0x000000b800147308 */ /* 0x0003e20000000800 */
[----:B------:R-:W-:-:S01]  /*ab80*/  FFMA.FTZ R140, R2, R203, -R18 ;  /* 0x000000cb028c7223 */ /* 0x000fc20000010812 */
[C-C-:B------:R-:W-:Y:S01]  /*ab90*/  FFMA.FTZ R203, R2.reuse, R89, -R18.reuse ;  /* 0x0000005902cb7223 */ /* 0x140fe20000010812 */
[----:B------:R-:W-:Y:S01]  /*aba0*/  FMNMX.FTZ R197, R191, R168, !PT ;  /* 0x000000a8bfc57209 */ /* 0x000fe20007810000 */
[C-C-:B------:R-:W-:Y:S01]  /*abb0*/  FFMA.FTZ R185, R2.reuse, R185, -R18.reuse ;  /* 0x000000b902b97223 */ /* 0x140fe20000010812 */
[----:B------:R-:W-:-:S01]  /*abc0*/  FFMA.FTZ R15, R2, R15, -R18 ;  /* 0x0000000f020f7223 */ /* 0x000fc20000010812 */
[--C-:B------:R-:W-:Y:S01]  /*abd0*/  FFMA.FTZ R148, R2, R207, -R18.reuse ;  /* 0x000000cf02947223 */ /* 0x100fe20000010812 */
[----:B------:R-:W-:Y:S01]  /*abe0*/  FMNMX.FTZ R170, R194, R197, !PT ;  /* 0x000000c5c2aa7209 */ /* 0x000fe20007810000 */
        /* <DEDUP_REMOVED lines=64> */
[----:B-1----:R-:W-:Y:S01]  /*aff0*/  FMNMX.FTZ R184, R138, R197, !PT ;  /* 0x000000c58ab87209 */ /* 0x002fe20007810000 */
        /* <DEDUP_REMOVED lines=40> */
[----:B------:R-:W-:Y:S01]  /*b280*/  FMNMX.FTZ R197, R95, R188, !PT ;  /* 0x000000bc5fc57209 */ /* 0x000fe20007810000 */
[--C-:B------:R-:W-:Y:S01]  /*b290*/  FFMA.FTZ R188, R2, R109, -R18.reuse ;  /* 0x0000006d02bc7223 */ /* 0x100fe20000010812 */
[----:B------:R-:W-:Y:S02]  /*b2a0*/  FSEL R109, R103, -INF , !P2 ;  /* 0xff800000676d7808 */ /* 0x000fe40005000000 */
[----:B------:R-:W-:Y:S01]  /*b2b0*/  FMNMX.FTZ R108, R98, R197, !PT ;  /* 0x000000c5626c7209 */ /* 0x000fe20007810000 */
[----:B------:R-:W-:Y:S01]  /*b2c0*/  MUFU.EX2 R103, R188 ;  /* 0x000000bc00677308 */ /* 0x000fe20000000800 */
[----:B------:R-:W-:Y:S01]  /*b2d0*/  FSEL R197, R102, -INF , !P5 ;  /* 0xff80000066c57808 */ /* 0x000fe20006800000 */
[----:B------:R-:W-:Y:S01]  /*b2e0*/  FFMA.FTZ R102, R2, R112, -R18 ;  /* 0x0000007002667223 */ /* 0x000fe20000010812 */
[----:B------:R-:W-:-:S04]  /*b2f0*/  FMNMX.FTZ R108, R99, R108, !PT ;  /* 0x0000006c636c7209 */ /* 0x000fc80007810000 */
[----:B------:R-:W-:Y:S01]  /*b300*/  FMNMX.FTZ R108, R197, R108, !PT ;  /* 0x0000006cc56c7209 */ /* 0x000fe20007810000 */
[----:B------:R-:W-:Y:S03]  /*b310*/  MUFU.EX2 R168, R217 ;  /* 0x000000d900a87308 */ /* 0x000fe60000000800 */
[----:B------:R-:W-:Y:S01]  /*b320*/  FMNMX.FTZ R112, R109, R108, !PT ;  /* 0x0000006c6d707209 */ /* 0x000fe20007810000 */
[----:B------:R-:W-:Y:S01]  /*b330*/  FFMA.FTZ R108, R2, R116, -R18 ;  /* 0x00000074026c7223 */ /* 0x000fe20000010812 */
[----:B------:R-:W-:-:S03]  /*b340*/  FSEL R116, R91, RZ, P1 ;  /* 0x000000ff5b747208 */ /* 0x000fc60000800000 */
[----:B------:R-:W1:Y:S01]  /*b350*/  SHFL.BFLY PT, R205, R112, 0x2, 0x1f ;  /* 0x0c401f0070cd7f89 */ /* 0x000e6200000e0000 */
[----:B------:R-:W-:Y:S01]  /*b360*/  MUFU.EX2 R157, R157 ;  /* 0x0000009d009d7308 */ /* 0x000fe20000000800 */
[----:B------:R-:W-:-:S04]  /*b370*/  FADD.FTZ R3, -R116, R3 ;  /* 0x0000000374037221 */ /* 0x000fc80000010100 */
[----:B------:R-:W-:-:S03]  /*b380*/  FMUL.FTZ R3, R2, R3 ;  /* 0x0000000302037220 */ /* 0x000fc60000410000 */
[----:B------:R-:W-:Y:S08]  /*b390*/  MUFU.EX2 R170, R219 ;  /* 0x000000db00aa7308 */ /* 0x000ff00000000800 */
[----:B------:R-:W2:Y:S01]  /*b3a0*/  MUFU.EX2 R3, R3 ;  /* 0x0000000300037308 */ /* 0x000ea20000000800 */
[----:B-1----:R-:W-:-:S07]  /*b3b0*/  FMNMX.FTZ R205, R112, R205, !PT ;  /* 0x000000cd70cd7209 */ /* 0x002fce0007810000 */
[----:B------:R-:W-:Y:S01]  /*b3c0*/  MUFU.EX2 R161, R161 ;  /* 0x000000a100a17308 */ /* 0x000fe20000000800 */
[----:B------:R-:W1:Y:S07]  /*b3d0*/  SHFL.BFLY PT, R112, R205, 0x1, 0x1f ;  /* 0x0c201f00cd707f89 */ /* 0x000e6e00000e0000 */
[----:B------:R-:W-:Y:S01]  /*b3e0*/  MUFU.EX2 R172, R221 ;  /* 0x000000dd00ac7308 */ /* 0x000fe20000000800 */
[----:B--2---:R-:W-:-:S04]  /*b3f0*/  FFMA.FTZ R6, R3, R6, R20 ;  /* 0x0000000603067223 */ /* 0x004fc80000010014 */
[----:B------:R-:W-:-:S03]  /*b400*/  FADD.FTZ R6, R185, R6 ;  /* 0x00000006b9067221 */ /* 0x000fc60000010000 */
[----:B------:R-:W-:Y:S08]  /*b410*/  MUFU.EX2 R165, R165 ;  /* 0x000000a500a57308 */ /* 0x000ff00000000800 */
[----:B------:R-:W-:Y:S01]  /*b420*/  MUFU.EX2 R174, R223 ;  /* 0x000000df00ae7308 */ /* 0x000fe20000000800 */
[----:B-1----:R-:W-:-:S04]  /*b430*/  FMNMX.FTZ R89, R205, R112, !PT ;  /* 0x00000070cd597209 */ /* 0x002fc80007810000 */
        /* <DEDUP_REMOVED lines=11> */
[----:B------:R-:W-:Y:S01]  /*b4f0*/  FSEL R183, R89, RZ, P1 ;  /* 0x000000ff59b77208 */ /* 0x000fe20000800000 */
[C-C-:B------:R-:W-:Y:S01]  /*b500*/  FFMA.FTZ R18, R2.reuse, R186, -R205.reuse ;  /* 0x000000ba02127223 */ /* 0x140fe200000108cd */
[----:B------:R-:W-:-:S01]  /*b510*/  FFMA.FTZ R187, R2, R187, -R205 ;  /* 0x000000bb02bb7223 */ /* 0x000fc200000108cd */
[----:B------:R-:W-:Y:S01]  /*b520*/  FFMA.FTZ R191, R2, R191, -R205 ;  /* 0x000000bf02bf7223 */ /* 0x000fe200000108cd */
[----:B------:R-:W-:Y:S01]  /*b530*/  MUFU.EX2 R112, R112 ;  /* 0x0000007000707308 */ /* 0x000fe20000000800 */
[----:B------:R-:W-:-:S01]  /*b540*/  FADD.FTZ R183, -R183, R0 ;  /* 0x00000000b7b77221 */ /* 0x000fc20000010100 */
[C-C-:B------:R-:W-:Y:S01]  /*b550*/  FFMA.FTZ R116, R2.reuse, R194, -R205.reuse ;  /* 0x000000c202747223 */ /* 0x140fe200000108cd */
[----:B------:R-:W-:-:S01]  /*b560*/  FFMA.FTZ R195, R2, R195, -R205 ;  /* 0x000000c302c37223 */ /* 0x000fc200000108cd */
[C-C-:B------:R-:W-:Y:S01]  /*b570*/  FFMA.FTZ R192, R2.reuse, R142, -R205.reuse ;  /* 0x0000008e02c07223 */ /* 0x140fe200000108cd */
[C---:B------:R-:W-:Y:S01]  /*b580*/  FMUL.FTZ R183, R2.reuse, R183 ;  /* 0x000000b702b77220 */ /* 0x040fe20000410000 */
[C-C-:B------:R-:W-:Y:S01]  /*b590*/  FFMA.FTZ R142, R2.reuse, R146, -R205.reuse ;  /* 0x00000092028e7223 */ /* 0x140fe200000108cd */
[----:B------:R-:W-:-:S01]  /*b5a0*/  FFMA.FTZ R146, R2, R150, -R205 ;  /* 0x0000009602927223 */ /* 0x000fc200000108cd */
[----:B------:R-:W-:Y:S01]  /*b5b0*/  MUFU.EX2 R18, R18 ;  /* 0x0000001200127308 */ /* 0x000fe20000000800 */
[----:B------:R-:W-:-:S01]  /*b5c0*/  FFMA.FTZ R186, R2, R198, -R205 ;  /* 0x000000c602ba7223 */ /* 0x000fc200000108cd */
[C-C-:B------:R-:W-:Y:S01]  /*b5d0*/  FFMA.FTZ R199, R2.reuse, R199, -R205.reuse ;  /* 0x000000c702c77223 */ /* 0x140fe200000108cd */
[----:B------:R-:W-:-:S01]  /*b5e0*/  FFMA.FTZ R188, R2, R171, -R205 ;  /* 0x000000ab02bc7223 */ /* 0x000fc200000108cd */
[----:B------:R-:W-:Y:S01]  /*b5f0*/  FFMA.FTZ R171, R2, R201, -R205 ;  /* 0x000000c902ab7223 */ /* 0x000fe200000108cd */
[----:B------:R-:W-:-:S01]  /*b600*/  FADD.FTZ R201, R15, R6 ;  /* 0x000000060fc97221 */ /* 0x000fc20000010000 */
[C-C-:B------:R-:W-:Y:S01]  /*b610*/  FFMA.FTZ R21, R2.reuse, R21, -R205.reuse ;  /* 0x0000001502157223 */ /* 0x140fe200000108cd */
[----:B------:R-:W-:-:S01]  /*b620*/  FFMA.FTZ R154, R2, R154, -R205 ;  /* 0x0000009a029a7223 */ /* 0x000fc200000108cd */
[----:B------:R-:W1:Y:S01]  /*b630*/  MUFU.EX2 R183, R183 ;  /* 0x000000b700b77308 */ /* 0x000e620000000800 */
[----:B------:R-:W-:-:S01]  /*b640*/  FADD.FTZ R201, R136, R201 ;  /* 0x000000c988c97221 */ /* 0x000fc20000010000 */
        /* <DEDUP_REMOVED lines=15> */
[----:B-1----:R-:W-:-:S01]  /*b740*/  FFMA.FTZ R150, R183, R5, R18 ;  /* 0x00000005b7967223 */ /* 0x002fc20000010012 */
        /* <DEDUP_REMOVED lines=10> */
[----:B------:R-:W-:Y:S01]  /*b7f0*/  FFMA.FTZ R107, R2, R107, -R205 ;  /* 0x0000006b026b7223 */ /* 0x000fe200000108cd */
[----:B------:R-:W-:-:S01]  /*b800*/  FADD.FTZ R6, R112, R5 ;  /* 0x0000000570067221 */ /* 0x000fc20000010000 */
[C-C-:B------:R-:W-:Y:S01]  /*b810*/  FFMA.FTZ R110, R2.reuse, R110, -R205.reuse ;  /* 0x0000006e026e7223 */ /* 0x140fe200000108cd */
[----:B------:R-:W-:-:S01]  /*b820*/  FFMA.FTZ R111, R2, R111, -R205 ;  /* 0x0000006f026f7223 */ /* 0x000fc200000108cd */
[----:B------:R-:W2:Y:S01]  /*b830*/  MUFU.EX2 R195, R195 ;  /* 0x000000c300c37308 */ /* 0x000ea20000000800 */
[----:B---3--:R-:W-:-:S01]  /*b840*/  FADD.FTZ R5, R191, R6 ;  /* 0x00000006bf057221 */ /* 0x008fc20000010000 */
[----:B------:R-:W-:Y:S01]  /*b850*/  FADD.FTZ R6, R140, R201 ;  /* 0x000000c98c067221 */ /* 0x000fe20000010000 */
        /* <DEDUP_REMOVED lines=11> */
[----:B------:R-:W-:-:S02]  /*b910*/  FADD.FTZ R6, R144, R5 ;  /* 0x0000000590067221 */ /* 0x000fc40000010000 */
[----:B------:R-:W1:Y:S01]  /*b920*/  MUFU.EX2 R199, R199 ;  /* 0x000000c700c77308 */ /* 0x000e620000000800 */
[----:B--2---:R-:W-:-:S01]  /*b930*/  FADD.FTZ R201, R195, R150 ;  /* 0x00000096c3c97221 */ /* 0x004fc20000010000 */
[----:B------:R-:W-:-:S04]  /*b940*/  FADD.FTZ R5, R193, R6 ;  /* 0x00000006c1057221 */ /* 0x000fc80000010000 */
[----:B------:R-:W-:Y:S02]  /*b950*/  FADD.FTZ R6, R148, R5 ;  /* 0x0000000594067221 */ /* 0x000fe40000010000 */
[----:B------:R-:W2:Y:S01]  /*b960*/  MUFU.EX2 R21, R21 ;  /* 0x0000001500157308 */ /* 0x000ea20000000800 */
[----:B---3--:R-:W-:-:S01]  /*b970*/  FADD.FTZ R150, R186, R201 ;  /* 0x000000c9ba967221 */ /* 0x008fc20000010000 */
[----:B------:R-:W-:-:S06]  /*b980*/  FADD.FTZ R201, R169, R6 ;  /* 0x00000006a9c97221 */ /* 0x000fcc0000010000 */
[----:B------:R-:W3:Y:S01]  /*b990*/  MUFU.EX2 R188, R188 ;  /* 0x000000bc00bc7308 */ /* 0x000ee20000000800 */
[----:B-1----:R-:W-:-:S07]  /*b9a0*/  FADD.FTZ R150, R199, R150 ;  /* 0x00000096c7967221 */ /* 0x002fce0000010000 */
[----:B------:R-:W1:Y:S01]  /*b9b0*/  MUFU.EX2 R171, R171 ;  /* 0x000000ab00ab7308 */ /* 0x000e620000000800 */
[----:B--2---:R-:W-:-:S01]  /*b9c0*/  FADD.FTZ R5, R21, R150 ;  /* 0x0000009615057221 */ /* 0x004fc20000010000 */
[----:B------:R-:W-:-:S04]  /*b9d0*/  FADD.FTZ R150, R152, R201 ;  /* 0x000000c998967221 */ /* 0x000fc80000010000 */
[----:B------:R-:W-:Y:S02]  /*b9e0*/  FADD.FTZ R201, R173, R150 ;  /* 0x00000096adc97221 */ /* 0x000fe40000010000 */
[----:B------:R-:W2:Y:S01]  /*b9f0*/  MUFU.EX2 R190, R190 ;  /* 0x000000be00be7308 */ /* 0x000ea20000000800 */
[----:B---3--:R-:W-:-:S01]  /*ba00*/  FADD.FTZ R6, R188, R5 ;  /* 0x00000005bc067221 */ /* 0x008fc20000010000 */
[----:B------:R-:W-:-:S04]  /*ba10*/  FADD.FTZ R150, R156, R201 ;  /* 0x000000c99c967221 */ /* 0x000fc80000010000 */
[----:B------:R-:W-:Y:S02]  /*ba20*/  FADD.FTZ R201, R177, R150 ;  /* 0x00000096b1c97221 */ /* 0x000fe40000010000 */
[----:B------:R-:W3:Y:S01]  /*ba30*/  MUFU.EX2 R175, R175 ;  /* 0x000000af00af7308 */ /* 0x000ee20000000800 */
[----:B-1----:R-:W-:-:S01]  /*ba40*/  FADD.FTZ R5, R171, R6 ;  /* 0x00000006ab057221 */ /* 0x002fc20000010000 */
[----:B------:R-:W-:-:S04]  /*ba50*/  FADD.FTZ R150, R160, R201 ;  /* 0x000000c9a0967221 */ /* 0x000fc80000010000 */
[----:B------:R-:W-:Y:S02]  /*ba60*/  FADD.FTZ R201, R181, R150 ;  /* 0x00000096b5c97221 */ /* 0x000fe40000010000 */
        /* <DEDUP_REMOVED lines=8> */
[----:B------:R-:W-:-:S06]  /*baf0*/  FADD.FTZ R6, R164, R201 ;  /* 0x000000c9a4067221 */ /* 0x000fcc0000010000 */
[----:B------:R-:W2:Y:S01]  /*bb00*/  MUFU.EX2 R155, R155 ;  /* 0x0000009b009b7308 */ /* 0x000ea20000000800 */
[----:B---3--:R-:W-:-:S07]  /*bb10*/  FADD.FTZ R5, R182, R5 ;  /* 0x00000005b6057221 */ /* 0x008fce0000010000 */
[----:B------:R-:W3:Y:S01]  /*bb20*/  MUFU.EX2 R158, R158 ;  /* 0x0000009e009e7308 */ /* 0x000ee20000000800 */
[----:B-1----:R-:W-:-:S01]  /*bb30*/  FADD.FTZ R150, R154, R5 ;  /* 0x000000059a967221 */ /* 0x002fc20000010000 */
[----:B------:R-:W-:-:S04]  /*bb40*/  FADD.FTZ R5, R153, R6 ;  /* 0x0000000699057221 */ /* 0x000fc80000010000 */
[----:B------:R-:W-:Y:S02]  /*bb50*/  FADD.FTZ R6, R168, R5 ;  /* 0x00000005a8067221 */ /* 0x000fe40000010000 */
        /* <DEDUP_REMOVED lines=68> */
[----:B------:R-:W-:-:S06]  /*bfa0*/  FFMA.FTZ R201, R2, R12, -R205 ;  /* 0x0000000c02c97223 */ /* 0x000fcc00000108cd */
        /* <DEDUP_REMOVED lines=22> */
[----:B---3--:R-:W-:-:S04]  /*c110*/  FADD.FTZ R6, R14, R5 ;  /* 0x000000050e067221 */ /* 0x008fc80000010000 */
[----:B------:R-:W-:-:S03]  /*c120*/  FADD.FTZ R5, R103, R6 ;  /* 0x0000000667057221 */ /* 0x000fc60000010000 */
        /* <DEDUP_REMOVED lines=49> */
[----:B---3--:R-:W-:-:S01]  /*c440*/  FADD.FTZ R150, R98, R197 ;  /* 0x000000c562967221 */ /* 0x008fc20000010000 */
[----:B-1----:R-:W-:-:S03]  /*c450*/  FADD.FTZ R6, R101, R6 ;  /* 0x0000000665067221 */ /* 0x002fc60000010000 */
[----:B--2---:R-:W-:Y:S01]  /*c460*/  FADD.FTZ R5, R109, R150 ;  /* 0x000000966d057221 */ /* 0x004fe20000010000 */
[----:B------:R-:W-:Y:S06]  /*c470*/  @!P0 BRA `(.L_x_755) ;  /* 0x0000000000048947 */ /* 0x000fec0003800000 */
[----:B------:R-:W-:Y:S01]  /*c480*/  BPT.TRAP 0x1 ;  /* 0x000000040000795c */ /* 0x000fe20000300000 */
.L_x_755:
[----:B------:R-:W-:Y:S01]  /*c490*/  ULEA UR6, UR48, UR37, 0x3 ;  /* 0x0000002530067291 */ /* 0x000fe2000f8e183f */
[----:B------:R-:W-:Y:S01]  /*c4a0*/  ISETP.GT.AND P1, PT, R4, R13, PT ;  /* 0x0000000d0400720c */ /* 0x000fe20003f24270 */
[----:B------:R-:W-:Y:S01]  /*c4b0*/  FMUL.FTZ R24, R24, R3 ;  /* 0x0000000318187220 */ /* 0x000fe20000410000 */
[----:B------:R-:W-:Y:S01]  /*c4c0*/  F2FP.SATFINITE.E4M3.F32.PACK_AB_MERGE_C R112, R191, R112, RZ ;  /* 0x00000070bf70723e */ /* 0x000fe200048070ff */
[----:B------:R-:W-:Y:S01]  /*c4d0*/  UIADD3 UR6, UR6, 0x2e860, URZ ;  /* 0x0002e86006067890 */ /* 0x000fe2000fffe03f */
[----:B------:R-:W-:Y:S01]  /*c4e0*/  F2FP.SATFINITE.E4M3.F32.PACK_AB_MERGE_C R0, R143, R0, RZ ;  /* 0x000000008f00723e */ /* 0x000fe200048070ff */
[----:B------:R-:W-:Y:S01]  /*c4f0*/  UMOV UR48, UR50 ;  /* 0x0000003200307c82 */ /* 0x000fe20008000000 */
[----:B------:R-:W-:Y:S01]  /*c500*/  F2FP.SATFINITE.E4M3.F32.PACK_AB_MERGE_C R92, R93, R92, RZ ;  /* 0x0000005c5d5c723e */ /* 0x000fe200048070ff */
[----:B------:R-:W-:Y:S01]  /*c510*/  UPRMT UR6, UR36, 0x654, UR6 ;  /* 0x0000065424067896 */ /* 0x000fe20008000006 */
        /* <DEDUP_REMOVED lines=9> */
[----:B------:R-:W-:Y:S01]  /*c5b0*/  SYNCS.ARRIVE.TRANS64.RED.A1T0 RZ, [UR6], RZ ;  /* 0x000000ffffff79a7 */ /* 0x000fe20008100406 */
[----:B------:R-:W-:Y:S01]  /*c5c0*/  F2FP.SATFINITE.E4M3.F32.PACK_AB_MERGE_C R160, R181, R160, RZ ;  /* 0x000000a0b5a0723e */ /* 0x000fe200048070ff */
[----:B------:R-:W-:Y:S01]  /*c5d0*/  FMUL.FTZ R33, R33, R3 ;  /* 0x0000000321217220 */ /* 0x000fe20000410000 */
        /* <DEDUP_REMOVED lines=42> */
[----:B------:R-:W-:Y:S01]  /*c880*/  F2FP.SATFINITE.E4M3.F32.PACK_AB_MERGE_C R200, R203, R88, R92 ;  /* 0x00000058cbc8723e */ /* 0x000fe2000480705c */
[-C--:B------:R-:W-:Y:S01]  /*c890*/  FMUL.FTZ R77, R77, R3.reuse ;  /* 0x000000034d4d7220 */ /* 0x080fe20000410000 */
[-C--:B------:R-:W-:Y:S01]  /*c8a0*/  FMUL.FTZ R80, R80, R3.reuse ;  /* 0x0000000350507220 */ /* 0x080fe20000410000 */
[-C--:B------:R-:W-:Y:S01]  /*c8b0*/  FMUL.FTZ R81, R81, R3.reuse ;  /* 0x0000000351517220 */ /* 0x080fe20000410000 */
[-C--:B------:R-:W-:Y:S01]  /*c8c0*/  FMUL.FTZ R84, R84, R3.reuse ;  /* 0x0000000354547220 */ /* 0x080fe20000410000 */
[----:B------:R-:W-:Y:S01]  /*c8d0*/  FMUL.FTZ R85, R85, R3 ;  /* 0x0000000355557220 */ /* 0x000fe20000410000 */
[----:B------:R-:W-:Y:S01]  /*c8e0*/  F2FP.SATFINITE.E4M3.F32.PACK_AB_MERGE_C R224, R185, R20, R15 ;  /* 0x00000014b9e0723e */ /* 0x000fe2000480700f */
[-C--:B------:R-:W-:Y:S01]  /*c8f0*/  FMUL.FTZ R26, R26, R183.reuse ;  /* 0x000000b71a1a7220 */ /* 0x080fe20000410000 */
[----:B------:R-:W-:Y:S01]  /*c900*/  F2FP.SATFINITE.E4M3.F32.PACK_AB_MERGE_C R226, R189, R140, R144 ;  /* 0x0000008cbde2723e */ /* 0x000fe20004807090 */
[-C--:B------:R-:W-:Y:S01]  /*c910*/  FMUL.FTZ R27, R27, R183.reuse ;  /* 0x000000b71b1b7220 */ /* 0x080fe20000410000 */
[----:B------:R-:W-:Y:S01]  /*c920*/  F2FP.SATFINITE.E4M3.F32.PACK_AB_MERGE_C R227, R195, R116, R186 ;  /* 0x00000074c3e3723e */ /* 0x000fe200048070ba */
[-C--:B------:R-:W-:Y:S01]  /*c930*/  FMUL.FTZ R30, R30, R183.reuse ;  /* 0x000000b71e1e7220 */ /* 0x080fe20000410000 */
[----:B------:R-:W-:Y:S01]  /*c940*/  F2FP.SATFINITE.E4M3.F32.PACK_AB_MERGE_C R220, R169, R148, R152 ;  /* 0x00000094a9dc723e */ /* 0x000fe20004807098 */
[----:B------:R-:W-:Y:S01]  /*c950*/  FMUL.FTZ R31, R31, R183 ;  /* 0x000000b71f1f7220 */ /* 0x000fe20000410000 */
[----:B------:R-:W-:Y:S01]  /*c960*/  F2FP.SATFINITE.E4M3.F32.PACK_AB_MERGE_C R221, R188, R21, R171 ;  /* 0x00000015bcdd723e */ /* 0x000fe200048070ab */
[-C--:B------:R-:W-:Y:S01]  /*c970*/  FMUL.FTZ R34, R34, R183.reuse ;  /* 0x000000b722227220 */ /* 0x080fe20000410000 */
[----:B------:R-:W-:Y:S01]  /*c980*/  F2FP.SATFINITE.E4M3.F32.PACK_AB_MERGE_C R222, R177, R156, R160 ;  /* 0x0000009cb1de723e */ /* 0x000fe200048070a0 */
        /* <DEDUP_REMOVED lines=46> */
[----:B------:R-:W-:-:S02]  /*cc70*/  VIADD R4, R4, 0xffffffff ;  /* 0xffffffff04047836 */ /* 0x000fc40000000000 */
[----:B------:R-:W-:Y:S02]  /*cc80*/  IMAD.MOV.U32 R0, RZ, RZ, R89 ;  /* 0x000000ffff007224 */ /* 0x000fe400078e0059 */
[----:B------:R-:W-:Y:S02]  /*cc90*/  IMAD.MOV.U32 R3, RZ, RZ, R91 ;  /* 0x000000ffff037224 */ /* 0x000fe400078e005b */
[----:B------:R-:W-:Y:S01]  /*cca0*/  IMAD.MOV.U32 R18, RZ, RZ, R10 ;  /* 0x000000ffff127224 */ /* 0x000fe200078e000a */
[----:B------:R-:W-:Y:S06]  /*ccb0*/  @P1 BRA `(.L_x_756) ;  /* 0xffffffa400141947 */ /* 0x000fec000383ffff */
[----:B------:R-:W-:Y:S01]  /*ccc0*/  IMAD.MOV.U32 R0, RZ, RZ, R89 ;  /* 0x000000ffff007224 */ /* 0x000fe200078e0059 */
[----:B------:R-:W-:Y:S01]  /*ccd0*/  UMOV UR48, UR50 ;  /* 0x0000003200307c82 */ /* 0x000fe20008000000 */
[----:B------:R-:W-:Y:S02]  /*cce0*/  IMAD.MOV.U32 R3, RZ, RZ, R91 ;  /* 0x000000ffff037224 */ /* 0x000fe400078e005b */
[----:B------:R-:W-:-:S07]  /*ccf0*/  IMAD.MOV.U32 R18, RZ, RZ, R10 ;  /* 0x000000ffff127224 */ /* 0x000fce00078e000a */
.L_x_738:
[----:B------:R-:W1:Y:S01]  /*cd00*/  LDC R10, c[0x0][0x9e4] ;  /* 0x00027900ff0a7b82 */ /* 0x000e620000000800 */
[----:B------:R-:W-:Y:S01]  /*cd10*/  LOP3.LUT R17, R17, 0xfff7ffff, RZ, 0xc0, !PT ;  /* 0xfff7ffff11117812 */ /* 0x000fe200078ec0ff */
[----:B------:R-:W-:Y:S01]  /*cd20*/  VIADD R12, R231, -UR41 ;  /* 0x80000029e70c7c36 */ /* 0x000fe20008000000 */
[----:B-1----:R-:W-:-:S13]  /*cd30*/  ISETP.GE.AND P1, PT, R10, 0x1, PT ;  /* 0x000000010a00780c */ /* 0x002fda0003f26270 */
[----:B------:R-:W-:Y:S01]  /*cd40*/  @P1 LOP3.LUT R17, R17, 0x80000, RZ, 0xfc, !PT ;  /* 0x0008000011111812 */ /* 0x000fe200078efcff */
        /* <DEDUP_REMOVED lines=10> */
.L_x_758:
[----:B------:R-:W-:-:S13]  /*cdf0*/  ISETP.NE.AND P1, PT, R10, 0x1, PT ;  /* 0x000000010a00780c */ /* 0x000fda0003f25270 */
[----:B------:R-:W1:Y:S02]  /*ce00*/  @P1 LDC.64 R14, c[0x0][0x9e8] ;  /* 0x00027a00ff0e1b82 */ /* 0x000e640000000a00 */
[----:B-1----:R-:W-:-:S05]  /*ce10*/  @P1 IMAD.HI.U32 R14, R231, R14, RZ ;  /* 0x0000000ee70e1227 */ /* 0x002fca00078e00ff */
[----:B------:R-:W-:-:S07]  /*ce20*/  @P1 SHF.R.U32.HI R231, RZ, R15, R14 ;  /* 0x0000000fffe71219 */ /* 0x000fce000001160e */
.L_x_759:
[----:B------:R-:W-:-:S05]  /*ce30*/  IMAD R231, R231, R10, RZ ;  /* 0x0000000ae7e77224 */ /* 0x000fca00078e02ff */
[----:B------:R-:W-:-:S07]  /*ce40*/  VIMNMX R12, R12, R231, !PT ;  /* 0x000000e70c0c7248 */ /* 0x000fce0007fe0100 */
.L_x_757:
[----:B------:R-:W-:Y:S02]  /*ce50*/  VIADD R13, R12, 0xdf ;  /* 0x000000df0c0d7836 */ /* 0x000fe40000000000 */
[----:B------:R-:W-:-:S04]  /*ce60*/  IMAD.MOV.U32 R12, RZ, RZ, RZ ;  /* 0x000000ffff0c7224 */ /* 0x000fc800078e00ff */
[----:B------:R-:W-:-:S05]  /*ce70*/  IMAD.HI R12, R13, -0x6db6db6d, R12 ;  /* 0x924924930d0c7827 */ /* 0x000fca00078e020c */
[----:B------:R-:W-:-:S04]  /*ce80*/  SHF.R.U32.HI R11, RZ, 0x1f, R12 ;  /* 0x0000001fff0b7819 */ /* 0x000fc8000001160c */
[----:B------:R-:W-:-:S04]  /*ce90*/  LEA.HI.SX32 R11, R12, R11, 0x19 ;  /* 0x0000000b0c0b7211 */ /* 0x000fc800078fcaff */
[----:B------:R-:W-:-:S04]  /*cea0*/  VIMNMX R11, R230, R11, !PT ;  /* 0x0000000be60b7248 */ /* 0x000fc80007fe0100 */
[----:B------:R-:W-:-:S13]  /*ceb0*/  ISETP.GE.AND P1, PT, R4, R11, PT ;  /* 0x0000000b0400720c */ /* 0x000fda0003f26270 */
[----:B------:R-:W-:Y:S05]  /*cec0*/  @!P1 BRA `(.L_x_760) ;  /* 0x0000003400909947 */ /* 0x000fea0003800000 */
[----:B------:R-:W-:Y:S01]  /*ced0*/  IMAD.MOV.U32 R13, RZ, RZ, R0 ;  /* 0x000000ffff0d7224 */ /* 0x000fe200078e0000 */
[----:B------:R-:W-:Y:S01]  /*cee0*/  UMOV UR40, UR48 ;  /* 0x0000003000287c82 */ /* 0x000fe20008000000 */
[----:B------:R-:W-:Y:S02]  /*cef0*/  IMAD.MOV.U32 R12, RZ, RZ, R3 ;  /* 0x000000ffff0c7224 */ /* 0x000fe400078e0003 */
[----:B------:R-:W-:-:S07]  /*cf00*/  IMAD.MOV.U32 R14, RZ, RZ, R18 ;  /* 0x000000ffff0e7224 */ /* 0x000fce00078e0012 */
.L_x_770:
[----:B------:R-:W-:Y:S01]  /*cf10*/  ISETP.NE.AND P2, PT, RZ, UR39, PT ;  /* 0x00000027ff007c0c */ /* 0x000fe2000bf45270 */
[----:B------:R-:W-:-:S04]  /*cf20*/  UISETP.NE.AND UP0, UPT, UR40, 0x1, UPT ;  /* 0x000000012800788c */ /* 0x000fc8000bf05270 */
[----:B------:R-:W-:-:S06]  /*cf30*/  USEL UR6, URZ, 0x1, UP0 ;  /* 0x000000013f067887 */ /* 0x000fcc0008000000 */
[----:B------:R-:W-:Y:S02]  /*cf40*/  LOP3.LUT R18, R14, UR6, RZ, 0x3c, !PT ;  /* 0x000000060e127c12 */ /* 0x000fe4000f8e3cff */
[----:B------:R-:W-:Y:S05]  /*cf50*/  @P2 BRA `(.L_x_761) ;  /* 0x0000000000342947 */ /* 0x000fea0003800000 */
[----:B------:R-:W-:Y:S05]  /*cf60*/  @!P0 BRA `(.L_x_762) ;  /* 0x0000000000048947 */ /* 0x000fea0003800000 */
[----:B------:R-:W-:Y:S01]  /*cf70*/  BPT.TRAP 0x1 ;  /* 0x000000040000795c */ /* 0x000fe20000300000 */
.L_x_762:
[----:B------:R-:W-:Y:S01]  /*cf80*/  UIADD3 UR6, UR40, 0x1, URZ ;  /* 0x0000000128067890 */ /* 0x000fe2000fffe03f */
[----:B------:R-:W-:-:S03]  /*cf90*/  SHF.L.U32 R0, R18, 0x1f, RZ ;  /* 0x0000001f12007819 */ /* 0x000fc600000006ff */
[----:B------:R-:W-:-:S04]  /*cfa0*/  UISETP.NE.AND UP0, UPT, UR6, 0x2, UPT ;  /* 0x000000020600788c */ /* 0x000fc8000bf05270 */
[----:B------:R-:W-:-:S04]  /*cfb0*/  USEL UR6, UR6, URZ, UP0 ;  /* 0x0000003f06067287 */ /* 0x000fc80008000000 */
[----:B------:R-:W-:-:S09]  /*cfc0*/  ULEA UR6, UR6, UR37, 0x3 ;  /* 0x0000002506067291 */ /* 0x000fd2000f8e183f */
[----:B------:R1:W2:Y:S01]  /*cfd0*/  SYNCS.PHASECHK.TRANS64.TRYWAIT P1, [UR6+0x2e830], R0 ;  /* 0x02e83000ff0075a7 */ /* 0x0002a20008020146 */
[----:B------:R-:W-:Y:S05]  /*cfe0*/  @!P0 BRA `(.L_x_763) ;  /* 0x0000000000048947 */ /* 0x000fea0003800000 */
[----:B------:R-:W-:Y:S01]  /*cff0*/  BPT.TRAP 0x1 ;  /* 0x000000040000795c */ /* 0x000fe20000300000 */
.L_x_763:
[----:B--2---:R-:W-:Y:S05]  /*d000*/  @P1 BRA `(.L_x_761) ;  /* 0x0000000000081947 */ /* 0x004fea0003800000 */
[----:B------:R-:W2:Y:S02]  /*d010*/  SYNCS.PHASECHK.TRANS64.TRYWAIT P1, [UR6+0x2e830], R0 ;  /* 0x02e83000ff0075a7 */ /* 0x000ea40008020146 */
[----:B--2---:R-:W-:Y:S05]  /*d020*/  @!P1 BRA `(.L_x_764) ;  /* 0x000000f0003c9947 */ /* 0x004fea0003800000 */
.L_x_761:
[----:B--2---:R-:W2:Y:S01]  /*d030*/  S2R R3, SR_TID.X ;  /* 0x0000000000037919 */ /* 0x004ea20000002100 */
[----:B------:R-:W-:Y:S01]  /*d040*/  R2UR UR18, R9 ;  /* 0x00000000091272ca */ /* 0x000fe200000e0000 */
[----:B------:R-:W-:Y:S01]  /*d050*/  UIADD3 UR48, UR40, 0x1, URZ ;  /* 0x0000000128307890 */ /* 0x000fe2000fffe03f */
[----:B------:R-:W-:Y:S01]  /*d060*/  UMOV UR19, 0x40000040 ;  /* 0x4000004000137882 */ /* 0x000fe20000000000 */
[----:B------:R-:W-:Y:S02]  /*d070*/  UMOV UR20, UR16 ;  /* 0x0000001000147c82 */ /* 0x000fe40008000000 */
[----:B------:R-:W-:Y:S01]  /*d080*/  UISETP.NE.AND UP0, UPT, UR48, 0x2, UPT ;  /* 0x000000023000788c */ /* 0x000fe2000bf05270 */
[----:B------:R-:W-:Y:S01]  /*d090*/  UMOV UR21, UR17 ;  /* 0x0000001100157c82 */ /* 0x000fe20008000000 */
[----:B------:R-:W-:Y:S02]  /*d0a0*/  UMOV UR23, 0x40000040 ;  /* 0x4000004000177882 */ /* 0x000fe40000000000 */
[----:B------:R-:W-:Y:S01]  /*d0b0*/  USEL UR48, UR48, URZ, UP0 ;  /* 0x0000003f30307287 */ /* 0x000fe20008000000 */
[----:B------:R-:W-:Y:S01]  /*d0c0*/  UMOV UR24, UR16 ;  /* 0x0000001000187c82 */ /* 0x000fe20008000000 */
[----:B------:R-:W-:-:S02]  /*d0d0*/  UMOV UR25, UR17 ;  /* 0x0000001100197c82 */ /* 0x000fc40008000000 */
[----:B------:R-:W-:Y:S01]  /*d0e0*/  UIMAD UR18, UR48, 0x700, UR18 ;  /* 0x00000700301278a4 */ /* 0x000fe2000f8e0212 */
[----:B------:R-:W-:Y:S01]  /*d0f0*/  UMOV UR27, 0x40000040 ;  /* 0x40000040001b7882 */ /* 0x000fe20000000000 */
[----:B------:R-:W-:Y:S02]  /*d100*/  UMOV UR28, UR16 ;  /* 0x00000010001c7c82 */ /* 0x000fe40008000000 */
[----:B------:R-:W-:Y:S02]  /*d110*/  UIADD3 UR22, UR18, 0x100, URZ ;  /* 0x0000010012167890 */ /* 0x000fe4000fffe03f */
[----:B------:R-:W-:Y:S02]  /*d120*/  UIADD3 UR26, UR18, 0x200, URZ ;  /* 0x00000200121a7890 */ /* 0x000fe4000fffe03f */
[----:B------:R-:W-:Y:S01]  /*d130*/  UIADD3 UR30, UR18, 0x300, URZ ;  /* 0x00000300121e7890 */ /* 0x000fe2000fffe03f */
[----:B------:R-:W-:Y:S01]  /*d140*/  UMOV UR29, UR17 ;  /* 0x00000011001d7c82 */ /* 0x000fe20008000000 */
[----:B------:R-:W-:Y:S01]  /*d150*/  UMOV UR31, 0x40000040 ;  /* 0x40000040001f7882 */ /* 0x000fe20000000000 */
[----:B------:R-:W-:Y:S01]  /*d160*/  UIADD3 UR34, UR18, 0x400, URZ ;  /* 0x0000040012227890 */ /* 0x000fe2000fffe03f */
[----:B------:R-:W-:Y:S01]  /*d170*/  UMOV UR32, UR16 ;  /* 0x0000001000207c82 */ /* 0x000fe20008000000 */
[----:B------:R-:W-:Y:S01]  /*d180*/  UMOV UR33, UR17 ;  /* 0x0000001100217c82 */ /* 0x000fe20008000000 */
[----:B------:R-:W-:Y:S01]  /*d190*/  UMOV UR35, 0x40000040 ;  /* 0x4000004000237882 */ /* 0x000fe20000000000 */
[----:B------:R-:W-:Y:S01]  /*d1a0*/  UIADD3 UR6, UR18, 0x600, URZ ;  /* 0x0000060012067890 */ /* 0x000fe2000fffe03f */
[----:B--2---:R-:W-:Y:S01]  /*d1b0*/  SHF.R.U32.HI R3, RZ, 0x7, R3 ;  /* 0x00000007ff037819 */ /* 0x004fe20000011603 */
[----:B------:R-:W-:Y:S01]  /*d1c0*/  UMOV UR7, 0x40000040 ;  /* 0x4000004000077882 */ /* 0x000fe20000000000 */
[----:B------:R-:W-:Y:S01]  /*d1d0*/  UIADD3 UR10, UR18, 0x602, URZ ;  /* 0x00000602120a7890 */ /* 0x000fe2000fffe03f */
[----:B------:R-:W-:-:S02]  /*d1e0*/  UMOV UR11, 0x40000040 ;  /* 0x40000040000b7882 */ /* 0x000fc40000000000 */
[----:B-1----:R-:W-:Y:S01]  /*d1f0*/  VIADD R0, R3, 0x8 ;  /* 0x0000000803007836 */ /* 0x002fe20000000000 */
[----:B------:R-:W-:Y:S01]  /*d200*/  UIADD3 UR14, UR18, 0x6, URZ ;  /* 0x00000006120e7890 */ /* 0x000fe2000fffe03f */
[----:B------:R-:W-:-:S03]  /*d210*/  UMOV UR15, 0x40000040 ;  /* 0x40000040000f7882 */ /* 0x000fc60000000000 */
[----:B------:R1:W-:Y:S06]  /*d220*/  BAR.SYNC.DEFER_BLOCKING R0, 0x100 ;  /* 0x000400000000751d */ /* 0x0003ec0000010000 */
[----:B------:R-:W-:-:S06]  /*d230*/  WARPGROUP.ARRIVE ;  /* 0x00000000000079c5 */ /* 0x000fcc0000000000 */
[----:B------:R-:W-:Y:S03]  /*d240*/  QGMMA.64x32x32.F32.E4M3.E4M3 R184, gdesc[UR16], RZ, !UPT, gsb0 ;  /* 0x0060000010b879f3 */ /* 0x000fe6000c0008ff */
        /* <DEDUP_REMOVED lines=157> */
.L_x_766:
[----:B------:R-:W-:Y:S01]  /*dc20*/  ULEA UR6, UR40, UR37, 0x3 ;  /* 0x0000002528067291 */ /* 0x000fe2000f8e183f */
[----:B------:R-:W-:-:S08]  /*dc30*/  SHF.L.U32 R0, R14, 0x1f, RZ ;  /* 0x0000001f0e007819 */ /* 0x000fd000000006ff */
[----:B------:R1:W2:Y:S01]  /*dc40*/  SYNCS.PHASECHK.TRANS64.TRYWAIT P1, [UR6+0x2e850], R0 ;  /* 0x02e85000ff0075a7 */ /* 0x0002a20008020146 */
[----:B------:R-:W-:Y:S05]  /*dc50*/  @!P0 BRA `(.L_x_767) ;  /* 0x0000000000048947 */ /* 0x000fea0003800000 */
[----:B------:R-:W-:Y:S01]  /*dc60*/  BPT.TRAP 0x1 ;  /* 0x000000040000795c */ /* 0x000fe20000300000 */
.L_x_767:
[----:B--2---:R-:W-:Y:S05]  /*dc70*/  @P1 BRA `(.L_x_765) ;  /* 0x0000000000081947 */ /* 0x004fea0003800000 */
[----:B------:R-:W2:Y:S02]  /*dc80*/  SYNCS.PHASECHK.TRANS64.TRYWAIT P1, [UR6+0x2e850], R0 ;  /* 0x02e85000ff0075a7 */ /* 0x000ea40008020146 */
[----:B--2---:R-:W-:Y:S05]  /*dc90*/  @!P1 BRA `(.L_x_768) ;  /* 0x000000e400389947 */ /* 0x004fea0003800000 */
.L_x_765:
[----:B------:R-:W-:Y:S01]  /*dca0*/  UIADD3 UR6, UR37, 0x400, URZ ;  /* 0x0000040025067890 */ /* 0x000fe2000fffe03f */
[----:B------:R-:W-:Y:S01]  /*dcb0*/  WARPGROUP.ARRIVE ;  /* 0x00000000000079c5 */ /* 0x000fe20000000000 */
[----:B------:R-:W-:Y:S01]  /*dcc0*/  UMOV UR7, 0xc0000010 ;  /* 0xc000001000077882 */ /* 0x000fe20000000000 */
[----:B------:R-:W-:Y:S01]  /*dcd0*/  UMOV UR11, 0xc0000010 ;  /* 0xc0000010000b7882 */ /* 0x000fe20000000000 */
[----:B------:R-:W-:Y:S01]  /*dce0*/  USHF.R.U32.HI UR6, URZ, 0x4, UR6 ;  /* 0x000000043f067899 */ /* 0x000fe20008011606 */
[----:B-12---:R-:W-:Y:S02]  /*dcf0*/  FMNMX.FTZ R0, R184, R12, !PT ;  /* 0x0000000cb8007209 */ /* 0x006fe40007810000 */
[----:B------:R-:W1:Y:S01]  /*dd00*/  S2R R231, SR_TID.X ;  /* 0x0000000000e77919 */ /* 0x000e620000002100 */
[----:B------:R-:W-:Y:S01]  /*dd10*/  ULOP3.LUT UR6, UR6, 0x3fff, URZ, 0xc0, !UPT ;  /* 0x00003fff06067892 */ /* 0x000fe2000f8ec03f */
[----:B------:R-:W-:Y:S02]  /*dd20*/  FMNMX.FTZ R3, R185, R0, !PT ;  /* 0x00000000b9037209 */ /* 0x000fe40007810000 */
[----:B------:R-:W-:Y:S01]  /*dd30*/  FMNMX.FTZ R0, R186, R13, !PT ;  /* 0x0000000dba007209 */ /* 0x000fe20007810000 */
[----:B------:R-:W-:-:S03]  /*dd40*/  ULOP3.LUT UR6, UR6, 0x10000, URZ, 0xfc, !UPT ;  /* 0x0001000006067892 */ /* 0x000fc6000f8efc3f */
[----:B------:R-:W-:Y:S01]  /*dd50*/  FMNMX.FTZ R15, R187, R0, !PT ;  /* 0x00000000bb0f7209 */ /* 0x000fe20007810000 */
[----:B------:R-:W-:Y:S01]  /*dd60*/  UIMAD UR6, UR40, 0x700, UR6 ;  /* 0x00000700280678a4 */ /* 0x000fe2000f8e0206 */
[----:B------:R-:W-:Y:S02]  /*dd70*/  FMNMX.FTZ R0, R188, R3, !PT ;  /* 0x00000003bc007209 */ /* 0x000fe40007810000 */
[----:B------:R-:W-:Y:S01]  /*dd80*/  FMNMX.FTZ R14, R190, R15, !PT ;  /* 0x0000000fbe0e7209 */ /* 0x000fe20007810000 */
[----:B------:R-:W-:Y:S01]  /*dd90*/  UIADD3 UR10, UR6, 0x100, URZ ;  /* 0x00000100060a7890 */ /* 0x000fe2000fffe03f */
[----:B------:R-:W-:Y:S02]  /*dda0*/  FMNMX.FTZ R3, R189, R0, !PT ;  /* 0x00000000bd037209 */ /* 0x000fe40007810000 */
[----:B------:R-:W-:Y:S02]  /*ddb0*/  FMNMX.FTZ R15, R191, R14, !PT ;  /* 0x0000000ebf0f7209 */ /* 0x000fe40007810000 */
[----:B------:R-:W-:Y:S01]  /*ddc0*/  QGMMA.64x128x32.F32.E4M3.E4M3 R24, R224, gdesc[UR4], R24, gsb0 ;  /* 0x01e00004e0187df3 */ /* 0x000fe20008000818 */
        /* <DEDUP_REMOVED lines=71> */
[----:B------:R-:W-:Y:S01]  /*e240*/  FMNMX.FTZ R3, R133, R0, !PT ;  /* 0x0000000085037209 */ /* 0x000fe20007810000 */
[----:B------:R-:W-:Y:S02]  /*e250*/  WARPGROUP.DEPBAR.LE gsb0, 0x0 ;  /* 0x00008000000079c5 */ /* 0x000fe40000010000 */
[----:B------:R-:W-:Y:S01]  /*e260*/  WARPGROUP.ARRIVE ;  /* 0x00000000000079c5 */ /* 0x000fe20000000000 */
[----:B------:R-:W-:Y:S02]  /*e270*/  FMNMX.FTZ R15, R135, R14, !PT ;  /* 0x0000000e870f7209 */ /* 0x000fe40007810000 */
[----:B------:R-:W-:-:S02]  /*e280*/  FMNMX.FTZ R0, R104, R3, !PT ;  /* 0x0000000368007209 */ /* 0x000fc40007810000 */
[----:B------:R-:W-:Y:S01]  /*e290*/  FMNMX.FTZ R14, R106, R15, !PT ;  /* 0x0000000f6a0e7209 */ /* 0x000fe20007810000 */
[----:B------:R-:W-:Y:S01]  /*e2a0*/  QGMMA.64x128x32.F32.E4M3.E4M3 R24, R220, gdesc[UR8], R24, gsb0 ;  /* 0x01e00008dc187df3 */ /* 0x000fe20008000818 */
[----:B------:R-:W-:Y:S01]  /*e2b0*/  UIADD3 UR10, UR6, 0x200, URZ ;  /* 0x00000200060a7890 */ /* 0x000fe2000fffe03f */
[----:B------:R-:W-:Y:S01]  /*e2c0*/  FMNMX.FTZ R3, R105, R0, !PT ;  /* 0x0000000069037209 */ /* 0x000fe20007810000 */
[----:B------:R-:W-:Y:S01]  /*e2d0*/  UMOV UR11, 0xc0000010 ;  /* 0xc0000010000b7882 */ /* 0x000fe20000000000 */
        /* <DEDUP_REMOVED lines=29> */
[----:B-1----:R-:W-:Y:S01]  /*e4b0*/  SHF.R.U32.HI R231, RZ, 0x7, R231 ;  /* 0x00000007ffe77819 */ /* 0x002fe200000116e7 */
[----:B------:R-:W1:Y:S04]  /*e4c0*/  SHFL.BFLY PT, R0, R15, 0x2, 0x1f ;  /* 0x0c401f000f007f89 */ /* 0x000e6800000e0000 */
[----:B------:R-:W2:Y:S01]  /*e4d0*/  SHFL.BFLY PT, R3, R14, 0x2, 0x1f ;  /* 0x0c401f000e037f89 */ /* 0x000ea200000e0000 */
[----:B-1----:R-:W-:Y:S02]  /*e4e0*/  FMNMX.FTZ R20, R15, R0, !PT ;  /* 0x000000000f147209 */ /* 0x002fe40007810000 */
[----:B--2---:R-:W-:-:S03]  /*e4f0*/  FMNMX.FTZ R21, R14, R3, !PT ;  /* 0x000000030e157209 */ /* 0x004fc60007810000 */
[----:B------:R-:W1:Y:S04]  /*e500*/  SHFL.BFLY PT, R3, R20, 0x1, 0x1f ;  /* 0x0c201f0014037f89 */ /* 0x000e6800000e0000 */
[----:B------:R-:W2:Y:S01]  /*e510*/  SHFL.BFLY PT, R0, R21, 0x1, 0x1f ;  /* 0x0c201f0015007f89 */ /* 0x000ea200000e0000 */
[----:B-1----:R-:W-:Y:S02]  /*e520*/  FMNMX.FTZ R3, R20, R3, !PT ;  /* 0x0000000314037209 */ /* 0x002fe40007810000 */
[----:B--2---:R-:W-:-:S03]  /*e530*/  FMNMX.FTZ R0, R21, R0, !PT ;  /* 0x0000000015007209 */ /* 0x004fc60007810000 */
[----:B------:R-:W-:Y:S01]  /*e540*/  FADD.FTZ R15, -R3, R12 ;  /* 0x0000000c030f7221 */ /* 0x000fe20000010100 */
[----:B------:R-:W-:Y:S02]  /*e550*/  WARPGROUP.DEPBAR.LE gsb0, 0x0 ;  /* 0x00008000000079c5 */ /* 0x000fe40000010000 */
[----:B------:R-:W-:-:S06]  /*e560*/  WARPGROUP.ARRIVE ;  /* 0x00000000000079c5 */ /* 0x000fcc0000000000 */
[----:B------:R-:W-:Y:S01]  /*e570*/  QGMMA.64x128x32.F32.E4M3.E4M3 R24, R216, gdesc[UR8], R24, gsb0 ;  /* 0x01e00008d8187df3 */ /* 0x000fe20008000818 */
[----:B------:R-:W-:Y:S01]  /*e580*/  UIADD3 UR10, UR6, 0x300, URZ ;  /* 0x00000300060a7890 */ /* 0x000fe2000fffe03f */
[----:B------:R-:W-:Y:S01]  /*e590*/  UMOV UR11, 0xc0000010 ;  /* 0xc0000010000b7882 */ /* 0x000fe20000000000 */
[----:B------:R-:W-:Y:S02]  /*e5a0*/  WARPGROUP.DEPBAR.LE gsb0, 0x0 ;  /* 0x00008000000079c5 */ /* 0x000fe40000010000 */
[----:B------:R-:W-:Y:S01]  /*e5b0*/  WARPGROUP.ARRIVE ;  /* 0x00000000000079c5 */ /* 0x000fe20000000000 */
[----:B------:R-:W-:Y:S01]  /*e5c0*/  FMUL.FTZ R216, R2, R15 ;  /* 0x0000000f02d87220 */ /* 0x000fe20000410000 */
[----:B------:R-:W-:-:S03]  /*e5d0*/  FADD.FTZ R15, -R0, R13 ;  /* 0x0000000d000f7221 */ /* 0x000fc60000010100 */
[----:B------:R-:W-:Y:S02]  /*e5e0*/  MUFU.EX2 R13, R216 ;  /* 0x000000d8000d7308 */ /* 0x000fe40000000800 */
[----:B------:R-:W-:Y:S01]  /*e5f0*/  QGMMA.64x128x32.F32.E4M3.E4M3 R24, R212, gdesc[UR8], R24, gsb0 ;  /* 0x01e00008d4187df3 */ /* 0x000fe20008000818 */
[----:B------:R-:W-:Y:S01]  /*e600*/  UIADD3 UR10, UR6, 0x400, URZ ;  /* 0x00000400060a7890 */ /* 0x000fe2000fffe03f */
[C---:B------:R-:W-:Y:S01]  /*e610*/  FMUL.FTZ R12, R2.reuse, R15 ;  /* 0x0000000f020c7220 */ /* 0x040fe20000410000 */
[----:B------:R-:W-:Y:S01]  /*e620*/  UMOV UR11, 0xc0000010 ;  /* 0xc0000010000b7882 */ /* 0x000fe20000000000 */
[----:B------:R-:W-:-:S04]  /*e630*/  FFMA.FTZ R15, R2, R3, -8 ;  /* 0xc1000000020f7423 */ /* 0x000fc80000010003 */
        /* <DEDUP_REMOVED lines=56> */
[C---:B------:R-:W-:Y:S01]  /*e9c0*/  FFMA.FTZ R101, R2.reuse, R0, -8 ;  /* 0xc100000002657423 */ /* 0x040fe20000010000 */
[----:B------:R-:W1:Y:S03]  /*e9d0*/  MUFU.EX2 R14, R14 ;  /* 0x0000000e000e7308 */ /* 0x000e660000000800 */
        /* <DEDUP_REMOVED lines=30> */
[----:B--2---:R-:W-:-:S01]  /*ebc0*/  FFMA.FTZ R5, R12, R5, R197 ;  /* 0x000000050c057223 */ /* 0x004fc200000100c5 */
[C-C-:B------:R-:W-:Y:S01]  /*ebd0*/  FFMA.FTZ R139, R2.reuse, R139, -R101.reuse ;  /* 0x0000008b028b7223 */ /* 0x140fe20000010865 */
[----:B------:R-:W-:-:S01]  /*ebe0*/  FFMA.FTZ R142, R2, R142, -R101 ;  /* 0x0000008e028e7223 */ /* 0x000fc20000010865 */
[C-C-:B------:R-:W-:Y:S01]  /*ebf0*/  FFMA.FTZ R143, R2.reuse, R143, -R101.reuse ;  /* 0x0000008f028f7223 */ /* 0x140fe20000010865 */
[----:B------:R-:W-:-:S01]  /*ec00*/  FFMA.FTZ R146, R2, R146, -R101 ;  /* 0x0000009202927223 */ /* 0x000fc20000010865 */
[C-C-:B------:R-:W-:Y:S01]  /*ec10*/  FFMA.FTZ R147, R2.reuse, R147, -R101.reuse ;  /* 0x0000009302937223 */ /* 0x140fe20000010865 */
[----:B------:R-:W-:-:S01]  /*ec20*/  FFMA.FTZ R150, R2, R150, -R101 ;  /* 0x0000009602967223 */ /* 0x000fc20000010865 */
[----:B------:R-:W2:Y:S01]  /*ec30*/  MUFU.EX2 R20, R20 ;  /* 0x0000001400147308 */ /* 0x000ea20000000800 */
        /* <DEDUP_REMOVED lines=8> */
[----:B---3--:R-:W-:-:S01]  /*ecc0*/  FADD.FTZ R6, R186, R5 ;  /* 0x00000005ba067221 */ /* 0x008fc20000010000 */
[C-C-:B------:R-:W-:Y:S01]  /*ecd0*/  FFMA.FTZ R131, R2.reuse, R131, -R101.reuse ;  /* 0x0000008302837223 */ /* 0x140fe20000010865 */
[----:B------:R-:W-:-:S01]  /*ece0*/  FFMA.FTZ R134, R2, R134, -R101 ;  /* 0x0000008602867223 */ /* 0x000fc20000010865 */
[C-C-:B------:R-:W-:Y:S01]  /*ecf0*/  FFMA.FTZ R135, R2.reuse, R135, -R101.reuse ;  /* 0x0000008702877223 */ /* 0x140fe20000010865 */
[----:B------:R-:W-:-:S01]  /*ed00*/  FFMA.FTZ R106, R2, R106, -R101 ;  /* 0x0000006a026a7223 */ /* 0x000fc20000010865 */
[----:B------:R-:W-:Y:S01]  /*ed10*/  FFMA.FTZ R107, R2, R107, -R101 ;  /* 0x0000006b026b7223 */ /* 0x000fe20000010865 */
[----:B------:R-:W-:Y:S01]  /*ed20*/  IADD3 R198, -R231, 0xb, RZ ;  /* 0x0000000be7c67810 */ /* 0x000fe20007ffe1ff */
[----:B------:R-:W3:Y:S01]  /*ed30*/  MUFU.EX2 R185, R185 ;  /* 0x000000b900b97308 */ /* 0x000ee20000000800 */
[----:B--2---:R-:W-:-:S01]  /*ed40*/  FADD.FTZ R196, R20, R199 ;  /* 0x000000c714c47221 */ /* 0x004fc20000010000 */
[----:B------:R-:W2:Y:S01]  /*ed50*/  S2R R231, SR_TID.X ;  /* 0x0000000000e77919 */ /* 0x000ea20000002100 */
[----:B------:R-:W-:-:S01]  /*ed60*/  FFMA.FTZ R110, R2, R110, -R101 ;  /* 0x0000006e026e7223 */ /* 0x000fc20000010865 */
[C-C-:B------:R-:W-:Y:S01]  /*ed70*/  FFMA.FTZ R111, R2.reuse, R111, -R101.reuse ;  /* 0x0000006f026f7223 */ /* 0x140fe20000010865 */
[----:B------:R-:W-:-:S01]  /*ed80*/  FFMA.FTZ R114, R2, R114, -R101 ;  /* 0x0000007202727223 */ /* 0x000fc20000010865 */
[C-C-:B------:R-:W-:Y:S01]  /*ed90*/  FFMA.FTZ R115, R2.reuse, R115, -R101.reuse ;  /* 0x0000007302737223 */ /* 0x140fe20000010865 */
[----:B------:R-:W-:-:S01]  /*eda0*/  FFMA.FTZ R118, R2, R118, -R101 ;  /* 0x0000007602767223 */ /* 0x000fc20000010865 */
[----:B------:R-:W4:Y:S01]  /*edb0*/  MUFU.EX2 R190, R190 ;  /* 0x000000be00be7308 */ /* 0x000f220000000800 */
        /* <DEDUP_REMOVED lines=11> */
[----:B------:R-:W-:Y:S01]  /*ee70*/  FFMA.FTZ R101, R2, R103, -R101 ;  /* 0x0000006702657223 */ /* 0x000fe20000010865 */
[----:B------:R-:W-:-:S02]  /*ee80*/  WARPGROUP.DEPBAR.LE gsb0, 0x0 ;  /* 0x00008000000079c5 */ /* 0x000fc40000010000 */
[----:B------:R-:W-:Y:S01]  /*ee90*/  WARPGROUP.ARRIVE ;  /* 0x00000000000079c5 */ /* 0x000fe20000000000 */
[----:B------:R-:W3:Y:S01]  /*eea0*/  MUFU.EX2 R191, R191 ;  /* 0x000000bf00bf7308 */ /* 0x000ee20000000800 */
[----:B----4-:R-:W-:-:S04]  /*eeb0*/  FADD.FTZ R6, R190, R5 ;  /* 0x00000005be067221 */ /* 0x010fc80000010000 */
[----:B------:R-:W-:Y:S01]  /*eec0*/  QGMMA.64x128x32.F32.E4M3.E4M3 R24, R208, gdesc[UR8], R24, gsb0 ;  /* 0x01e00008d0187df3 */ /* 0x000fe20008000818 */
[----:B------:R-:W-:Y:S01]  /*eed0*/  UIADD3 UR10, UR6, 0x500, URZ ;  /* 0x00000500060a7890 */ /* 0x000fe2000fffe03f */
[----:B------:R-:W-:Y:S01]  /*eee0*/  UMOV UR11, 0xc0000010 ;  /* 0xc0000010000b7882 */ /* 0x000fe20000000000 */
[----:B------:R-:W4:Y:S01]  /*eef0*/  MUFU.EX2 R189, R189 ;  /* 0x000000bd00bd7308 */ /* 0x000f220000000800 */
[----:B-1----:R-:W-:-:S01]  /*ef00*/  FADD.FTZ R196, R184, R199 ;  /* 0x000000c7b8c47221 */ /* 0x002fc20000010000 */
[----:B------:R-:W-:Y:S01]  /*ef10*/  UIADD3 UR6, UR6, 0x600, URZ ;  /* 0x0000060006067890 */ /* 0x000fe2000fffe03f */
[----:B--2---:R-:W-:-:S05]  /*ef20*/  LOP3.LUT P1, RZ, R231, 0x7f, RZ, 0xc0, !PT ;  /* 0x0000007fe7ff7812 */ /* 0x004fca000782c0ff */
[----:B------:R-:W1:Y:S01]  /*ef30*/  MUFU.EX2 R192, R192 ;  /* 0x000000c000c07308 */ /* 0x000e620000000800 */
[----:B---3--:R-:W-:-:S07]  /*ef40*/  FADD.FTZ R5, R191, R6 ;  /* 0x00000006bf057221 */ /* 0x008fce0000010000 */
[----:B------:R-:W2:Y:S01]  /*ef50*/  MUFU.EX2 R188, R188 ;  /* 0x000000bc00bc7308 */ /* 0x000ea20000000800 */
[----:B----4-:R-:W-:-:S07]  /*ef60*/  FADD.FTZ R199, R189, R196 ;  /* 0x000000c4bdc77221 */ /* 0x010fce0000010000 */
        /* <DEDUP_REMOVED lines=30> */
[----:B------:R-:W-:Y:S02]  /*f150*/  WARPGROUP.DEPBAR.LE gsb0, 0x0 ;  /* 0x00008000000079c5 */ /* 0x000fe40000010000 */
[----:B------:R-:W-:-:S04]  /*f160*/  WARPGROUP.ARRIVE ;  /* 0x00000000000079c5 */ /* 0x000fc80000000000 */
[----:B------:R-:W3:Y:S01]  /*f170*/  MUFU.EX2 R180, R180 ;  /* 0x000000b400b47308 */ /* 0x000ee20000000800 */
[----:B-1----:R-:W-:-:S01]  /*f180*/  FADD.FTZ R5, R177, R6 ;  /* 0x00000006b1057221 */ /* 0x002fc20000010000 */
[----:B------:R-:W-:Y:S06]  /*f190*/  QGMMA.64x128x32.F32.E4M3.E4M3 R24, R204, gdesc[UR8], R24, gsb0 ;  /* 0x01e00008cc187df3 */ /* 0x000fec0008000818 */
        /* <DEDUP_REMOVED lines=35> */
[----:B------:R-:W-:Y:S02]  /*f3d0*/  WARPGROUP.DEPBAR.LE gsb0, 0x0 ;  /* 0x00008000000079c5 */ /* 0x000fe40000010000 */
[----:B------:R-:W-:Y:S01]  /*f3e0*/  WARPGROUP.ARRIVE ;  /* 0x00000000000079c5 */ /* 0x000fe20000000000 */
[----:B-1----:R-:W-:-:S04]  /*f3f0*/  FADD.FTZ R6, R164, R5 ;  /* 0x00000005a4067221 */ /* 0x002fc80000010000 */
[----:B------:R-:W1:Y:S01]  /*f400*/  MUFU.EX2 R167, R167 ;  /* 0x000000a700a77308 */ /* 0x000e620000000800 */
[----:B------:R-:W-:Y:S01]  /*f410*/  QGMMA.64x128x32.F32.E4M3.E4M3 R24, R200, gdesc[UR4], R24, gsb0 ;  /* 0x01e00004c8187df3 */ /* 0x000fe20008000818 */
[----:B--2---:R-:W-:-:S06]  /*f420*/  FADD.FTZ R196, R166, R199 ;  /* 0x000000c7a6c47221 */ /* 0x004fcc0000010000 */
        /* <DEDUP_REMOVED lines=34> */
[----:B------:R-:W-:-:S06]  /*f650*/  WARPGROUP.DEPBAR.LE gsb0, 0x0 ;  /* 0x00008000000079c5 */ /* 0x000fcc0000010000 */
[----:B------:R-:W1:Y:S01]  /*f660*/  MUFU.EX2 R122, R122 ;  /* 0x0000007a007a7308 */ /* 0x000e620000000800 */
[----:B--2---:R-:W-:-:S01]  /*f670*/  FADD.FTZ R199, R151, R196 ;  /* 0x000000c497c77221 */ /* 0x004fc20000010000 */
[----:B------:R-:W-:-:S05]  /*f680*/  IMAD.U32 R200, RZ, RZ, UR48 ;  /* 0x00000030ffc87e24 */ /* 0x000fca000f8e00ff */
[----:B------:R-:W-:Y:S01]  /*f690*/  @!P1 LEA R200, R200, UR37, 0x3 ;  /* 0x00000025c8c89c11 */ /* 0x000fe2000f8e18ff */
        /* <DEDUP_REMOVED lines=66> */
[----:B------:R-:W-:-:S05]  /*fac0*/  @!P1 VIADD R5, R200, 0x2e840 ;  /* 0x0002e840c8059836 */ /* 0x000fca0000000000 */
[----:B------:R-:W-:Y:S01]  /*fad0*/  @!P1 PRMT R5, RZ, 0x654, R5 ;  /* 0x00000654ff059816 */ /* 0x000fe20000000005 */
[----:B------:R-:W2:Y:S01]  /*fae0*/  MUFU.EX2 R91, R91 ;  /* 0x0000005b005b7308 */ /* 0x000ea20000000800 */
[----:B---3--:R-:W-:-:S01]  /*faf0*/  FADD.FTZ R196, R90, R199 ;  /* 0x000000c75ac47221 */ /* 0x008fc20000010000 */
[----:B------:R3:W-:Y:S06]  /*fb00*/  BAR.ARV R198, 0x100 ;  /* 0x000400c60000751d */ /* 0x0007ec0000002000 */
[----:B------:R-:W4:Y:S01]  /*fb10*/  MUFU.EX2 R92, R92 ;  /* 0x0000005c005c7308 */ /* 0x000f220000000800 */
[----:B-1----:R-:W-:-:S01]  /*fb20*/  FADD.FTZ R199, R89, R6 ;  /* 0x0000000659c77221 */ /* 0x002fc20000010000 */
[----:B------:R1:W-:Y:S06]  /*fb30*/  @!P1 SYNCS.ARRIVE.TRANS64.RED.A1T0 RZ, [R5+URZ], RZ ;  /* 0x000000ff05ff99a7 */ /* 0x0003ec000810043f */
[----:B------:R-:W5:Y:S01]  /*fb40*/  MUFU.EX2 R94, R94 ;  /* 0x0000005e005e7308 */ /* 0x000f620000000800 */
[----:B--2---:R-:W-:-:S07]  /*fb50*/  FADD.FTZ R201, R91, R196 ;  /* 0x000000c45bc97221 */ /* 0x004fce0000010000 */
[----:B------:R-:W1:Y:S01]  /*fb60*/  MUFU.EX2 R93, R93 ;  /* 0x0000005d005d7308 */ /* 0x000e620000000800 */
[----:B----4-:R-:W-:-:S07]  /*fb70*/  FADD.FTZ R6, R92, R199 ;  /* 0x000000c75c067221 */ /* 0x010fce0000010000 */
[----:B------:R-:W2:Y:S01]  /*fb80*/  MUFU.EX2 R95, R95 ;  /* 0x0000005f005f7308 */ /* 0x000ea20000000800 */
[----:B-----5:R-:W-:-:S07]  /*fb90*/  FADD.FTZ R196, R94, R201 ;  /* 0x000000c95ec47221 */ /* 0x020fce0000010000 */
[----:B------:R-:W4:Y:S01]  /*fba0*/  MUFU.EX2 R96, R96 ;  /* 0x0000006000607308 */ /* 0x000f220000000800 */
[----:B-1----:R-:W-:-:S07]  /*fbb0*/  FADD.FTZ R5, R93, R6 ;  /* 0x000000065d057221 */ /* 0x002fce0000010000 */
[----:B------:R-:W1:Y:S01]  /*fbc0*/  MUFU.EX2 R98, R98 ;  /* 0x0000006200627308 */ /* 0x000e620000000800 */
[----:B--2---:R-:W-:-:S07]  /*fbd0*/  FADD.FTZ R103, R95, R196 ;  /* 0x000000c45f677221 */ /* 0x004fce0000010000 */
[----:B------:R-:W2:Y:S01]  /*fbe0*/  MUFU.EX2 R97, R97 ;  /* 0x0000006100617308 */ /* 0x000ea20000000800 */
[----:B----4-:R-:W-:-:S07]  /*fbf0*/  FADD.FTZ R6, R96, R5 ;  /* 0x0000000560067221 */ /* 0x010fce0000010000 */
        /* <DEDUP_REMOVED lines=9> */
[----:B--2---:R-:W-:-:S01]  /*fc90*/  FADD.FTZ R196, R102, R103 ;  /* 0x0000006766c47221 */ /* 0x004fc20000010000 */
[----:B----4-:R-:W-:-:S03]  /*fca0*/  FADD.FTZ R6, R15, R6 ;  /* 0x000000060f067221 */ /* 0x010fc60000010000 */
[----:B-1----:R-:W-:Y:S01]  /*fcb0*/  FADD.FTZ R5, R101, R196 ;  /* 0x000000c465057221 */ /* 0x002fe20000010000 */
[----:B---3--:R-:W-:Y:S06]  /*fcc0*/  @!P0 BRA `(.L_x_769) ;  /* 0x0000000000048947 */ /* 0x008fec0003800000 */
[----:B------:R-:W-:Y:S01]  /*fcd0*/  BPT.TRAP 0x1 ;  /* 0x000000040000795c */ /* 0x000fe20000300000 */
.L_x_769:
        /* <DEDUP_REMOVED lines=100> */
[----:B------:R-:W-:Y:S01]  /*10320*/  VIADD R4, R4, 0xffffffff ;  /* 0xffffffff04047836 */ /* 0x000fe20000000000 */
[----:B------:R-:W-:Y:S01]  /*10330*/  F2FP.SATFINITE.E4M3.F32.PACK_AB_MERGE_C R226, R189, R184, R188 ;  /* 0x000000b8bde2723e */ /* 0x000fe200048070bc */
[----:B------:R-:W-:Y:S01]  /*10340*/  IMAD.MOV.U32 R13, RZ, RZ, R0 ;  /* 0x000000ffff0d7224 */ /* 0x000fe200078e0000 */
        /* <DEDUP_REMOVED lines=26> */
[----:B------:R-:W-:Y:S01]  /*104f0*/  F2FP.SATFINITE.E4M3.F32.PACK_AB_MERGE_C R203, R99, R98, R101 ;  /* 0x0000006263cb723e */ /* 0x000fe20004807065 */
[----:B------:R-:W-:Y:S06]  /*10500*/  @P1 BRA `(.L_x_770) ;  /* 0xffffffc800801947 */ /* 0x000fec000383ffff */
.L_x_760:
[----:B------:R-:W-:-:S13]  /*10510*/  ISETP.GE.AND P1, PT, R4, R230, PT ;  /* 0x000000e60400720c */ /* 0x000fda0003f26270 */
[----:B------:R-:W-:Y:S05]  /*10520*/  @!P1 BRA `(.L_x_771) ;  /* 0x0000005c00249947 */ /* 0x000fea0003800000 */
[----:B------:R-:W-:Y:S01]  /*10530*/  IMAD.MOV.U32 R13, RZ, RZ, R0 ;  /* 0x000000ffff0d7224 */ /* 0x000fe200078e0000 */
[----:B------:R-:W-:Y:S01]  /*10540*/  UMOV UR50, UR48 ;  /* 0x0000003000327c82 */ /* 0x000fe20008000000 */
[----:B------:R-:W-:Y:S01]  /*10550*/  IMAD.MOV.U32 R12, RZ, RZ, R3 ;  /* 0x000000ffff0c7224 */ /* 0x000fe200078e0003 */
[----:B------:R-:W-:Y:S01]  /*10560*/  ULDC UR40, c[0x0][0x9e4] ;  /* 0x0002790000287ab9 */ /* 0x000fe20000000800 */
[----:B------:R-:W-:Y:S01]  /*10570*/  IMAD.MOV.U32 R14, RZ, RZ, R18 ;  /* 0x000000ffff0e7224 */ /* 0x000fe200078e0012 */
[----:B------:R-:W-:Y:S01]  /*10580*/  ULDC UR48, c[0x0][0x9dc] ;  /* 0x0002770000307ab9 */ /* 0x000fe20000000800 */
[----:B------:R-:W-:Y:S01]  /*10590*/  IMAD.IADD R11, R232, 0x1, R8 ;  /* 0x00000001e80b7824 */ /* 0x000fe200078e0208 */
[----:B------:R-:W-:Y:S01]  /*105a0*/  ULDC UR45, c[0x0][0x2e0] ;  /* 0x0000b800002d7ab9 */ /* 0x000fe20000000800 */
[----:B------:R-:W-:-:S05]  /*105b0*/  ULDC UR41, c[0x0][0x9e0] ;  /* 0x0002780000297ab9 */ /* 0x000fca0000000800 */
.L_x_789:
[----:B------:R-:W-:Y:S01]  /*105c0*/  ISETP.NE.AND P2, PT, RZ, UR39, PT ;  /* 0x00000027ff007c0c */ /* 0x000fe2000bf45270 */
[----:B------:R-:W-:-:S04]  /*105d0*/  UISETP.NE.AND UP0, UPT, UR50, 0x1, UPT ;  /* 0x000000013200788c */ /* 0x000fc8000bf05270 */
[----:B------:R-:W-:-:S06]  /*105e0*/  USEL UR6, URZ, 0x1, UP0 ;  /* 0x000000013f067887 */ /* 0x000fcc0008000000 */
[----:B------:R-:W-:Y:S02]  /*105f0*/  LOP3.LUT R18, R14, UR6, RZ, 0x3c, !PT ;  /* 0x000000060e127c12 */ /* 0x000fe4000f8e3cff */
[----:B------:R-:W-:Y:S05]  /*10600*/  @P2 BRA `(.L_x_772) ;  /* 0x0000000000342947 */ /* 0x000fea0003800000 */
[----:B------:R-:W-:Y:S05]  /*10610*/  @!P0 BRA `(.L_x_773) ;  /* 0x0000000000048947 */ /* 0x000fea0003800000 */
[----:B------:R-:W-:Y:S01]  /*10620*/  BPT.TRAP 0x1 ;  /* 0x000000040000795c */ /* 0x000fe20000300000 */
.L_x_773:
        /* <DEDUP_REMOVED lines=8> */
.L_x_774:
[----:B--2---:R-:W-:Y:S05]  /*106b0*/  @P1 BRA `(.L_x_772) ;  /* 0x0000000000081947 */ /* 0x004fea0003800000 */
[----:B------:R-:W2:Y:S02]  /*106c0*/  SYNCS.PHASECHK.TRANS64.TRYWAIT P1, [UR6+0x2e830], R0 ;  /* 0x02e83000ff0075a7 */ /* 0x000ea40008020146 */
[----:B--2---:R-:W-:Y:S05]  /*106d0*/  @!P1 BRA `(.L_x_775) ;  /* 0x000000b800c09947 */ /* 0x004fea0003800000 */
.L_x_772:
        /* <DEDUP_REMOVED lines=16> */
[----:B------:R-:W-:Y:S01]  /*107e0*/  UMOV UR18, UR51 ;  /* 0x0000003300127c82 */ /* 0x000fe20008000000 */
[----:B------:R-:W-:Y:S01]  /*107f0*/  UIADD3 UR30, UR51, 0x300, URZ ;  /* 0x00000300331e7890 */ /* 0x000fe2000fffe03f */
[----:B------:R-:W-:Y:S01]  /*10800*/  UMOV UR29, UR17 ;  /* 0x00000011001d7c82 */ /* 0x000fe20008000000 */
[----:B------:R-:W-:Y:S01]  /*10810*/  UMOV UR31, 0x40000040 ;  /* 0x40000040001f7882 */ /* 0x000fe20000000000 */
[----:B------:R-:W-:Y:S01]  /*10820*/  UIADD3 UR34, UR51, 0x400, URZ ;  /* 0x0000040033227890 */ /* 0x000fe2000fffe03f */
[----:B------:R-:W-:Y:S01]  /*10830*/  UMOV UR32, UR16 ;  /* 0x0000001000207c82 */ /* 0x000fe20008000000 */
[----:B------:R-:W-:Y:S01]  /*10840*/  UMOV UR33, UR17 ;  /* 0x0000001100217c82 */ /* 0x000fe20008000000 */
[----:B------:R-:W-:Y:S01]  /*10850*/  UMOV UR35, 0x40000040 ;  /* 0x4000004000237882 */ /* 0x000fe20000000000 */
[----:B--2---:R-:W-:Y:S01]  /*10860*/  SHF.R.U32.HI R3, RZ, 0x7, R3 ;  /* 0x00000007ff037819 */ /* 0x004fe20000011603 */
[----:B------:R-:W-:Y:S01]  /*10870*/  UIADD3 UR6, UR51, 0x600, URZ ;  /* 0x0000060033067890 */ /* 0x000fe2000fffe03f */
[----:B------:R-:W-:Y:S01]  /*10880*/  UMOV UR7, 0x40000040 ;  /* 0x4000004000077882 */ /* 0x000fe20000000000 */
[----:B------:R-:W-:-:S02]  /*10890*/  UIADD3 UR10, UR51, 0x602, URZ ;  /* 0x00000602330a7890 */ /* 0x000fc4000fffe03f */
[----:B-1----:R-:W-:Y:S01]  /*108a0*/  VIADD R0, R3, 0x8 ;  /* 0x0000000803007836 */ /* 0x002fe20000000000 */
[----:B------:R-:W-:Y:S01]  /*108b0*/  UMOV UR11, 0x40000040 ;  /* 0x40000040000b7882 */ /* 0x000fe20000000000 */
[----:B------:R-:W-:Y:S01]  /*108c0*/  UIADD3 UR14, UR51, 0x6, URZ ;  /* 0x00000006330e7890 */ /* 0x000fe2000fffe03f */
[----:B------:R-:W-:Y:S02]  /*108d0*/  UMOV UR15, 0x40000040 ;  /* 0x40000040000f7882 */ /* 0x000fe40000000000 */
        /* <DEDUP_REMOVED lines=156> */
.L_x_777:
[----:B------:R-:W-:Y:S01]  /*112a0*/  ULEA UR6, UR50, UR37, 0x3 ;  /* 0x0000002532067291 */ /* 0x000fe2000f8e183f */
[----:B------:R-:W-:-:S08]  /*112b0*/  SHF.L.U32 R0, R14, 0x1f, RZ ;  /* 0x0000001f0e007819 */ /* 0x000fd000000006ff */
[----:B------:R1:W2:Y:S01]  /*112c0*/  SYNCS.PHASECHK.TRANS64.TRYWAIT P1, [UR6+0x2e850], R0 ;  /* 0x02e85000ff0075a7 */ /* 0x0002a20008020146 */
[----:B------:R-:W-:Y:S05]  /*112d0*/  @!P0 BRA `(.L_x_778) ;  /* 0x0000000000048947 */ /* 0x000fea0003800000 */
[----:B------:R-:W-:Y:S01]  /*112e0*/  BPT.TRAP 0x1 ;  /* 0x000000040000795c */ /* 0x000fe20000300000 */
.L_x_778:
[----:B--2---:R-:W-:Y:S05]  /*112f0*/  @P1 BRA `(.L_x_776) ;  /* 0x0000000000081947 */ /* 0x004fea0003800000 */
[----:B------:R-:W2:Y:S02]  /*11300*/  SYNCS.PHASECHK.TRANS64.TRYWAIT P1, [UR6+0x2e850], R0 ;  /* 0x02e85000ff0075a7 */ /* 0x000ea40008020146 */
[----:B--2---:R-:W-:Y:S05]  /*11310*/  @!P1 BRA `(.L_x_779) ;  /* 0x000000ac00c89947 */ /* 0x004fea0003800000 */
.L_x_776:
[----:B------:R-:W-:Y:S01]  /*11320*/  UIADD3 UR6, UR37, 0x400, URZ ;  /* 0x0000040025067890 */ /* 0x000fe2000fffe03f */
[----:B------:R-:W-:Y:S01]  /*11330*/  WARPGROUP.ARRIVE ;  /* 0x00000000000079c5 */ /* 0x000fe20000000000 */
[----:B------:R-:W-:Y:S01]  /*11340*/  UMOV UR7, 0xc0000010 ;  /* 0xc000001000077882 */ /* 0x000fe20000000000 */
[----:B------:R-:W-:Y:S01]  /*11350*/  UMOV UR11, 0xc0000010 ;  /* 0xc0000010000b7882 */ /* 0x000fe20000000000 */
[----:B------:R-:W-:-:S03]  /*11360*/  USHF.R.U32.HI UR6, URZ, 0x4, UR6 ;  /* 0x000000043f067899 */ /* 0x000fc60008011606 */
[----:B--2---:R-:W2:Y:S01]  /*11370*/  S2R R3, SR_TID.X ;  /* 0x0000000000037919 */ /* 0x004ea20000002100 */
[----:B------:R-:W3:Y:S01]  /*11380*/  LDC R20, c[0x0][0x288] ;  /* 0x0000a200ff147b82 */ /* 0x000ee20000000800 */
[----:B-1----:R-:W-:Y:S01]  /*11390*/  IMAD.U32 R0, RZ, RZ, UR49 ;  /* 0x00000031ff007e24 */ /* 0x002fe2000f8e00ff */
[----:B------:R-:W-:-:S04]  /*113a0*/  ULOP3.LUT UR6, UR6, 0x3fff, URZ, 0xc0, !UPT ;  /* 0x00003fff06067892 */ /* 0x000fc8000f8ec03f */
[----:B------:R-:W-:-:S04]  /*113b0*/  ULOP3.LUT UR6, UR6, 0x10000, URZ, 0xfc, !UPT ;  /* 0x0001000006067892 */ /* 0x000fc8000f8efc3f */
[----:B------:R-:W-:-:S04]  /*113c0*/  UIMAD UR6, UR50, 0x700, UR6 ;  /* 0x00000700320678a4 */ /* 0x000fc8000f8e0206 */
[----:B------:R-:W-:-:S05]  /*113d0*/  UIADD3 UR10, UR6, 0x100, URZ ;  /* 0x00000100060a7890 */ /* 0x000fca000fffe03f */
[----:B------:R-:W-:Y:S01]  /*113e0*/  QGMMA.64x128x32.F32.E4M3.E4M3 R24, R224, gdesc[UR4], R24, gsb0 ;  /* 0x01e00004e0187df3 */ /* 0x000fe20008000818 */
[----:B------:R-:W-:Y:S01]  /*113f0*/  UMOV UR7, 0xc0000010 ;  /* 0xc000001000077882 */ /* 0x000fe20000000000 */
[----:B--2---:R-:W-:Y:S02]  /*11400*/  LOP3.LUT P1, RZ, R3, 0x7f, RZ, 0xc0, !PT ;  /* 0x0000007f03ff7812 */ /* 0x004fe4000782c0ff */
        /* <DEDUP_REMOVED lines=37> */
[----:B------:R3:W-:Y:S01]  /*11660*/  @!P1 SYNCS.ARRIVE.TRANS64.RED.A1T0 RZ, [R0+URZ], RZ ;  /* 0x000000ff00ff99a7 */ /* 0x0007e2000810043f */
[----:B------:R-:W-:-:S03]  /*11670*/  ISETP.GE.AND P1, PT, R10, 0x1, PT ;  /* 0x000000010a00780c */ /* 0x000fc60003f26270 */
[----:B---3--:R-:W-:-:S05]  /*11680*/  IADD3 R0, R3, 0x1, -R20 ;  /* 0x0000000103007810 */ /* 0x008fca0007ffe814 */
        /* <DEDUP_REMOVED lines=18> */
.L_x_782:
[----:B------:R-:W-:-:S05]  /*117b0*/  IMAD.U32 R205, RZ, RZ, UR40 ;  /* 0x00000028ffcd7e24 */ /* 0x000fca000f8e00ff */
[----:B------:R-:W-:-:S13]  /*117c0*/  ISETP.NE.AND P1, PT, R205, 0x1, PT ;  /* 0x00000001cd00780c */ /* 0x000fda0003f25270 */
[----:B------:R-:W1:Y:S01]  /*117d0*/  @P1 LDC.64 R14, c[0x0][0x9e8] ;  /* 0x00027a00ff0e1b82 */ /* 0x000e620000000a00 */
[----:B------:R-:W-:-:S04]  /*117e0*/  @P1 IMAD.IADD R203, R232, 0x1, R8 ;  /* 0x00000001e8cb1824 */ /* 0x000fc800078e0208 */
[----:B-1----:R-:W-:-:S04]  /*117f0*/  @P1 IMAD.HI.U32 R14, R203, R14, RZ ;  /* 0x0000000ecb0e1227 */ /* 0x002fc800078e00ff */
[----:B------:R-:W-:Y:S01]  /*11800*/  IMAD.MOV.U32 R203, RZ, RZ, R11 ;  /* 0x000000ffffcb7224 */ /* 0x000fe200078e000b */
[----:B------:R-:W-:-:S07]  /*11810*/  @P1 SHF.R.U32.HI R203, RZ, R15, R14 ;  /* 0x0000000fffcb1219 */ /* 0x000fce000001160e */
.L_x_783:
[----:B------:R-:W-:Y:S05]  /*11820*/  BSYNC B0 ;  /* 0x0000000000007941 */ /* 0x000fea0003800000 */
.L_x_781:
[----:B------:R-:W-:-:S05]  /*11830*/  IMAD R14, R203, R205, R0 ;  /* 0x000000cdcb0e7224 */ /* 0x000fca00078e0200 */
[----:B------:R-:W-:Y:S02]  /*11840*/  VIADDMNMX R20, R14, R205, R20, PT ;  /* 0x000000cd0e147246 */ /* 0x000fe40003800114 */
[----:B------:R-:W-:-:S07]  /*11850*/  VIMNMX R3, R3, R14, !PT ;  /* 0x0000000e03037248 */ /* 0x000fce0007fe0100 */
.L_x_780:
        /* <DEDUP_REMOVED lines=328> */
[----:B------:R-:W-:-:S13]  /*12ce0*/  ISETP.GE.AND P6, PT, R10, 0x1, PT ;  /* 0x000000010a00780c */ /* 0x000fda0003fc6270 */
        /* <DEDUP_REMOVED lines=13> */
.L_x_786:
[----:B------:R-:W-:-:S05]  /*12dc0*/  IMAD.U32 R120, RZ, RZ, UR40 ;  /* 0x00000028ff787e24 */ /* 0x000fca000f8e00ff */
[----:B------:R-:W-:-:S13]  /*12dd0*/  ISETP.NE.AND P6, PT, R120, 0x1, PT ;  /* 0x000000017800780c */ /* 0x000fda0003fc5270 */
[----:B------:R-:W1:Y:S02]  /*12de0*/  @P6 LDC.64 R20, c[0x0][0x9e8] ;  /* 0x00027a00ff146b82 */ /* 0x000e640000000a00 */
[----:B-1----:R-:W-:-:S05]  /*12df0*/  @P6 IMAD.HI.U32 R20, R3, R20, RZ ;  /* 0x0000001403146227 */ /* 0x002fca00078e00ff */
[----:B------:R-:W-:-:S07]  /*12e00*/  @P6 SHF.R.U32.HI R3, RZ, R21, R20 ;  /* 0x00000015ff036219 */ /* 0x000fce0000011614 */
.L_x_787:
[----:B------:R-:W-:Y:S05]  /*12e10*/  BSYNC B0 ;  /* 0x0000000000007941 */ /* 0x000fea0003800000 */
.L_x_785:
[----:B------:R-:W-:-:S05]  /*12e20*/  IMAD R3, R3, R120, R0 ;  /* 0x0000007803037224 */ /* 0x000fca00078e0200 */
[----:B------:R-:W-:Y:S02]  /*12e30*/  VIADDMNMX R200, R3, R120, R200, PT ;  /* 0x0000007803c87246 */ /* 0x000fe400038001c8 */
[----:B------:R-:W-:-:S07]  /*12e40*/  VIMNMX R14, R14, R3, !PT ;  /* 0x000000030e0e7248 */ /* 0x000fce0007fe0100 */
.L_x_784:
        /* <DEDUP_REMOVED lines=139> */
[----:B------:R-:W-:Y:S01]  /*13700*/  ISETP.GT.AND P2, PT, R14, 0xc9, !P2 ;  /* 0x000000c90e00780c */ /* 0x000fe20005744270 */
[----:B------:R-:W1:Y:S01]  /*13710*/  SHFL.BFLY PT, R3, R20, 0x2, 0x1f ;  /* 0x0c401f0014037f89 */ /* 0x000e6200000e0000 */
        /* <DEDUP_REMOVED lines=9> */
[----:B------:R-:W-:-:S02]  /*137b0*/  ISETP.LT.OR P3, PT, R200, 0xd1, P3 ;  /* 0x000000d1c800780c */ /* 0x000fc40001f61670 */
[C---:B------:R-:W-:Y:S02]  /*137c0*/  ISETP.GT.AND P1, PT, R14.reuse, 0x78, !P1 ;  /* 0x000000780e00780c */ /* 0x040fe40004f24270 */
[----:B------:R-:W-:Y:S02]  /*137d0*/  ISETP.GT.AND P4, PT, R14, 0xd1, !P4 ;  /* 0x000000d10e00780c */ /* 0x000fe40006784270 */
[----:B------:R-:W-:Y:S02]  /*137e0*/  ISETP.LT.OR P1, PT, R200, 0x79, P1 ;  /* 0x00000079c800780c */ /* 0x000fe40000f21670 */
[----:B-1----:R-:W-:Y:S02]  /*137f0*/  FMNMX.FTZ R120, R20, R3, !PT ;  /* 0x0000000314787209 */ /* 0x002fe40007810000 */
[----:B------:R-:W-:Y:S02]  /*13800*/  FSEL R150, R150, -INF , !P1 ;  /* 0xff80000096967808 */ /* 0x000fe40004800000 */
[----:B------:R-:W-:Y:S01]  /*13810*/  LOP3.LUT P1, RZ, R16, 0x200000, RZ, 0xc0, !PT ;  /* 0x0020000010ff7812 */ /* 0x000fe2000782c0ff */
[----:B------:R-:W1:Y:S01]  /*13820*/  SHFL.BFLY PT, R3, R120, 0x1, 0x1f ;  /* 0x0c201f0078037f89 */ /* 0x000e6200000e0000 */
[----:B------:R-:W-:-:S02]  /*13830*/  FSEL R98, R98, -INF , !P3 ;  /* 0xff80000062627808 */ /* 0x000fc40005800000 */
[C---:B------:R-:W-:Y:S02]  /*13840*/  ISETP.GT.AND P1, PT, R14.reuse, 0x79, !P1 ;  /* 0x000000790e00780c */ /* 0x040fe40004f24270 */
[----:B------:R-:W-:Y:S02]  /*13850*/  ISETP.GT.AND P5, PT, R14, 0xd8, !P5 ;  /* 0x000000d80e00780c */ /* 0x000fe40006fa4270 */
[C---:B------:R-:W-:Y:S02]  /*13860*/  ISETP.LT.OR P1, PT, R200.reuse, 0x7a, P1 ;  /* 0x0000007ac800780c */ /* 0x040fe40000f21670 */
[----:B------:R-:W-:Y:S02]  /*13870*/  ISETP.LT.OR P4, PT, R200, 0xd2, P4 ;  /* 0x000000d2c800780c */ /* 0x000fe40002781670 */
[----:B------:R-:W-:Y:S02]  /*13880*/  FSEL R151, R151, -INF , !P1 ;  /* 0xff80000097977808 */ /* 0x000fe40004800000 */
[----:B------:R-:W-:-:S02]  /*13890*/  LOP3.LUT P1, RZ, R16, 0x100000, RZ, 0xc0, !PT ;  /* 0x0010000010ff7812 */ /* 0x000fc4000782c0ff */
[----:B------:R-:W-:Y:S02]  /*138a0*/  ISETP.LT.OR P5, PT, R200, 0xd9, P5 ;  /* 0x000000d9c800780c */ /* 0x000fe40002fa1670 */
[----:B------:R-:W-:Y:S02]  /*138b0*/  ISETP.GT.AND P1, PT, R14, 0x80, !P1 ;  /* 0x000000800e00780c */ /* 0x000fe40004f24270 */
[----:B------:R-:W-:Y:S02]  /*138c0*/  FSEL R99, R99, -INF , !P4 ;  /* 0xff80000063637808 */ /* 0x000fe40006000000 */
[----:B------:R-:W-:Y:S02]  /*138d0*/  ISETP.LT.OR P1, PT, R200, 0x81, P1 ;  /* 0x00000081c800780c */ /* 0x000fe40000f21670 */
[----:B-1----:R-:W-:Y:S02]  /*138e0*/  FMNMX.FTZ R3, R120, R3, !PT ;  /* 0x0000000378037209 */ /* 0x002fe40007810000 */
[----:B------:R-:W-:-:S02]  /*138f0*/  FSEL R122, R122, -INF , !P1 ;  /* 0xff8000007a7a7808 */ /* 0x000fc40004800000 */
[----:B------:R-:W-:Y:S01]  /*13900*/  LOP3.LUT P1, RZ, R16, 0x80000, RZ, 0xc0, !PT ;  /* 0x0008000010ff7812 */ /* 0x000fe2000782c0ff */
[----:B------:R-:W-:-:S03]  /*13910*/  FFMA.FTZ R0, R2, R3, -8 ;  /* 0xc100000002007423 */ /* 0x000fc60000010003 */
        /* <DEDUP_REMOVED lines=99> */
[----:B------:R-:W-:Y:S02]  /*13f50*/  ISETP.GT.AND P1, PT, R14, RZ, !P6 ;  /* 0x000000ff0e00720c */ /* 0x000fe40007724270 */
[----:B------:R-:W-:Y:S02]  /*13f60*/  LOP3.LUT P6, RZ, R17, 0x800, RZ, 0xc0, !PT ;  /* 0x0000080011ff7812 */ /* 0x000fe400078cc0ff */
[----:B------:R-:W-:Y:S02]  /*13f70*/  ISETP.LT.OR P1, PT, R200, 0x1, P1 ;  /* 0x00000001c800780c */ /* 0x000fe40000f21670 */
[----:B------:R-:W-:Y:S02]  /*13f80*/  ISETP.GT.AND P2, PT, R14, 0xd9, !P6 ;  /* 0x000000d90e00780c */ /* 0x000fe40007744270 */
[----:B------:R-:W-:-:S02]  /*13f90*/  FSEL R186, R186, -INF , !P1 ;  /* 0xff800000baba7808 */ /* 0x000fc40004800000 */
[----:B------:R-:W-:Y:S02]  /*13fa0*/  FSETP.NEU.FTZ.AND P1, PT, R3, -INF , PT ;  /* 0xff8000000300780b */ /* 0x000fe40003f3d000 */
[----:B------:R-:W-:Y:S02]  /*13fb0*/  FMNMX.FTZ R164, R186, R13, !PT ;  /* 0x0000000dbaa47209 */ /* 0x000fe40007810000 */
[----:B------:R-:W-:Y:S02]  /*13fc0*/  FSEL R0, R0, RZ, P1 ;  /* 0x000000ff00007208 */ /* 0x000fe40000800000 */
[----:B------:R-:W-:-:S03]  /*13fd0*/  ISETP.LT.OR P2, PT, R200, 0xda, P2 ;  /* 0x000000dac800780c */ /* 0x000fc60001741670 */
        /* <DEDUP_REMOVED lines=70> */
[----:B------:R-:W-:Y:S01]  /*14440*/  FSEL R205, R3, RZ, P1 ;  /* 0x000000ff03cd7208 */ /* 0x000fe20000800000 */
[----:B------:R-:W-:Y:S01]  /*14450*/  MUFU.EX2 R185, R185 ;  /* 0x000000b900b97308 */ /* 0x000fe20000000800 */
[----:B------:R-:W-:-:S03]  /*14460*/  FMNMX.FTZ R174, R158, R197, !PT ;  /* 0x000000c59eae7209 */ /* 0x000fc60007810000 */
[----:B------:R-:W-:Y:S01]  /*14470*/  FADD.FTZ R205, -R205, R12 ;  /* 0x0000000ccdcd7221 */ /* 0x000fe20000010100 */
[----:B------:R-:W-:-:S03]  /*14480*/  FMNMX.FTZ R197, R159, R174, !PT ;  /* 0x000000ae9fc57209 */ /* 0x000fc60007810000 */
[----:B------:R-:W-:Y:S01]  /*14490*/  MUFU.EX2 R15, R15 ;  /* 0x0000000f000f7308 */ /* 0x000fe20000000800 */
[----:B------:R-:W-:-:S04]  /*144a0*/  FMNMX.FTZ R176, R162, R197, !PT ;  /* 0x000000c5a2b07209 */ /* 0x000fc80007810000 */
        /* <DEDUP_REMOVED lines=11> */
[----:B-1----:R-:W-:-:S04]  /*14560*/  FMNMX.FTZ R184, R146, R197, !PT ;  /* 0x000000c592b87209 */ /* 0x002fc80007810000 */
        /* <DEDUP_REMOVED lines=33> */
[----:B------:R-:W-:Y:S01]  /*14780*/  FMNMX.FTZ R197, R95, R188, !PT ;  /* 0x000000bc5fc57209 */ /* 0x000fe20007810000 */
[----:B------:R-:W-:-:S01]  /*14790*/  FFMA.FTZ R188, R2, R109, -R0 ;  /* 0x0000006d02bc7223 */ /* 0x000fc20000010800 */
[----:B------:R-:W-:Y:S01]  /*147a0*/  FSEL R109, R103, -INF , !P2 ;  /* 0xff800000676d7808 */ /* 0x000fe20005000000 */
[----:B------:R-:W-:Y:S01]  /*147b0*/  MUFU.EX2 R164, R217 ;  /* 0x000000d900a47308 */ /* 0x000fe20000000800 */
[----:B------:R-:W-:Y:S02]  /*147c0*/  FMNMX.FTZ R108, R98, R197, !PT ;  /* 0x000000c5626c7209 */ /* 0x000fe40007810000 */
[----:B------:R-:W-:Y:S01]  /*147d0*/  FSEL R197, R102, -INF , !P5 ;  /* 0xff80000066c57808 */ /* 0x000fe20006800000 */
[----:B------:R-:W-:-:S01]  /*147e0*/  FFMA.FTZ R102, R2, R112, -R0 ;  /* 0x0000007002667223 */ /* 0x000fc20000010800 */
[----:B------:R-:W-:-:S03]  /*147f0*/  FMNMX.FTZ R108, R99, R108, !PT ;  /* 0x0000006c636c7209 */ /* 0x000fc60007810000 */
[----:B------:R-:W-:Y:S01]  /*14800*/  MUFU.EX2 R103, R188 ;  /* 0x000000bc00677308 */ /* 0x000fe20000000800 */
[----:B------:R-:W-:-:S04]  /*14810*/  FMNMX.FTZ R108, R197, R108, !PT ;  /* 0x0000006cc56c7209 */ /* 0x000fc80007810000 */
[----:B------:R-:W-:Y:S01]  /*14820*/  FMNMX.FTZ R112, R109, R108, !PT ;  /* 0x0000006c6d707209 */ /* 0x000fe20007810000 */
[----:B------:R-:W-:-:S01]  /*14830*/  FFMA.FTZ R108, R2, R116, -R0 ;  /* 0x00000074026c7223 */ /* 0x000fc20000010800 */
[C---:B------:R-:W-:Y:S01]  /*14840*/  FFMA.FTZ R116, R2.reuse, R101, -R0 ;  /* 0x0000006502747223 */ /* 0x040fe20000010800 */
[----:B------:R-:W-:Y:S01]  /*14850*/  FMUL.FTZ R101, R2, R205 ;  /* 0x000000cd02657220 */ /* 0x000fe20000410000 */
[----:B------:R-:W-:Y:S01]  /*14860*/  MUFU.EX2 R157, R157 ;  /* 0x0000009d009d7308 */ /* 0x000fe20000000800 */
[----:B------:R-:W1:Y:S07]  /*14870*/  SHFL.BFLY PT, R203, R112, 0x2, 0x1f ;  /* 0x0c401f0070cb7f89 */ /* 0x000e6e00000e0000 */
[----:B------:R-:W2:Y:S08]  /*14880*/  MUFU.EX2 R101, R101 ;  /* 0x0000006500657308 */ /* 0x000eb00000000800 */
[----:B------:R-:W-:Y:S08]  /*14890*/  MUFU.EX2 R168, R219 ;  /* 0x000000db00a87308 */ /* 0x000ff00000000800 */
[----:B------:R-:W-:Y:S01]  /*148a0*/  MUFU.EX2 R161, R161 ;  /* 0x000000a100a17308 */ /* 0x000fe20000000800 */
[----:B-1----:R-:W-:Y:S01]  /*148b0*/  FMNMX.FTZ R203, R112, R203, !PT ;  /* 0x000000cb70cb7209 */ /* 0x002fe20007810000 */
[----:B--2---:R-:W-:-:S04]  /*148c0*/  FFMA.FTZ R6, R101, R6, R20 ;  /* 0x0000000665067223 */ /* 0x004fc80000010014 */
[----:B------:R-:W1:Y:S01]  /*148d0*/  SHFL.BFLY PT, R112, R203, 0x1, 0x1f ;  /* 0x0c201f00cb707f89 */ /* 0x000e6200000e0000 */
[----:B------:R-:W-:-:S01]  /*148e0*/  FADD.FTZ R6, R185, R6 ;  /* 0x00000006b9067221 */ /* 0x000fc20000010000 */
[----:B------:R-:W-:Y:S08]  /*148f0*/  MUFU.EX2 R170, R221 ;  /* 0x000000dd00aa7308 */ /* 0x000ff00000000800 */
[----:B------:R-:W-:Y:S08]  /*14900*/  MUFU.EX2 R165, R165 ;  /* 0x000000a500a57308 */ /* 0x000ff00000000800 */
[----:B------:R-:W-:Y:S01]  /*14910*/  MUFU.EX2 R172, R223 ;  /* 0x000000df00ac7308 */ /* 0x000fe20000000800 */
[----:B-1----:R-:W-:-:S07]  /*14920*/  FMNMX.FTZ R0, R203, R112, !PT ;  /* 0x00000070cb007209 */ /* 0x002fce0007810000 */
[----:B------:R1:W-:Y:S01]  /*14930*/  MUFU.EX2 R203, R116 ;  /* 0x0000007400cb7308 */ /* 0x0003e20000000800 */
[----:B------:R-:W-:Y:S01]  /*14940*/  FSETP.NEU.FTZ.AND P1, PT, R0, -INF , PT ;  /* 0xff8000000000780b */ /* 0x000fe20003f3d000 */
[----:B------:R-:W-:-:S03]  /*14950*/  FFMA.FTZ R12, R2, R0, -8 ;  /* 0xc1000000020c7423 */ /* 0x000fc60000010000 */
[----:B------:R-:W-:Y:S02]  /*14960*/  FSEL R192, R0, RZ, P1 ;  /* 0x000000ff00c07208 */ /* 0x000fe40000800000 */
[----:B------:R-:W-:Y:S01]  /*14970*/  FSEL R205, R12, RZ, P1 ;  /* 0x000000ff0ccd7208 */ /* 0x000fe20000800000 */
[----:B------:R-:W-:Y:S04]  /*14980*/  MUFU.EX2 R137, R137 ;  /* 0x0000008900897308 */ /* 0x000fe80000000800 */
[----:B------:R-:W-:-:S01]  /*14990*/  FFMA.FTZ R112, R2, R190, -R205 ;  /* 0x000000be02707223 */ /* 0x000fc200000108cd */
[C-C-:B------:R-:W-:Y:S01]  /*149a0*/  FFMA.FTZ R190, R2.reuse, R175, -R205.reuse ;  /* 0x000000af02be7223 */ /* 0x140fe200000108cd */
[----:B------:R-:W-:-:S01]  /*149b0*/  FFMA.FTZ R175, R2, R178, -R205 ;  /* 0x000000b202af7223 */ /* 0x000fc200000108cd */
[C-C-:B------:R-:W-:Y:S01]  /*149c0*/  FFMA.FTZ R178, R2.reuse, R179, -R205.reuse ;  /* 0x000000b302b27223 */ /* 0x140fe200000108cd */
[----:B------:R-:W-:-:S01]  /*149d0*/  FFMA.FTZ R179, R2, R182, -R205 ;  /* 0x000000b602b37223 */ /* 0x000fc200000108cd */
[----:B------:R-:W-:Y:S01]  /*149e0*/  FFMA.FTZ R182, R2, R183, -R205 ;  /* 0x000000b702b67223 */ /* 0x000fe200000108cd */
[----:B------:R-:W-:-:S01]  /*149f0*/  FADD.FTZ R183, -R192, R13 ;  /* 0x0000000dc0b77221 */ /* 0x000fc20000010100 */
[C-C-:B------:R-:W-:Y:S01]  /*14a00*/  FFMA.FTZ R12, R2.reuse, R186, -R205.reuse ;  /* 0x000000ba020c7223 */ /* 0x140fe200000108cd */
[----:B------:R-:W-:-:S01]  /*14a10*/  FFMA.FTZ R187, R2, R187, -R205 ;  /* 0x000000bb02bb7223 */ /* 0x000fc200000108cd */
[C-C-:B------:R-:W-:Y:S01]  /*14a20*/  FFMA.FTZ R191, R2.reuse, R191, -R205.reuse ;  /* 0x000000bf02bf7223 */ /* 0x140fe200000108cd */
[C---:B------:R-:W-:Y:S01]  /*14a30*/  FMUL.FTZ R183, R2.reuse, R183 ;  /* 0x000000b702b77220 */ /* 0x040fe20000410000 */
[----:B------:R-:W-:Y:S01]  /*14a40*/  MUFU.EX2 R112, R112 ;  /* 0x0000007000707308 */ /* 0x000fe20000000800 */
[----:B-1----:R-:W-:-:S01]  /*14a50*/  FFMA.FTZ R116, R2, R194, -R205 ;  /* 0x000000c202747223 */ /* 0x002fc200000108cd */
        /* <DEDUP_REMOVED lines=40> */
[----:B------:R-:W-:Y:S01]  /*14ce0*/  FFMA.FTZ R150, R2, R151, -R205 ;  /* 0x0000009702967223 */ /* 0x000fe200000108cd */
[----:B------:R-:W-:-:S01]  /*14cf0*/  FADD.FTZ R151, R15, R6 ;  /* 0x000000060f977221 */ /* 0x000fc20000010000 */
[----:B------:R-:W-:Y:S01]  /*14d00*/  FFMA.FTZ R114, R2, R114, -R205 ;  /* 0x0000007202727223 */ /* 0x000fe200000108cd */
[----:B------:R-:W-:-:S01]  /*14d10*/  FADD.FTZ R6, R112, R5 ;  /* 0x0000000570067221 */ /* 0x000fc20000010000 */
[----:B------:R-:W-:Y:S01]  /*14d20*/  FFMA.FTZ R115, R2, R115, -R205 ;  /* 0x0000007302737223 */ /* 0x000fe200000108cd */
[----:B------:R-:W-:-:S01]  /*14d30*/  FADD.FTZ R151, R120, R151 ;  /* 0x0000009778977221 */ /* 0x000fc20000010000 */
[----:B------:R-:W2:Y:S01]  /*14d40*/  MUFU.EX2 R195, R195 ;  /* 0x000000c300c37308 */ /* 0x000ea20000000800 */
[----:B---3--:R-:W-:-:S01]  /*14d50*/  FADD.FTZ R5, R191, R6 ;  /* 0x00000006bf057221 */ /* 0x008fc20000010000 */
[----:B------:R-:W-:Y:S01]  /*14d60*/  FFMA.FTZ R118, R2, R118, -R205 ;  /* 0x0000007602767223 */ /* 0x000fe200000108cd */
[----:B------:R-:W-:-:S01]  /*14d70*/  FADD.FTZ R6, R136, R151 ;  /* 0x0000009788067221 */ /* 0x000fc20000010000 */
        /* <DEDUP_REMOVED lines=155> */
[----:B------:R-:W-:-:S06]  /*15730*/  FFMA.FTZ R151, R2, R197, -R205 ;  /* 0x000000c502977223 */ /* 0x000fcc00000108cd */
        /* <DEDUP_REMOVED lines=31> */
[----:B------:R-:W-:Y:S01]  /*15930*/  FADD.FTZ R6, R203, R6 ;  /* 0x00000006cb067221 */ /* 0x000fe20000010000 */
[----:B-1----:R-:W-:-:S04]  /*15940*/  FADD.FTZ R5, R151, R194 ;  /* 0x000000c297057221 */ /* 0x002fc80000010000 */
[----:B--2---:R-:W-:Y:S01]  /*15950*/  FADD.FTZ R5, R192, R5 ;  /* 0x00000005c0057221 */ /* 0x004fe20000010000 */
[----:B------:R-:W-:Y:S06]  /*15960*/  @!P0 BRA `(.L_x_788) ;  /* 0x0000000000048947 */ /* 0x000fec0003800000 */
[----:B------:R-:W-:Y:S01]  /*15970*/  BPT.TRAP 0x1 ;  /* 0x000000040000795c */ /* 0x000fe20000300000 */
.L_x_788:
        /* <DEDUP_REMOVED lines=131> */
[----:B------:R-:W-:-:S05]  /*161b0*/  UMOV UR48, UR49 ;  /* 0x0000003100307c82 */ /* 0x000fca0008000000 */
.L_x_771:
[----:B------:R-:W-:Y:S06]  /*161c0*/  BAR.ARV 0x8, 0x120 ;  /* 0x0204800000007b1d */ /* 0x000fec0000002000 */
[----:B------:R-:W-:Y:S05]  /*161d0*/  @!P0 BRA `(.L_x_790) ;  /* 0x0000000000048947 */ /* 0x000fea0003800000 */
[----:B------:R-:W-:Y:S01]  /*161e0*/  BPT.TRAP 0x1 ;  /* 0x000000040000795c */ /* 0x000fe20000300000 */
.L_x_790:
[----:B------:R-:W-:Y:S01]  /*161f0*/  ULEA UR5, UR48, UR37, 0x3 ;  /* 0x0000002530057291 */ /* 0x000fe2000f8e183f */
[----:B------:R-:W-:-:S08]  /*16200*/  SHF.L.U32 R4, R18, 0x1f, RZ ;  /* 0x0000001f12047819 */ /* 0x000fd000000006ff */
[----:B------:R1:W2:Y:S01]  /*16210*/  SYNCS.PHASECHK.TRANS64.TRYWAIT P1, [UR5+0x2e850], R4 ;  /* 0x02e85004ff0075a7 */ /* 0x0002a20008020145 */
[----:B------:R-:W-:Y:S05]  /*16220*/  @!P0 BRA `(.L_x_791) ;  /* 0x0000000000048947 */ /* 0x000fea0003800000 */
[----:B------:R-:W-:Y:S01]  /*16230*/  BPT.TRAP 0x1 ;  /* 0x000000040000795c */ /* 0x000fe20000300000 */
.L_x_791:
[----:B--2---:R-:W-:Y:S05]  /*16240*/  @P1 BRA `(.L_x_792) ;  /* 0x0000000000081947 */ /* 0x004fea0003800000 */
[----:B------:R-:W2:Y:S02]  /*16250*/  SYNCS.PHASECHK.TRANS64.TRYWAIT P1, [UR5+0x2e850], R4 ;  /* 0x02e85004ff0075a7 */ /* 0x000ea40008020145 */
[----:B--2---:R-:W-:Y:S05]  /*16260*/  @!P1 BRA `(.L_x_793) ;  /* 0x00000060000c9947 */ /* 0x004fea0003800000 */
.L_x_792:
[----:B------:R-:W-:Y:S01]  /*16270*/  UIADD3 UR37, UR37, 0x400, URZ ;  /* 0x0000040025257890 */ /* 0x000fe2000fffe03f */
[----:B------:R-:W-:Y:S01]  /*16280*/  WARPGROUP.ARRIVE ;  /* 0x00000000000079c5 */ /* 0x000fe20000000000 */
[----:B------:R-:W-:Y:S01]  /*16290*/  UMOV UR7, 0xc0000010 ;  /* 0xc000001000077882 */ /* 0x000fe20000000000 */
[----:B------:R-:W3:Y:S01]  /*162a0*/  LDC.64 R12, c[0x0][0x9a0] ;  /* 0x00026800ff0c7b82 */ /* 0x000ee20000000a00 */
[----:B------:R-:W-:Y:S01]  /*162b0*/  USHF.R.U32.HI UR37, URZ, 0x4, UR37 ;  /* 0x000000043f257899 */ /* 0x000fe20008011625 */
[----:B--2---:R-:W-:-:S03]  /*162c0*/  IMAD.U32 R7, RZ, RZ, UR44 ;  /* 0x0000002cff077e24 */ /* 0x004fc6000f8e00ff */
[----:B------:R-:W-:-:S04]  /*162d0*/  ULOP3.LUT UR37, UR37, 0x3fff, URZ, 0xc0, !UPT ;  /* 0x00003fff25257892 */ /* 0x000fc8000f8ec03f */
[----:B------:R-:W-:-:S04]  /*162e0*/  ULOP3.LUT UR4, UR37, 0x10000, URZ, 0xfc, !UPT ;  /* 0x0001000025047892 */ /* 0x000fc8000f8efc3f */
[----:B------:R-:W-:-:S07]  /*162f0*/  UIMAD UR4, UR48, 0x700, UR4 ;  /* 0x00000700300478a4 */ /* 0x000fce000f8e0204 */
[----:B------:R-:W-:Y:S02]  /*16300*/  UMOV UR6, UR4 ;  /* 0x0000000400067c82 */ /* 0x000fe40008000000 */
[----:B------:R-:W-:Y:S01]  /*16310*/  QGMMA.64x128x32.F32.E4M3.E4M3 R24, R224, gdesc[UR4], R24, gsb0 ;  /* 0x01e00004e0187df3 */ /* 0x000fe20008000818 */
[----:B------:R-:W-:Y:S01]  /*16320*/  UIADD3 UR6, UR4, 0x100, URZ ;  /* 0x0000010004067890 */ /* 0x000fe2000fffe03f */
[----:B---3--:R-:W-:Y:S01]  /*16330*/  ISETP.NE.U32.AND P1, PT, R12, RZ, PT ;  /* 0x000000ff0c00720c */ /* 0x008fe20003f25070 */
[----:B------:R-:W-:-:S03]  /*16340*/  UMOV UR7, 0xc0000010 ;  /* 0xc000001000077882 */ /* 0x000fc60000000000 */
[----:B------:R-:W-:-:S13]  /*16350*/  ISETP.NE.AND.EX P1, PT, R13, RZ, PT, P1 ;  /* 0x000000ff0d00720c */ /* 0x000fda0003f25310 */
[----:B------:R-:W1:Y:S01]  /*16360*/  @P1 LDC.64 R10, c[0x0][0x9c8] ;  /* 0x00027200ff0a1b82 */ /* 0x000e620000000a00 */
[----:B------:R-:W-:-:S07]  /*16370*/  @P1 SHF.R.S32.HI R7, RZ, 0x1f, R7 ;  /* 0x0000001fff071819 */ /* 0x000fce0000011407 */
[----:B------:R-:W2:Y:S01]  /*16380*/  @P1 LDC.64 R14, c[0x0][0x9d0] ;  /* 0x00027400ff0e1b82 */ /* 0x000ea20000000a00 */
[----:B-1----:R-:W-:Y:S01]  /*16390*/  @P1 IMAD R4, R7, R10, RZ ;  /* 0x0000000a07041224 */ /* 0x002fe200078e02ff */
[----:B------:R-:W-:Y:S01]  /*163a0*/  @P1 SHF.R.S32.HI R7, RZ, 0x1f, R233 ;  /* 0x0000001fff071819 */ /* 0x000fe200000114e9 */
[----:B------:R-:W-:-:S04]  /*163b0*/  @P1 IMAD.WIDE.U32 R8, R10, UR44, RZ ;  /* 0x0000002c0a081c25 */ /* 0x000fc8000f8e00ff */
[----:B------:R-:W-:Y:S02]  /*163c0*/  @P1 IMAD R11, R11, UR44, R4 ;  /* 0x0000002c0b0b1c24 */ /* 0x000fe4000f8e0204 */
[-C--:B--2---:R-:W-:Y:S02]  /*163d0*/  @P1 IMAD R4, R7, R14.reuse, RZ ;  /* 0x0000000e07041224 */ /* 0x084fe400078e02ff */
[----:B------:R-:W-:Y:S02]  /*163e0*/  @P1 IMAD.IADD R9, R9, 0x1, R11 ;  /* 0x0000000109091824 */ /* 0x000fe400078e020b */
[C---:B------:R-:W-:Y:S02]  /*163f0*/  @P1 IMAD R7, R233.reuse, R15, R4 ;  /* 0x0000000fe9071224 */ /* 0x040fe400078e0204 */
[----:B------:R-:W-:-:S04]  /*16400*/  @P1 IMAD.WIDE.U32 R8, R233, R14, R8 ;  /* 0x0000000ee9081225 */ /* 0x000fc800078e0008 */
[----:B------:R-:W-:Y:S01]  /*16410*/  @P1 IMAD.IADD R4, R9, 0x1, R7 ;  /* 0x0000000109041824 */ /* 0x000fe200078e0207 */
[----:B------:R-:W-:Y:S01]  /*16420*/  @P1 LEA R10, P2, R8, R12, 0x2 ;  /* 0x0000000c080a1211 */ /* 0x000fe200078410ff */
[----:B------:R-:W-:-:S03]  /*16430*/  IMAD.MOV.U32 R7, RZ, RZ, 0x3f800000 ;  /* 0x3f800000ff077424 */ /* 0x000fc600078e00ff */
[----:B------:R-:W-:-:S05]  /*16440*/  @P1 LEA.HI.X R11, R8, R13, R4, 0x2, P2 ;  /* 0x0000000d080b1211 */ /* 0x000fca00010f1404 */
[----:B------:R1:W2:Y:S01]  /*16450*/  @P1 LDG.E R7, desc[UR46][R10.64] ;  /* 0x0000002e0a071981 */ /* 0x0002a2000c1e1900 */
        /* <DEDUP_REMOVED lines=21> */
[----:B------:R-:W3:Y:S04]  /*165b0*/  SHFL.BFLY PT, R9, R6, 0x2, 0x1f ;  /* 0x0c401f0006097f89 */ /* 0x000ee800000e0000 */
[----:B------:R-:W4:Y:S01]  /*165c0*/  SHFL.BFLY PT, R8, R5, 0x2, 0x1f ;  /* 0x0c401f0005087f89 */ /* 0x000f2200000e0000 */
[----:B------:R-:W-:Y:S02]  /*165d0*/  WARPGROUP.DEPBAR.LE gsb0, 0x0 ;  /* 0x00008000000079c5 */ /* 0x000fe40000010000 */
[----:B------:R-:W-:-:S06]  /*165e0*/  WARPGROUP.ARRIVE ;  /* 0x00000000000079c5 */ /* 0x000fcc0000000000 */
[----:B------:R-:W-:Y:S01]  /*165f0*/  QGMMA.64x128x32.F32.E4M3.E4M3 R24, R204, gdesc[UR4], R24, gsb0 ;  /* 0x01e00004cc187df3 */ /* 0x000fe20008000818 */
[----:B------:R-:W-:Y:S01]  /*16600*/  UMOV UR6, UR4 ;  /* 0x0000000400067c82 */ /* 0x000fe20008000000 */
[----:B------:R-:W-:Y:S01]  /*16610*/  UMOV UR7, 0xc0000010 ;  /* 0xc000001000077882 */ /* 0x000fe20000000000 */
[----:B---3--:R-:W-:-:S01]  /*16620*/  FADD.FTZ R9, R9, R6 ;  /* 0x0000000609097221 */ /* 0x008fc20000010000 */
[----:B----4-:R-:W-:-:S04]  /*16630*/  FADD.FTZ R8, R8, R5 ;  /* 0x0000000508087221 */ /* 0x010fc80000010000 */
[----:B------:R-:W3:Y:S04]  /*16640*/  SHFL.BFLY PT, R4, R9, 0x1, 0x1f ;  /* 0x0c201f0009047f89 */ /* 0x000ee800000e0000 */
[----:B-1----:R-:W1:Y:S01]  /*16650*/  SHFL.BFLY PT, R11, R8, 0x1, 0x1f ;  /* 0x0c201f00080b7f89 */ /* 0x002e6200000e0000 */
[----:B------:R-:W-:Y:S02]  /*16660*/  IMAD.MOV.U32 R6, RZ, RZ, RZ ;  /* 0x000000ffff067224 */ /* 0x000fe400078e00ff */
[----:B---3--:R-:W-:Y:S01]  /*16670*/  FADD.FTZ R12, R9, R4 ;  /* 0x00000004090c7221 */ /* 0x008fe20000010000 */
[----:B-1----:R-:W-:-:S04]  /*16680*/  FADD.FTZ R13, R8, R11 ;  /* 0x0000000b080d7221 */ /* 0x002fc80000010000 */
[C---:B------:R-:W-:Y:S01]  /*16690*/  FSETP.NE.FTZ.AND P1, PT, R12.reuse, RZ, PT ;  /* 0x000000ff0c00720b */ /* 0x040fe20003f35000 */
[----:B------:R-:W-:Y:S01]  /*166a0*/  FMUL.FTZ R14, R12, 0.00390625 ;  /* 0x3b8000000c0e7820 */ /* 0x000fe20000410000 */
[----:B------:R-:W-:-:S04]  /*166b0*/  FMUL.FTZ R15, R13, 0.00390625 ;  /* 0x3b8000000d0f7820 */ /* 0x000fc80000410000 */
        /* <DEDUP_REMOVED lines=24> */
.L_x_794:
[----:B------:R-:W-:Y:S01]  /*16840*/  UIADD3 UR4, UR5, 0x2e860, URZ ;  /* 0x0002e86005047890 */ /* 0x000fe2000fffe03f */
[-C--:B------:R-:W-:Y:S01]  /*16850*/  FMUL.FTZ R94, R28, R6.reuse ;  /* 0x000000061c5e7220 */ /* 0x080fe20000410000 */
[----:B------:R-:W-:Y:S01]  /*16860*/  UIADD3 UR48, UR48, 0x1, URZ ;  /* 0x0000000130307890 */ /* 0x000fe2000fffe03f */
[-C--:B------:R-:W-:Y:S01]  /*16870*/  FMUL.FTZ R91, R32, R6.reuse ;  /* 0x00000006205b7220 */ /* 0x080fe20000410000 */
[----:B------:R-:W-:Y:S01]  /*16880*/  UPRMT UR4, UR36, 0x654, UR4 ;  /* 0x0000065424047896 */ /* 0x000fe20008000004 */
[-C--:B------:R-:W-:Y:S01]  /*16890*/  FMUL.FTZ R90, R36, R6.reuse ;  /* 0x00000006245a7220 */ /* 0x080fe20000410000 */
[----:B------:R-:W-:Y:S01]  /*168a0*/  UISETP.NE.AND UP0, UPT, UR48, 0x2, UPT ;  /* 0x000000023000788c */ /* 0x000fe2000bf05270 */
[-C--:B------:R-:W-:Y:S01]  /*168b0*/  FMUL.FTZ R88, R37, R6.reuse ;  /* 0x0000000625587220 */ /* 0x080fe20000410000 */
[-C--:B------:R-:W-:Y:S01]  /*168c0*/  FMUL.FTZ R92, R29, R6.reuse ;  /* 0x000000061d5c7220 */ /* 0x080fe20000410000 */
[-C--:B------:R-:W-:Y:S01]  /*168d0*/  FMUL.FTZ R89, R33, R6.reuse ;  /* 0x0000000621597220 */ /* 0x080fe20000410000 */
[-C--:B------:R-:W-:Y:S01]  /*168e0*/  FMUL.FTZ R37, R40, R6.reuse ;  /* 0x0000000628257220 */ /* 0x080fe20000410000 */
[-C--:B------:R-:W-:Y:S01]  /*168f0*/  FMUL.FTZ R36, R41, R6.reuse ;  /* 0x0000000629247220 */ /* 0x080fe20000410000 */
[-C--:B------:R-:W-:Y:S01]  /*16900*/  FMUL.FTZ R32, R49, R6.reuse ;  /* 0x0000000631207220 */ /* 0x080fe20000410000 */
[----:B------:R-:W-:Y:S01]  /*16910*/  SYNCS.ARRIVE.TRANS64.RED.A1T0 RZ, [UR4], RZ ;  /* 0x000000ffffff79a7 */ /* 0x000fe20008100404 */
[----:B------:R-:W-:Y:S01]  /*16920*/  USEL UR4, URZ, 0x1, UP0 ;  /* 0x000000013f047887 */ /* 0x000fe20008000000 */
        /* <DEDUP_REMOVED lines=56> */
[----:B------:R-:W-:Y:S01]  /*16cb0*/  VIADD R234, R234, 0x1 ;  /* 0x00000001eaea7836 */ /* 0x000fe20000000000 */
[----:B------:R-:W-:Y:S01]  /*16cc0*/  LOP3.LUT R18, R18, UR4, RZ, 0x3c, !PT ;  /* 0x0000000412127c12 */ /* 0x000fe2000f8e3cff */
[----:B------:R-:W-:-:S12]  /*16cd0*/  USEL UR48, UR48, URZ, UP0 ;  /* 0x0000003f30307287 */ /* 0x000fd80008000000 */
.L_x_720:
[----:B------:R-:W1:Y:S08]  /*16ce0*/  S2UR UR36, SR_CgaCtaId ;  /* 0x00000000002479c3 */ /* 0x000e700000008800 */
[----:B------:R-:W-:Y:S06]  /*16cf0*/  BAR.SYNC.DEFER_BLOCKING 0x5, 0x180 ;  /* 0x0146000000007b1d */ /* 0x000fec0000010000 */
[----:B------:R-:W-:Y:S01]  /*16d00*/  UMOV UR37, 0x400 ;  /* 0x0000040000257882 */ /* 0x000fe20000000000 */
[----:B------:R-:W2:Y:S01]  /*16d10*/  S2R R72, SR_TID.X ;  /* 0x0000000000487919 */ /* 0x000ea20000002100 */
[----:B-1----:R-:W-:-:S09]  /*16d20*/  ULEA UR37, UR36, UR37, 0x18 ;  /* 0x0000002524257291 */ /* 0x002fd2000f8ec03f */
[----:B------:R-:W1:Y:S01]  /*16d30*/  LDS R2, [UR37+0x2e8d0] ;  /* 0x02e8d025ff027984 */ /* 0x000e620008000800 */
[----:B--2---:R-:W-:Y:S01]  /*16d40*/  VIADD R42, R72, 0xffffff80 ;  /* 0xffffff80482a7836 */ /* 0x004fe20000000000 */
[----:B-1----:R-:W-:Y:S01]  /*16d50*/  R2UR UR4, R2 ;  /* 0x00000000020472ca */ /* 0x002fe200000e0000 */
[----:B------:R-:W-:Y:S06]  /*16d60*/  BAR.ARV 0x4, 0x180 ;  /* 0x0106000000007b1d */ /* 0x000fec0000002000 */
[----:B------:R-:W-:Y:S08]  /*16d70*/  @P0 BRA `(.L_x_795) ;  /* 0x0000001000000947 */ /* 0x000ff00003800000 */
[----:B------:R-:W-:Y:S01]  /*16d80*/  IMAD.SHL.U32 R2, R72, 0x4, RZ ;  /* 0x0000000448027824 */ /* 0x000fe200078e00ff */
[----:B------:R-:W-:-:S04]  /*16d90*/  ULDC.64 UR6, c[0x4][0x38] ;  /* 0x01000e0000067ab9 */ /* 0x000fc80000000a00 */
[----:B------:R-:W-:-:S04]  /*16da0*/  LOP3.LUT R2, R2, 0xc, RZ, 0xc0, !PT ;  /* 0x0000000c02027812 */ /* 0x000fc800078ec0ff */
[----:B------:R-:W-:-:S05]  /*16db0*/  IADD3 R2, P0, R2, UR6, RZ ;  /* 0x0000000602027c10 */ /* 0x000fca000ff1e0ff */
[----:B------:R-:W-:Y:S01]  /*16dc0*/  IMAD.X R3, RZ, RZ, UR7, P0 ;  /* 0x00000007ff037e24 */ /* 0x000fe200080e06ff */
[----:B------:R-:W-:Y:S02]  /*16dd0*/  F2FP.BF16.F32.PACK_AB R49, R0, R49 ;  /* 0x000000310031723e */ /* 0x000fe400000010ff */
[----:B------:R-:W-:Y:S02]  /*16de0*/  F2FP.BF16.F32.PACK_AB R21, R68, R21 ;  /* 0x000000154415723e */ /* 0x000fe400000010ff */
[----:B------:R-:W-:Y:S01]  /*16df0*/  F2FP.BF16.F32.PACK_AB R20, R69, R20 ;  /* 0x000000144514723e */ /* 0x000fe200000010ff */
[----:B------:R1:W2:Y:S01]  /*16e00*/  LDG.E.CONSTANT R22, desc[UR46][R2.64] ;  /* 0x0000002e02167981 */ /* 0x0002a2000c1e9900 */
[----:B------:R-:W-:Y:S01]  /*16e10*/  LOP3.LUT P0, R0, R72, 0x3, RZ, 0xc0, !PT ;  /* 0x0000000348007812 */ /* 0x000fe2000780c0ff */
[----:B------:R-:W-:Y:S01]  /*16e20*/  USHF.R.S32.HI UR5, URZ, 0x1f, UR43 ;  /* 0x0000001f3f057899 */ /* 0x000fe2000801142b */
[----:B------:R-:W-:Y:S01]  /*16e30*/  F2FP.BF16.F32.PACK_AB R9, R84, R9 ;  /* 0x000000095409723e */ /* 0x000fe200000010ff */
[----:B------:R-:W-:Y:S01]  /*16e40*/  ULDC.64 UR6, c[0x0][0xb70] ;  /* 0x0002dc0000067ab9 */ /* 0x000fe20000000a00 */
[----:B------:R-:W-:Y:S01]  /*16e50*/  ISETP.EQ.OR P0, PT, R0, 0x3, !P0 ;  /* 0x000000030000780c */ /* 0x000fe20004702670 */
[----:B------:R-:W-:Y:S01]  /*16e60*/  UIMAD UR5, UR5, UR6, URZ ;  /* 0x00000006050572a4 */ /* 0x000fe2000f8e023f */
[----:B------:R-:W-:Y:S01]  /*16e70*/  F2FP.BF16.F32.PACK_AB R8, R85, R8 ;  /* 0x000000085508723e */ /* 0x000fe200000010ff */
[----:B------:R-:W-:Y:S01]  /*16e80*/  UIMAD.WIDE.U32 UR8, UR43, UR6, URZ ;  /* 0x000000062b0872a5 */ /* 0x000fe2000f8e003f */
[----:B------:R-:W-:Y:S01]  /*16e90*/  F2FP.BF16.F32.PACK_AB R32, R53, R32 ;  /* 0x000000203520723e */ /* 0x000fe200000010ff */
[----:B------:R-:W-:Y:S01]  /*16ea0*/  UIMAD UR5, UR43, UR7, UR5 ;  /* 0x000000072b0572a4 */ /* 0x000fe2000f8e0205 */
[----:B------:R-:W-:Y:S01]  /*16eb0*/  F2FP.BF16.F32.PACK_AB R28, R61, R28 ;  /* 0x0000001c3d1c723e */ /* 0x000fe200000010ff */
[----:B------:R-:W-:Y:S01]  /*16ec0*/  USHF.R.S32.HI UR6, URZ, 0x1f, UR44 ;  /* 0x0000001f3f067899 */ /* 0x000fe2000801142c */
[----:B------:R-:W-:Y:S01]  /*16ed0*/  SEL R51, R21, R20, P0 ;  /* 0x0000001415337207 */ /* 0x000fe20000000000 */
[----:B------:R-:W-:Y:S01]  /*16ee0*/  UIADD3 UR5, UR9, UR5, URZ ;  /* 0x0000000509057290 */ /* 0x000fe2000fffe03f */
[----:B------:R-:W-:-:S02]  /*16ef0*/  SEL R53, R20, R21, P0 ;  /* 0x0000001514357207 */ /* 0x000fc40000000000 */
[----:B------:R-:W-:Y:S02]  /*16f00*/  SEL R59, R9, R8, P0 ;  /* 0x00000008093b7207 */ /* 0x000fe40000000000 */
[----:B------:R-:W-:Y:S02]  /*16f10*/  SEL R61, R8, R9, P0 ;  /* 0x00000009083d7207 */ /* 0x000fe40000000000 */
[C---:B------:R-:W-:Y:S02]  /*16f20*/  IADD3 R21, P6, R228.reuse, 0x20, RZ ;  /* 0x00000020e4157810 */ /* 0x040fe40007fde0ff */
[----:B------:R-:W-:Y:S02]  /*16f30*/  IADD3 R9, P4, R228, 0x4020, RZ ;  /* 0x00004020e4097810 */ /* 0x000fe40007f9e0ff */
[----:B------:R-:W-:Y:S02]  /*16f40*/  F2FP.BF16.F32.PACK_AB R11, R78, R11 ;  /* 0x0000000b4e0b723e */ /* 0x000fe400000010ff */
[----:B------:R-:W-:-:S02]  /*16f50*/  F2FP.BF16.F32.PACK_AB R10, R79, R10 ;  /* 0x0000000a4f0a723e */ /* 0x000fc400000010ff */
[----:B------:R-:W-:Y:S02]  /*16f60*/  LOP3.LUT R20, R21, 0x380, RZ, 0xc0, !PT ;  /* 0x0000038015147812 */ /* 0x000fe400078ec0ff */
[----:B------:R-:W-:Y:S02]  /*16f70*/  LOP3.LUT R8, R9, 0x380, RZ, 0xc0, !PT ;  /* 0x0000038009087812 */ /* 0x000fe400078ec0ff */
[----:B------:R-:W-:Y:S02]  /*16f80*/  SHF.R.U64 R20, R20, 0x3, RZ ;  /* 0x0000000314147819 */ /* 0x000fe400000012ff */
[----:B------:R-:W-:Y:S02]  /*16f90*/  SEL R79, R11, R10, P0 ;  /* 0x0000000a0b4f7207 */ /* 0x000fe40000000000 */
[----:B------:R-:W-:Y:S02]  /*16fa0*/  SEL R81, R10, R11, P0 ;  /* 0x0000000b0a517207 */ /* 0x000fe40000000000 */
[----:B------:R-:W-:-:S02]  /*16fb0*/  IADD3 R11, P3, R228, 0x4000, RZ ;  /* 0x00004000e40b7810 */ /* 0x000fc40007f7e0ff */
[----:B------:R-:W-:Y:S02]  /*16fc0*/  SHF.R.U64 R8, R8, 0x3, RZ ;  /* 0x0000000308087819 */ /* 0x000fe400000012ff */
[----:B------:R-:W-:Y:S01]  /*16fd0*/  LOP3.LUT R20, R20, R21, RZ, 0x3c, !PT ;  /* 0x0000001514147212 */ /* 0x000fe200078e3cff */
[----:B------:R-:W-:Y:S01]  /*16fe0*/  IMAD.X R21, RZ, RZ, R229, P6 ;  /* 0x000000ffff157224 */ /* 0x000fe200030e06e5 */
[----:B------:R-:W-:Y:S02]  /*16ff0*/  F2FP.BF16.F32.PACK_AB R15, R70, R15 ;  /* 0x0000000f460f723e */ /* 0x000fe400000010ff */
[----:B------:R-:W-:Y:S02]  /*17000*/  F2FP.BF16.F32.PACK_AB R14, R71, R14 ;  /* 0x0000000e470e723e */ /* 0x000fe400000010ff */
[----:B------:R-:W-:Y:S02]  /*17010*/  LOP3.LUT R10, R11, 0x380, RZ, 0xc0, !PT ;  /* 0x000003800b0a7812 */ /* 0x000fe400078ec0ff */
[----:B------:R-:W-:-:S02]  /*17020*/  LOP3.LUT R8, R8, R9, RZ, 0x3c, !PT ;  /* 0x0000000908087212 */ /* 0x000fc400078e3cff */
[----:B-1----:R-:W-:Y:S02]  /*17030*/  IADD3 R3, P6, R228, 0x4060, RZ ;  /* 0x00004060e4037810 */ /* 0x002fe40007fde0ff */
[----:B------:R-:W-:Y:S02]  /*17040*/  SHF.R.S32.HI R9, RZ, 0x1f, R42 ;  /* 0x0000001fff097819 */ /* 0x000fe4000001142a */
[----:B------:R-:W-:Y:S02]  /*17050*/  F2FP.BF16.F32.PACK_AB R12, R77, R12 ;  /* 0x0000000c4d0c723e */ /* 0x000fe400000010ff */
[----:B------:R-:W-:Y:S02]  /*17060*/  SEL R75, R15, R14, P0 ;  /* 0x0000000e0f4b7207 */ /* 0x000fe40000000000 */
[----:B------:R-:W-:Y:S02]  /*17070*/  SEL R77, R14, R15, P0 ;  /* 0x0000000f0e4d7207 */ /* 0x000fe40000000000 */
[----:B------:R-:W-:-:S02]  /*17080*/  SHF.R.U64 R10, R10, 0x3, RZ ;  /* 0x000000030a0a7819 */ /* 0x000fc400000012ff */
[----:B------:R-:W-:Y:S02]  /*17090*/  IADD3 R15, P1, R228, 0x40, RZ ;  /* 0x00000040e40f7810 */ /* 0x000fe40007f3e0ff */
[----:B------:R-:W-:Y:S02]  /*170a0*/  LOP3.LUT R2, R3, 0x380, RZ, 0xc0, !PT ;  /* 0x0000038003027812 */ /* 0x000fe400078ec0ff */
[----:B------:R-:W-:Y:S02]  /*170b0*/  LEA.HI R0, R9, R42, RZ, 0x7 ;  /* 0x0000002a09007211 */ /* 0x000fe400078f38ff */
[----:B------:R-:W-:Y:S02]  /*170c0*/  F2FP.BF16.F32.PACK_AB R25, R62, R25 ;  /* 0x000000193e19723e */ /* 0x000fe400000010ff */
[----:B------:R-:W-:Y:S02]  /*170d0*/  F2FP.BF16.F32.PACK_AB R24, R63, R24 ;  /* 0x000000183f18723e */ /* 0x000fe400000010ff */
[----:B------:R-:W-:-:S02]  /*170e0*/  LOP3.LUT R10, R10, R11, RZ, 0x3c, !PT ;  /* 0x0000000b0a0a7212 */ /* 0x000fc400078e3cff */
[----:B------:R-:W-:Y:S02]  /*170f0*/  LOP3.LUT R14, R15, 0x380, RZ, 0xc0, !PT ;  /* 0x000003800f0e7812 */ /* 0x000fe400078ec0ff */
[----:B------:R-:W-:Y:S02]  /*17100*/  SHF.R.U64 R2, R2, 0x3, RZ ;  /* 0x0000000302027819 */ /* 0x000fe400000012ff */
[----:B------:R-:W-:Y:S02]  /*17110*/  LOP3.LUT R11, R0, 0xffffff80, RZ, 0xc0, !PT ;  /* 0xffffff80000b7812 */ /* 0x000fe400078ec0ff */
[----:B------:R-:W-:Y:S02]  /*17120*/  F2FP.BF16.F32.PACK_AB R40, R40, R57 ;  /* 0x000000392828723e */ /* 0x000fe400000010ff */
[----:B------:R-:W-:Y:S01]  /*17130*/  SEL R71, R25, R24, P0 ;  /* 0x0000001819477207 */ /* 0x000fe20000000000 */
[----:B------:R-:W-:Y:S01]  /*17140*/  IMAD.IADD R11, R42, 0x1, -R11 ;  /* 0x000000012a0b7824 */ /* 0x000fe200078e0a0b */
[----:B------:R-:W-:-:S02]  /*17150*/  SEL R73, R24, R25, P0 ;  /* 0x0000001918497207 */ /* 0x000fc40000000000 */
[----:B------:R-:W-:Y:S02]  /*17160*/  SHF.R.U64 R14, R14, 0x3, RZ ;  /* 0x000000030e0e7819 */ /* 0x000fe400000012ff */
[----:B------:R-:W-:Y:S02]  /*17170*/  LOP3.LUT R25, R228, 0x380, RZ, 0xc0, !PT ;  /* 0x00000380e4197812 */ /* 0x000fe400078ec0ff */
[----:B------:R-:W-:Y:S01]  /*17180*/  LOP3.LUT R2, R2, R3, RZ, 0x3c, !PT ;  /* 0x0000000302027212 */ /* 0x000fe200078e3cff */
[----:B------:R-:W-:Y:S01]  /*17190*/  IMAD.X R3, RZ, RZ, R229, P6 ;  /* 0x000000ffff037224 */ /* 0x000fe200030e06e5 */
[----:B------:R-:W-:Y:S02]  /*171a0*/  SEL R63, R40, R49, P0 ;  /* 0x00000031283f7207 */ /* 0x000fe40000000000 */
[----:B------:R-:W-:Y:S02]  /*171b0*/  SEL R49, R49, R40, P0 ;  /* 0x0000002831317207 */ /* 0x000fe40000000000 */
[----:B------:R-:W-:-:S02]  /*171c0*/  F2FP.BF16.F32.PACK_AB R94, R94, R95 ;  /* 0x0000005f5e5e723e */ /* 0x000fc400000010ff */
[----:B------:R-:W-:Y:S02]  /*171d0*/  F2FP.BF16.F32.PACK_AB R93, R92, R93 ;  /* 0x0000005d5c5d723e */ /* 0x000fe400000010ff */
[----:B------:R-:W-:Y:S01]  /*171e0*/  F2FP.BF16.F32.PACK_AB R90, R90, R91 ;  /* 0x0000005b5a5a723e */ /* 0x000fe200000010ff */
[----:B------:R-:W-:Y:S01]  /*171f0*/  VIADD R91, R235, UR42 ;  /* 0x0000002aeb5b7c36 */ /* 0x000fe20008000000 */
[----:B------:R-:W-:Y:S02]  /*17200*/  F2FP.BF16.F32.PACK_AB R89, R88, R89 ;  /* 0x000000595859723e */ /* 0x000fe400000010ff */
[----:B------:R-:W-:Y:S01]  /*17210*/  LOP3.LUT R14, R14, R15, RZ, 0x3c, !PT ;  /* 0x0000000f0e0e7212 */ /* 0x000fe200078e3cff */
[----:B------:R-:W-:Y:S01]  /*17220*/  IMAD.X R15, RZ, RZ, R229, P1 ;  /* 0x000000ffff0f7224 */ /* 0x000fe200008e06e5 */
[----:B------:R-:W-:Y:S02]  /*17230*/  SHF.R.U64 R25, R25, 0x3, RZ ;  /* 0x0000000319197819 */ /* 0x000fe400000012ff */
[----:B------:R-:W-:-:S02]  /*17240*/  F2FP.BF16.F32.PACK_AB R38, R38, R41 ;  /* 0x000000292626723e */ /* 0x000fc400000010ff */
[----:B------:R-:W-:Y:S02]  /*17250*/  F2FP.BF16.F32.PACK_AB R39, R39, R34 ;  /* 0x000000222727723e */ /* 0x000fe400000010ff */
[----:B------:R-:W-:Y:S02]  /*17260*/  MOV R62, R20 ;  /* 0x00000014003e7202 */ /* 0x000fe40000000f00 */
[----:B------:R-:W-:Y:S01]  /*17270*/  LOP3.LUT P1, RZ, R11, 0x3, RZ, 0xc0, !PT ;  /* 0x000000030bff7812 */ /* 0x000fe2000782c0ff */
[----:B------:R-:W-:Y:S01]  /*17280*/  IMAD.X R11, RZ, RZ, R229, P3 ;  /* 0x000000ffff0b7224 */ /* 0x000fe200018e06e5 */
[----:B------:R-:W-:Y:S01]  /*17290*/  MOV R21, R2 ;  /* 0x0000000200157202 */ /* 0x000fe20000000f00 */
[----:B------:R-:W-:Y:S01]  /*172a0*/  VIADD R3, R91, 0x8 ;  /* 0x000000085b037836 */ /* 0x000fe20000000000 */
[----:B------:R-:W-:Y:S02]  /*172b0*/  F2FP.BF16.F32.PACK_AB R7, R86, R7 ;  /* 0x000000075607723e */ /* 0x000fe400000010ff */
[----:B------:R-:W-:-:S02]  /*172c0*/  F2FP.BF16.F32.PACK_AB R6, R87, R6 ;  /* 0x000000065706723e */ /* 0x000fc400000010ff */
[----:B------:R-:W-:Y:S01]  /*172d0*/  SEL R35, R94, R93, P0 ;  /* 0x0000005d5e237207 */ /* 0x000fe20000000000 */
[----:B------:R-:W1:Y:S01]  /*172e0*/  LDC.64 R86, c[0x0][0xb78] ;  /* 0x0002de00ff567b82 */ /* 0x000e620000000a00 */
[----:B------:R-:W-:Y:S02]  /*172f0*/  F2FP.BF16.F32.PACK_AB R37, R44, R37 ;  /* 0x000000252c25723e */ /* 0x000fe400000010ff */
[----:B------:R-:W-:Y:S02]  /*17300*/  F2FP.BF16.F32.PACK_AB R31, R46, R31 ;  /* 0x0000001f2e1f723e */ /* 0x000fe400000010ff */
[----:B------:R-:W-:Y:S02]  /*17310*/  F2FP.BF16.F32.PACK_AB R36, R45, R36 ;  /* 0x000000242d24723e */ /* 0x000fe400000010ff */
[----:B------:R-:W-:Y:S02]  /*17320*/  F2FP.BF16.F32.PACK_AB R30, R47, R30 ;  /* 0x0000001e2f1e723e */ /* 0x000fe400000010ff */
[----:B------:R-:W-:-:S02]  /*17330*/  F2FP.BF16.F32.PACK_AB R33, R52, R33 ;  /* 0x000000213421723e */ /* 0x000fc400000010ff */
[----:B------:R-:W-:Y:S02]  /*17340*/  SEL R93, R93, R94, P0 ;  /* 0x0000005e5d5d7207 */ /* 0x000fe40000000000 */
[----:B------:R-:W-:Y:S02]  /*17350*/  SEL R41, R90, R89, P0 ;  /* 0x000000595a297207 */ /* 0x000fe40000000000 */
[----:B------:R-:W-:Y:S01]  /*17360*/  LOP3.LUT R24, R25, R228, RZ, 0x3c, !PT ;  /* 0x000000e419187212 */ /* 0x000fe200078e3cff */
[----:B------:R-:W-:Y:S01]  /*17370*/  IMAD.MOV.U32 R25, RZ, RZ, R229 ;  /* 0x000000ffff197224 */ /* 0x000fe200078e00e5 */
[----:B------:R-:W-:Y:S02]  /*17380*/  F2FP.BF16.F32.PACK_AB R27, R54, R27 ;  /* 0x0000001b361b723e */ /* 0x000fe400000010ff */
[----:B------:R-:W-:Y:S02]  /*17390*/  F2FP.BF16.F32.PACK_AB R26, R55, R26 ;  /* 0x0000001a371a723e */ /* 0x000fe400000010ff */
[----:B------:R-:W-:-:S02]  /*173a0*/  F2FP.BF16.F32.PACK_AB R29, R60, R29 ;  /* 0x0000001d3c1d723e */ /* 0x000fc400000010ff */
[----:B------:R-:W-:Y:S02]  /*173b0*/  SEL R89, R89, R90, P0 ;  /* 0x0000005a59597207 */ /* 0x000fe40000000000 */
[----:B------:R-:W-:Y:S02]  /*173c0*/  SEL R65, R38, R39, P0 ;  /* 0x0000002726417207 */ /* 0x000fe40000000000 */
[----:B------:R-:W-:Y:S02]  /*173d0*/  F2FP.BF16.F32.PACK_AB R13, R76, R13 ;  /* 0x0000000d4c0d723e */ /* 0x000fe400000010ff */
[----:B------:R-:W-:Y:S02]  /*173e0*/  SEL R39, R39, R38, P0 ;  /* 0x0000002627277207 */ /* 0x000fe40000000000 */
[----:B------:R-:W-:Y:S02]  /*173f0*/  SEL R43, R37, R36, P0 ;  /* 0x00000024252b7207 */ /* 0x000fe40000000000 */
[----:B------:R-:W-:-:S02]  /*17400*/  SEL R45, R33, R32, P0 ;  /* 0x00000020212d7207 */ /* 0x000fc40000000000 */
[----:B------:R-:W-:Y:S02]  /*17410*/  SEL R67, R31, R30, P0 ;  /* 0x0000001e1f437207 */ /* 0x000fe40000000000 */
[----:B------:R-:W-:Y:S02]  /*17420*/  SEL R83, R7, R6, P0 ;  /* 0x0000000607537207 */ /* 0x000fe40000000000 */
[----:B------:R-:W-:Y:S02]  /*17430*/  SEL R85, R6, R7, P0 ;  /* 0x0000000706557207 */ /* 0x000fe40000000000 */
[----:B------:R-:W-:Y:S02]  /*17440*/  MOV R56, R10 ;  /* 0x0000000a00387202 */ /* 0x000fe40000000f00 */
[----:B------:R-:W-:Y:S02]  /*17450*/  SEL R37, R36, R37, P0 ;  /* 0x0000002524257207 */ /* 0x000fe40000000000 */
[----:B------:R-:W-:-:S02]  /*17460*/  SEL R33, R32, R33, P0 ;  /* 0x0000002120217207 */ /* 0x000fc40000000000 */
[----:B------:R-:W-:Y:S02]  /*17470*/  SEL R47, R29, R28, P0 ;  /* 0x0000001c1d2f7207 */ /* 0x000fe40000000000 */
[----:B------:R-:W-:Y:S02]  /*17480*/  SEL R31, R30, R31, P0 ;  /* 0x0000001f1e1f7207 */ /* 0x000fe40000000000 */
[----:B------:R-:W-:Y:S02]  /*17490*/  SEL R69, R27, R26, P0 ;  /* 0x0000001a1b457207 */ /* 0x000fe40000000000 */
[----:B------:R-:W-:Y:S02]  /*174a0*/  IADD3 R7, P5, R228, 0x4040, RZ ;  /* 0x00004040e4077810 */ /* 0x000fe40007fbe0ff */
[----:B------:R-:W-:Y:S02]  /*174b0*/  MOV R60, R14 ;  /* 0x0000000e003c7202 */ /* 0x000fe40000000f00 */
[----:B------:R-:W-:-:S02]  /*174c0*/  SEL R29, R28, R29, P0 ;  /* 0x0000001d1c1d7207 */ /* 0x000fc40000000000 */
[----:B------:R-:W-:Y:S02]  /*174d0*/  SEL R55, R13, R12, P0 ;  /* 0x0000000c0d377207 */ /* 0x000fe40000000000 */
[----:B------:R-:W-:Y:S02]  /*174e0*/  SEL R27, R26, R27, P0 ;  /* 0x0000001b1a1b7207 */ /* 0x000fe40000000000 */
[----:B------:R-:W-:Y:S02]  /*174f0*/  MOV R64, R24 ;  /* 0x0000001800407202 */ /* 0x000fe40000000f00 */
[----:B------:R-:W-:Y:S02]  /*17500*/  SEL R57, R12, R13, P0 ;  /* 0x0000000d0c397207 */ /* 0x000fe40000000000 */
[----:B------:R-:W-:Y:S02]  /*17510*/  LOP3.LUT R6, R7, 0x380, RZ, 0xc0, !PT ;  /* 0x0000038007067812 */ /* 0x000fe400078ec0ff */
[----:B------:R-:W-:Y:S01]  /*17520*/  LEA.HI R66, R9, R42, RZ, 0x5 ;  /* 0x0000002a09427211 */ /* 0x000fe200078f28ff */
[----:B------:R-:W-:Y:S01]  /*17530*/  IMAD.X R9, RZ, RZ, R229, P4 ;  /* 0x000000ffff097224 */ /* 0x000fe200020e06e5 */
[----:B------:R-:W-:-:S02]  /*17540*/  IADD3 R13, P2, R228, 0x60, RZ ;  /* 0x00000060e40d7810 */ /* 0x000fc40007f5e0ff */
[----:B------:R-:W-:Y:S02]  /*17550*/  SHF.R.U64 R6, R6, 0x3, RZ ;  /* 0x0000000306067819 */ /* 0x000fe400000012ff */
[----:B------:R-:W-:Y:S02]  /*17560*/  LOP3.LUT R12, R13, 0x380, RZ, 0xc0, !PT ;  /* 0x000003800d0c7812 */ /* 0x000fe400078ec0ff */
[----:B------:R-:W-:Y:S01]  /*17570*/  LOP3.LUT R6, R6, R7, RZ, 0x3c, !PT ;  /* 0x0000000706067212 */ /* 0x000fe200078e3cff */
[--C-:B------:R-:W-:Y:S01]  /*17580*/  IMAD.X R7, RZ, RZ, R229.reuse, P5 ;  /* 0x000000ffff077224 */ /* 0x100fe200028e06e5 */
[----:B------:R-:W-:Y:S02]  /*17590*/  SHF.R.U64 R12, R12, 0x3, RZ ;  /* 0x000000030c0c7819 */ /* 0x000fe400000012ff */
[----:B------:R-:W-:Y:S02]  /*175a0*/  MOV R54, R8 ;  /* 0x0000000800367202 */ /* 0x000fe40000000f00 */
[----:B------:R-:W-:Y:S01]  /*175b0*/  LOP3.LUT R12, R12, R13, RZ, 0x3c, !PT ;  /* 0x0000000d0c0c7212 */ /* 0x000fe200078e3cff */
[----:B------:R-:W-:Y:S01]  /*175c0*/  IMAD.X R13, RZ, RZ, R229, P2 ;  /* 0x000000ffff0d7224 */ /* 0x000fe200010e06e5 */
[----:B------:R-:W-:Y:S01]  /*175d0*/  MOV R52, R6 ;  /* 0x0000000600347202 */ /* 0x000fe20000000f00 */
[----:B------:R-:W-:Y:S01]  /*175e0*/  IMAD.U32 R7, RZ, RZ, UR9 ;  /* 0x00000009ff077e24 */ /* 0x000fe2000f8e00ff */
[----:B------:R-:W-:Y:S01]  /*175f0*/  SHF.R.S32.HI R66, RZ, 0x5, R66 ;  /* 0x00000005ff427819 */ /* 0x000fe20000011442 */
[----:B------:R-:W-:Y:S01]  /*17600*/  IMAD.U32 R6, RZ, RZ, UR8 ;  /* 0x00000008ff067e24 */ /* 0x000fe2000f8e00ff */
[----:B------:R-:W-:Y:S01]  /*17610*/  MOV R58, R12 ;  /* 0x0000000c003a7202 */ /* 0x000fe20000000f00 */
[----:B------:R-:W-:Y:S01]  /*17620*/  IMAD.U32 R7, RZ, RZ, UR5 ;  /* 0x00000005ff077e24 */ /* 0x000fe2000f8e00ff */
[----:B------:R-:W-:-:S02]  /*17630*/  ULDC UR5, c[0x0][0xa88] ;  /* 0x0002a20000057ab9 */ /* 0x000fc40000000800 */
[----:B------:R-:W-:Y:S02]  /*17640*/  ISETP.GE.OR P2, PT, R3, UR5, P1 ;  /* 0x0000000503007c0c */ /* 0x000fe40008f46670 */
[----:B------:R-:W-:Y:S02]  /*17650*/  ISETP.GE.OR P1, PT, R91, UR5, P1 ;  /* 0x000000055b007c0c */ /* 0x000fe40008f26670 */
[----:B--2---:R-:W-:Y:S01]  /*17660*/  LOP3.LUT R0, R22, 0x2, RZ, 0x3c, !PT ;  /* 0x0000000216007812 */ /* 0x004fe200078e3cff */
[----:B------:R-:W-:Y:S04]  /*17670*/  SHFL.IDX PT, R63, R63, R22, 0x1c1f ;  /* 0x001c1f163f3f7589 */ /* 0x000fe800000e0000 */
[----:B------:R-:W2:Y:S04]  /*17680*/  SHFL.IDX PT, R2, R49, R0, 0x1c1f ;  /* 0x001c1f0031027589 */ /* 0x000ea800000e0000 */
[----:B------:R-:W-:Y:S04]  /*17690*/  SHFL.IDX PT, R35, R35, R22, 0x1c1f ;  /* 0x001c1f1623237589 */ /* 0x000fe800000e0000 */
[----:B------:R-:W3:Y:S04]  /*176a0*/  SHFL.IDX PT, R10, R93, R0, 0x1c1f ;  /* 0x001c1f005d0a7589 */ /* 0x000ee800000e0000 */
[----:B------:R-:W-:Y:S04]  /*176b0*/  SHFL.IDX PT, R41, R41, R22, 0x1c1f ;  /* 0x001c1f1629297589 */ /* 0x000fe800000e0000 */
[----:B------:R-:W4:Y:S04]  /*176c0*/  SHFL.IDX PT, R14, R89, R0, 0x1c1f ;  /* 0x001c1f00590e7589 */ /* 0x000f2800000e0000 */
[----:B------:R-:W-:Y:S04]  /*176d0*/  SHFL.IDX PT, R65, R65, R22, 0x1c1f ;  /* 0x001c1f1641417589 */ /* 0x000fe800000e0000 */
[----:B------:R-:W5:Y:S01]  /*176e0*/  SHFL.IDX PT, R24, R39, R0, 0x1c1f ;  /* 0x001c1f0027187589 */ /* 0x000f6200000e0000 */
[----:B--2---:R-:W-:-:S02]  /*176f0*/  SEL R9, R63, R2, P0 ;  /* 0x000000023f097207 */ /* 0x004fc40000000000 */
[----:B------:R-:W-:Y:S01]  /*17700*/  SEL R11, R2, R63, P0 ;  /* 0x0000003f020b7207 */ /* 0x000fe20000000000 */
[----:B------:R-:W-:Y:S01]  /*17710*/  SHFL.IDX PT, R43, R43, R22, 0x1c1f ;  /* 0x001c1f162b2b7589 */ /* 0x000fe200000e0000 */
[----:B-1----:R-:W-:Y:S01]  /*17720*/  IMAD R2, R86, UR6, RZ ;  /* 0x0000000656027c24 */ /* 0x002fe2000f8e02ff */
[----:B------:R-:W-:Y:S02]  /*17730*/  ULDC.64 UR6, c[0x0][0xb40] ;  /* 0x0002d00000067ab9 */ /* 0x000fe40000000a00 */
[----:B------:R-:W-:Y:S01]  /*17740*/  SHFL.IDX PT, R45, R45, R22, 0x1c1f ;  /* 0x001c1f162d2d7589 */ /* 0x000fe200000e0000 */
[----:B---3--:R-:W-:Y:S02]  /*17750*/  SEL R8, R35, R10, P0 ;  /* 0x0000000a23087207 */ /* 0x008fe40000000000 */
[----:B------:R-:W-:Y:S01]  /*17760*/  SEL R10, R10, R35, P0 ;  /* 0x000000230a0a7207 */ /* 0x000fe20000000000 */
[----:B------:R-:W-:Y:S04]  /*17770*/  SHFL.IDX PT, R67, R67, R22, 0x1c1f ;  /* 0x001c1f1643437589 */ /* 0x000fe800000e0000 */
[----:B------:R1:W2:Y:S01]  /*17780*/  SHFL.IDX PT, R20, R37, R0, 0x1c1f ;  /* 0x001c1f0025147589 */ /* 0x0002a200000e0000 */
[----:B----4-:R-:W-:-:S02]  /*17790*/  SEL R12, R41, R14, P0 ;  /* 0x0000000e290c7207 */ /* 0x010fc40000000000 */
[----:B------:R-:W-:Y:S01]  /*177a0*/  SEL R14, R14, R41, P0 ;  /* 0x000000290e0e7207 */ /* 0x000fe20000000000 */
[----:B------:R-:W3:Y:S04]  /*177b0*/  SHFL.IDX PT, R28, R33, R0, 0x1c1f ;  /* 0x001c1f00211c7589 */ /* 0x000ee800000e0000 */
[----:B------:R-:W4:Y:S01]  /*177c0*/  SHFL.IDX PT, R40, R31, R0, 0x1c1f ;  /* 0x001c1f001f287589 */ /* 0x000f2200000e0000 */
[----:B-----5:R-:W-:Y:S01]  /*177d0*/  SEL R13, R65, R24, P0 ;  /* 0x00000018410d7207 */ /* 0x020fe20000000000 */
[----:B-1----:R-:W-:Y:S01]  /*177e0*/  IMAD R37, R87, UR44, R2 ;  /* 0x0000002c57257c24 */ /* 0x002fe2000f8e0202 */
[----:B------:R-:W-:Y:S01]  /*177f0*/  SEL R15, R24, R65, P0 ;  /* 0x00000041180f7207 */ /* 0x000fe20000000000 */
[----:B------:R-:W-:Y:S01]  /*17800*/  SHFL.IDX PT, R47, R47, R22, 0x1c1f ;  /* 0x001c1f162f2f7589 */ /* 0x000fe200000e0000 */
[----:B------:R-:W-:Y:S01]  /*17810*/  IMAD.WIDE.U32 R2, R86, UR44, R6 ;  /* 0x0000002c56027c25 */ /* 0x000fe2000f8e0006 */
[----:B------:R-:W-:-:S02]  /*17820*/  SHF.R.S32.HI R7, RZ, 0x1f, R91 ;  /* 0x0000001fff077819 */ /* 0x000fc4000001145b */
[----:B------:R-:W-:Y:S04]  /*17830*/  SHFL.IDX PT, R69, R69, R22, 0x1c1f ;  /* 0x001c1f1645457589 */ /* 0x000fe800000e0000 */
[----:B------:R-:W1:Y:S04]  /*17840*/  SHFL.IDX PT, R30, R29, R0, 0x1c1f ;  /* 0x001c1f001d1e7589 */ /* 0x000e6800000e0000 */
[----:B------:R5:W1:Y:S01]  /*17850*/  SHFL.IDX PT, R42, R27, R0, 0x1c1f ;  /* 0x001c1f001b2a7589 */ /* 0x000a6200000e0000 */
[----:B--2---:R-:W-:Y:S02]  /*17860*/  SEL R24, R43, R20, P0 ;  /* 0x000000142b187207 */ /* 0x004fe40000000000 */
[----:B------:R-:W-:Y:S01]  /*17870*/  SEL R26, R20, R43, P0 ;  /* 0x0000002b141a7207 */ /* 0x000fe20000000000 */
[----:B------:R-:W-:Y:S01]  /*17880*/  BAR.SYNC.DEFER_BLOCKING 0x1, 0x100 ;  /* 0x0044000000007b1d */ /* 0x000fe20000010000 */
[----:B---3--:R-:W-:-:S02]  /*17890*/  SEL R32, R45, R28, P0 ;  /* 0x0000001c2d207207 */ /* 0x008fc40000000000 */
[----:B------:R-:W-:Y:S02]  /*178a0*/  SEL R34, R28, R45, P0 ;  /* 0x0000002d1c227207 */ /* 0x000fe40000000000 */
[----:B----4-:R-:W-:Y:S02]  /*178b0*/  SEL R25, R67, R40, P0 ;  /* 0x0000002843197207 */ /* 0x010fe40000000000 */
[----:B-----5:R-:W-:Y:S01]  /*178c0*/  SEL R27, R40, R67, P0 ;  /* 0x00000043281b7207 */ /* 0x020fe20000000000 */
[----:B------:R-:W-:Y:S04]  /*178d0*/  SHFL.IDX PT, R51, R51, R22, 0x1c1f ;  /* 0x001c1f1633337589 */ /* 0x000fe800000e0000 */
[----:B------:R-:W-:Y:S04]  /*178e0*/  SHFL.IDX PT, R55, R55, R22, 0x1c1f ;  /* 0x001c1f1637377589 */ /* 0x000fe800000e0000 */
[----:B------:R-:W-:Y:S01]  /*178f0*/  SHFL.IDX PT, R59, R59, R22, 0x1c1f ;  /* 0x001c1f163b3b7589 */ /* 0x000fe200000e0000 */
[----:B-1----:R-:W-:-:S02]  /*17900*/  SEL R28, R47, R30, P0 ;  /* 0x0000001e2f1c7207 */ /* 0x002fc40000000000 */
[----:B------:R-:W-:Y:S01]  /*17910*/  SEL R30, R30, R47, P0 ;  /* 0x0000002f1e1e7207 */ /* 0x000fe20000000000 */
[----:B------:R-:W-:Y:S01]  /*17920*/  SHFL.IDX PT, R71, R71, R22, 0x1c1f ;  /* 0x001c1f1647477589 */ /* 0x000fe200000e0000 */
[----:B------:R-:W-:Y:S02]  /*17930*/  SEL R33, R69, R42, P0 ;  /* 0x0000002a45217207 */ /* 0x000fe40000000000 */
[----:B------:R-:W-:Y:S01]  /*17940*/  SEL R35, R42, R69, P0 ;  /* 0x000000452a237207 */ /* 0x000fe20000000000 */
[----:B------:R-:W-:Y:S04]  /*17950*/  SHFL.IDX PT, R75, R75, R22, 0x1c1f ;  /* 0x001c1f164b4b7589 */ /* 0x000fe800000e0000 */
[----:B------:R-:W-:Y:S04]  /*17960*/  SHFL.IDX PT, R79, R79, R22, 0x1c1f ;  /* 0x001c1f164f4f7589 */ /* 0x000fe800000e0000 */
[----:B------:R-:W-:Y:S04]  /*17970*/  SHFL.IDX PT, R83, R83, R22, 0x1c1f ;  /* 0x001c1f1653537589 */ /* 0x000fe800000e0000 */
[----:B------:R-:W1:Y:S04]  /*17980*/  SHFL.IDX PT, R44, R73, R0, 0x1c1f ;  /* 0x001c1f00492c7589 */ /* 0x000e6800000e0000 */
[----:B------:R-:W2:Y:S04]  /*17990*/  SHFL.IDX PT, R22, R53, R0, 0x1c1f ;  /* 0x001c1f0035167589 */ /* 0x000ea800000e0000 */
[----:B------:R-:W3:Y:S04]  /*179a0*/  SHFL.IDX PT, R36, R57, R0, 0x1c1f ;  /* 0x001c1f0039247589 */ /* 0x000ee800000e0000 */
[----:B------:R-:W4:Y:S04]  /*179b0*/  SHFL.IDX PT, R46, R77, R0, 0x1c1f ;  /* 0x001c1f004d2e7589 */ /* 0x000f2800000e0000 */
[----:B------:R-:W5:Y:S04]  /*179c0*/  SHFL.IDX PT, R38, R61, R0, 0x1c1f ;  /* 0x001c1f003d267589 */ /* 0x000f6800000e0000 */
[----:B------:R-:W5:Y:S04]  /*179d0*/  SHFL.IDX PT, R48, R81, R0, 0x1c1f ;  /* 0x001c1f0051307589 */ /* 0x000f6800000e0000 */
[----:B------:R2:W5:Y:S01]  /*179e0*/  SHFL.IDX PT, R50, R85, R0, 0x1c1f ;  /* 0x001c1f0055327589 */ /* 0x00056200000e0000 */
[----:B-1----:R-:W-:-:S02]  /*179f0*/  SEL R29, R71, R44, P0 ;  /* 0x0000002c471d7207 */ /* 0x002fc40000000000 */
[----:B------:R-:W-:Y:S01]  /*17a00*/  SEL R31, R44, R71, P0 ;  /* 0x000000472c1f7207 */ /* 0x000fe20000000000 */
[----:B------:R1:W-:Y:S04]  /*17a10*/  STSM.16.M88.4 [R64], R8 ;  /* 0x0000000840007844 */ /* 0x0003e80000000200 */
[----:B------:R3:W-:Y:S01]  /*17a20*/  STSM.16.M88.4 [R62], R12 ;  /* 0x0000000c3e007844 */ /* 0x0007e20000000200 */
[----:B--2---:R-:W-:-:S03]  /*17a30*/  IADD3 R0, P3, R91, R2, RZ ;  /* 0x000000025b007210 */ /* 0x004fc60007f7e0ff */
[----:B------:R-:W-:Y:S01]  /*17a40*/  STSM.16.M88.4 [R60], R24 ;  /* 0x000000183c007844 */ /* 0x000fe20000000200 */
[----:B------:R-:W-:-:S03]  /*17a50*/  IADD3.X R7, R7, R3, R37, P3, !PT ;  /* 0x0000000307077210 */ /* 0x000fc60001ffe425 */
[----:B------:R-:W-:Y:S01]  /*17a60*/  STSM.16.M88.4 [R58], R32 ;  /* 0x000000203a007844 */ /* 0x000fe20000000200 */
[----:B------:R-:W-:Y:S02]  /*17a70*/  LEA R2, P3, R0, UR6, 0x2 ;  /* 0x0000000600027c11 */ /* 0x000fe4000f8610ff */
[----:B-1----:R-:W-:Y:S01]  /*17a80*/  SEL R8, R51, R22, P0 ;  /* 0x0000001633087207 */ /* 0x002fe20000000000 */
[----:B------:R-:W-:Y:S01]  /*17a90*/  STSM.16.M88.4 [R56], R28 ;  /* 0x0000001c38007844 */ /* 0x000fe20000000200 */
[----:B------:R-:W-:Y:S02]  /*17aa0*/  SEL R10, R22, R51, P0 ;  /* 0x00000033160a7207 */ /* 0x000fe40000000000 */
[----:B---3--:R-:W-:Y:S02]  /*17ab0*/  SEL R12, R55, R36, P0 ;  /* 0x00000024370c7207 */ /* 0x008fe40000000000 */
[----:B------:R-:W-:Y:S02]  /*17ac0*/  SEL R14, R36, R55, P0 ;  /* 0x00000037240e7207 */ /* 0x000fe40000000000 */
[----:B----4-:R-:W-:-:S02]  /*17ad0*/  SEL R9, R75, R46, P0 ;  /* 0x0000002e4b097207 */ /* 0x010fc40000000000 */
[----:B------:R-:W-:Y:S02]  /*17ae0*/  SEL R11, R46, R75, P0 ;  /* 0x0000004b2e0b7207 */ /* 0x000fe40000000000 */
[----:B-----5:R-:W-:Y:S02]  /*17af0*/  SEL R36, R59, R38, P0 ;  /* 0x000000263b247207 */ /* 0x020fe40000000000 */
[----:B------:R-:W-:Y:S01]  /*17b00*/  SEL R13, R79, R48, P0 ;  /* 0x000000304f0d7207 */ /* 0x000fe20000000000 */
[----:B------:R-:W-:Y:S01]  /*17b10*/  STSM.16.M88.4 [R54], R8 ;  /* 0x0000000836007844 */ /* 0x000fe20000000200 */
[----:B------:R-:W-:Y:S02]  /*17b20*/  SEL R15, R48, R79, P0 ;  /* 0x0000004f300f7207 */ /* 0x000fe40000000000 */
[----:B------:R-:W-:Y:S02]  /*17b30*/  SEL R38, R38, R59, P0 ;  /* 0x0000003b26267207 */ /* 0x000fe40000000000 */
[----:B------:R-:W-:Y:S01]  /*17b40*/  SEL R37, R83, R50, P0 ;  /* 0x0000003253257207 */ /* 0x000fe20000000000 */
[----:B------:R-:W-:Y:S01]  /*17b50*/  STSM.16.M88.4 [R52], R12 ;  /* 0x0000000c34007844 */ /* 0x000fe20000000200 */
[----:B------:R-:W-:-:S02]  /*17b60*/  SEL R39, R50, R83, P0 ;  /* 0x0000005332277207 */ /* 0x000fc40000000000 */
[----:B------:R-:W-:Y:S02]  /*17b70*/  LEA.HI.X R3, R0, UR7, R7, 0x2, P3 ;  /* 0x0000000700037c11 */ /* 0x000fe400098f1407 */
[----:B------:R-:W1:Y:S04]  /*17b80*/  SHFL.IDX PT, R0, R66, RZ, 0x1f ;  /* 0x00001fff42007589 */ /* 0x000e6800000e0000 */
[----:B------:R2:W-:Y:S01]  /*17b90*/  STSM.16.M88.4 [R21], R36 ;  /* 0x0000002415007844 */ /* 0x0005e20000000200 */
        /* <DEDUP_REMOVED lines=11> */
[----:B------:R-:W-:Y:S01]  /*17c50*/  ULDC.64 UR6, c[0x0][0x198] ;  /* 0x0000660000067ab9 */ /* 0x000fe20000000a00 */
[----:B------:R-:W-:Y:S02]  /*17c60*/  UIADD3 UR5, UR37, 0x4000, URZ ;  /* 0x0000400025057890 */ /* 0x000fe4000fffe03f */
[----:B------:R-:W-:Y:S01]  /*17c70*/  UIADD3 UR6, UP0, UR6, 0x9f0, URZ ;  /* 0x000009f006067890 */ /* 0x000fe2000ff1e03f */
[----:B------:R-:W-:Y:S01]  /*17c80*/  UMOV UR41, URZ ;  /* 0x0000003f00297c82 */ /* 0x000fe20008000000 */
[----:B------:R-:W-:Y:S02]  /*17c90*/  UMOV UR45, URZ ;  /* 0x0000003f002d7c82 */ /* 0x000fe40008000000 */
[----:B------:R-:W-:Y:S01]  /*17ca0*/  UIADD3.X UR7, URZ, UR7, URZ, UP0, !UPT ;  /* 0x000000073f077290 */ /* 0x000fe200087fe43f */
[----:B------:R-:W-:Y:S01]  /*17cb0*/  UMOV UR40, UR37 ;  /* 0x0000002500287c82 */ /* 0x000fe20008000000 */
[----:B------:R-:W-:-:S07]  /*17cc0*/  UMOV UR8, 0x40 ;  /* 0x0000004000087882 */ /* 0x000fce0000000000 */
        /* <DEDUP_REMOVED lines=9> */
.L_x_798:
[----:B------:R-:W-:Y:S05]  /*17d60*/  BSYNC B0 ;  /* 0x0000000000007941 */ /* 0x000fea0003800000 */
.L_x_797:
[----:B------:R-:W-:Y:S05]  /*17d70*/  BRA `(.L_x_796) ;  /* 0x0000000800307947 */ /* 0x000fea0003800000 */
.L_x_795:
[----:B------:R-:W1:Y:S01]  /*17d80*/  LDC.64 R12, c[0x0][0xae0] ;  /* 0x0002b800ff0c7b82 */ /* 0x000e620000000a00 */
[----:B------:R-:W-:Y:S01]  /*17d90*/  SHF.R.S32.HI R3, RZ, 0x1f, R42 ;  /* 0x0000001fff037819 */ /* 0x000fe2000001142a */
[----:B------:R-:W-:Y:S01]  /*17da0*/  USHF.R.S32.HI UR5, URZ, 0x1f, UR43 ;  /* 0x0000001f3f057899 */ /* 0x000fe2000801142b */
[----:B------:R-:W-:Y:S01]  /*17db0*/  ISETP.GT.AND P0, PT, R42, 0x7f, PT ;  /* 0x0000007f2a00780c */ /* 0x000fe20003f04270 */
[----:B------:R-:W-:Y:S01]  /*17dc0*/  USHF.R.S32.HI UR6, URZ, 0x1f, UR44 ;  /* 0x0000001f3f067899 */ /* 0x000fe2000801142c */
[----:B------:R-:W-:Y:S01]  /*17dd0*/  LEA.HI R3, R3, R42, RZ, 0x3 ;  /* 0x0000002a03037211 */ /* 0x000fe200078f18ff */
[----:B------:R-:W-:Y:S02]  /*17de0*/  BSSY B0, `(.L_x_799) ;  /* 0x000001e000007945 */ /* 0x000fe40003800000 */
[----:B------:R-:W2:Y:S01]  /*17df0*/  LDC R22, c[0x0][0xdac] ;  /* 0x00036b00ff167b82 */ /* 0x000ea20000000800 */
[----:B------:R-:W-:Y:S02]  /*17e00*/  LOP3.LUT R5, R3, 0x1ffffff8, RZ, 0xc0, !PT ;  /* 0x1ffffff803057812 */ /* 0x000fe400078ec0ff */
[----:B------:R-:W-:-:S03]  /*17e10*/  SHF.R.S32.HI R2, RZ, 0x3, R3 ;  /* 0x00000003ff027819 */ /* 0x000fc60000011403 */
[----:B------:R-:W-:Y:S02]  /*17e20*/  IMAD.IADD R5, R42, 0x1, -R5 ;  /* 0x000000012a057824 */ /* 0x000fe400078e0a05 */
[----:B------:R-:W3:Y:S02]  /*17e30*/  LDC.64 R14, c[0x0][0xae8] ;  /* 0x0002ba00ff0e7b82 */ /* 0x000ee40000000a00 */
[----:B------:R-:W-:Y:S02]  /*17e40*/  IMAD.SHL.U32 R8, R5, 0x8, RZ ;  /* 0x0000000805087824 */ /* 0x000fe400078e00ff */
[----:B-1----:R-:W-:Y:S01]  /*17e50*/  IMAD R10, R12, UR5, RZ ;  /* 0x000000050c0a7c24 */ /* 0x002fe2000f8e02ff */
[----:B------:R-:W-:Y:S06]  /*17e60*/  @P0 BRA `(.L_x_800) ;  /* 0x0000000000540947 */ /* 0x000fec0003800000 */
[----:B------:R-:W-:Y:S01]  /*17e70*/  IMAD.U32 R4, RZ, RZ, UR42 ;  /* 0x0000002aff047e24 */ /* 0x000fe2000f8e00ff */
[----:B------:R-:W-:-:S04]  /*17e80*/  ULDC UR7, c[0x0][0xa88] ;  /* 0x0002a20000077ab9 */ /* 0x000fc80000000800 */
[----:B------:R-:W-:-:S04]  /*17e90*/  IADD3 R4, R4, -0x80, R72 ;  /* 0xffffff8004047810 */ /* 0x000fc80007ffe048 */
[----:B------:R-:W-:-:S13]  /*17ea0*/  ISETP.GE.AND P0, PT, R4, UR7, PT ;  /* 0x0000000704007c0c */ /* 0x000fda000bf06270 */
[----:B------:R-:W-:Y:S05]  /*17eb0*/  @P0 BRA `(.L_x_800) ;  /* 0x0000000000400947 */ /* 0x000fea0003800000 */
[----:B------:R-:W1:Y:S01]  /*17ec0*/  LDC.64 R6, c[0x0][0xb70] ;  /* 0x0002dc00ff067b82 */ /* 0x000e620000000a00 */
[----:B------:R-:W-:Y:S01]  /*17ed0*/  SHF.R.S32.HI R5, RZ, 0x1f, R4 ;  /* 0x0000001fff057819 */ /* 0x000fe20000011404 */
[----:B------:R-:W-:-:S06]  /*17ee0*/  ULDC.64 UR8, c[0x0][0xb40] ;  /* 0x0002d00000087ab9 */ /* 0x000fcc0000000a00 */
[----:B------:R-:W4:Y:S01]  /*17ef0*/  LDC.64 R20, c[0x0][0xb78] ;  /* 0x0002de00ff147b82 */ /* 0x000f220000000a00 */
[C---:B-1----:R-:W-:Y:S02]  /*17f00*/  IMAD R0, R6.reuse, UR5, RZ ;  /* 0x0000000506007c24 */ /* 0x042fe4000f8e02ff */
[----:B------:R-:W-:-:S04]  /*17f10*/  IMAD.WIDE.U32 R4, R6, UR43, R4 ;  /* 0x0000002b06047c25 */ /* 0x000fc8000f8e0004 */
[----:B------:R-:W-:Y:S02]  /*17f20*/  IMAD R7, R7, UR43, R0 ;  /* 0x0000002b07077c24 */ /* 0x000fe4000f8e0200 */
[C---:B----4-:R-:W-:Y:S02]  /*17f30*/  IMAD R0, R20.reuse, UR6, RZ ;  /* 0x0000000614007c24 */ /* 0x050fe4000f8e02ff */
[----:B------:R-:W-:Y:S02]  /*17f40*/  IMAD.IADD R5, R5, 0x1, R7 ;  /* 0x0000000105057824 */ /* 0x000fe400078e0207 */
[----:B------:R-:W-:Y:S02]  /*17f50*/  IMAD R7, R21, UR44, R0 ;  /* 0x0000002c15077c24 */ /* 0x000fe4000f8e0200 */
[----:B------:R-:W-:-:S04]  /*17f60*/  IMAD.WIDE.U32 R4, R20, UR44, R4 ;  /* 0x0000002c14047c25 */ /* 0x000fc8000f8e0004 */
[----:B------:R-:W-:Y:S01]  /*17f70*/  IMAD.IADD R5, R5, 0x1, R7 ;  /* 0x0000000105057824 */ /* 0x000fe200078e0207 */
[----:B------:R-:W-:-:S04]  /*17f80*/  LEA R6, P0, R4, UR8, 0x2 ;  /* 0x0000000804067c11 */ /* 0x000fc8000f8010ff */
[----:B------:R-:W-:Y:S01]  /*17f90*/  LEA.HI.X R7, R4, UR9, R5, 0x2, P0 ;  /* 0x0000000904077c11 */ /* 0x000fe200080f1405 */
[----:B------:R-:W-:-:S05]  /*17fa0*/  IMAD.MOV.U32 R5, RZ, RZ, -0x800000 ;  /* 0xff800000ff057424 */ /* 0x000fca00078e00ff */
[----:B------:R1:W-:Y:S03]  /*17fb0*/  STG.E desc[UR46][R6.64], R5 ;  /* 0x0000000506007986 */ /* 0x0003e6000c10192e */
.L_x_800:
[----:B------:R-:W-:Y:S05]  /*17fc0*/  BSYNC B0 ;  /* 0x0000000000007941 */ /* 0x000fea0003800000 */
.L_x_799:
[----:B------:R-:W-:Y:S01]  /*17fd0*/  ULDC UR5, c[0x0][0xa88] ;  /* 0x0002a20000057ab9 */ /* 0x000fe20000000800 */
[----:B------:R-:W-:Y:S01]  /*17fe0*/  SHF.R.S32.HI R9, RZ, 0x1f, R8 ;  /* 0x0000001fff097819 */ /* 0x000fe20000011408 */
[----:B------:R-:W-:Y:S01]  /*17ff0*/  UIADD3 UR42, -UR42, UR5, URZ ;  /* 0x000000052a2a7290 */ /* 0x000fe2000fffe13f */
[----:B------:R-:W-:Y:S01]  /*18000*/  VIADD R0, R2, 0x20 ;  /* 0x0000002002007836 */ /* 0x000fe20000000000 */
[----:B------:R-:W-:Y:S01]  /*18010*/  ULOP3.LUT UR38, URZ, UR38, URZ, 0x33, !UPT ;  /* 0x000000263f267292 */ /* 0x000fe2000f8e333f */
[----:B------:R-:W-:Y:S01]  /*18020*/  IMAD R3, R13, UR43, R10 ;  /* 0x0000002b0d037c24 */ /* 0x000fe2000f8e020a */
[----:B------:R-:W-:Y:S01]  /*18030*/  BSSY B0, `(.L_x_801) ;  /* 0x0000021000007945 */ /* 0x000fe20003800000 */
[----:B-1----:R-:W-:Y:S01]  /*18040*/  IMAD.WIDE.U32 R4, R12, UR43, R8 ;  /* 0x0000002b0c047c25 */ /* 0x002fe2000f8e0008 */
[----:B------:R-:W-:Y:S02]  /*18050*/  ISETP.GE.AND P2, PT, R2, UR42, PT ;  /* 0x0000002a02007c0c */ /* 0x000fe4000bf46270 */
[----:B------:R-:W-:Y:S01]  /*18060*/  ISETP.GE.AND P4, PT, R0, UR42, PT ;  /* 0x0000002a00007c0c */ /* 0x000fe2000bf86270 */
[----:B------:R-:W-:-:S02]  /*18070*/  VIADD R6, R2, 0x40 ;  /* 0x0000004002067836 */ /* 0x000fc40000000000 */
[----:B------:R-:W-:Y:S02]  /*18080*/  VIADD R7, R2, 0x60 ;  /* 0x0000006002077836 */ /* 0x000fe40000000000 */
[----:B------:R-:W-:Y:S01]  /*18090*/  IMAD.IADD R5, R5, 0x1, R3 ;  /* 0x0000000105057824 */ /* 0x000fe200078e0203 */
[----:B------:R-:W-:Y:S01]  /*180a0*/  SHF.R.S32.HI R3, RZ, 0x1f, R2 ;  /* 0x0000001fff037819 */ /* 0x000fe20000011402 */
[----:B---3--:R-:W-:Y:S01]  /*180b0*/  IMAD R0, R14, UR6, RZ ;  /* 0x000000060e007c24 */ /* 0x008fe2000f8e02ff */
[----:B------:R-:W-:Y:S01]  /*180c0*/  ISETP.GE.AND P0, PT, R6, UR42, PT ;  /* 0x0000002a06007c0c */ /* 0x000fe2000bf06270 */
[----:B--2---:R-:W-:Y:S01]  /*180d0*/  VIADD R13, R22, UR38 ;  /* 0x00000026160d7c36 */ /* 0x004fe20008000000 */
[----:B------:R-:W-:Y:S01]  /*180e0*/  ISETP.GE.AND P1, PT, R7, UR42, PT ;  /* 0x0000002a07007c0c */ /* 0x000fe2000bf26270 */
[----:B------:R-:W-:Y:S02]  /*180f0*/  IMAD R11, R15, UR44, R0 ;  /* 0x0000002c0f0b7c24 */ /* 0x000fe4000f8e0200 */
[----:B------:R-:W-:-:S04]  /*18100*/  IMAD.WIDE.U32 R6, R14, UR44, R4 ;  /* 0x0000002c0e067c25 */ /* 0x000fc8000f8e0004 */
[----:B------:R-:W-:-:S04]  /*18110*/  IMAD.WIDE R4, R13, 0x80, R2 ;  /* 0x000000800d047825 */ /* 0x000fc800078e0202 */
[----:B------:R-:W-:Y:S01]  /*18120*/  IMAD.IADD R13, R7, 0x1, R11 ;  /* 0x00000001070d7824 */ /* 0x000fe200078e020b */
[----:B------:R-:W-:Y:S06]  /*18130*/  @P2 BRA `(.L_x_802) ;  /* 0x0000000000402947 */ /* 0x000fec0003800000 */
[----:B------:R-:W-:Y:S01]  /*18140*/  ULDC.64 UR6, c[0x0][0xad8] ;  /* 0x0002b60000067ab9 */ /* 0x000fe20000000a00 */
[C---:B------:R-:W-:Y:S01]  /*18150*/  VIADD R0, R8.reuse, 0x40 ;  /* 0x0000004008007836 */ /* 0x040fe20000000000 */
[----:B------:R-:W-:Y:S01]  /*18160*/  ULDC UR5, c[0x0][0xa8c] ;  /* 0x0002a30000057ab9 */ /* 0x000fe20000000800 */
[----:B------:R-:W-:Y:S01]  /*18170*/  IMAD R11, R5, UR6, RZ ;  /* 0x00000006050b7c24 */ /* 0x000fe2000f8e02ff */
[----:B------:R-:W-:Y:S01]  /*18180*/  ISETP.GE.AND P2, PT, R8, UR5, PT ;  /* 0x0000000508007c0c */ /* 0x000fe2000bf46270 */
[----:B------:R-:W-:Y:S01]  /*18190*/  IMAD.MOV.U32 R2, RZ, RZ, R6 ;  /* 0x000000ffff027224 */ /* 0x000fe200078e0006 */
[----:B------:R-:W-:Y:S01]  /*181a0*/  ISETP.GE.AND P3, PT, R0, UR5, PT ;  /* 0x0000000500007c0c */ /* 0x000fe2000bf66270 */
[----:B------:R-:W-:Y:S02]  /*181b0*/  IMAD.MOV.U32 R3, RZ, RZ, R13 ;  /* 0x000000ffff037224 */ /* 0x000fe400078e000d */
[C---:B------:R-:W-:Y:S02]  /*181c0*/  IMAD R11, R4.reuse, UR7, R11 ;  /* 0x00000007040b7c24 */ /* 0x040fe4000f8e020b */
[----:B------:R-:W-:Y:S01]  /*181d0*/  IMAD.WIDE.U32 R2, R4, UR6, R2 ;  /* 0x0000000604027c25 */ /* 0x000fe2000f8e0002 */
[----:B------:R-:W-:-:S03]  /*181e0*/  ULDC.64 UR6, c[0x0][0xa80] ;  /* 0x0002a00000067ab9 */ /* 0x000fc60000000a00 */
[----:B------:R-:W-:Y:S01]  /*181f0*/  IMAD.IADD R3, R3, 0x1, R11 ;  /* 0x0000000103037824 */ /* 0x000fe200078e020b */
[----:B------:R-:W-:-:S04]  /*18200*/  LEA R10, P5, R2, UR6, 0x1 ;  /* 0x00000006020a7c11 */ /* 0x000fc8000f8a08ff */
[----:B------:R-:W-:-:S05]  /*18210*/  LEA.HI.X R11, R2, UR7, R3, 0x1, P5 ;  /* 0x00000007020b7c11 */ /* 0x000fca000a8f0c03 */
[----:B------:R1:W-:Y:S04]  /*18220*/  @!P2 STG.E.128 desc[UR46][R10.64], RZ ;  /* 0x000000ff0a00a986 */ /* 0x0003e8000c101d2e */
[----:B------:R1:W-:Y:S02]  /*18230*/  @!P3 STG.E.128 desc[UR46][R10.64+0x80], RZ ;  /* 0x000080ff0a00b986 */ /* 0x0003e4000c101d2e */
.L_x_802:
[----:B------:R-:W-:Y:S05]  /*18240*/  BSYNC B0 ;  /* 0x0000000000007941 */ /* 0x000fea0003800000 */
.L_x_801:
[----:B------:R-:W-:Y:S04]  /*18250*/  BSSY B0, `(.L_x_803) ;  /* 0x0000014000007945 */ /* 0x000fe80003800000 */
[----:B------:R-:W-:Y:S05]  /*18260*/  @P4 BRA `(.L_x_804) ;  /* 0x0000000000484947 */ /* 0x000fea0003800000 */
[----:B-1----:R-:W-:Y:S01]  /*18270*/  IADD3 R11, P2, R4, 0x20, RZ ;  /* 0x00000020040b7810 */ /* 0x002fe20007f5e0ff */
[----:B------:R-:W-:Y:S01]  /*18280*/  ULDC.64 UR6, c[0x0][0xad8] ;  /* 0x0002b60000067ab9 */ /* 0x000fe20000000a00 */
[----:B------:R-:W-:Y:S01]  /*18290*/  IMAD.MOV.U32 R2, RZ, RZ, R6 ;  /* 0x000000ffff027224 */ /* 0x000fe200078e0006 */
[----:B------:R-:W-:Y:S01]  /*182a0*/  ULDC UR5, c[0x0][0xa8c] ;  /* 0x0002a30000057ab9 */ /* 0x000fe20000000800 */
[----:B------:R-:W-:Y:S01]  /*182b0*/  IMAD.MOV.U32 R3, RZ, RZ, R13 ;  /* 0x000000ffff037224 */ /* 0x000fe200078e000d */
[C---:B------:R-:W-:Y:S01]  /*182c0*/  ISETP.GE.AND P3, PT, R8.reuse, UR5, PT ;  /* 0x0000000508007c0c */ /* 0x040fe2000bf66270 */
[----:B------:R-:W-:Y:S02]  /*182d0*/  IMAD.X R0, RZ, RZ, R5, P2 ;  /* 0x000000ffff007224 */ /* 0x000fe400010e0605 */
[----:B------:R-:W-:Y:S02]  /*182e0*/  VIADD R10, R8, 0x40 ;  /* 0x00000040080a7836 */ /* 0x000fe40000000000 */
[----:B------:R-:W-:-:S02]  /*182f0*/  IMAD R0, R0, UR6, RZ ;  /* 0x0000000600007c24 */ /* 0x000fc4000f8e02ff */
[----:B------:R-:W-:Y:S01]  /*18300*/  IMAD.WIDE.U32 R2, R11, UR6, R2 ;  /* 0x000000060b027c25 */ /* 0x000fe2000f8e0002 */
[----:B------:R-:W-:-:S03]  /*18310*/  ISETP.GE.AND P4, PT, R10, UR5, PT ;  /* 0x000000050a007c0c */ /* 0x000fc6000bf86270 */
[----:B------:R-:W-:Y:S01]  /*18320*/  IMAD R11, R11, UR7, R0 ;  /* 0x000000070b0b7c24 */ /* 0x000fe2000f8e0200 */
[----:B------:R-:W-:Y:S02]  /*18330*/  ULDC.64 UR6, c[0x0][0xa80] ;  /* 0x0002a00000067ab9 */ /* 0x000fe40000000a00 */
[----:B------:R-:W-:Y:S01]  /*18340*/  LEA R10, P2, R2, UR6, 0x1 ;  /* 0x00000006020a7c11 */ /* 0x000fe2000f8408ff */
[----:B------:R-:W-:-:S05]  /*18350*/  IMAD.IADD R3, R3, 0x1, R11 ;  /* 0x0000000103037824 */ /* 0x000fca00078e020b */
[----:B------:R-:W-:-:S05]  /*18360*/  LEA.HI.X R11, R2, UR7, R3, 0x1, P2 ;  /* 0x00000007020b7c11 */ /* 0x000fca00090f0c03 */
[----:B------:R2:W-:Y:S04]  /*18370*/  @!P3 STG.E.128 desc[UR46][R10.64], RZ ;  /* 0x000000ff0a00b986 */ /* 0x0005e8000c101d2e */
[----:B------:R2:W-:Y:S02]  /*18380*/  @!P4 STG.E.128 desc[UR46][R10.64+0x80], RZ ;  /* 0x000080ff0a00c986 */ /* 0x0005e4000c101d2e */
.L_x_804:
[----:B------:R-:W-:Y:S05]  /*18390*/  BSYNC B0 ;  /* 0x0000000000007941 */ /* 0x000fea0003800000 */
.L_x_803:
[----:B------:R-:W-:Y:S04]  /*183a0*/  BSSY B0, `(.L_x_805) ;  /* 0x0000014000007945 */ /* 0x000fe80003800000 */
[----:B------:R-:W-:Y:S05]  /*183b0*/  @P0 BRA `(.L_x_806) ;  /* 0x0000000000480947 */ /* 0x000fea0003800000 */
[----:B-12---:R-:W-:Y:S01]  /*183c0*/  IADD3 R11, P0, R4, 0x40, RZ ;  /* 0x00000040040b7810 */ /* 0x006fe20007f1e0ff */
        /* <DEDUP_REMOVED lines=17> */
.L_x_806:
[----:B------:R-:W-:Y:S05]  /*184e0*/  BSYNC B0 ;  /* 0x0000000000007941 */ /* 0x000fea0003800000 */
.L_x_805:
[----:B------:R-:W-:Y:S04]  /*184f0*/  BSSY B0, `(.L_x_796) ;  /* 0x0000014000007945 */ /* 0x000fe80003800000 */
[----:B------:R-:W-:Y:S05]  /*18500*/  @P1 BRA `(.L_x_807) ;  /* 0x0000000000481947 */ /* 0x000fea0003800000 */
[----:B------:R-:W-:Y:S01]  /*18510*/  IADD3 R7, P0, R4, 0x60, RZ ;  /* 0x0000006004077810 */ /* 0x000fe20007f1e0ff */
        /* <DEDUP_REMOVED lines=17> */
.L_x_807:
[----:B------:R-:W-:Y:S05]  /*18630*/  BSYNC B0 ;  /* 0x0000000000007941 */ /* 0x000fea0003800000 */
.L_x_796:
[----:B------:R-:W5:Y:S02]  /*18640*/  LDC R0, c[0x0][0xda8] ;  /* 0x00036a00ff007b82 */ /* 0x000f640000000800 */
[----:B-----5:R-:W-:-:S13]  /*18650*/  ISETP.LE.AND P0, PT, R0, UR4, PT ;  /* 0x0000000400007c0c */ /* 0x020fda000bf03270 */
[----:B------:R-:W-:Y:S05]  /*18660*/  @!P0 BRA `(.L_x_808) ;  /* 0xfffffe8400c08947 */ /* 0x000fea000383ffff */
[----:B------:R-:W-:Y:S05]  /*18670*/  EXIT ;  /* 0x000000000000794d */ /* 0x000fea0003800000 */
.L_x_710:
[----:B------:R-:W-:-:S08]  /*18680*/  NOP ;  /* 0x0000000000007918 */ /* 0x000fd00000000000 */
[----:B---3--:R-:W1:-:S00]  /*18690*/  USETMAXREG.DEALLOC.CTAPOOL 0x18 ;  /* 0x00000018000079c8 */ /* 0x008e4000080e0500 */
[----:B-1----:R-:W-:-:S06]  /*186a0*/  LOP3.LUT R0, R0, 0x3, RZ, 0xc0, !PT ;  /* 0x0000000300007812 */ /* 0x002fcc00078ec0ff */
[----:B------:R-:W1:Y:S01]  /*186b0*/  S2UR UR4, SR_CTAID.X ;  /* 0x00000000000479c3 */ /* 0x000e620000002500 */
[----:B------:R-:W-:Y:S01]  /*186c0*/  LOP3.LUT R16, R16, 0xfffffffd, RZ, 0xc0, !PT ;  /* 0xfffffffd10107812 */ /* 0x000fe200078ec0ff */
[----:B------:R-:W-:Y:S04]  /*186d0*/  STL [R1], RZ ;  /* 0x000000ff01007387 */ /* 0x000fe80000100800 */
[----:B------:R-:W2:Y:S04]  /*186e0*/  SHFL.IDX PT, R0, R0, RZ, 0x1f ;  /* 0x00001fff00007589 */ /* 0x000ea800000e0000 */
[----:B------:R3:W-:Y:S01]  /*186f0*/  STL [R1+0x24], RZ ;  /* 0x000024ff01007387 */ /* 0x0007e20000100800 */
[----:B--2---:R-:W-:-:S02]  /*18700*/  ISETP.NE.AND P0, PT, R0, RZ, PT ;  /* 0x000000ff0000720c */ /* 0x004fc40003f05270 */
[----:B------:R-:W1:Y:S11]  /*18710*/  LDC R0, c[0x0][0xda8] ;  /* 0x00036a00ff007b82 */ /* 0x000e760000000800 */
[----:B------:R-:W-:Y:S01]  /*18720*/  @P0 LOP3.LUT R16, R16, 0x2, RZ, 0xfc, !PT ;  /* 0x0000000210100812 */ /* 0x000fe200078efcff */
[----:B------:R-:W-:Y:S06]  /*18730*/  @P0 BAR.ARV 0x4, 0x180 ;  /* 0x0106000000000b1d */ /* 0x000fec0000002000 */
[----:B-1----:R-:W-:Y:S01]  /*18740*/  ISETP.LE.AND P0, PT, R0, UR4, PT ;  /* 0x0000000400007c0c */ /* 0x002fe2000bf03270 */
[----:B------:R-:W-:-:S05]  /*18750*/  IMAD.MOV.U32 R0, RZ, RZ, 0x1 ;  /* 0x00000001ff007424 */ /* 0x000fca00078e00ff */
[----:B------:R3:W-:Y:S07]  /*18760*/  STL [R1+0x4], R0 ;  /* 0x0000040001007387 */ /* 0x0007ee0000100800 */
[----:B------:R-:W-:Y:S05]  /*18770*/  @P0 BRA `(.L_x_809) ;  /* 0x0000003000fc0947 */ /* 0x000fea0003800000 */
[----:B------:R-:W2:Y:S01]  /*18780*/  LDL R7, [R1+0x20] ;  /* 0x0000200001077983 */ /* 0x000ea20000100800 */
[----:B------:R-:W1:Y:S01]  /*18790*/  S2R R2, SR_TID.X ;  /* 0x0000000000027919 */ /* 0x000e620000002100 */
[----:B------:R-:W3:Y:S01]  /*187a0*/  S2R R8, SR_TID.X ;  /* 0x0000000000087919 */ /* 0x000ee20000002100 */
[----:B-1----:R-:W-:Y:S01]  /*187b0*/  LOP3.LUT R2, R2, 0x7f, RZ, 0xc0, !PT ;  /* 0x0000007f02027812 */ /* 0x002fe200078ec0ff */
[C---:B---3--:R-:W-:Y:S02]  /*187c0*/  IMAD.SHL.U32 R0, R8.reuse, 0x80, RZ ;  /* 0x0000008008007824 */ /* 0x048fe400078e00ff */
[----:B------:R-:W-:Y:S01]  /*187d0*/  IMAD.SHL.U32 R4, R8, 0x20, RZ ;  /* 0x0000002008047824 */ /* 0x000fe200078e00ff */
[----:B------:R-:W-:Y:S02]  /*187e0*/  SHF.R.U32.HI R3, RZ, 0x5, R2 ;  /* 0x00000005ff037819 */ /* 0x000fe40000011602 */
[----:B------:R-:W-:Y:S02]  /*187f0*/  LOP3.LUT R2, R0, 0x380, RZ, 0xc0, !PT ;  /* 0x0000038000027812 */ /* 0x000fe400078ec0ff */
[----:B------:R-:W-:-:S03]  /*18800*/  LOP3.LUT R6, R4, 0x60, RZ, 0xc0, !PT ;  /* 0x0000006004067812 */ /* 0x000fc600078ec0ff */
[C---:B------:R-:W-:Y:S02]  /*18810*/  IMAD R2, R3.reuse, 0x10, R2 ;  /* 0x0000001003027824 */ /* 0x040fe400078e0202 */
[----:B------:R-:W-:Y:S02]  /*18820*/  IMAD R6, R3, 0x200, R6 ;  /* 0x0000020003067824 */ /* 0x000fe400078e0206 */
[----:B------:R-:W-:-:S05]  /*18830*/  IMAD.SHL.U32 R3, R8, 0x10, RZ ;  /* 0x0000001008037824 */ /* 0x000fca00078e00ff */
[----:B------:R-:W-:Y:S02]  /*18840*/  LOP3.LUT R3, R2, 0x70, R3, 0x78, !PT ;  /* 0x0000007002037812 */ /* 0x000fe400078e7803 */
[----:B------:R-:W-:Y:S01]  /*18850*/  LOP3.LUT R2, R4, 0x80, RZ, 0xc0, !PT ;  /* 0x0000008004027812 */ /* 0x000fe200078ec0ff */
[----:B------:R-:W-:-:S03]  /*18860*/  IMAD.SHL.U32 R5, R8, 0x4, RZ ;  /* 0x0000000408057824 */ /* 0x000fc600078e00ff */
[----:B------:R-:W-:Y:S02]  /*18870*/  LOP3.LUT R2, R2, 0x10, R8, 0xf8, !PT ;  /* 0x0000001002027812 */ /* 0x000fe400078ef808 */
[----:B------:R-:W-:Y:S02]  /*18880*/  LOP3.LUT R4, R4, 0x100, RZ, 0xc0, !PT ;  /* 0x0000010004047812 */ /* 0x000fe400078ec0ff */
[----:B------:R-:W-:Y:S02]  /*18890*/  LOP3.LUT R5, R2, 0x10, R5, 0x78, !PT ;  /* 0x0000001002057812 */ /* 0x000fe400078e7805 */
[----:B------:R-:W-:Y:S02]  /*188a0*/  LOP3.LUT R2, R3, 0xc00, R0, 0xf8, !PT ;  /* 0x00000c0003027812 */ /* 0x000fe400078ef800 */
[----:B------:R-:W-:Y:S01]  /*188b0*/  IADD3 R4, R5, R6, R4 ;  /* 0x0000000605047210 */ /* 0x000fe20007ffe004 */
[----:B------:R-:W-:Y:S01]  /*188c0*/  IMAD.MOV.U32 R0, RZ, RZ, 0x40 ;  /* 0x00000040ff007424 */ /* 0x000fe200078e00ff */
[----:B------:R-:W-:Y:S01]  /*188d0*/  LOP3.LUT P0, RZ, R8, 0x4, RZ, 0xc0, !PT ;  /* 0x0000000408ff7812 */ /* 0x000fe2000780c0ff */
[----:B------:R-:W-:-:S02]  /*188e0*/  IMAD.U32 R3, RZ, RZ, UR4 ;  /* 0x00000004ff037e24 */ /* 0x000fc4000f8e00ff */
[----:B------:R-:W-:Y:S01]  /*188f0*/  STL [R1+0x10], R4 ;  /* 0x0000100401007387 */ /* 0x000fe20000100800 */
[----:B------:R-:W-:-:S03]  /*18900*/  SEL R0, R0, 0xffffffc0, !P0 ;  /* 0xffffffc000007807 */ /* 0x000fc60004000000 */
[----:B------:R2:W-:Y:S04]  /*18910*/  STL [R1+0x14], R2 ;  /* 0x0000140201007387 */ /* 0x0005e80000100800 */
[----:B------:R-:W-:Y:S01]  /*18920*/  STL [R1+0x18], R3 ;  /* 0x0000180301007387 */ /* 0x000fe20000100800 */
[----:B------:R-:W-:Y:S01]  /*18930*/  ULDC UR41, c[0x0][0xc] ;  /* 0x0000030000297ab9 */ /* 0x000fe20000000800 */
[----:B------:R-:W-:Y:S01]  /*18940*/  ULDC.64 UR42, c[0x0][0x198] ;  /* 0x00006600002a7ab9 */ /* 0x000fe20000000a00 */
[C---:B--2---:R-:W-:Y:S02]  /*18950*/  LOP3.LUT R2, R7.reuse, 0x1, RZ, 0xfc, !PT ;  /* 0x0000000107027812 */ /* 0x044fe400078efcff */
[----:B------:R-:W-:-:S03]  /*18960*/  LOP3.LUT R0, R7, 0x2, RZ, 0xfc, !PT ;  /* 0x0000000207007812 */ /* 0x000fc600078efcff */
[----:B------:R-:W-:Y:S04]  /*18970*/  STL [R1+0x28], R2 ;  /* 0x0000280201007387 */ /* 0x000fe80000100800 */
[----:B------:R-:W-:Y:S04]  /*18980*/  STL [R1+0x24], RZ ;  /* 0x000024ff01007387 */ /* 0x000fe80000100800 */
[----:B------:R1:W-:Y:S04]  /*18990*/  STL [R1+0x1c], R0 ;  /* 0x00001c0001007387 */ /* 0x0003e80000100800 */
[----:B------:R2:W-:Y:S01]  /*189a0*/  STL [R1], RZ ;  /* 0x000000ff01007387 */ /* 0x0005e20000100800 */
[----:B-1----:R-:W-:-:S05]  /*189b0*/  IMAD.MOV.U32 R0, RZ, RZ, 0x1 ;  /* 0x00000001ff007424 */ /* 0x002fca00078e00ff */
[----:B------:R2:W-:Y:S02]  /*189c0*/  STL [R1+0x4], R0 ;  /* 0x0000040001007387 */ /* 0x0005e40000100800 */
.L_x_867:
[----:B---3--:R-:W3:Y:S01]  /*189d0*/  LDL R2, [R1+0x18] ;  /* 0x0000180001027983 */ /* 0x008ee20000100800 */
[----:B------:R-:W-:Y:S01]  /*189e0*/  ULDC UR8, c[0x0][0xdd0] ;  /* 0x0003740000087ab9 */ /* 0x000fe20000000800 */
[----:B--2---:R-:W1:Y:S01]  /*189f0*/  LDC R0, c[0x0][0xde8] ;  /* 0x00037a00ff007b82 */ /* 0x004e620000000800 */
[----:B------:R-:W-:-:S11]  /*18a00*/  UISETP.NE.AND UP0, UPT, UR8, 0x1, UPT ;  /* 0x000000010800788c */ /* 0x000fd6000bf05270 */
[----:B------:R-:W-:Y:S01]  /*18a10*/  @UP0 ULDC UR4, c[0x0][0xdd4] ;  /* 0x0003750000040ab9 */ /* 0x000fe20000000800 */
[----:B------:R-:W-:Y:S01]  /*18a20*/  @UP0 ULDC UR9, c[0x0][0xdd8] ;  /* 0x0003760000090ab9 */ /* 0x000fe20000000800 */
[C---:B---3--:R-:W-:Y:S02]  /*18a30*/  R2UR UR6, R2.reuse ;  /* 0x00000000020672ca */ /* 0x048fe400000e0000 */
[----:B------:R-:W-:-:S11]  /*18a40*/  R2UR UR7, R2 ;  /* 0x00000000020772ca */ /* 0x000fd600000e0000 */
[----:B------:R-:W-:-:S04]  /*18a50*/  UIMAD.WIDE.U32 UR4, UR6, UR4, URZ ;  /* 0x00000004060472a5 */ /* 0x000fc8000f8e003f */
[----:B------:R-:W-:-:S04]  /*18a60*/  @UP0 USHF.R.U32.HI UR6, URZ, UR9, UR5 ;  /* 0x000000093f060299 */ /* 0x000fc80008011605 */
[----:B------:R-:W-:Y:S02]  /*18a70*/  UIADD3 UR4, -UR6, URZ, URZ ;  /* 0x0000003f06047290 */ /* 0x000fe4000fffe13f */
[----:B-1----:R-:W-:Y:S02]  /*18a80*/  ISETP.LE.AND P0, PT, R0, UR6, PT ;  /* 0x0000000600007c0c */ /* 0x002fe4000bf03270 */
[----:B------:R-:W-:-:S11]  /*18a90*/  UIMAD UR8, UR8, UR4, UR7 ;  /* 0x00000004080872a4 */ /* 0x000fd6000f8e0207 */
[----:B------:R-:W-:Y:S05]  /*18aa0*/  @!P0 BRA `(.L_x_810) ;  /* 0x0000000000208947 */ /* 0x000fea0003800000 */
        /* <DEDUP_REMOVED lines=8> */
.L_x_810:
[----:B------:R-:W-:Y:S01]  /*18b30*/  ULDC UR9, c[0x0][0xdc4] ;  /* 0x0003710000097ab9 */ /* 0x000fe20000000800 */
[----:B------:R-:W-:Y:S01]  /*18b40*/  UMOV UR7, UR8 ;  /* 0x0000000800077c82 */ /* 0x000fe20008000000 */
[----:B------:R-:W-:-:S11]  /*18b50*/  UISETP.NE.AND UP0, UPT, UR9, 0x1, UPT ;  /* 0x000000010900788c */ /* 0x000fd6000bf05270 */
[----:B------:R-:W-:Y:S02]  /*18b60*/  @UP0 ULDC.64 UR10, c[0x0][0xdc8] ;  /* 0x00037200000a0ab9 */ /* 0x000fe40000000a00 */
[----:B------:R-:W-:-:S04]  /*18b70*/  UIMAD.WIDE.U32 UR4, UR8, UR10, URZ ;  /* 0x0000000a080472a5 */ /* 0x000fc8000f8e003f */
[----:B------:R-:W-:-:S04]  /*18b80*/  @UP0 USHF.R.U32.HI UR7, URZ, UR11, UR5 ;  /* 0x0000000b3f070299 */ /* 0x000fc80008011605 */
[----:B------:R-:W-:-:S12]  /*18b90*/  UIMAD UR4, UR7, UR9, URZ ;  /* 0x00000009070472a4 */ /* 0x000fd8000f8e023f */
.L_x_811:
[----:B------:R-:W1:Y:S01]  /*18ba0*/  LDC.64 R4, c[0x0][0x9e0] ;  /* 0x00027800ff047b82 */ /* 0x000e620000000a00 */
[----:B------:R-:W-:Y:S02]  /*18bb0*/  UIADD3 UR4, UR8, -UR4, URZ ;  /* 0x8000000408047290 */ /* 0x000fe4000fffe03f */
[----:B------:R-:W-:Y:S01]  /*18bc0*/  ULOP3.LUT UR7, URZ, UR7, URZ, 0x33, !UPT ;  /* 0x000000073f077292 */ /* 0x000fe2000f8e333f */
[----:B------:R-:W-:Y:S01]  /*18bd0*/  ULDC UR8, c[0x0][0xdb8] ;  /* 0x00036e0000087ab9 */ /* 0x000fe20000000800 */
[----:B------:R-:W-:Y:S01]  /*18be0*/  ULDC.64 UR10, c[0x0][0x3f8] ;  /* 0x0000fe00000a7ab9 */ /* 0x000fe20000000a00 */
[----:B------:R-:W-:Y:S01]  /*18bf0*/  UISETP.NE.AND UP1, UPT, UR8, 0x1, UPT ;  /* 0x000000010800788c */ /* 0x000fe2000bf25270 */
[----:B------:R-:W-:Y:S01]  /*18c00*/  ULDC UR9, c[0x0][0xdac] ;  /* 0x00036b0000097ab9 */ /* 0x000fe20000000800 */
[----:B------:R-:W-:Y:S01]  /*18c10*/  UISETP.NE.U32.AND UP0, UPT, UR10, URZ, UPT ;  /* 0x0000003f0a00728c */ /* 0x000fe2000bf05070 */
[----:B------:R-:W-:Y:S01]  /*18c20*/  ULDC UR5, c[0x0][0xdc4] ;  /* 0x0003710000057ab9 */ /* 0x000fe20000000800 */
[----:B------:R-:W-:-:S02]  /*18c30*/  UIADD3 UR7, UR7, UR9, URZ ;  /* 0x0000000907077290 */ /* 0x000fc4000fffe03f */
[----:B------:R-:W-:Y:S02]  /*18c40*/  UIMAD UR6, UR6, UR5, UR4 ;  /* 0x00000005060672a4 */ /* 0x000fe4000f8e0204 */
[----:B------:R-:W-:-:S03]  /*18c50*/  UISETP.NE.AND.EX UP0, UPT, UR11, URZ, UPT, UP0 ;  /* 0x0000003f0b00728c */ /* 0x000fc6000bf05300 */
[----:B------:R-:W-:Y:S01]  /*18c60*/  @UP1 ULDC UR4, c[0x0][0xdbc] ;  /* 0x00036f0000041ab9 */ /* 0x000fe20000000800 */
[----:B------:R-:W-:Y:S01]  /*18c70*/  USHF.L.U32 UR37, UR7, 0x7, URZ ;  /* 0x0000000707257899 */ /* 0x000fe2000800063f */
[----:B------:R-:W-:Y:S01]  /*18c80*/  ULDC UR10, c[0x0][0x404] ;  /* 0x00010100000a7ab9 */ /* 0x000fe20000000800 */
[----:B------:R-:W-:Y:S01]  /*18c90*/  ULDC UR11, c[0x0][0x288] ;  /* 0x0000a200000b7ab9 */ /* 0x000fe20000000800 */
[----:B------:R-:W-:Y:S01]  /*18ca0*/  UIMAD.WIDE.U32 UR4, UR6, UR4, URZ ;  /* 0x00000004060472a5 */ /* 0x000fe2000f8e003f */
[----:B-1----:R-:W-:Y:S01]  /*18cb0*/  ISETP.GE.AND P1, PT, R5, 0x1, PT ;  /* 0x000000010500780c */ /* 0x002fe20003f26270 */
[----:B------:R-:W-:Y:S01]  /*18cc0*/  @UP1 ULDC UR12, c[0x0][0xdc0] ;  /* 0x00037000000c1ab9 */ /* 0x000fe20000000800 */
[----:B------:R-:W-:Y:S02]  /*18cd0*/  USEL UR10, UR10, 0x1, UP0 ;  /* 0x000000010a0a7887 */ /* 0x000fe40008000000 */
[----:B------:R-:W-:Y:S01]  /*18ce0*/  UIADD3 UR4, UR37, 0x80, -UR11 ;  /* 0x0000008025047890 */ /* 0x000fe2000fffe80b */
[----:B------:R-:W-:Y:S01]  /*18cf0*/  UMOV UR39, UR6 ;  /* 0x0000000600277c82 */ /* 0x000fe20008000000 */
[----:B------:R-:W-:Y:S01]  /*18d00*/  ULDC UR9, c[0x0][0x2e0] ;  /* 0x0000b80000097ab9 */ /* 0x000fe20000000800 */
[----:B------:R-:W-:-:S02]  /*18d10*/  @UP1 USHF.R.U32.HI UR39, URZ, UR12, UR5 ;  /* 0x0000000c3f271299 */ /* 0x000fc40008011605 */
[----:B------:R-:W-:Y:S02]  /*18d20*/  UIMAD UR4, UR10, UR9, UR4 ;  /* 0x000000090a0472a4 */ /* 0x000fe4000f8e0204 */
[----:B------:R-:W-:-:S04]  /*18d30*/  UIADD3 UR38, -UR39, URZ, URZ ;  /* 0x0000003f27267290 */ /* 0x000fc8000fffe13f */
[----:B------:R-:W-:Y:S01]  /*18d40*/  UIMAD UR38, UR8, UR38, UR6 ;  /* 0x00000026082672a4 */ /* 0x000fe2000f8e0206 */
[----:B------:R-:W-:Y:S01]  /*18d50*/  VIADD R4, R4, UR4 ;  /* 0x0000000404047c36 */ /* 0x000fe20008000000 */
[----:B------:R-:W-:Y:S10]  /*18d60*/  @!P1 BRA `(.L_x_812) ;  /* 0x0000000000449947 */ /* 0x000ff40003800000 */
[----:B------:R-:W-:Y:S01]  /*18d70*/  ISETP.LT.AND P0, PT, RZ, UR4, PT ;  /* 0x00000004ff007c0c */ /* 0x000fe2000bf01270 */
[----:B------:R-:W-:-:S06]  /*18d80*/  UIADD3 UR5, UR4, -0x1, URZ ;  /* 0xffffffff04057890 */ /* 0x000fcc000fffe03f */
[----:B------:R-:W-:-:S06]  /*18d90*/  IMAD.U32 R0, RZ, RZ, UR5 ;  /* 0x00000005ff007e24 */ /* 0x000fcc000f8e00ff */
[----:B------:R-:W-:Y:S05]  /*18da0*/  @P0 BRA `(.L_x_813) ;  /* 0x00000000001c0947 */ /* 0x000fea0003800000 */
[----:B------:R-:W-:Y:S01]  /*18db0*/  ISETP.NE.AND P0, PT, R5, 0x1, PT ;  /* 0x000000010500780c */ /* 0x000fe20003f05270 */
[----:B------:R-:W-:-:S12]  /*18dc0*/  IMAD R7, RZ, RZ, -UR4 ;  /* 0x80000004ff077e24 */ /* 0x000fd8000f8e02ff */
[----:B------:R-:W1:Y:S02]  /*18dd0*/  @P0 LDC.64 R2, c[0x0][0x9e8] ;  /* 0x00027a00ff020b82 */ /* 0x000e640000000a00 */
[----:B-1----:R-:W-:-:S05]  /*18de0*/  @P0 IMAD.HI.U32 R2, R7, R2, RZ ;  /* 0x0000000207020227 */ /* 0x002fca00078e00ff */
[----:B------:R-:W-:-:S04]  /*18df0*/  @P0 SHF.R.U32.HI R7, RZ, R3, R2 ;  /* 0x00000003ff070219 */ /* 0x000fc80000011602 */
[----:B------:R-:W-:Y:S01]  /*18e00*/  LOP3.LUT R0, RZ, R7, RZ, 0x33, !PT ;  /* 0x00000007ff007212 */ /* 0x000fe200078e33ff */
[----:B------:R-:W-:Y:S06]  /*18e10*/  BRA `(.L_x_814) ;  /* 0x0000000000107947 */ /* 0x000fec0003800000 */
.L_x_813:
[----:B------:R-:W-:-:S13]  /*18e20*/  ISETP.NE.AND P0, PT, R5, 0x1, PT ;  /* 0x000000010500780c */ /* 0x000fda0003f05270 */
[----:B------:R-:W1:Y:S02]  /*18e30*/  @P0 LDC.64 R2, c[0x0][0x9e8] ;  /* 0x00027a00ff020b82 */ /* 0x000e640000000a00 */
[----:B-1----:R-:W-:-:S05]  /*18e40*/  @P0 IMAD.HI.U32 R2, R0, R2, RZ ;  /* 0x0000000200020227 */ /* 0x002fca00078e00ff */
[----:B------:R-:W-:-:S07]  /*18e50*/  @P0 SHF.R.U32.HI R0, RZ, R3, R2 ;  /* 0x00000003ff000219 */ /* 0x000fce0000011602 */
.L_x_814:
[----:B------:R-:W-:-:S05]  /*18e60*/  IMAD R3, R0, R5, R5 ;  /* 0x0000000500037224 */ /* 0x000fca00078e0205 */
[----:B------:R-:W-:-:S07]  /*18e70*/  VIMNMX R4, R4, R3, PT ;  /* 0x0000000304047248 */ /* 0x000fce0003fe0100 */
.L_x_812:
[----:B------:R-:W-:Y:S01]  /*18e80*/  UIMAD UR5, UR10, UR9, 0xdf ;  /* 0x000000df0a0574a4 */ /* 0x000fe2000f8e0209 */
[----:B------:R-:W-:Y:S01]  /*18e90*/  VIADD R3, R4, 0xdf ;  /* 0x000000df04037836 */ /* 0x000fe20000000000 */
[----:B------:R-:W-:Y:S01]  /*18ea0*/  UMOV UR4, URZ ;  /* 0x0000003f00047c82 */ /* 0x000fe20008000000 */
[----:B------:R-:W-:Y:S01]  /*18eb0*/  IMAD.MOV.U32 R2, RZ, RZ, RZ ;  /* 0x000000ffff027224 */ /* 0x000fe200078e00ff */
[----:B------:R-:W-:Y:S02]  /*18ec0*/  UIMAD.WIDE UR4, UR5, -0x6db6db6d, UR4 ;  /* 0x92492493050478a5 */ /* 0x000fe4000f8e0204 */
[----:B------:R-:W-:Y:S01]  /*18ed0*/  UIADD3 UR6, UR37, -UR11, URZ ;  /* 0x8000000b25067290 */ /* 0x000fe2000fffe03f */
[----:B------:R-:W-:Y:S01]  /*18ee0*/  IMAD.HI R2, R3, -0x6db6db6d, R2 ;  /* 0x9249249303027827 */ /* 0x000fe200078e0202 */
[----:B------:R-:W-:Y:S02]  /*18ef0*/  USHF.R.U32.HI UR4, URZ, 0x1f, UR5 ;  /* 0x0000001f3f047899 */ /* 0x000fe40008011605 */
[----:B------:R-:W-:-:S02]  /*18f00*/  UIMAD UR6, UR10, UR9, UR6 ;  /* 0x000000090a0672a4 */ /* 0x000fc4000f8e0206 */
[----:B------:R-:W-:Y:S01]  /*18f10*/  SHF.R.U32.HI R3, RZ, 0x1f, R2 ;  /* 0x0000001fff037819 */ /* 0x000fe20000011602 */
[----:B------:R-:W-:Y:S01]  /*18f20*/  ULDC UR7, c[0x0][0x9dc] ;  /* 0x0002770000077ab9 */ /* 0x000fe20000000800 */
[----:B------:R-:W-:Y:S02]  /*18f30*/  ULEA.HI.SX32 UR5, UR5, UR4, 0x19 ;  /* 0x0000000405057291 */ /* 0x000fe4000f8fca3f */
[----:B------:R-:W-:Y:S01]  /*18f40*/  UIADD3 UR4, UR6, -UR7, URZ ;  /* 0x8000000706047290 */ /* 0x000fe2000fffe03f */
[----:B------:R-:W-:-:S04]  /*18f50*/  LEA.HI.SX32 R3, R2, R3, 0x19 ;  /* 0x0000000302037211 */ /* 0x000fc800078fcaff */
[----:B------:R-:W-:Y:S01]  /*18f60*/  VIMNMX R17, R3, UR5, PT ;  /* 0x0000000503117c48 */ /* 0x000fe2000bfe0100 */
[----:B------:R-:W-:Y:S01]  /*18f70*/  IMAD.U32 R0, RZ, RZ, UR4 ;  /* 0x00000004ff007e24 */ /* 0x000fe2000f8e00ff */
[----:B------:R-:W-:Y:S06]  /*18f80*/  @!P1 BRA `(.L_x_815) ;  /* 0x0000000000409947 */ /* 0x000fec0003800000 */
[----:B------:R-:W-:-:S05]  /*18f90*/  IMAD.U32 R4, RZ, RZ, UR6 ;  /* 0x00000006ff047e24 */ /* 0x000fca000f8e00ff */
        /* <DEDUP_REMOVED lines=9> */
.L_x_816:
[----:B------:R-:W-:-:S13]  /*19030*/  ISETP.NE.AND P0, PT, R5, 0x1, PT ;  /* 0x000000010500780c */ /* 0x000fda0003f05270 */
[----:B------:R-:W1:Y:S02]  /*19040*/  @P0 LDC.64 R2, c[0x0][0x9e8] ;  /* 0x00027a00ff020b82 */ /* 0x000e640000000a00 */
[----:B-1----:R-:W-:-:S05]  /*19050*/  @P0 IMAD.HI.U32 R2, R4, R2, RZ ;  /* 0x0000000204020227 */ /* 0x002fca00078e00ff */
[----:B------:R-:W-:-:S07]  /*19060*/  @P0 SHF.R.U32.HI R4, RZ, R3, R2 ;  /* 0x00000003ff040219 */ /* 0x000fce0000011602 */
.L_x_817:
[----:B------:R-:W-:-:S05]  /*19070*/  IMAD R5, R4, R5, RZ ;  /* 0x0000000504057224 */ /* 0x000fca00078e02ff */
[----:B------:R-:W-:-:S07]  /*19080*/  VIMNMX R0, R0, R5, !PT ;  /* 0x0000000500007248 */ /* 0x000fce0007fe0100 */
.L_x_815:
[----:B------:R-:W-:Y:S01]  /*19090*/  IMAD.MOV.U32 R2, RZ, RZ, RZ ;  /* 0x000000ffff027224 */ /* 0x000fe200078e00ff */
[----:B------:R-:W-:Y:S01]  /*190a0*/  BSSY B6, `(.L_x_818) ;  /* 0x0000292000067945 */ /* 0x000fe20003800000 */
[----:B------:R-:W-:Y:S02]  /*190b0*/  IMAD.MOV.U32 R3, RZ, RZ, R0 ;  /* 0x000000ffff037224 */ /* 0x000fe400078e0000 */
[----:B------:R-:W-:-:S05]  /*190c0*/  IMAD.HI R0, R0, -0x6db6db6d, R2 ;  /* 0x9249249300007827 */ /* 0x000fca00078e0202 */
[----:B------:R-:W-:-:S04]  /*190d0*/  SHF.R.U32.HI R3, RZ, 0x1f, R0 ;  /* 0x0000001fff037819 */ /* 0x000fc80000011600 */
[----:B------:R-:W-:-:S04]  /*190e0*/  LEA.HI.SX32 R3, R0, R3, 0x19 ;  /* 0x0000000300037211 */ /* 0x000fc800078fcaff */
[----:B------:R-:W-:-:S04]  /*190f0*/  VIMNMX R4, RZ, R3, !PT ;  /* 0x00000003ff047248 */ /* 0x000fc80007fe0100 */
[----:B------:R-:W-:Y:S01]  /*19100*/  ISETP.GT.AND P0, PT, R17, R4, PT ;  /* 0x000000041100720c */ /* 0x000fe20003f04270 */
[----:B------:R1:W-:-:S12]  /*19110*/  STL [R1+0xc], R4 ;  /* 0x00000c0401007387 */ /* 0x0003d80000100800 */
[----:B-1----:R-:W-:Y:S05]  /*19120*/  @P0 BRA `(.L_x_819) ;  /* 0x0000000000480947 */ /* 0x002fea0003800000 */
[----:B------:R-:W1:Y:S02]  /*19130*/  S2R R4, SR_TID.X ;  /* 0x0000000000047919 */ /* 0x000e640000002100 */
[----:B-1----:R-:W-:-:S04]  /*19140*/  LOP3.LUT R4, R4, 0x7f, RZ, 0xc0, !PT ;  /* 0x0000007f04047812 */ /* 0x002fc800078ec0ff */
[----:B------:R-:W-:-:S13]  /*19150*/  ISETP.NE.AND P0, PT, R4, RZ, PT ;  /* 0x000000ff0400720c */ /* 0x000fda0003f05270 */
[----:B------:R-:W-:Y:S05]  /*19160*/  @P0 BRA `(.L_x_820) ;  /* 0x0000002800140947 */ /* 0x000fea0003800000 */
[----:B------:R-:W1:Y:S01]  /*19170*/  S2R R5, SR_LANEID ;  /* 0x0000000000057919 */ /* 0x000e620000000000 */
[----:B------:R-:W-:Y:S01]  /*19180*/  VOTEU.ANY UR4, UPT, PT ;  /* 0x0000000000047886 */ /* 0x000fe200038e0100 */
[----:B------:R-:W2:Y:S01]  /*19190*/  LDC.64 R2, c[0x0][0xdf0] ;  /* 0x00037c00ff027b82 */ /* 0x000ea20000000a00 */
[----:B------:R-:W1:Y:S02]  /*191a0*/  FLO.U32 R0, UR4 ;  /* 0x0000000400007d00 */ /* 0x000e6400080e0000 */
[----:B-1----:R-:W-:-:S06]  /*191b0*/  ISETP.EQ.U32.AND P0, PT, R0, R5, PT ;  /* 0x000000050000720c */ /* 0x002fcc0003f02070 */
[----:B------:R-:W2:Y:S07]  /*191c0*/  POPC R5, UR4 ;  /* 0x0000000400057d09 */ /* 0x000eae0008000000 */
[----:B--2---:R-:W2:Y:S01]  /*191d0*/  @P0 ATOMG.E.ADD.STRONG.GPU PT, R3, desc[UR46][R2.64], R5 ;  /* 0x00000005020309a8 */ /* 0x004ea200081ee1ee */
[----:B------:R-:W1:Y:S02]  /*191e0*/  S2R R4, SR_LTMASK ;  /* 0x0000000000047919 */ /* 0x000e640000003900 */
[----:B-1----:R-:W-:-:S04]  /*191f0*/  LOP3.LUT R4, R4, UR4, RZ, 0xc0, !PT ;  /* 0x0000000404047c12 */ /* 0x002fc8000f8ec0ff */
[----:B------:R-:W1:Y:S01]  /*19200*/  POPC R7, R4 ;  /* 0x0000000400077309 */ /* 0x000e620000000000 */
[----:B--2---:R-:W1:Y:S02]  /*19210*/  SHFL.IDX PT, R0, R3, R0, 0x1f ;  /* 0x00001f0003007589 */ /* 0x004e6400000e0000 */
[----:B-1----:R-:W-:-:S05]  /*19220*/  IADD3 R0, R0, UR41, R7 ;  /* 0x0000002900007c10 */ /* 0x002fca000fffe007 */
[----:B------:R2:W-:Y:S01]  /*19230*/  STL [R1+0x18], R0 ;  /* 0x0000180001007387 */ /* 0x0005e20000100800 */
[----:B------:R-:W-:Y:S05]  /*19240*/  BRA `(.L_x_820) ;  /* 0x0000002400dc7947 */ /* 0x000fea0003800000 */
.L_x_819:
[----:B------:R-:W1:Y:S01]  /*19250*/  S2UR UR4, SR_CgaCtaId ;  /* 0x00000000000479c3 */ /* 0x000e620000008800 */
[----:B------:R-:W-:Y:S02]  /*19260*/  UMOV UR40, 0x400 ;  /* 0x0000040000287882 */ /* 0x000fe40000000000 */
[----:B-1----:R-:W-:-:S04]  /*19270*/  ULEA UR40, UR4, UR40, 0x18 ;  /* 0x0000002804287291 */ /* 0x002fc8000f8ec03f */
        /* <DEDUP_REMOVED lines=9> */
[----:B------:R-:W1:Y:S01]  /*19310*/  LDC.64 R2, c[0x4][R2] ;  /* 0x0100000002027b82 */ /* 0x000e620000000a00 */
        /* <DEDUP_REMOVED lines=9> */
[----:B-1----:R-:W-:Y:S05]  /*193b0*/  CALL.ABS.NOINC R2 ;  /* 0x0000000002007343 */ /* 0x002fea0003c00000 */
.L_x_821:
[----:B------:R-:W-:Y:S01]  /*193c0*/  UIADD3 UR4, UR40, 0xe400, URZ ;  /* 0x0000e40028047890 */ /* 0x000fe2000fffe03f */
[----:B------:R-:W-:-:S05]  /*193d0*/  LOP3.LUT R16, R16, 0xfffffffe, RZ, 0xc0, !PT ;  /* 0xfffffffe10107812 */ /* 0x000fca00078ec0ff */
[----:B------:R-:W-:-:S05]  /*193e0*/  IMAD.U32 R18, RZ, RZ, UR4 ;  /* 0x00000004ff127e24 */ /* 0x000fca000f8e00ff */
[----:B------:R-:W-:-:S13]  /*193f0*/  LOP3.LUT P0, RZ, R18, 0x3ff, RZ, 0xc0, !PT ;  /* 0x000003ff12ff7812 */ /* 0x000fda000780c0ff */
[----:B------:R-:W-:Y:S01]  /*19400*/  @P0 LOP3.LUT R16, R16, 0x1, RZ, 0xfc, !PT ;  /* 0x0000000110100812 */ /* 0x000fe200078efcff */
[----:B------:R-:W-:Y:S06]  /*19410*/  @!P0 BRA `(.L_x_822) ;  /* 0x0000000000408947 */ /* 0x000fec0003800000 */
        /* <DEDUP_REMOVED lines=16> */
.L_x_822:
        /* <DEDUP_REMOVED lines=20> */
.L_x_823:
[----:B------:R-:W-:-:S13]  /*19660*/  LOP3.LUT P6, RZ, R18, 0x3ff, RZ, 0xc0, !PT ;  /* 0x000003ff12ff7812 */ /* 0x000fda00078cc0ff */
        /* <DEDUP_REMOVED lines=17> */
.L_x_824:
[----:B------:R-:W1:Y:S01]  /*19780*/  LDC R0, c[0x0][0x428] ;  /* 0x00010a00ff007b82 */ /* 0x000e620000000800 */
[----:B------:R-:W-:Y:S01]  /*19790*/  ULDC.64 UR4, c[0x0][0x9f8] ;  /* 0x00027e0000047ab9 */ /* 0x000fe20000000a00 */
[----:B------:R-:W-:Y:S01]  /*197a0*/  IMAD.U32 R21, RZ, RZ, UR38 ;  /* 0x00000026ff157e24 */ /* 0x000fe2000f8e00ff */
[----:B------:R-:W-:Y:S01]  /*197b0*/  ISETP.NE.U32.AND P0, PT, RZ, UR4, PT ;  /* 0x00000004ff007c0c */ /* 0x000fe2000bf05070 */
[----:B------:R-:W-:Y:S01]  /*197c0*/  IMAD.U32 R5, RZ, RZ, UR39 ;  /* 0x00000027ff057e24 */ /* 0x000fe2000f8e00ff */
[----:B------:R-:W2:Y:S01]  /*197d0*/  S2R R19, SR_TID.X ;  /* 0x0000000000137919 */ /* 0x000ea20000002100 */
[----:B------:R-:W-:Y:S01]  /*197e0*/  IMAD.U32 R20, RZ, RZ, UR39 ;  /* 0x00000027ff147e24 */ /* 0x000fe2000f8e00ff */
[----:B------:R-:W-:Y:S02]  /*197f0*/  ISETP.NE.AND.EX P0, PT, RZ, UR5, PT, P0 ;  /* 0x00000005ff007c0c */ /* 0x000fe4000bf05300 */
[----:B-1----:R-:W-:-:S13]  /*19800*/  ISETP.NE.AND P1, PT, R0, 0x1, PT ;  /* 0x000000010000780c */ /* 0x002fda0003f25270 */
[----:B------:R-:W1:Y:S01]  /*19810*/  @P1 LDC R0, c[0x0][0x42c] ;  /* 0x00010b00ff001b82 */ /* 0x000e620000000800 */
[----:B--2---:R-:W-:-:S07]  /*19820*/  LOP3.LUT R18, R19, 0x7f, RZ, 0xc0, !PT ;  /* 0x0000007f13127812 */ /* 0x004fce00078ec0ff */
[----:B------:R-:W2:Y:S01]  /*19830*/  @P1 LDC R3, c[0x0][0x430] ;  /* 0x00010c00ff031b82 */ /* 0x000ea20000000800 */
[----:B-1----:R-:W-:-:S05]  /*19840*/  @P1 IMAD.HI.U32 R0, R0, UR38, RZ ;  /* 0x0000002600001c27 */ /* 0x002fca000f8e00ff */
[----:B--2---:R-:W-:Y:S02]  /*19850*/  @P1 SHF.R.U32.HI R21, RZ, R3, R0 ;  /* 0x00000003ff151219 */ /* 0x004fe40000011600 */
[----:B------:R-:W1:Y:S02]  /*19860*/  @P0 LDC.64 R2, c[0x0][0x9f8] ;  /* 0x00027e00ff020b82 */ /* 0x000e640000000a00 */
[----:B-1----:R-:W-:-:S05]  /*19870*/  @P0 IMAD.WIDE R2, R5, 0x4, R2 ;  /* 0x0000000405020825 */ /* 0x002fca00078e0202 */
[----:B------:R1:W2:Y:S01]  /*19880*/  @P0 LDG.E R20, desc[UR46][R2.64] ;  /* 0x0000002e02140981 */ /* 0x0002a2000c1e1900 */
[----:B------:R-:W-:Y:S01]  /*19890*/  ISETP.NE.AND P2, PT, R18, RZ, PT ;  /* 0x000000ff1200720c */ /* 0x000fe20003f45270 */
[----:B------:R-:W-:Y:S01]  /*198a0*/  UMOV UR36, URZ ;  /* 0x0000003f00247c82 */ /* 0x000fe20008000000 */
[----:B------:R-:W-:Y:S01]  /*198b0*/  UMOV UR6, 0xffffffff ;  /* 0xffffffff00067882 */ /* 0x000fe20000000000 */
[----:B------:R-:W-:-:S04]  /*198c0*/  SHF.R.U32.HI R19, RZ, 0x5, R19 ;  /* 0x00000005ff137819 */ /* 0x000fc80000011613 */
[----:B------:R-:W-:Y:S01]  /*198d0*/  LOP3.LUT R19, R19, 0x3, RZ, 0xc0, !PT ;  /* 0x0000000313137812 */ /* 0x000fe200078ec0ff */
[----:B-1----:R-:W1:Y:S05]  /*198e0*/  LDC.64 R2, c[0x0][0x3f8] ;  /* 0x0000fe00ff027b82 */ /* 0x002e6a0000000a00 */
[----:B------:R-:W-:-:S05]  /*198f0*/  VOTEU.ALL UP1, P2 ;  /* 0x00000000003f7886 */ /* 0x000fca0001020000 */
[----:B------:R-:W-:-:S04]  /*19900*/  @!UP1 UIADD3 UR4, UP0, UR42, 0x270, URZ ;  /* 0x000002702a049890 */ /* 0x000fc8000ff1e03f */
[----:B------:R-:W-:-:S09]  /*19910*/  @!UP1 UIADD3.X UR5, URZ, UR43, URZ, UP0, !UPT ;  /* 0x0000002b3f059290 */ /* 0x000fd200087fe43f */
[----:B------:R3:W-:Y:S01]  /*19920*/  @!UP1 UTMAPF.L2.4D [UR36], [UR4] ;  /* 0x00000024040095b8 */ /* 0x0007e20008018000 */
[----:B-1----:R-:W-:-:S04]  /*19930*/  ISETP.NE.U32.AND P1, PT, R2, RZ, PT ;  /* 0x000000ff0200720c */ /* 0x002fc80003f25070 */
[----:B------:R-:W-:Y:S02]  /*19940*/  ISETP.NE.AND.EX P1, PT, R3, RZ, PT, P1 ;  /* 0x000000ff0300720c */ /* 0x000fe40003f25310 */
[----:B--2---:R-:W-:Y:S02]  /*19950*/  SHF.R.S32.HI R8, RZ, 0x1f, R20 ;  /* 0x0000001fff087819 */ /* 0x004fe40000011414 */
[----:B------:R-:W-:-:S03]  /*19960*/  SEL R0, R20, RZ, !P1 ;  /* 0x000000ff14007207 */ /* 0x000fc60004800000 */
[----:B------:R3:W-:Y:S01]  /*19970*/  STL [R1+0x8], R8 ;  /* 0x0000080801007387 */ /* 0x0007e20000100800 */
[----:B------:R-:W-:Y:S05]  /*19980*/  BRA.DIV UR6, `(.L_x_825) ;  /* 0x0000002a065c7947 */ /* 0x000fea000b800000 */
[----:B------:R1:W2:Y:S02]  /*19990*/  SHFL.IDX PT, R14, R19, RZ, 0x1f ;  /* 0x00001fff130e7589 */ /* 0x0002a400000e0000 */
.L_x_886:
[----:B--2---:R-:W-:Y:S02]  /*199a0*/  ISETP.NE.AND P0, PT, R14, RZ, PT ;  /* 0x000000ff0e00720c */ /* 0x004fe40003f05270 */
[----:B------:R-:W-:-:S11]  /*199b0*/  PLOP3.LUT P6, PT, PT, PT, PT, 0x8, 0x0 ;  /* 0x000000000000781c */ /* 0x000fd60003fce170 */
[----:B------:R-:W-:Y:S05]  /*199c0*/  @P0 BRA `(.L_x_826) ;  /* 0x0000000400880947 */ /* 0x000fea0003800000 */
[----:B---3--:R-:W-:Y:S01]  /*199d0*/  UMOV UR4, 0xffffffff ;  /* 0xffffffff00047882 */ /* 0x008fe20000000000 */
[----:B------:R-:W-:Y:S02]  /*199e0*/  VIADD R6, R17, 0xffffffff ;  /* 0xffffffff11067836 */ /* 0x000fe40000000000 */
[----:B------:R-:W-:Y:S05]  /*199f0*/  BRA.DIV UR4, `(.L_x_827) ;  /* 0x0000002a04607947 */ /* 0x000fea000b800000 */
[----:B------:R-:W-:-:S13]  /*19a00*/  ELECT P6, URZ, PT ;  /* 0x00000000003f782f */ /* 0x000fda00038c0000 */
.L_x_889:
[----:B------:R-:W-:Y:S05]  /*19a10*/  @!P6 BRA `(.L_x_828) ;  /* 0x000000040030e947 */ /* 0x000fea0003800000 */
[----:B------:R-:W-:Y:S01]  /*19a20*/  IMAD.MOV.U32 R0, RZ, RZ, R20 ;  /* 0x000000ffff007224 */ /* 0x000fe200078e0014 */
[----:B------:R-:W-:Y:S06]  /*19a30*/  @!P1 BRA `(.L_x_829) ;  /* 0x0000000000489947 */ /* 0x000fec0003800000 */
[----:B------:R-:W2:Y:S01]  /*19a40*/  LDC R7, c[0x0][0x41c] ;  /* 0x00010700ff077b82 */ /* 0x000ea20000000800 */
[----:B------:R-:W-:Y:S01]  /*19a50*/  IMAD.MOV.U32 R0, RZ, RZ, R6 ;  /* 0x000000ffff007224 */ /* 0x000fe200078e0006 */
[----:B------:R-:W-:Y:S01]  /*19a60*/  ULDC.64 UR4, c[0x0][0x408] ;  /* 0x0001020000047ab9 */ /* 0x000fe20000000a00 */
[----:B--2---:R-:W-:-:S13]  /*19a70*/  ISETP.NE.AND P0, PT, R7, 0x1, PT ;  /* 0x000000010700780c */ /* 0x004fda0003f05270 */
[----:B------:R-:W2:Y:S02]  /*19a80*/  @P0 LDC.64 R4, c[0x0][0x420] ;  /* 0x00010800ff040b82 */ /* 0x000ea40000000a00 */
[----:B--2---:R-:W-:-:S05]  /*19a90*/  @P0 IMAD.HI.U32 R4, R6, R4, RZ ;  /* 0x0000000406040227 */ /* 0x004fca00078e00ff */
[----:B------:R-:W-:-:S04]  /*19aa0*/  @P0 SHF.R.U32.HI R0, RZ, R5, R4 ;  /* 0x00000005ff000219 */ /* 0x000fc80000011604 */
[--C-:B------:R-:W-:Y:S01]  /*19ab0*/  SHF.R.S32.HI R5, RZ, 0x1f, R0.reuse ;  /* 0x0000001fff057819 */ /* 0x100fe20000011400 */
[----:B------:R-:W-:-:S04]  /*19ac0*/  IMAD.MOV R4, RZ, RZ, -R0 ;  /* 0x000000ffff047224 */ /* 0x000fc800078e0a00 */
        /* <DEDUP_REMOVED lines=9> */
.L_x_829:
[----:B--2---:R-:W2:Y:S04]  /*19b60*/  LDL R3, [R1] ;  /* 0x0000000001037983 */ /* 0x004ea80000100800 */
[----:B------:R-:W3:Y:S01]  /*19b70*/  LDL R2, [R1+0x4] ;  /* 0x0000040001027983 */ /* 0x000ee20000100800 */
[----:B------:R-:W-:Y:S02]  /*19b80*/  ISETP.NE.AND P0, PT, R18, RZ, PT ;  /* 0x000000ff1200720c */ /* 0x000fe40003f05270 */
[----:B--2---:R-:W-:Y:S02]  /*19b90*/  LEA R4, R3, UR40, 0x3 ;  /* 0x0000002803047c11 */ /* 0x004fe4000f8e18ff */
[----:B---3--:R-:W-:-:S04]  /*19ba0*/  SHF.L.U32 R3, R2, 0x1f, RZ ;  /* 0x0000001f02037819 */ /* 0x008fc800000006ff */
[----:B------:R-:W2:Y:S02]  /*19bb0*/  SYNCS.PHASECHK.TRANS64.TRYWAIT P3, [R4+URZ+0x2e880], R3 ;  /* 0x02e88003040075a7 */ /* 0x000ea4000806017f */
[----:B--2---:R-:W-:Y:S05]  /*19bc0*/  @!P3 BRA `(.L_x_830) ;  /* 0x00000028000cb947 */ /* 0x004fea0003800000 */
.L_x_890:
        /* <DEDUP_REMOVED lines=8> */
.L_x_831:
[----:B------:R-:W3:Y:S01]  /*19c50*/  LDL R5, [R1] ;  /* 0x0000000001057983 */ /* 0x000ee20000100800 */
[----:B------:R-:W-:Y:S01]  /*19c60*/  IMAD.U32 R2, RZ, RZ, UR40 ;  /* 0x00000028ff027e24 */ /* 0x000fe2000f8e00ff */
[----:B------:R-:W-:Y:S01]  /*19c70*/  R2UR UR9, R4 ;  /* 0x00000000040972ca */ /* 0x000fe200000e0000 */
[----:B------:R-:W-:Y:S01]  /*19c80*/  IMAD R6, R6, 0xe0, RZ ;  /* 0x000000e006067824 */ /* 0x000fe200078e02ff */
[----:B------:R-:W-:Y:S01]  /*19c90*/  R2UR UR12, R21 ;  /* 0x00000000150c72ca */ /* 0x000fe200000e0000 */
[----:B------:R-:W-:Y:S01]  /*19ca0*/  UIADD3 UR4, UP0, UR42, 0x470, URZ ;  /* 0x000004702a047890 */ /* 0x000fe2000ff1e03f */
[----:B-----5:R-:W-:Y:S01]  /*19cb0*/  R2UR UR13, R0 ;  /* 0x00000000000d72ca */ /* 0x020fe200000e0000 */
[----:B------:R-:W-:Y:S01]  /*19cc0*/  UMOV UR6, 0x0 ;  /* 0x0000000000067882 */ /* 0x000fe20000000000 */
[----:B------:R-:W-:Y:S01]  /*19cd0*/  R2UR UR11, R6 ;  /* 0x00000000060b72ca */ /* 0x000fe200000e0000 */
[----:B------:R-:W-:Y:S01]  /*19ce0*/  UIADD3.X UR5, URZ, UR43, URZ, UP0, !UPT ;  /* 0x0000002b3f057290 */ /* 0x000fe200087fe43f */
[----:B------:R-:W-:Y:S01]  /*19cf0*/  UMOV UR7, 0x14f00000 ;  /* 0x14f0000000077882 */ /* 0x000fe20000000000 */
[----:B------:R-:W-:-:S04]  /*19d00*/  UMOV UR10, URZ ;  /* 0x0000003f000a7c82 */ /* 0x000fc80008000000 */
[----:B------:R-:W-:Y:S01]  /*19d10*/  UIADD3 UR9, UR9, 0x2e870, URZ ;  /* 0x0002e87009097890 */ /* 0x000fe2000fffe03f */
[----:B---3--:R-:W-:-:S05]  /*19d20*/  IMAD R2, R5, 0x7000, R2 ;  /* 0x0000700005027824 */ /* 0x008fca00078e0202 */
[----:B------:R-:W-:-:S13]  /*19d30*/  R2UR UR8, R2 ;  /* 0x00000000020872ca */ /* 0x000fda00000e0000 */
[----:B------:R-:W-:-:S09]  /*19d40*/  UIADD3 UR8, UR8, 0xe400, URZ ;  /* 0x0000e40008087890 */ /* 0x000fd2000fffe03f */
[----:B------:R3:W-:Y:S01]  /*19d50*/  UTMALDG.4D [UR8], [UR4], desc[UR6] ;  /* 0x00000608040075b4 */ /* 0x0007e20008019000 */
[----:B------:R-:W4:Y:S02]  /*19d60*/  SYNCS.PHASECHK.TRANS64.TRYWAIT P3, [R4+URZ+0x2e840], R3 ;  /* 0x02e84003040075a7 */ /* 0x000f24000806017f */
[----:B---34-:R-:W-:Y:S05]  /*19d70*/  @!P3 BRA `(.L_x_832) ;  /* 0x0000002400b4b947 */ /* 0x018fea0003800000 */
.L_x_891:
[----:B------:R-:W-:Y:S05]  /*19d80*/  @P0 BRA `(.L_x_833) ;  /* 0x00000000001c0947 */ /* 0x000fea0003800000 */
[----:B------:R-:W4:Y:S01]  /*19d90*/  S2R R5, SR_TID.X ;  /* 0x0000000000057919 */ /* 0x000f220000002100 */
[----:B--23--:R-:W-:-:S04]  /*19da0*/  IMAD.MOV.U32 R3, RZ, RZ, 0x7000 ;  /* 0x00007000ff037424 */ /* 0x00cfc800078e00ff */
[----:B------:R2:W-:Y:S01]  /*19db0*/  SYNCS.ARRIVE.TRANS64 RZ, [R4+URZ+0x2e830], R3 ;  /* 0x02e8300304ff79a7 */ /* 0x0005e2000800003f */
[----:B----4-:R-:W-:-:S04]  /*19dc0*/  LOP3.LUT R5, R5, 0x1f, RZ, 0xc0, !PT ;  /* 0x0000001f05057812 */ /* 0x010fc800078ec0ff */
[----:B------:R-:W-:-:S13]  /*19dd0*/  ISETP.NE.AND P0, PT, R5, RZ, PT ;  /* 0x000000ff0500720c */ /* 0x000fda0003f05270 */
[----:B--2---:R-:W-:Y:S05]  /*19de0*/  @!P0 BRA `(.L_x_833) ;  /* 0x0000000000048947 */ /* 0x004fea0003800000 */
[----:B------:R-:W-:Y:S01]  /*19df0*/  BPT.TRAP 0x1 ;  /* 0x000000040000795c */ /* 0x000fe20000300000 */
.L_x_833:
        /* <DEDUP_REMOVED lines=13> */
[----:B----4-:R-:W-:Y:S01]  /*19ed0*/  NOP ;  /* 0x0000000000007918 */ /* 0x010fe20000000000 */
.L_x_828:
[----:B------:R-:W-:Y:S05]  /*19ee0*/  WARPSYNC.ALL ;  /* 0x0000000000007948 */ /* 0x000fea0003800000 */
[----:B------:R-:W-:Y:S01]  /*19ef0*/  BAR.SYNC.DEFER_BLOCKING 0x8, 0x120 ;  /* 0x0204800000007b1d */ /* 0x000fe20000010000 */
[----:B------:R-:W-:Y:S01]  /*19f00*/  ELECT P0, URZ, PT ;  /* 0x00000000003f782f */ /* 0x000fe20003800000 */
[----:B------:R-:W-:Y:S02]  /*19f10*/  UIADD3 UR4, UP0, UR42, 0x270, URZ ;  /* 0x000002702a047890 */ /* 0x000fe4000ff1e03f */
[----:B------:R-:W-:Y:S02]  /*19f20*/  UIADD3 UR8, UR40, 0x1c400, URZ ;  /* 0x0001c40028087890 */ /* 0x000fe4000fffe03f */
[----:B------:R-:W-:-:S02]  /*19f30*/  UIADD3 UR9, UR40, 0x2e800, URZ ;  /* 0x0002e80028097890 */ /* 0x000fc4000fffe03f */
[----:B------:R-:W-:Y:S01]  /*19f40*/  UIADD3.X UR5, URZ, UR43, URZ, UP0, !UPT ;  /* 0x0000002b3f057290 */ /* 0x000fe200087fe43f */
[----:B------:R-:W-:Y:S01]  /*19f50*/  UMOV UR6, 0x0 ;  /* 0x0000000000067882 */ /* 0x000fe20000000000 */
[----:B------:R-:W-:Y:S01]  /*19f60*/  UMOV UR7, 0x12f00000 ;  /* 0x12f0000000077882 */ /* 0x000fe20000000000 */
[----:B------:R-:W-:-:S03]  /*19f70*/  UMOV UR10, URZ ;  /* 0x0000003f000a7c82 */ /* 0x000fc60008000000 */
[----:B------:R-:W-:Y:S01]  /*19f80*/  @P0 IMAD.MOV.U32 R2, RZ, RZ, 0x4000 ;  /* 0x00004000ff020424 */ /* 0x000fe200078e00ff */
[----:B------:R-:W-:Y:S01]  /*19f90*/  UMOV UR11, UR37 ;  /* 0x00000025000b7c82 */ /* 0x000fe20008000000 */
[----:B------:R-:W-:Y:S01]  /*19fa0*/  UMOV UR12, UR38 ;  /* 0x00000026000c7c82 */ /* 0x000fe20008000000 */
[----:B------:R-:W-:Y:S01]  /*19fb0*/  UMOV UR13, UR39 ;  /* 0x00000027000d7c82 */ /* 0x000fe20008000000 */
[----:B------:R4:W-:Y:S01]  /*19fc0*/  @P0 SYNCS.ARRIVE.TRANS64 RZ, [UR40+0x2e800], R2 ;  /* 0x02e80002ffff09a7 */ /* 0x0009e20008000028 */
[----:B------:R4:W-:Y:S01]  /*19fd0*/  UTMALDG.4D [UR8], [UR4], desc[UR6] ;  /* 0x00000608040075b4 */ /* 0x0009e20008019000 */
[----:B------:R-:W-:Y:S02]  /*19fe0*/  NOP ;  /* 0x0000000000007918 */ /* 0x000fe40000000000 */
.L_x_826:
[----:B--23--:R-:W2:Y:S01]  /*19ff0*/  LDL.LU R3, [R1+0x24] ;  /* 0x0000240001037983 */ /* 0x00cea20000300800 */
[----:B------:R-:W-:Y:S01]  /*1a000*/  BSSY B0, `(.L_x_834) ;  /* 0x0000009000007945 */ /* 0x000fe20003800000 */
[----:B--2---:R-:W-:-:S05]  /*1a010*/  VIADD R3, R3, 0x1 ;  /* 0x0000000103037836 */ /* 0x004fca0000000000 */
[----:B----4-:R-:W-:Y:S01]  /*1a020*/  LEA.HI R2, R3, R3, RZ, 0x1 ;  /* 0x0000000303027211 */ /* 0x010fe200078f08ff */
[----:B------:R2:W-:Y:S03]  /*1a030*/  STL [R1+0x24], R3 ;  /* 0x0000240301007387 */ /* 0x0005e60000100800 */
[----:B------:R-:W-:-:S05]  /*1a040*/  LOP3.LUT R2, R2, 0xfffffffe, RZ, 0xc0, !PT ;  /* 0xfffffffe02027812 */ /* 0x000fca00078ec0ff */
[----:B------:R-:W-:-:S05]  /*1a050*/  IMAD.IADD R2, R3, 0x1, -R2 ;  /* 0x0000000103027824 */ /* 0x000fca00078e0a02 */
[----:B------:R-:W-:-:S04]  /*1a060*/  SHF.L.U32 R2, R2, 0x1f, RZ ;  /* 0x0000001f02027819 */ /* 0x000fc800000006ff */
[----:B------:R-:W3:Y:S02]  /*1a070*/  SYNCS.PHASECHK.TRANS64.TRYWAIT P0, [UR40+0x2e820], R2 ;  /* 0x02e82002ff0075a7 */ /* 0x000ee40008000168 */
[----:B--23--:R-:W-:Y:S05]  /*1a080*/  @!P0 BRA `(.L_x_835) ;  /* 0x0000002400048947 */ /* 0x00cfea0003800000 */
.L_x_892:
[----:B------:R-:W-:Y:S05]  /*1a090*/  BSYNC B0 ;  /* 0x0000000000007941 */ /* 0x000fea0003800000 */
.L_x_834:
[----:B--2---:R-:W2:Y:S01]  /*1a0a0*/  LDL R3, [R1+0xc] ;  /* 0x00000c0001037983 */ /* 0x004ea20000100800 */
[----:B------:R-:W-:-:S05]  /*1a0b0*/  VIADD R18, R17, 0xfffffffe ;  /* 0xfffffffe11127836 */ /* 0x000fca0000000000 */
[----:B--2---:R-:W-:-:S13]  /*1a0c0*/  ISETP.GE.AND P0, PT, R18, R3, PT ;  /* 0x000000031200720c */ /* 0x004fda0003f06270 */
[----:B------:R-:W-:Y:S05]  /*1a0d0*/  @!P0 BRA `(.L_x_836) ;  /* 0x0000000c00cc8947 */ /* 0x000fea0003800000 */
[----:B------:R2:W5:Y:S04]  /*1a0e0*/  LDL.LU R6, [R1] ;  /* 0x0000000001067983 */ /* 0x0005680000300800 */
[----:B------:R2:W5:Y:S02]  /*1a0f0*/  LDL.LU R7, [R1+0x4] ;  /* 0x0000040001077983 */ /* 0x0005640000300800 */
.L_x_856:
[----:B-----5:R-:W-:Y:S01]  /*1a100*/  VIADD R3, R6, 0x1 ;  /* 0x0000000106037836 */ /* 0x020fe20000000000 */
[----:B------:R-:W-:Y:S05]  /*1a110*/  YIELD ;  /* 0x0000000000007946 */ /* 0x000fea0003800000 */
[----:B------:R-:W-:Y:S01]  /*1a120*/  ISETP.NE.AND P0, PT, R3, 0x2, PT ;  /* 0x000000020300780c */ /* 0x000fe20003f05270 */
[----:B------:R-:W-:Y:S03]  /*1a130*/  BSSY B0, `(.L_x_837) ;  /* 0x0000068000007945 */ /* 0x000fe60003800000 */
[----:B------:R-:W-:-:S02]  /*1a140*/  SEL R2, RZ, 0x1, P0 ;  /* 0x00000001ff027807 */ /* 0x000fc40000000000 */
[----:B------:R-:W-:Y:S02]  /*1a150*/  SEL R10, R3, RZ, P0 ;  /* 0x000000ff030a7207 */ /* 0x000fe40000000000 */
[----:B------:R-:W-:-:S05]  /*1a160*/  LOP3.LUT R9, R7, R2, RZ, 0x3c, !PT ;  /* 0x0000000207097212 */ /* 0x000fca00078e3cff */
[----:B------:R3:W-:Y:S04]  /*1a170*/  STL [R1+0x4], R9 ;  /* 0x0000040901007387 */ /* 0x0007e80000100800 */
[----:B------:R3:W-:Y:S01]  /*1a180*/  STL [R1], R10 ;  /* 0x0000000a01007387 */ /* 0x0007e20000100800 */
[----:B------:R-:W-:Y:S05]  /*1a190*/  @!P6 BRA `(.L_x_838) ;  /* 0x000000040084e947 */ /* 0x000fea0003800000 */
[----:B------:R-:W-:Y:S01]  /*1a1a0*/  IMAD.MOV.U32 R8, RZ, RZ, R18 ;  /* 0x000000ffff087224 */ /* 0x000fe200078e0012 */
[----:B------:R-:W-:Y:S06]  /*1a1b0*/  @!P1 BRA `(.L_x_839) ;  /* 0x00000000004c9947 */ /* 0x000fec0003800000 */
[----:B------:R-:W4:Y:S01]  /*1a1c0*/  LDL R4, [R1+0x8] ;  /* 0x0000080001047983 */ /* 0x000f220000100800 */
        /* <DEDUP_REMOVED lines=10> */
[----:B------:R-:W-:-:S04]  /*1a270*/  IMAD.WIDE.U32 R2, R20, UR4, R2 ;  /* 0x0000000414027c25 */ /* 0x000fc8000f8e0002 */
[----:B----4-:R-:W-:-:S04]  /*1a280*/  IMAD R0, R4, UR4, RZ ;  /* 0x0000000404007c24 */ /* 0x010fc8000f8e02ff */
[----:B------:R-:W-:Y:S01]  /*1a290*/  IMAD R0, R20, UR5, R0 ;  /* 0x0000000514007c24 */ /* 0x000fe2000f8e0200 */
[----:B------:R-:W-:Y:S02]  /*1a2a0*/  ULDC.64 UR4, c[0x0][0x3f8] ;  /* 0x0000fe0000047ab9 */ /* 0x000fe40000000a00 */
[----:B------:R-:W-:Y:S01]  /*1a2b0*/  LEA R4, P0, R2, UR4, 0x2 ;  /* 0x0000000402047c11 */ /* 0x000fe2000f8010ff */
[----:B------:R-:W-:-:S05]  /*1a2c0*/  IMAD.IADD R0, R0, 0x1, R3 ;  /* 0x0000000100007824 */ /* 0x000fca00078e0203 */
[----:B------:R-:W-:-:S05]  /*1a2d0*/  LEA.HI.X R5, R2, UR5, R0, 0x2, P0 ;  /* 0x0000000502057c11 */ /* 0x000fca00080f1400 */
[----:B------:R4:W5:Y:S02]  /*1a2e0*/  LDG.E R0, desc[UR46][R4.64] ;  /* 0x0000002e04007981 */ /* 0x000964000c1e1900 */
.L_x_839:
[----:B----4-:R-:W-:Y:S01]  /*1a2f0*/  LEA R4, R10, UR40, 0x3 ;  /* 0x000000280a047c11 */ /* 0x010fe2000f8e18ff */
[----:B------:R-:W4:Y:S01]  /*1a300*/  S2R R2, SR_TID.X ;  /* 0x0000000000027919 */ /* 0x000f220000002100 */
[----:B------:R-:W-:Y:S01]  /*1a310*/  SHF.L.U32 R3, R9, 0x1f, RZ ;  /* 0x0000001f09037819 */ /* 0x000fe200000006ff */
[----:B------:R-:W-:Y:S03]  /*1a320*/  BSSY B1, `(.L_x_840) ;  /* 0x0000005000017945 */ /* 0x000fe60003800000 */
[----:B------:R-:W1:Y:S01]  /*1a330*/  SYNCS.PHASECHK.TRANS64.TRYWAIT P0, [R4+URZ+0x2e880], R3 ;  /* 0x02e88003040075a7 */ /* 0x000e62000800017f */
[----:B----4-:R-:W-:-:S04]  /*1a340*/  LOP3.LUT R2, R2, 0x7f, RZ, 0xc0, !PT ;  /* 0x0000007f02027812 */ /* 0x010fc800078ec0ff */
[----:B------:R-:W-:Y:S01]  /*1a350*/  ISETP.NE.AND P3, PT, R2, RZ, PT ;  /* 0x000000ff0200720c */ /* 0x000fe20003f65270 */
[----:B-1----:R-:W-:-:S12]  /*1a360*/  @!P0 BRA `(.L_x_841) ;  /* 0x0000002000648947 */ /* 0x002fd80003800000 */
.L_x_893:
[----:B------:R-:W-:Y:S05]  /*1a370*/  BSYNC B1 ;  /* 0x0000000000017941 */ /* 0x000fea0003800000 */
.L_x_840:
[----:B------:R-:W-:Y:S04]  /*1a380*/  BSSY B1, `(.L_x_842) ;  /* 0x0000009000017945 */ /* 0x000fe80003800000 */
[----:B------:R-:W-:Y:S05]  /*1a390*/  @P3 BRA `(.L_x_843) ;  /* 0x00000000001c3947 */ /* 0x000fea0003800000 */
[----:B------:R-:W4:Y:S02]  /*1a3a0*/  S2R R2, SR_TID.X ;  /* 0x0000000000027919 */ /* 0x000f240000002100 */
[----:B----4-:R-:W-:Y:S01]  /*1a3b0*/  LOP3.LUT R5, R2, 0x1f, RZ, 0xc0, !PT ;  /* 0x0000001f02057812 */ /* 0x010fe200078ec0ff */
[----:B------:R-:W-:-:S03]  /*1a3c0*/  IMAD.MOV.U32 R2, RZ, RZ, 0x7000 ;  /* 0x00007000ff027424 */ /* 0x000fc600078e00ff */
[----:B------:R-:W-:Y:S01]  /*1a3d0*/  ISETP.NE.AND P0, PT, R5, RZ, PT ;  /* 0x000000ff0500720c */ /* 0x000fe20003f05270 */
[----:B------:R4:W-:-:S12]  /*1a3e0*/  SYNCS.ARRIVE.TRANS64 RZ, [R4+URZ+0x2e870], R2 ;  /* 0x02e8700204ff79a7 */ /* 0x0009d8000800003f */
[----:B----4-:R-:W-:Y:S05]  /*1a3f0*/  @!P0 BRA `(.L_x_843) ;  /* 0x0000000000048947 */ /* 0x010fea0003800000 */
[----:B------:R-:W-:Y:S01]  /*1a400*/  BPT.TRAP 0x1 ;  /* 0x000000040000795c */ /* 0x000fe20000300000 */
.L_x_843:
[----:B------:R-:W-:Y:S05]  /*1a410*/  BSYNC B1 ;  /* 0x0000000000017941 */ /* 0x000fea0003800000 */
.L_x_842:
[----:B------:R-:W4:Y:S01]  /*1a420*/  LDL R5, [R1] ;  /* 0x0000000001057983 */ /* 0x000f220000100800 */
[----:B---3--:R-:W-:Y:S01]  /*1a430*/  IMAD.MOV.U32 R10, RZ, RZ, RZ ;  /* 0x000000ffff0a7224 */ /* 0x008fe200078e00ff */
[----:B------:R-:W-:Y:S01]  /*1a440*/  R2UR UR12, R21 ;  /* 0x00000000150c72ca */ /* 0x000fe200000e0000 */
[----:B------:R-:W-:Y:S01]  /*1a450*/  IMAD.U32 R2, RZ, RZ, UR40 ;  /* 0x00000028ff027e24 */ /* 0x000fe2000f8e00ff */
[----:B------:R-:W-:Y:S01]  /*1a460*/  UIADD3 UR4, UP0, UR42, 0x470, URZ ;  /* 0x000004702a047890 */ /* 0x000fe2000ff1e03f */
[----:B------:R-:W-:Y:S01]  /*1a470*/  PLOP3.LUT P0, PT, PT, PT, PT, 0x80, 0x0 ;  /* 0x000000000000781c */ /* 0x000fe20003f0f070 */
[----:B------:R-:W-:Y:S01]  /*1a480*/  UMOV UR6, 0x0 ;  /* 0x0000000000067882 */ /* 0x000fe20000000000 */
[----:B------:R-:W-:Y:S01]  /*1a490*/  R2UR UR10, R10 ;  /* 0x000000000a0a72ca */ /* 0x000fe200000e0000 */
[----:B------:R-:W-:Y:S01]  /*1a4a0*/  UIADD3.X UR5, URZ, UR43, URZ, UP0, !UPT ;  /* 0x0000002b3f057290 */ /* 0x000fe200087fe43f */
[----:B------:R-:W-:Y:S01]  /*1a4b0*/  UMOV UR7, 0x14f00000 ;  /* 0x14f0000000077882 */ /* 0x000fe20000000000 */
[----:B----4-:R-:W-:-:S02]  /*1a4c0*/  IMAD R2, R5, 0x7000, R2 ;  /* 0x0000700005027824 */ /* 0x010fc400078e0202 */
[----:B------:R-:W-:Y:S02]  /*1a4d0*/  IMAD R5, R8, 0xe0, RZ ;  /* 0x000000e008057824 */ /* 0x000fe400078e02ff */
[----:B------:R-:W-:Y:S02]  /*1a4e0*/  VIADD R8, R4, 0x2e870 ;  /* 0x0002e87004087836 */ /* 0x000fe40000000000 */
[----:B------:R-:W-:-:S07]  /*1a4f0*/  VIADD R9, R2, 0xe400 ;  /* 0x0000e40002097836 */ /* 0x000fce0000000000 */
.L_x_844:
        /* <DEDUP_REMOVED lines=8> */
[----:B---3--:R-:W-:Y:S05]  /*1a580*/  @P0 BRA.U.ANY `(.L_x_844) ;  /* 0xfffffffd00dc0947 */ /* 0x008fea000393ffff */
[----:B------:R-:W3:Y:S01]  /*1a590*/  SYNCS.PHASECHK.TRANS64.TRYWAIT P0, [R4+URZ+0x2e840], R3 ;  /* 0x02e84003040075a7 */ /* 0x000ee2000800017f */
[----:B------:R-:W-:Y:S04]  /*1a5a0*/  BSSY B1, `(.L_x_845) ;  /* 0x0000002000017945 */ /* 0x000fe80003800000 */
[----:B---3--:R-:W-:Y:S05]  /*1a5b0*/  @!P0 BRA `(.L_x_846) ;  /* 0x0000001c00e48947 */ /* 0x008fea0003800000 */
.L_x_894:
[----:B------:R-:W-:Y:S05]  /*1a5c0*/  BSYNC B1 ;  /* 0x0000000000017941 */ /* 0x000fea0003800000 */
.L_x_845:
[----:B------:R-:W-:Y:S01]  /*1a5d0*/  BSSY B1, `(.L_x_847) ;  /* 0x000000b000017945 */ /* 0x000fe20003800000 */
[----:B------:R-:W-:Y:S02]  /*1a5e0*/  IMAD.MOV.U32 R8, RZ, RZ, 0x0 ;  /* 0x00000000ff087424 */ /* 0x000fe400078e00ff */
[----:B------:R-:W-:Y:S01]  /*1a5f0*/  IMAD.MOV.U32 R9, RZ, RZ, 0x14f00000 ;  /* 0x14f00000ff097424 */ /* 0x000fe200078e00ff */
[----:B------:R-:W-:Y:S06]  /*1a600*/  @P3 BRA `(.L_x_848) ;  /* 0x00000000001c3947 */ /* 0x000fec0003800000 */
[----:B------:R-:W4:Y:S01]  /*1a610*/  S2R R11, SR_TID.X ;  /* 0x00000000000b7919 */ /* 0x000f220000002100 */
[----:B-1-3--:R-:W-:-:S04]  /*1a620*/  IMAD.MOV.U32 R3, RZ, RZ, 0x7000 ;  /* 0x00007000ff037424 */ /* 0x00afc800078e00ff */
[----:B------:R1:W-:Y:S01]  /*1a630*/  SYNCS.ARRIVE.TRANS64 RZ, [R4+URZ+0x2e830], R3 ;  /* 0x02e8300304ff79a7 */ /* 0x0003e2000800003f */
[----:B----4-:R-:W-:-:S04]  /*1a640*/  LOP3.LUT R11, R11, 0x1f, RZ, 0xc0, !PT ;  /* 0x0000001f0b0b7812 */ /* 0x010fc800078ec0ff */
[----:B------:R-:W-:-:S13]  /*1a650*/  ISETP.NE.AND P0, PT, R11, RZ, PT ;  /* 0x000000ff0b00720c */ /* 0x000fda0003f05270 */
[----:B-1----:R-:W-:Y:S05]  /*1a660*/  @!P0 BRA `(.L_x_848) ;  /* 0x0000000000048947 */ /* 0x002fea0003800000 */
[----:B------:R-:W-:Y:S01]  /*1a670*/  BPT.TRAP 0x1 ;  /* 0x000000040000795c */ /* 0x000fe20000300000 */
.L_x_848:
[----:B------:R-:W-:Y:S05]  /*1a680*/  BSYNC B1 ;  /* 0x0000000000017941 */ /* 0x000fea0003800000 */
.L_x_847:
[----:B------:R-:W-:Y:S01]  /*1a690*/  R2UR UR10, R10 ;  /* 0x000000000a0a72ca */ /* 0x000fe200000e0000 */
[----:B------:R-:W-:Y:S01]  /*1a6a0*/  UIADD3 UR4, UP0, UR42, 0x370, URZ ;  /* 0x000003702a047890 */ /* 0x000fe2000ff1e03f */
[----:B------:R-:W-:Y:S01]  /*1a6b0*/  R2UR UR6, R8 ;  /* 0x00000000080672ca */ /* 0x000fe200000e0000 */
[----:B------:R-:W-:Y:S01]  /*1a6c0*/  VIADD R2, R2, 0x20400 ;  /* 0x0002040002027836 */ /* 0x000fe20000000000 */
[----:B------:R-:W-:Y:S01]  /*1a6d0*/  R2UR UR7, R9 ;  /* 0x00000000090772ca */ /* 0x000fe200000e0000 */
[----:B-1-3--:R-:W-:Y:S01]  /*1a6e0*/  VIADD R4, R4, 0x2e830 ;  /* 0x0002e83004047836 */ /* 0x00afe20000000000 */
[----:B------:R-:W-:Y:S01]  /*1a6f0*/  R2UR UR12, R21 ;  /* 0x00000000150c72ca */ /* 0x000fe200000e0000 */
[----:B------:R-:W-:Y:S01]  /*1a700*/  UIADD3.X UR5, URZ, UR43, URZ, UP0, !UPT ;  /* 0x0000002b3f057290 */ /* 0x000fe200087fe43f */
[----:B------:R-:W-:-:S13]  /*1a710*/  PLOP3.LUT P0, PT, PT, PT, PT, 0x80, 0x0 ;  /* 0x000000000000781c */ /* 0x000fda0003f0f070 */
.L_x_849:
        /* <DEDUP_REMOVED lines=9> */
.L_x_838:
[----:B------:R-:W-:Y:S05]  /*1a7b0*/  BSYNC B0 ;  /* 0x0000000000007941 */ /* 0x000fea0003800000 */
.L_x_837:
[----:B------:R-:W4:Y:S02]  /*1a7c0*/  LDL R3, [R1+0x28] ;  /* 0x0000280001037983 */ /* 0x000f240000100800 */
[----:B----4-:R-:W-:-:S13]  /*1a7d0*/  ISETP.NE.AND P0, PT, R3, 0x3, PT ;  /* 0x000000030300780c */ /* 0x010fda0003f05270 */
[----:B------:R-:W-:Y:S05]  /*1a7e0*/  @!P0 BRA `(.L_x_850) ;  /* 0x0000000000048947 */ /* 0x000fea0003800000 */
[----:B------:R-:W-:Y:S01]  /*1a7f0*/  BPT.TRAP 0x1 ;  /* 0x000000040000795c */ /* 0x000fe20000300000 */
.L_x_850:
[----:B------:R-:W4:Y:S01]  /*1a800*/  LDL R3, [R1+0x1c] ;  /* 0x00001c0001037983 */ /* 0x000f220000100800 */
[----:B------:R-:W-:Y:S01]  /*1a810*/  LOP3.LUT R2, R7, 0x1, RZ, 0x3c, !PT ;  /* 0x0000000107027812 */ /* 0x000fe200078e3cff */
[----:B------:R-:W-:Y:S01]  /*1a820*/  BSSY B0, `(.L_x_851) ;  /* 0x0000006000007945 */ /* 0x000fe20003800000 */
[----:B-1----:R-:W-:Y:S02]  /*1a830*/  LEA R19, R6, UR40, 0x3 ;  /* 0x0000002806137c11 */ /* 0x002fe4000f8e18ff */
[----:B------:R-:W-:-:S04]  /*1a840*/  SHF.L.U32 R2, R2, 0x1f, RZ ;  /* 0x0000001f02027819 */ /* 0x000fc800000006ff */
[----:B------:R-:W1:Y:S01]  /*1a850*/  SYNCS.PHASECHK.TRANS64.TRYWAIT P3, [R19+URZ+0x2e870], R2 ;  /* 0x02e87002130075a7 */ /* 0x000e62000806017f */
[----:B----4-:R-:W-:Y:S01]  /*1a860*/  ISETP.NE.AND P0, PT, R3, 0x3, PT ;  /* 0x000000030300780c */ /* 0x010fe20003f05270 */
[----:B-1----:R-:W-:-:S12]  /*1a870*/  @!P3 BRA `(.L_x_852) ;  /* 0x0000001c0048b947 */ /* 0x002fd80003800000 */
.L_x_895:
[----:B------:R-:W-:Y:S05]  /*1a880*/  BSYNC B0 ;  /* 0x0000000000007941 */ /* 0x000fea0003800000 */
.L_x_851:
[----:B------:R-:W-:Y:S05]  /*1a890*/  @!P0 BRA `(.L_x_853) ;  /* 0x0000000000048947 */ /* 0x000fea0003800000 */
[----:B------:R-:W-:Y:S01]  /*1a8a0*/  BPT.TRAP 0x1 ;  /* 0x000000040000795c */ /* 0x000fe20000300000 */
.L_x_853:
[----:B------:R-:W-:Y:S01]  /*1a8b0*/  SHF.L.U32 R3, R7, 0x1f, RZ ;  /* 0x0000001f07037819 */ /* 0x000fe200000006ff */
[----:B-1----:R-:W-:-:S03]  /*1a8c0*/  IMAD R2, R6, 0x7000, RZ ;  /* 0x0000700006027824 */ /* 0x002fc600078e02ff */
[----:B------:R-:W1:Y:S02]  /*1a8d0*/  SYNCS.PHASECHK.TRANS64.TRYWAIT P3, [R19+URZ+0x2e860], R3 ;  /* 0x02e86003130075a7 */ /* 0x000e64000806017f */
[----:B-1----:R-:W-:Y:S05]  /*1a8e0*/  @!P3 BRA `(.L_x_854) ;  /* 0x0000001c0040b947 */ /* 0x002fea0003800000 */
.L_x_896:
[----:B------:R-:W1:Y:S04]  /*1a8f0*/  LDL R4, [R1+0x14] ;  /* 0x0000140001047983 */ /* 0x000e680000100800 */
[----:B------:R-:W4:Y:S01]  /*1a900*/  LDL R12, [R1+0x10] ;  /* 0x00001000010c7983 */ /* 0x000f220000100800 */
[----:B------:R-:W-:Y:S05]  /*1a910*/  WARPSYNC.ALL ;  /* 0x0000000000007948 */ /* 0x000fea0003800000 */
[----:B------:R-:W5:Y:S01]  /*1a920*/  S2R R8, SR_TID.X ;  /* 0x0000000000087919 */ /* 0x000f620000002100 */
[----:B---3--:R-:W-:Y:S01]  /*1a930*/  IMAD.MOV.U32 R10, RZ, RZ, 0x40 ;  /* 0x00000040ff0a7424 */ /* 0x008fe200078e00ff */
[----:B-----5:R-:W-:-:S04]  /*1a940*/  LOP3.LUT P3, RZ, R8, 0x4, RZ, 0xc0, !PT ;  /* 0x0000000408ff7812 */ /* 0x020fc8000786c0ff */
[----:B------:R-:W-:Y:S02]  /*1a950*/  SEL R10, R10, 0xffffffc0, !P3 ;  /* 0xffffffc00a0a7807 */ /* 0x000fe40005800000 */
[C---:B-1----:R-:W-:Y:S02]  /*1a960*/  LOP3.LUT R3, R2.reuse, R4, RZ, 0xfc, !PT ;  /* 0x0000000402037212 */ /* 0x042fe400078efcff */
[----:B----4-:R-:W-:-:S03]  /*1a970*/  IADD3 R2, R2, UR40, R12 ;  /* 0x0000002802027c10 */ /* 0x010fc6000fffe00c */
[----:B------:R-:W1:Y:S01]  /*1a980*/  LDSM.16.MT88.4 R4, [R3+UR40+0xe400] ;  /* 0x00e400280304783b */ /* 0x000e620008004200 */
[----:B------:R-:W-:-:S04]  /*1a990*/  VIADD R17, R3, UR40 ;  /* 0x0000002803117c36 */ /* 0x000fc80008000000 */
        /* <DEDUP_REMOVED lines=92> */
.L_x_855:
[----:B---3--:R-:W3:Y:S01]  /*1af60*/  LDL R2, [R1+0xc] ;  /* 0x00000c0001027983 */ /* 0x008ee20000100800 */
[----:B-1----:R1:W-:Y:S03]  /*1af70*/  SYNCS.ARRIVE.TRANS64.A1T0 RZ, [R19+URZ+0x2e850], RZ ;  /* 0x02e850ff13ff79a7 */ /* 0x0023e6000810003f */
[----:B------:R4:W5:Y:S04]  /*1af80*/  LDL R6, [R1] ;  /* 0x0000000001067983 */ /* 0x0009680000100800 */
[----:B------:R4:W5:Y:S01]  /*1af90*/  LDL R7, [R1+0x4] ;  /* 0x0000040001077983 */ /* 0x0009620000100800 */
[----:B-1----:R-:W-:-:S05]  /*1afa0*/  @!P2 VIADD R19, R19, 0x2e880 ;  /* 0x0002e8801313a836 */ /* 0x002fca0000000000 */
[----:B------:R-:W-:Y:S01]  /*1afb0*/  @!P2 PRMT R19, RZ, 0x654, R19 ;  /* 0x00000654ff13a816 */ /* 0x000fe20000000013 */
[----:B------:R-:W-:Y:S06]  /*1afc0*/  BAR.SYNC.DEFER_BLOCKING 0x2, 0x80 ;  /* 0x0082000000007b1d */ /* 0x000fec0000010000 */
[----:B------:R4:W-:Y:S01]  /*1afd0*/  @!P2 SYNCS.ARRIVE.TRANS64.RED.A1T0 RZ, [R19+URZ], RZ ;  /* 0x000000ff13ffa9a7 */ /* 0x0009e2000810043f */
[C---:B---3--:R-:W-:Y:S01]  /*1afe0*/  ISETP.GT.AND P0, PT, R18.reuse, R2, PT ;  /* 0x000000021200720c */ /* 0x048fe20003f04270 */
[----:B------:R-:W-:-:S12]  /*1aff0*/  VIADD R18, R18, 0xffffffff ;  /* 0xffffffff12127836 */ /* 0x000fd80000000000 */
[----:B----4-:R-:W-:Y:S05]  /*1b000*/  @P0 BRA `(.L_x_856) ;  /* 0xfffffff0003c0947 */ /* 0x010fea000383ffff */
.L_x_836:
[----:B------:R-:W3:Y:S01]  /*1b010*/  LDL R2, [R1+0x28] ;  /* 0x0000280001027983 */ /* 0x000ee20000100800 */
[----:B------:R-:W-:Y:S01]  /*1b020*/  BSSY B0, `(.L_x_857) ;  /* 0x0000010000007945 */ /* 0x000fe20003800000 */
[----:B---3--:R-:W-:-:S03]  /*1b030*/  ISETP.NE.AND P1, PT, R2, 0x3, PT ;  /* 0x000000030200780c */ /* 0x008fc60003f25270 */
[----:B------:R-:W-:Y:S10]  /*1b040*/  @P2 BRA `(.L_x_858) ;  /* 0x0000000000342947 */ /* 0x000ff40003800000 */
[----:B------:R-:W3:Y:S01]  /*1b050*/  S2R R5, SR_LANEID ;  /* 0x0000000000057919 */ /* 0x000ee20000000000 */
[----:B------:R-:W-:Y:S01]  /*1b060*/  VOTEU.ANY UR4, UPT, PT ;  /* 0x0000000000047886 */ /* 0x000fe200038e0100 */
[----:B------:R-:W4:Y:S01]  /*1b070*/  LDC.64 R2, c[0x0][0xdf0] ;  /* 0x00037c00ff027b82 */ /* 0x000f220000000a00 */
[----:B------:R-:W3:Y:S02]  /*1b080*/  FLO.U32 R0, UR4 ;  /* 0x0000000400007d00 */ /* 0x000ee400080e0000 */
[----:B---3--:R-:W-:-:S06]  /*1b090*/  ISETP.EQ.U32.AND P0, PT, R0, R5, PT ;  /* 0x000000050000720c */ /* 0x008fcc0003f02070 */
[----:B------:R-:W4:Y:S07]  /*1b0a0*/  POPC R5, UR4 ;  /* 0x0000000400057d09 */ /* 0x000f2e0008000000 */
[----:B----4-:R-:W3:Y:S01]  /*1b0b0*/  @P0 ATOMG.E.ADD.STRONG.GPU PT, R3, desc[UR46][R2.64], R5 ;  /* 0x00000005020309a8 */ /* 0x010ee200081ee1ee */
[----:B------:R-:W4:Y:S02]  /*1b0c0*/  S2R R4, SR_LTMASK ;  /* 0x0000000000047919 */ /* 0x000f240000003900 */
[----:B----4-:R-:W-:-:S04]  /*1b0d0*/  LOP3.LUT R4, R4, UR4, RZ, 0xc0, !PT ;  /* 0x0000000404047c12 */ /* 0x010fc8000f8ec0ff */
[----:B-----5:R-:W4:Y:S01]  /*1b0e0*/  POPC R7, R4 ;  /* 0x0000000400077309 */ /* 0x020f220000000000 */
[----:B---3--:R-:W4:Y:S02]  /*1b0f0*/  SHFL.IDX PT, R0, R3, R0, 0x1f ;  /* 0x00001f0003007589 */ /* 0x008f2400000e0000 */
[----:B----4-:R-:W-:-:S05]  /*1b100*/  IADD3 R0, R0, UR41, R7 ;  /* 0x0000002900007c10 */ /* 0x010fca000fffe007 */
[----:B------:R3:W-:Y:S02]  /*1b110*/  STL [R1+0x18], R0 ;  /* 0x0000180001007387 */ /* 0x0007e40000100800 */
.L_x_858:
[----:B------:R-:W-:Y:S05]  /*1b120*/  BSYNC B0 ;  /* 0x0000000000007941 */ /* 0x000fea0003800000 */
.L_x_857:
[----:B------:R-:W-:Y:S05]  /*1b130*/  @!P1 BRA `(.L_x_859) ;  /* 0x0000000000049947 */ /* 0x000fea0003800000 */
[----:B------:R-:W-:Y:S01]  /*1b140*/  BPT.TRAP 0x1 ;  /* 0x000000040000795c */ /* 0x000fe20000300000 */
.L_x_859:
[----:B---3--:R-:W3:Y:S04]  /*1b150*/  LDL R0, [R1+0x4] ;  /* 0x0000040001007983 */ /* 0x008ee80000100800 */
[----:B------:R-:W4:Y:S04]  /*1b160*/  LDL R3, [R1] ;  /* 0x0000000001037983 */ /* 0x000f280000100800 */
[----:B------:R-:W2:Y:S01]  /*1b170*/  LDL R2, [R1+0x1c] ;  /* 0x00001c0001027983 */ /* 0x000ea20000100800 */
[----:B------:R-:W-:Y:S01]  /*1b180*/  BSSY B0, `(.L_x_860) ;  /* 0x0000007000007945 */ /* 0x000fe20003800000 */
[----:B---3--:R-:W-:-:S04]  /*1b190*/  LOP3.LUT R0, R0, 0x1, RZ, 0x3c, !PT ;  /* 0x0000000100007812 */ /* 0x008fc800078e3cff */
[----:B------:R-:W-:Y:S02]  /*1b1a0*/  SHF.L.U32 R0, R0, 0x1f, RZ ;  /* 0x0000001f00007819 */ /* 0x000fe400000006ff */
[----:B----4-:R-:W-:Y:S02]  /*1b1b0*/  LEA R17, R3, UR40, 0x3 ;  /* 0x0000002803117c11 */ /* 0x010fe4000f8e18ff */
[----:B--2---:R-:W-:Y:S02]  /*1b1c0*/  ISETP.NE.AND P1, PT, R2, 0x3, PT ;  /* 0x000000030200780c */ /* 0x004fe40003f25270 */
[----:B------:R-:W2:Y:S02]  /*1b1d0*/  SYNCS.PHASECHK.TRANS64.TRYWAIT P0, [R17+URZ+0x2e870], R0 ;  /* 0x02e87000110075a7 */ /* 0x000ea4000800017f */
[----:B--2---:R-:W-:Y:S09]  /*1b1e0*/  @!P0 BRA `(.L_x_861) ;  /* 0x0000001400148947 */ /* 0x004ff20003800000 */
.L_x_897:
[----:B------:R-:W-:Y:S05]  /*1b1f0*/  BSYNC B0 ;  /* 0x0000000000007941 */ /* 0x000fea0003800000 */
.L_x_860:
[----:B------:R-:W-:Y:S05]  /*1b200*/  @!P1 BRA `(.L_x_862) ;  /* 0x0000000000049947 */ /* 0x000fea0003800000 */
[----:B------:R-:W-:Y:S01]  /*1b210*/  BPT.TRAP 0x1 ;  /* 0x000000040000795c */ /* 0x000fe20000300000 */
.L_x_862:
[----:B--2---:R-:W2:Y:S02]  /*1b220*/  LDL R0, [R1+0x4] ;  /* 0x0000040001007983 */ /* 0x004ea40000100800 */
[----:B--2---:R-:W-:-:S04]  /*1b230*/  SHF.L.U32 R0, R0, 0x1f, RZ ;  /* 0x0000001f00007819 */ /* 0x004fc800000006ff */
[----:B------:R-:W2:Y:S02]  /*1b240*/  SYNCS.PHASECHK.TRANS64.TRYWAIT P0, [R17+URZ+0x2e860], R0 ;  /* 0x02e86000110075a7 */ /* 0x000ea4000800017f */
[----:B--2---:R-:W-:Y:S05]  /*1b250*/  @!P0 BRA `(.L_x_863) ;  /* 0x00000014000c8947 */ /* 0x004fea0003800000 */
.L_x_898:
[----:B------:R-:W2:Y:S04]  /*1b260*/  LDL R18, [R1] ;  /* 0x0000000001127983 */ /* 0x000ea80000100800 */
[----:B------:R-:W3:Y:S04]  /*1b270*/  LDL R2, [R1+0x14] ;  /* 0x0000140001027983 */ /* 0x000ee80000100800 */
[----:B------:R-:W4:Y:S01]  /*1b280*/  LDL R12, [R1+0x10] ;  /* 0x00001000010c7983 */ /* 0x000f220000100800 */
[----:B------:R-:W1:Y:S01]  /*1b290*/  S2R R3, SR_TID.X ;  /* 0x0000000000037919 */ /* 0x000e620000002100 */
[----:B------:R-:W-:Y:S05]  /*1b2a0*/  WARPSYNC.ALL ;  /* 0x0000000000007948 */ /* 0x000fea0003800000 */
[----:B------:R-:W-:Y:S01]  /*1b2b0*/  IMAD.MOV.U32 R10, RZ, RZ, 0x40 ;  /* 0x00000040ff0a7424 */ /* 0x000fe200078e00ff */
[----:B-1----:R-:W-:-:S04]  /*1b2c0*/  LOP3.LUT P0, RZ, R3, 0x4, RZ, 0xc0, !PT ;  /* 0x0000000403ff7812 */ /* 0x002fc8000780c0ff */
[----:B------:R-:W-:Y:S01]  /*1b2d0*/  SEL R10, R10, 0xffffffc0, !P0 ;  /* 0xffffffc00a0a7807 */ /* 0x000fe20004000000 */
[----:B--2---:R-:W-:-:S05]  /*1b2e0*/  IMAD R0, R18, 0x7000, RZ ;  /* 0x0000700012007824 */ /* 0x004fca00078e02ff */
[----:B---3--:R-:W-:-:S05]  /*1b2f0*/  LOP3.LUT R2, R0, R2, RZ, 0xfc, !PT ;  /* 0x0000000200027212 */ /* 0x008fca00078efcff */
[----:B-----5:R-:W1:Y:S01]  /*1b300*/  LDSM.16.MT88.4 R4, [R2+UR40+0xe400] ;  /* 0x00e400280204783b */ /* 0x020e620008004200 */
[----:B------:R-:W-:-:S04]  /*1b310*/  VIADD R3, R2, UR40 ;  /* 0x0000002802037c36 */ /* 0x000fc80008000000 */
[----:B------:R-:W-:Y:S01]  /*1b320*/  IMAD.IADD R3, R10, 0x1, R3 ;  /* 0x000000010a037824 */ /* 0x000fe200078e0203 */
[C-C-:B-1----:R-:W-:Y:S02]  /*1b330*/  PRMT R8, R4.reuse, 0x6420, R5.reuse ;  /* 0x0000642004087816 */ /* 0x142fe40000000005 */
[----:B------:R-:W-:Y:S02]  /*1b340*/  PRMT R9, R4, 0x7531, R5 ;  /* 0x0000753104097816 */ /* 0x000fe40000000005 */
[C-C-:B------:R-:W-:Y:S02]  /*1b350*/  PRMT R10, R6.reuse, 0x6420, R7.reuse ;  /* 0x00006420060a7816 */ /* 0x140fe40000000007 */
[----:B------:R-:W-:Y:S02]  /*1b360*/  PRMT R11, R6, 0x7531, R7 ;  /* 0x00007531060b7816 */ /* 0x000fe40000000007 */
[----:B------:R-:W1:Y:S01]  /*1b370*/  LDSM.16.MT88.4 R4, [R3+0xe400] ;  /* 0x00e400000304783b */ /* 0x000e620000004200 */
[----:B----4-:R-:W-:-:S05]  /*1b380*/  IADD3 R0, R0, UR40, R12 ;  /* 0x0000002800007c10 */ /* 0x010fca000fffe00c */
[----:B------:R1:W-:Y:S02]  /*1b390*/  STSM.16.M88.4 [R0+0x400], R8 ;  /* 0x0004000800007844 */ /* 0x0003e40000000200 */
[C-C-:B-1----:R-:W-:Y:S02]  /*1b3a0*/  PRMT R8, R4.reuse, 0x6420, R5.reuse ;  /* 0x0000642004087816 */ /* 0x142fe40000000005 */
        /* <DEDUP_REMOVED lines=84> */
.L_x_864:
[----:B------:R-:W3:Y:S01]  /*1b8f0*/  LDL.LU R3, [R1+0x4] ;  /* 0x0000040001037983 */ /* 0x000ee20000300800 */
[----:B-1----:R-:W-:Y:S01]  /*1b900*/  SYNCS.ARRIVE.TRANS64.A1T0 RZ, [R17+URZ+0x2e850], RZ ;  /* 0x02e850ff11ff79a7 */ /* 0x002fe2000810003f */
[----:B--2---:R-:W-:-:S05]  /*1b910*/  @!P2 VIADD R0, R17, 0x2e880 ;  /* 0x0002e8801100a836 */ /* 0x004fca0000000000 */
[----:B------:R-:W-:Y:S01]  /*1b920*/  @!P2 PRMT R0, RZ, 0x654, R0 ;  /* 0x00000654ff00a816 */ /* 0x000fe20000000000 */
[----:B------:R-:W-:Y:S06]  /*1b930*/  BAR.SYNC.DEFER_BLOCKING 0x2, 0x80 ;  /* 0x0082000000007b1d */ /* 0x000fec0000010000 */
[----:B------:R1:W-:Y:S02]  /*1b940*/  @!P2 SYNCS.ARRIVE.TRANS64.RED.A1T0 RZ, [R0+URZ], RZ ;  /* 0x000000ff00ffa9a7 */ /* 0x0003e4000810043f */
[----:B-1----:R-:W-:-:S05]  /*1b950*/  VIADD R0, R18, 0x1 ;  /* 0x0000000112007836 */ /* 0x002fca0000000000 */
[----:B------:R-:W-:-:S04]  /*1b960*/  ISETP.NE.AND P0, PT, R0, 0x2, PT ;  /* 0x000000020000780c */ /* 0x000fc80003f05270 */
[----:B------:R-:W-:Y:S02]  /*1b970*/  SEL R2, RZ, 0x1, P0 ;  /* 0x00000001ff027807 */ /* 0x000fe40000000000 */
[----:B------:R-:W-:-:S05]  /*1b980*/  SEL R0, R0, RZ, P0 ;  /* 0x000000ff00007207 */ /* 0x000fca0000000000 */
[----:B------:R1:W-:Y:S01]  /*1b990*/  STL [R1], R0 ;  /* 0x0000000001007387 */ /* 0x0003e20000100800 */
[----:B---3--:R-:W-:-:S05]  /*1b9a0*/  LOP3.LUT R3, R3, R2, RZ, 0x3c, !PT ;  /* 0x0000000203037212 */ /* 0x008fca00078e3cff */
[----:B------:R1:W-:Y:S02]  /*1b9b0*/  STL [R1+0x4], R3 ;  /* 0x0000040301007387 */ /* 0x0003e40000100800 */
.L_x_820:
[----:B------:R-:W-:Y:S05]  /*1b9c0*/  BSYNC B6 ;  /* 0x0000000000067941 */ /* 0x000fea0003800000 */
.L_x_818:
[----:B------:R3:W5:Y:S01]  /*1b9d0*/  LDL R2, [R1+0x18] ;  /* 0x0000180001027983 */ /* 0x0007620000100800 */
[----:B------:R-:W-:-:S13]  /*1b9e0*/  LOP3.LUT P0, RZ, R16, 0x2, RZ, 0xc0, !PT ;  /* 0x0000000210ff7812 */ /* 0x000fda000780c0ff */
[----:B---3--:R-:W-:Y:S05]  /*1b9f0*/  @!P0 BRA `(.L_x_865) ;  /* 0x0000000000208947 */ /* 0x008fea0003800000 */
[----:B------:R-:W3:Y:S08]  /*1ba00*/  S2UR UR5, SR_CgaCtaId ;  /* 0x00000000000579c3 */ /* 0x000ef00000008800 */
[----:B------:R-:W-:Y:S06]  /*1ba10*/  BAR.SYNC.DEFER_BLOCKING 0x5, 0x180 ;  /* 0x0146000000007b1d */ /* 0x000fec0000010000 */
[----:B------:R-:W-:-:S02]  /*1ba20*/  UMOV UR4, 0x400 ;  /* 0x0000040000047882 */ /* 0x000fc40000000000 */
[----:B---3--:R-:W-:-:S09]  /*1ba30*/  ULEA UR4, UR5, UR4, 0x18 ;  /* 0x0000000405047291 */ /* 0x008fd2000f8ec03f */
[----:B-----5:R-:W3:Y:S04]  /*1ba40*/  LDS R2, [UR4+0x2e8d0] ;  /* 0x02e8d004ff027984 */ /* 0x020ee80008000800 */
[----:B---3--:R3:W-:Y:S01]  /*1ba50*/  STL [R1+0x18], R2 ;  /* 0x0000180201007387 */ /* 0x0087e20000100800 */
[----:B------:R-:W-:Y:S06]  /*1ba60*/  BAR.ARV 0x4, 0x180 ;  /* 0x0106000000007b1d */ /* 0x000fec0000002000 */
[----:B------:R-:W-:Y:S05]  /*1ba70*/  BRA `(.L_x_866) ;  /* 0x00000000002c7947 */ /* 0x000fea0003800000 */
.L_x_865:
[----:B-12---:R-:W1:Y:S01]  /*1ba80*/  S2R R0, SR_TID.X ;  /* 0x0000000000007919 */ /* 0x006e620000002100 */
[----:B------:R-:W-:Y:S01]  /*1ba90*/  BAR.SYNC.DEFER_BLOCKING 0x4, 0x180 ;  /* 0x0106000000007b1d */ /* 0x000fe20000010000 */
[----:B-1----:R-:W-:-:S04]  /*1baa0*/  LOP3.LUT R0, R0, 0x7f, RZ, 0xc0, !PT ;  /* 0x0000007f00007812 */ /* 0x002fc800078ec0ff */
[----:B------:R-:W-:-:S13]  /*1bab0*/  ISETP.NE.AND P0, PT, R0, RZ, PT ;  /* 0x000000ff0000720c */ /* 0x000fda0003f05270 */
[----:B------:R-:W1:Y:S01]  /*1bac0*/  @!P0 S2R R3, SR_CgaCtaId ;  /* 0x0000000000038919 */ /* 0x000e620000008800 */
[----:B------:R-:W-:-:S04]  /*1bad0*/  @!P0 MOV R0, 0x400 ;  /* 0x0000040000008802 */ /* 0x000fc80000000f00 */
[----:B-1----:R-:W-:Y:S02]  /*1bae0*/  @!P0 LEA R3, R3, R0, 0x18 ;  /* 0x0000000003038211 */ /* 0x002fe400078ec0ff */
[----:B-----5:R-:W1:Y:S04]  /*1baf0*/  SHFL.IDX PT, R0, R2, RZ, 0x1f ;  /* 0x00001fff02007589 */ /* 0x020e6800000e0000 */
[----:B------:R4:W-:Y:S04]  /*1bb00*/  @!P0 STS [R3+0x2e8d0], R2 ;  /* 0x02e8d00203008388 */ /* 0x0009e80000000800 */
[----:B-1----:R4:W-:Y:S01]  /*1bb10*/  STL [R1+0x18], R0 ;  /* 0x0000180001007387 */ /* 0x0029e20000100800 */
[----:B------:R-:W-:Y:S06]  /*1bb20*/  BAR.ARV 0x5, 0x180 ;  /* 0x0146000000007b1d */ /* 0x000fec0000002000 */
.L_x_866:
[----:B-12-4-:R-:W2:Y:S01]  /*1bb30*/  LDL R0, [R1+0x18] ;  /* 0x0000180001007983 */ /* 0x016ea20000100800 */
[----:B------:R-:W-:Y:S02]  /*1bb40*/  ULDC UR4, c[0x0][0xda8] ;  /* 0x00036a0000047ab9 */ /* 0x000fe40000000800 */
[----:B--2---:R-:W-:-:S13]  /*1bb50*/  ISETP.GE.AND P0, PT, R0, UR4, PT ;  /* 0x0000000400007c0c */ /* 0x004fda000bf06270 */
[----:B------:R-:W-:Y:S05]  /*1bb60*/  @!P0 BRA `(.L_x_867) ;  /* 0xffffffcc00988947 */ /* 0x000fea000383ffff */
.L_x_809:
[----:B---3--:R-:W2:Y:S01]  /*1bb70*/  LDL.LU R0, [R1+0x24] ;  /* 0x0000240001007983 */ /* 0x008ea20000300800 */
[----:B------:R-:W-:Y:S01]  /*1bb80*/  BSSY B0, `(.L_x_868) ;  /* 0x000000b000007945 */ /* 0x000fe20003800000 */
[----:B------:R-:W1:Y:S01]  /*1bb90*/  S2R R5, SR_CgaCtaId ;  /* 0x0000000000057919 */ /* 0x000e620000008800 */
[----:B--2---:R-:W-:-:S05]  /*1bba0*/  VIADD R0, R0, 0x1 ;  /* 0x0000000100007836 */ /* 0x004fca0000000000 */
[----:B------:R-:W-:-:S04]  /*1bbb0*/  LEA.HI R2, R0, R0, RZ, 0x1 ;  /* 0x0000000000027211 */ /* 0x000fc800078f08ff */
[----:B------:R-:W-:-:S05]  /*1bbc0*/  LOP3.LUT R3, R2, 0xfffffffe, RZ, 0xc0, !PT ;  /* 0xfffffffe02037812 */ /* 0x000fca00078ec0ff */
[----:B------:R-:W-:Y:S01]  /*1bbd0*/  IMAD.IADD R3, R0, 0x1, -R3 ;  /* 0x0000000100037824 */ /* 0x000fe200078e0a03 */
[----:B------:R-:W-:-:S04]  /*1bbe0*/  MOV R0, 0x400 ;  /* 0x0000040000007802 */ /* 0x000fc80000000f00 */
[----:B-1----:R-:W-:Y:S02]  /*1bbf0*/  LEA R0, R5, R0, 0x18 ;  /* 0x0000000005007211 */ /* 0x002fe400078ec0ff */
[----:B------:R-:W-:-:S04]  /*1bc00*/  SHF.L.U32 R3, R3, 0x1f, RZ ;  /* 0x0000001f03037819 */ /* 0x000fc800000006ff */
[----:B------:R-:W1:Y:S02]  /*1bc10*/  SYNCS.PHASECHK.TRANS64.TRYWAIT P0, [R0+URZ+0x2e820], R3 ;  /* 0x02e82003000075a7 */ /* 0x000e64000800017f */
[----:B-1----:R-:W-:Y:S05]  /*1bc20*/  @!P0 BRA `(.L_x_869) ;  /* 0x0000000800ac8947 */ /* 0x002fea0003800000 */
.L_x_899:
[----:B------:R-:W-:Y:S05]  /*1bc30*/  BSYNC B0 ;  /* 0x0000000000007941 */ /* 0x000fea0003800000 */
.L_x_868:
[----:B------:R-:W-:-:S03]  /*1bc40*/  UMOV UR4, 0xffffffff ;  /* 0xffffffff00047882 */ /* 0x000fc60000000000 */
[----:B------:R-:W-:Y:S05]  /*1bc50*/  BRA.DIV UR4, `(.L_x_870) ;  /* 0x0000000a04b47947 */ /* 0x000fea000b800000 */
[----:B------:R-:W2:Y:S02]  /*1bc60*/  S2R R2, SR_TID.X ;  /* 0x0000000000027919 */ /* 0x000ea40000002100 */
[----:B--2---:R-:W-:-:S04]  /*1bc70*/  SHF.R.U32.HI R2, RZ, 0x5, R2 ;  /* 0x00000005ff027819 */ /* 0x004fc80000011602 */
[----:B------:R-:W-:-:S05]  /*1bc80*/  LOP3.LUT R2, R2, 0x3, RZ, 0xc0, !PT ;  /* 0x0000000302027812 */ /* 0x000fca00078ec0ff */
[----:B------:R2:W3:Y:S02]  /*1bc90*/  SHFL.IDX PT, R14, R2, RZ, 0x1f ;  /* 0x00001fff020e7589 */ /* 0x0004e400000e0000 */
.L_x_902:
[----:B---3--:R-:W-:Y:S01]  /*1bca0*/  ISETP.NE.AND P0, PT, R14, RZ, PT ;  /* 0x000000ff0e00720c */ /* 0x008fe20003f05270 */
[----:B------:R-:W-:-:S12]  /*1bcb0*/  BSSY B0, `(.L_x_871) ;  /* 0x000002e000007945 */ /* 0x000fd80003800000 */
[----:B------:R-:W-:Y:S05]  /*1bcc0*/  @P0 BRA `(.L_x_872) ;  /* 0x0000000000b00947 */ /* 0x000fea0003800000 */
[----:B------:R-:W-:-:S03]  /*1bcd0*/  UMOV UR4, 0xffffffff ;  /* 0xffffffff00047882 */ /* 0x000fc60000000000 */
[----:B------:R-:W-:Y:S05]  /*1bce0*/  BRA.DIV UR4, `(.L_x_873) ;  /* 0x0000000a04c47947 */ /* 0x000fea000b800000 */
[----:B------:R-:W-:-:S13]  /*1bcf0*/  ELECT P6, URZ, PT ;  /* 0x00000000003f782f */ /* 0x000fda00038c0000 */
.L_x_905:
[----:B------:R-:W-:Y:S05]  /*1bd00*/  @!P6 BRA `(.L_x_872) ;  /* 0x0000000000a0e947 */ /* 0x000fea0003800000 */
[----:B--2---:R-:W2:Y:S02]  /*1bd10*/  LDL.LU R2, [R1+0x20] ;  /* 0x0000200001027983 */ /* 0x004ea40000300800 */
[----:B--2---:R-:W-:-:S04]  /*1bd20*/  LOP3.LUT R2, R2, 0x2, RZ, 0xfc, !PT ;  /* 0x0000000202027812 */ /* 0x004fc800078efcff */
[----:B------:R-:W-:-:S13]  /*1bd30*/  ISETP.NE.AND P0, PT, R2, 0x3, PT ;  /* 0x000000030200780c */ /* 0x000fda0003f05270 */
[----:B------:R-:W-:Y:S05]  /*1bd40*/  @!P0 BRA `(.L_x_874) ;  /* 0x0000000000048947 */ /* 0x000fea0003800000 */
[----:B------:R-:W-:Y:S01]  /*1bd50*/  BPT.TRAP 0x1 ;  /* 0x000000040000795c */ /* 0x000fe20000300000 */
.L_x_874:
[----:B-1----:R-:W2:Y:S04]  /*1bd60*/  LDL R3, [R1] ;  /* 0x0000000001037983 */ /* 0x002ea80000100800 */
[----:B------:R-:W3:Y:S01]  /*1bd70*/  LDL.LU R7, [R1+0x4] ;  /* 0x0000040001077983 */ /* 0x000ee20000300800 */
[----:B------:R-:W-:-:S04]  /*1bd80*/  VIADD R2, R0, 0x2e840 ;  /* 0x0002e84000027836 */ /* 0x000fc80000000000 */
[C---:B--2---:R-:W-:Y:S02]  /*1bd90*/  IMAD R6, R3.reuse, 0x8, R2 ;  /* 0x0000000803067824 */ /* 0x044fe400078e0202 */
[----:B------:R-:W-:Y:S01]  /*1bda0*/  VIADD R3, R3, 0x1 ;  /* 0x0000000103037836 */ /* 0x000fe20000000000 */
[----:B---3--:R-:W-:-:S04]  /*1bdb0*/  SHF.L.U32 R5, R7, 0x1f, RZ ;  /* 0x0000001f07057819 */ /* 0x008fc800000006ff */
[C---:B------:R-:W-:Y:S01]  /*1bdc0*/  ISETP.NE.AND P2, PT, R3.reuse, 0x2, PT ;  /* 0x000000020300780c */ /* 0x040fe20003f45270 */
[----:B------:R-:W1:Y:S03]  /*1bdd0*/  SYNCS.PHASECHK.TRANS64.TRYWAIT P1, [R6+URZ], R5 ;  /* 0x00000005060075a7 */ /* 0x000e66000802017f */
[----:B------:R-:W-:Y:S02]  /*1bde0*/  SEL R4, RZ, 0x1, P2 ;  /* 0x00000001ff047807 */ /* 0x000fe40001000000 */
[----:B------:R-:W-:Y:S02]  /*1bdf0*/  SEL R3, R3, RZ, P2 ;  /* 0x000000ff03037207 */ /* 0x000fe40001000000 */
[----:B------:R-:W-:-:S03]  /*1be00*/  LOP3.LUT R4, R7, R4, RZ, 0x3c, !PT ;  /* 0x0000000407047212 */ /* 0x000fc600078e3cff */
[----:B------:R-:W-:Y:S01]  /*1be10*/  IMAD R7, R3, 0x8, R2 ;  /* 0x0000000803077824 */ /* 0x000fe200078e0202 */
[----:B------:R-:W-:Y:S01]  /*1be20*/  SHF.L.U32 R2, R4, 0x1f, RZ ;  /* 0x0000001f04027819 */ /* 0x000fe200000006ff */
[----:B-1----:R-:W-:Y:S06]  /*1be30*/  @!P1 BRA `(.L_x_875) ;  /* 0x0000000800909947 */ /* 0x002fec0003800000 */
.L_x_906:
[----:B------:R-:W2:Y:S02]  /*1be40*/  SYNCS.PHASECHK.TRANS64.TRYWAIT P1, [R7+URZ], R2 ;  /* 0x00000002070075a7 */ /* 0x000ea4000802017f */
[----:B--2---:R-:W-:Y:S05]  /*1be50*/  @!P1 BRA `(.L_x_876) ;  /* 0x00000008009c9947 */ /* 0x004fea0003800000 */
.L_x_907:
[----:B------:R-:W-:Y:S05]  /*1be60*/  @!P0 BRA `(.L_x_877) ;  /* 0x0000000000048947 */ /* 0x000fea0003800000 */
[----:B------:R-:W-:Y:S01]  /*1be70*/  BPT.TRAP 0x1 ;  /* 0x000000040000795c */ /* 0x000fe20000300000 */
.L_x_877:
[----:B------:R-:W3:Y:S02]  /*1be80*/  LDL.LU R4, [R1] ;  /* 0x0000000001047983 */ /* 0x000ee40000300800 */
[----:B---3--:R-:W-:-:S04]  /*1be90*/  IMAD R4, R4, 0x8, R0 ;  /* 0x0000000804047824 */ /* 0x008fc800078e0200 */
[----:B------:R-:W3:Y:S02]  /*1bea0*/  SYNCS.PHASECHK.TRANS64.TRYWAIT P1, [R4+URZ+0x2e860], R5 ;  /* 0x02e86005040075a7 */ /* 0x000ee4000802017f */
[----:B---3--:R-:W-:Y:S05]  /*1beb0*/  @!P1 BRA `(.L_x_878) ;  /* 0x0000000800989947 */ /* 0x008fea0003800000 */
.L_x_908:
[----:B------:R-:W-:Y:S05]  /*1bec0*/  @!P0 BRA `(.L_x_879) ;  /* 0x0000000000048947 */ /* 0x000fea0003800000 */
[----:B------:R-:W-:Y:S01]  /*1bed0*/  BPT.TRAP 0x1 ;  /* 0x000000040000795c */ /* 0x000fe20000300000 */
.L_x_879:
[----:B------:R-:W-:-:S04]  /*1bee0*/  IMAD R3, R3, 0x8, R0 ;  /* 0x0000000803037824 */ /* 0x000fc800078e0200 */
[----:B------:R-:W4:Y:S02]  /*1bef0*/  SYNCS.PHASECHK.TRANS64.TRYWAIT P1, [R3+URZ+0x2e860], R2 ;  /* 0x02e86002030075a7 */ /* 0x000f24000802017f */
[----:B----4-:R-:W-:Y:S05]  /*1bf00*/  @!P1 BRA `(.L_x_880) ;  /* 0x0000000800989947 */ /* 0x010fea0003800000 */
.L_x_909:
[----:B------:R-:W-:Y:S05]  /*1bf10*/  @!P0 BRA `(.L_x_881) ;  /* 0x0000000000048947 */ /* 0x000fea0003800000 */
[----:B------:R-:W-:Y:S01]  /*1bf20*/  BPT.TRAP 0x1 ;  /* 0x000000040000795c */ /* 0x000fe20000300000 */
.L_x_881:
[----:B------:R-:W5:Y:S02]  /*1bf30*/  SYNCS.PHASECHK.TRANS64.TRYWAIT P0, [R4+URZ+0x2e880], R5 ;  /* 0x02e88005040075a7 */ /* 0x000f64000800017f */
[----:B-----5:R-:W-:Y:S05]  /*1bf40*/  @!P0 BRA `(.L_x_882) ;  /* 0x00000008009c8947 */ /* 0x020fea0003800000 */
.L_x_883:
[----:B------:R1:W1:Y:S02]  /*1bf50*/  SYNCS.PHASECHK.TRANS64.TRYWAIT P0, [R3+URZ+0x2e880], R2 ;  /* 0x02e88002030075a7 */ /* 0x000264000800017f */
[----:B-1----:R-:W-:Y:S05]  /*1bf60*/  @!P0 NANOSLEEP.SYNCS 0x989680 ;  /* 0x009896800000895d */ /* 0x002fea0003900000 */
[----:B------:R-:W1:Y:S02]  /*1bf70*/  @!P0 SYNCS.PHASECHK.TRANS64 P0, [R3+URZ+0x2e880], R2 ;  /* 0x02e88002030085a7 */ /* 0x000e64000800007f */
[----:B-1----:R-:W-:Y:S05]  /*1bf80*/  @!P0 BRA `(.L_x_883) ;  /* 0xfffffffc00f08947 */ /* 0x002fea000383ffff */
.L_x_872:
[----:B------:R-:W-:Y:S05]  /*1bf90*/  BSYNC B0 ;  /* 0x0000000000007941 */ /* 0x000fea0003800000 */
.L_x_871:
[----:B------:R-:W-:Y:S05]  /*1bfa0*/  EXIT ;  /* 0x000000000000794d */ /* 0x000fea0003800000 */
.L_x_722:
[----:B-1----:R-:W-:-:S04]  /*1bfb0*/  IMAD.U32 R3, RZ, RZ, UR37 ;  /* 0x00000025ff037e24 */ /* 0x002fc8000f8e00ff */
[----:B------:R1:W2:Y:S03]  /*1bfc0*/  SYNCS.PHASECHK.TRANS64.TRYWAIT P1, [R3+URZ+0x2e800], R0 ;  /* 0x02e80000030075a7 */ /* 0x0002a6000802017f */
[----:B--2---:R-:W-:Y:S05]  /*1bfd0*/  @!P1 NANOSLEEP.SYNCS 0x989680 ;  /* 0x009896800000995d */ /* 0x004fea0003900000 */
[----:B------:R-:W2:Y:S02]  /*1bfe0*/  @!P1 SYNCS.PHASECHK.TRANS64 P1, [R3+URZ+0x2e800], R0 ;  /* 0x02e80000030095a7 */ /* 0x000ea4000802007f */
[----:B--2---:R-:W-:Y:S05]  /*1bff0*/  @!P1 BRA `(.L_x_722) ;  /* 0xfffffffc00ec9947 */ /* 0x004fea000383ffff */
[----:B------:R-:W-:Y:S05]  /*1c000*/  BRA `(.L_x_884) ;  /* 0xfffffe5c00247947 */ /* 0x000fea000383ffff */
.L_x_726:
[----:B--2---:R2:W3:Y:S02]  /*1c010*/  SYNCS.PHASECHK.TRANS64.TRYWAIT P1, [R5+URZ+0x2e830], R0 ;  /* 0x02e83000050075a7 */ /* 0x0044e4000802017f */
[----:B---3--:R-:W-:Y:S05]  /*1c020*/  @!P1 NANOSLEEP.SYNCS 0x989680 ;  /* 0x009896800000995d */ /* 0x008fea0003900000 */
[----:B------:R-:W3:Y:S02]  /*1c030*/  @!P1 SYNCS.PHASECHK.TRANS64 P1, [R5+URZ+0x2e830], R0 ;  /* 0x02e83000050095a7 */ /* 0x000ee4000802007f */
[----:B---3--:R-:W-:Y:S05]  /*1c040*/  @!P1 BRA `(.L_x_726) ;  /* 0xfffffffc00f09947 */ /* 0x008fea000383ffff */
[----:B------:R-:W-:Y:S05]  /*1c050*/  BRA `(.L_x_725) ;  /* 0xfffffe5c003c7947 */ /* 0x000fea000383ffff */
.L_x_742:
[----:B--2---:R-:W-:-:S04]  /*1c060*/  IMAD.U32 R15, RZ, RZ, UR6 ;  /* 0x00000006ff0f7e24 */ /* 0x004fc8000f8e00ff */
[----:B------:R2:W3:Y:S03]  /*1c070*/  SYNCS.PHASECHK.TRANS64.TRYWAIT P1, [R15+URZ+0x2e830], R12 ;  /* 0x02e8300c0f0075a7 */ /* 0x0004e6000802017f */
[----:B---3--:R-:W-:Y:S05]  /*1c080*/  @!P1 NANOSLEEP.SYNCS 0x989680 ;  /* 0x009896800000995d */ /* 0x008fea0003900000 */
[----:B------:R-:W3:Y:S02]  /*1c090*/  @!P1 SYNCS.PHASECHK.TRANS64 P1, [R15+URZ+0x2e830], R12 ;  /* 0x02e8300c0f0095a7 */ /* 0x000ee4000802007f */
[----:B---3--:R-:W-:Y:S05]  /*1c0a0*/  @!P1 BRA `(.L_x_742) ;  /* 0xfffffffc00ec9947 */ /* 0x008fea000383ffff */
[----:B------:R-:W-:Y:S05]  /*1c0b0*/  BRA `(.L_x_739) ;  /* 0xfffffeb000587947 */ /* 0x000fea000383ffff */
.L_x_746:
[----:B--2---:R-:W-:-:S04]  /*1c0c0*/  IMAD.U32 R15, RZ, RZ, UR6 ;  /* 0x00000006ff0f7e24 */ /* 0x004fc8000f8e00ff */
[----:B------:R2:W3:Y:S03]  /*1c0d0*/  SYNCS.PHASECHK.TRANS64.TRYWAIT P1, [R15+URZ+0x2e850], R12 ;  /* 0x02e8500c0f0075a7 */ /* 0x0004e6000802017f */
[----:B---3--:R-:W-:Y:S05]  /*1c0e0*/  @!P1 NANOSLEEP.SYNCS 0x989680 ;  /* 0x009896800000995d */ /* 0x008fea0003900000 */
[----:B------:R-:W3:Y:S02]  /*1c0f0*/  @!P1 SYNCS.PHASECHK.TRANS64 P1, [R15+URZ+0x2e850], R12 ;  /* 0x02e8500c0f0095a7 */ /* 0x000ee4000802007f */
[----:B---3--:R-:W-:Y:S05]  /*1c100*/  @!P1 BRA `(.L_x_746) ;  /* 0xfffffffc00ec9947 */ /* 0x008fea000383ffff */
[----:B------:R-:W-:Y:S05]  /*1c110*/  BRA `(.L_x_743) ;  /* 0xfffffebc00447947 */ /* 0x000fea000383ffff */
.L_x_764:
[----:B--2---:R-:W-:-:S04]  /*1c120*/  IMAD.U32 R3, RZ, RZ, UR6 ;  /* 0x00000006ff037e24 */ /* 0x004fc8000f8e00ff */
[----:B------:R2:W3:Y:S03]  /*1c130*/  SYNCS.PHASECHK.TRANS64.TRYWAIT P1, [R3+URZ+0x2e830], R0 ;  /* 0x02e83000030075a7 */ /* 0x0004e6000802017f */
[----:B---3--:R-:W-:Y:S05]  /*1c140*/  @!P1 NANOSLEEP.SYNCS 0x989680 ;  /* 0x009896800000995d */ /* 0x008fea0003900000 */
[----:B------:R-:W3:Y:S02]  /*1c150*/  @!P1 SYNCS.PHASECHK.TRANS64 P1, [R3+URZ+0x2e830], R0 ;  /* 0x02e83000030095a7 */ /* 0x000ee4000802007f */
[----:B---3--:R-:W-:Y:S05]  /*1c160*/  @!P1 BRA `(.L_x_764) ;  /* 0xfffffffc00ec9947 */ /* 0x008fea000383ffff */
[----:B------:R-:W-:Y:S05]  /*1c170*/  BRA `(.L_x_761) ;  /* 0xffffff0c00ac7947 */ /* 0x000fea000383ffff */
.L_x_768:
[----:B--2---:R-:W-:-:S04]  /*1c180*/  IMAD.U32 R3, RZ, RZ, UR6 ;  /* 0x00000006ff037e24 */ /* 0x004fc8000f8e00ff */
[----:B------:R2:W3:Y:S03]  /*1c190*/  SYNCS.PHASECHK.TRANS64.TRYWAIT P1, [R3+URZ+0x2e850], R0 ;  /* 0x02e85000030075a7 */ /* 0x0004e6000802017f */
[----:B---3--:R-:W-:Y:S05]  /*1c1a0*/  @!P1 NANOSLEEP.SYNCS 0x989680 ;  /* 0x009896800000995d */ /* 0x008fea0003900000 */
[----:B------:R-:W3:Y:S02]  /*1c1b0*/  @!P1 SYNCS.PHASECHK.TRANS64 P1, [R3+URZ+0x2e850], R0 ;  /* 0x02e85000030095a7 */ /* 0x000ee4000802007f */
[----:B---3--:R-:W-:Y:S05]  /*1c1c0*/  @!P1 BRA `(.L_x_768) ;  /* 0xfffffffc00ec9947 */ /* 0x008fea000383ffff */
[----:B------:R-:W-:Y:S05]  /*1c1d0*/  BRA `(.L_x_765) ;  /* 0xffffff1800b07947 */ /* 0x000fea000383ffff */
.L_x_775:
[----:B--2---:R-:W-:-:S04]  /*1c1e0*/  IMAD.U32 R3, RZ, RZ, UR6 ;  /* 0x00000006ff037e24 */ /* 0x004fc8000f8e00ff */
[----:B------:R2:W3:Y:S03]  /*1c1f0*/  SYNCS.PHASECHK.TRANS64.TRYWAIT P1, [R3+URZ+0x2e830], R0 ;  /* 0x02e83000030075a7 */ /* 0x0004e6000802017f */
[----:B---3--:R-:W-:Y:S05]  /*1c200*/  @!P1 NANOSLEEP.SYNCS 0x989680 ;  /* 0x009896800000995d */ /* 0x008fea0003900000 */
[----:B------:R-:W3:Y:S02]  /*1c210*/  @!P1 SYNCS.PHASECHK.TRANS64 P1, [R3+URZ+0x2e830], R0 ;  /* 0x02e83000030095a7 */ /* 0x000ee4000802007f */
[----:B---3--:R-:W-:Y:S05]  /*1c220*/  @!P1 BRA `(.L_x_775) ;  /* 0xfffffffc00ec9947 */ /* 0x008fea000383ffff */
[----:B------:R-:W-:Y:S05]  /*1c230*/  BRA `(.L_x_772) ;  /* 0xffffff4400287947 */ /* 0x000fea000383ffff */
.L_x_779:
[----:B--2---:R-:W-:-:S04]  /*1c240*/  IMAD.U32 R3, RZ, RZ, UR6 ;  /* 0x00000006ff037e24 */ /* 0x004fc8000f8e00ff */
[----:B------:R2:W3:Y:S03]  /*1c250*/  SYNCS.PHASECHK.TRANS64.TRYWAIT P1, [R3+URZ+0x2e850], R0 ;  /* 0x02e85000030075a7 */ /* 0x0004e6000802017f */
[----:B---3--:R-:W-:Y:S05]  /*1c260*/  @!P1 NANOSLEEP.SYNCS 0x989680 ;  /* 0x009896800000995d */ /* 0x008fea0003900000 */
[----:B------:R-:W3:Y:S02]  /*1c270*/  @!P1 SYNCS.PHASECHK.TRANS64 P1, [R3+URZ+0x2e850], R0 ;  /* 0x02e85000030095a7 */ /* 0x000ee4000802007f */
[----:B---3--:R-:W-:Y:S05]  /*1c280*/  @!P1 BRA `(.L_x_779) ;  /* 0xfffffffc00ec9947 */ /* 0x008fea000383ffff */
[----:B------:R-:W-:Y:S05]  /*1c290*/  BRA `(.L_x_776) ;  /* 0xffffff5000207947 */ /* 0x000fea000383ffff */
.L_x_793:
[----:B--2---:R-:W-:-:S04]  /*1c2a0*/  IMAD.U32 R7, RZ, RZ, UR5 ;  /* 0x00000005ff077e24 */ /* 0x004fc8000f8e00ff */
[----:B------:R2:W3:Y:S03]  /*1c2b0*/  SYNCS.PHASECHK.TRANS64.TRYWAIT P1, [R7+URZ+0x2e850], R4 ;  /* 0x02e85004070075a7 */ /* 0x0004e6000802017f */
[----:B---3--:R-:W-:Y:S05]  /*1c2c0*/  @!P1 NANOSLEEP.SYNCS 0x989680 ;  /* 0x009896800000995d */ /* 0x008fea0003900000 */
[----:B------:R-:W3:Y:S02]  /*1c2d0*/  @!P1 SYNCS.PHASECHK.TRANS64 P1, [R7+URZ+0x2e850], R4 ;  /* 0x02e85004070095a7 */ /* 0x000ee4000802007f */
[----:B---3--:R-:W-:Y:S05]  /*1c2e0*/  @!P1 BRA `(.L_x_793) ;  /* 0xfffffffc00ec9947 */ /* 0x008fea000383ffff */
[----:B------:R-:W-:Y:S05]  /*1c2f0*/  BRA `(.L_x_792) ;  /* 0xffffff9c00dc7947 */ /* 0x000fea000383ffff */
.L_x_825:
[----:B------:R-:W-:Y:S02]  /*1c300*/  IMAD.MOV.U32 R13, RZ, RZ, R19 ;  /* 0x000000ffff0d7224 */ /* 0x000fe400078e0013 */
[----:B------:R-:W-:Y:S02]  /*1c310*/  IMAD.MOV.U32 R12, RZ, RZ, RZ ;  /* 0x000000ffff0c7224 */ /* 0x000fe400078e00ff */
[----:B------:R-:W-:Y:S02]  /*1c320*/  IMAD.MOV.U32 R11, RZ, RZ, 0x1f ;  /* 0x0000001fff0b7424 */ /* 0x000fe400078e00ff */
[----:B------:R-:W-:-:S07]  /*1c330*/  IMAD.MOV.U32 R15, RZ, RZ, -0x1 ;  /* 0xffffffffff0f7424 */ /* 0x000fce00078e00ff */
[----:B---3--:R-:W-:Y:S05]  /*1c340*/  WARPSYNC.COLLECTIVE R15, `(.L_x_885) ;  /* 0x000000000f087348 */ /* 0x008fea0003c00000 */
[----:B------:R1:W2:Y:S02]  /*1c350*/  SHFL.IDX P6, R14, R13, R12, R11 ;  /* 0x0000000c0d0e7389 */ /* 0x0002a400000c000b */
[----:B-123--:R-:W-:Y:S01]  /*1c360*/  ENDCOLLECTIVE ;  /* 0x000000000000791b */ /* 0x00efe20003800000 */
.L_x_885:
[----:B------:R-:W-:Y:S05]  /*1c370*/  BRA `(.L_x_886) ;  /* 0xffffffd400887947 */ /* 0x000fea000383ffff */
.L_x_827:
[----:B------:R-:W-:Y:S01]  /*1c380*/  BSSY B0, `(.L_x_887) ;  /* 0x0000006000007945 */ /* 0x000fe20003800000 */
[----:B------:R-:W-:-:S07]  /*1c390*/  IMAD.MOV.U32 R15, RZ, RZ, -0x1 ;  /* 0xffffffffff0f7424 */ /* 0x000fce00078e00ff */
[----:B-1----:R-:W-:Y:S05]  /*1c3a0*/  WARPSYNC.COLLECTIVE R15, `(.L_x_888) ;  /* 0x000000000f0c7348 */ /* 0x002fea0003c00000 */
[----:B------:R-:W-:Y:S02]  /*1c3b0*/  ELECT P6, UR62, PT ;  /* 0x00000000003e782f */ /* 0x000fe400038c0000 */
[----:B------:R-:W-:Y:S01]  /*1c3c0*/  MOV R14, UR62 ;  /* 0x0000003e000e7c02 */ /* 0x000fe20008000f00 */
[----:B-1----:R-:W-:Y:S10]  /*1c3d0*/  ENDCOLLECTIVE ;  /* 0x000000000000791b */ /* 0x002ff40003800000 */
.L_x_888:
[----:B------:R-:W-:Y:S05]  /*1c3e0*/  BSYNC B0 ;  /* 0x0000000000007941 */ /* 0x000fea0003800000 */
.L_x_887:
[----:B------:R-:W-:Y:S05]  /*1c3f0*/  BRA `(.L_x_889) ;  /* 0xffffffd400847947 */ /* 0x000fea000383ffff */
.L_x_830:
[----:B--2---:R2:W3:Y:S02]  /*1c400*/  SYNCS.PHASECHK.TRANS64.TRYWAIT P3, [R4+URZ+0x2e880], R3 ;  /* 0x02e88003040075a7 */ /* 0x0044e4000806017f */
[----:B---3--:R-:W-:Y:S05]  /*1c410*/  @!P3 NANOSLEEP.SYNCS 0x989680 ;  /* 0x009896800000b95d */ /* 0x008fea0003900000 */
[----:B------:R-:W3:Y:S02]  /*1c420*/  @!P3 SYNCS.PHASECHK.TRANS64 P3, [R4+URZ+0x2e880], R3 ;  /* 0x02e880030400b5a7 */ /* 0x000ee4000806007f */
[----:B---3--:R-:W-:Y:S05]  /*1c430*/  @!P3 BRA `(.L_x_830) ;  /* 0xfffffffc00f0b947 */ /* 0x008fea000383ffff */
[----:B------:R-:W-:Y:S05]  /*1c440*/  BRA `(.L_x_890) ;  /* 0xffffffd400e07947 */ /* 0x000fea000383ffff */
.L_x_832:
[----:B---3--:R3:W4:Y:S02]  /*1c450*/  SYNCS.PHASECHK.TRANS64.TRYWAIT P3, [R4+URZ+0x2e840], R3 ;  /* 0x02e84003040075a7 */ /* 0x008724000806017f */
[----:B----4-:R-:W-:Y:S05]  /*1c460*/  @!P3 NANOSLEEP.SYNCS 0x989680 ;  /* 0x009896800000b95d */ /* 0x010fea0003900000 */
[----:B------:R-:W4:Y:S02]  /*1c470*/  @!P3 SYNCS.PHASECHK.TRANS64 P3, [R4+URZ+0x2e840], R3 ;  /* 0x02e840030400b5a7 */ /* 0x000f24000806007f */
[----:B----4-:R-:W-:Y:S05]  /*1c480*/  @!P3 BRA `(.L_x_832) ;  /* 0xfffffffc00f0b947 */ /* 0x010fea000383ffff */
[----:B------:R-:W-:Y:S05]  /*1c490*/  BRA `(.L_x_891) ;  /* 0xffffffd800387947 */ /* 0x000fea000383ffff */
.L_x_835:
[----:B--2---:R-:W-:-:S04]  /*1c4a0*/  IMAD.U32 R3, RZ, RZ, UR40 ;  /* 0x00000028ff037e24 */ /* 0x004fc8000f8e00ff */
[----:B------:R2:W3:Y:S03]  /*1c4b0*/  SYNCS.PHASECHK.TRANS64.TRYWAIT P0, [R3+URZ+0x2e820], R2 ;  /* 0x02e82002030075a7 */ /* 0x0004e6000800017f */
[----:B---3--:R-:W-:Y:S05]  /*1c4c0*/  @!P0 NANOSLEEP.SYNCS 0x989680 ;  /* 0x009896800000895d */ /* 0x008fea0003900000 */
[----:B------:R-:W3:Y:S02]  /*1c4d0*/  @!P0 SYNCS.PHASECHK.TRANS64 P0, [R3+URZ+0x2e820], R2 ;  /* 0x02e82002030085a7 */ /* 0x000ee4000800007f */
[----:B---3--:R-:W-:Y:S05]  /*1c4e0*/  @!P0 BRA `(.L_x_835) ;  /* 0xfffffffc00ec8947 */ /* 0x008fea000383ffff */
[----:B------:R-:W-:Y:S05]  /*1c4f0*/  BRA `(.L_x_892) ;  /* 0xffffffd800e47947 */ /* 0x000fea000383ffff */
.L_x_841:
[----:B-1----:R1:W4:Y:S02]  /*1c500*/  SYNCS.PHASECHK.TRANS64.TRYWAIT P0, [R4+URZ+0x2e880], R3 ;  /* 0x02e88003040075a7 */ /* 0x002324000800017f */
[----:B----4-:R-:W-:Y:S05]  /*1c510*/  @!P0 NANOSLEEP.SYNCS 0x989680 ;  /* 0x009896800000895d */ /* 0x010fea0003900000 */
[----:B------:R-:W4:Y:S02]  /*1c520*/  @!P0 SYNCS.PHASECHK.TRANS64 P0, [R4+URZ+0x2e880], R3 ;  /* 0x02e88003040085a7 */ /* 0x000f24000800007f */
[----:B----4-:R-:W-:Y:S05]  /*1c530*/  @!P0 BRA `(.L_x_841) ;  /* 0xfffffffc00f08947 */ /* 0x010fea000383ffff */
[----:B------:R-:W-:Y:S05]  /*1c540*/  BRA `(.L_x_893) ;  /* 0xffffffdc00887947 */ /* 0x000fea000383ffff */
.L_x_846:
[----:B---3--:R3:W4:Y:S02]  /*1c550*/  SYNCS.PHASECHK.TRANS64.TRYWAIT P0, [R4+URZ+0x2e840], R3 ;  /* 0x02e84003040075a7 */ /* 0x008724000800017f */
[----:B----4-:R-:W-:Y:S05]  /*1c560*/  @!P0 NANOSLEEP.SYNCS 0x989680 ;  /* 0x009896800000895d */ /* 0x010fea0003900000 */
[----:B------:R-:W4:Y:S02]  /*1c570*/  @!P0 SYNCS.PHASECHK.TRANS64 P0, [R4+URZ+0x2e840], R3 ;  /* 0x02e84003040085a7 */ /* 0x000f24000800007f */
[----:B----4-:R-:W-:Y:S05]  /*1c580*/  @!P0 BRA `(.L_x_846) ;  /* 0xfffffffc00f08947 */ /* 0x010fea000383ffff */
[----:B------:R-:W-:Y:S05]  /*1c590*/  BRA `(.L_x_894) ;  /* 0xffffffe000087947 */ /* 0x000fea000383ffff */
.L_x_852:
[----:B-1----:R1:W4:Y:S02]  /*1c5a0*/  SYNCS.PHASECHK.TRANS64.TRYWAIT P3, [R19+URZ+0x2e870], R2 ;  /* 0x02e87002130075a7 */ /* 0x002324000806017f */
[----:B----4-:R-:W-:Y:S05]  /*1c5b0*/  @!P3 NANOSLEEP.SYNCS 0x989680 ;  /* 0x009896800000b95d */ /* 0x010fea0003900000 */
[----:B------:R-:W4:Y:S02]  /*1c5c0*/  @!P3 SYNCS.PHASECHK.TRANS64 P3, [R19+URZ+0x2e870], R2 ;  /* 0x02e870021300b5a7 */ /* 0x000f24000806007f */
[----:B----4-:R-:W-:Y:S05]  /*1c5d0*/  @!P3 BRA `(.L_x_852) ;  /* 0xfffffffc00f0b947 */ /* 0x010fea000383ffff */
[----:B------:R-:W-:Y:S05]  /*1c5e0*/  BRA `(.L_x_895) ;  /* 0xffffffe000a47947 */ /* 0x000fea000383ffff */
.L_x_854:
[----:B-1----:R1:W4:Y:S02]  /*1c5f0*/  SYNCS.PHASECHK.TRANS64.TRYWAIT P3, [R19+URZ+0x2e860], R3 ;  /* 0x02e86003130075a7 */ /* 0x002324000806017f */
[----:B----4-:R-:W-:Y:S05]  /*1c600*/  @!P3 NANOSLEEP.SYNCS 0x989680 ;  /* 0x009896800000b95d */ /* 0x010fea0003900000 */
[----:B------:R-:W4:Y:S02]  /*1c610*/  @!P3 SYNCS.PHASECHK.TRANS64 P3, [R19+URZ+0x2e860], R3 ;  /* 0x02e860031300b5a7 */ /* 0x000f24000806007f */
[----:B----4-:R-:W-:Y:S05]  /*1c620*/  @!P3 BRA `(.L_x_854) ;  /* 0xfffffffc00f0b947 */ /* 0x010fea000383ffff */
[----:B------:R-:W-:Y:S05]  /*1c630*/  BRA `(.L_x_896) ;  /* 0xffffffe000ac7947 */ /* 0x000fea000383ffff */
.L_x_861:
[----:B--2---:R2:W3:Y:S02]  /*1c640*/  SYNCS.PHASECHK.TRANS64.TRYWAIT P0, [R17+URZ+0x2e870], R0 ;  /* 0x02e87000110075a7 */ /* 0x0044e4000800017f */
[----:B---3--:R-:W-:Y:S05]  /*1c650*/  @!P0 NANOSLEEP.SYNCS 0x989680 ;  /* 0x009896800000895d */ /* 0x008fea0003900000 */
[----:B------:R-:W3:Y:S02]  /*1c660*/  @!P0 SYNCS.PHASECHK.TRANS64 P0, [R17+URZ+0x2e870], R0 ;  /* 0x02e87000110085a7 */ /* 0x000ee4000800007f */
[----:B---3--:R-:W-:Y:S05]  /*1c670*/  @!P0 BRA `(.L_x_861) ;  /* 0xfffffffc00f08947 */ /* 0x008fea000383ffff */
[----:B------:R-:W-:Y:S05]  /*1c680*/  BRA `(.L_x_897) ;  /* 0xffffffe800d87947 */ /* 0x000fea000383ffff */
.L_x_863:
[----:B--2---:R2:W3:Y:S02]  /*1c690*/  SYNCS.PHASECHK.TRANS64.TRYWAIT P0, [R17+URZ+0x2e860], R0 ;  /* 0x02e86000110075a7 */ /* 0x0044e4000800017f */
[----:B---3--:R-:W-:Y:S05]  /*1c6a0*/  @!P0 NANOSLEEP.SYNCS 0x989680 ;  /* 0x009896800000895d */ /* 0x008fea0003900000 */
[----:B------:R-:W3:Y:S02]  /*1c6b0*/  @!P0 SYNCS.PHASECHK.TRANS64 P0, [R17+URZ+0x2e860], R0 ;  /* 0x02e86000110085a7 */ /* 0x000ee4000800007f */
[----:B---3--:R-:W-:Y:S05]  /*1c6c0*/  @!P0 BRA `(.L_x_863) ;  /* 0xfffffffc00f08947 */ /* 0x008fea000383ffff */
[----:B------:R-:W-:Y:S05]  /*1c6d0*/  BRA `(.L_x_898) ;  /* 0xffffffe800e07947 */ /* 0x000fea000383ffff */
.L_x_869:
[----:B-1----:R1:W2:Y:S02]  /*1c6e0*/  SYNCS.PHASECHK.TRANS64.TRYWAIT P0, [R0+URZ+0x2e820], R3 ;  /* 0x02e82003000075a7 */ /* 0x0022a4000800017f */
[----:B--2---:R-:W-:Y:S05]  /*1c6f0*/  @!P0 NANOSLEEP.SYNCS 0x989680 ;  /* 0x009896800000895d */ /* 0x004fea0003900000 */
[----:B------:R-:W2:Y:S02]  /*1c700*/  @!P0 SYNCS.PHASECHK.TRANS64 P0, [R0+URZ+0x2e820], R3 ;  /* 0x02e82003000085a7 */ /* 0x000ea4000800007f */
[----:B--2---:R-:W-:Y:S05]  /*1c710*/  @!P0 BRA `(.L_x_869) ;  /* 0xfffffffc00f08947 */ /* 0x004fea000383ffff */
[----:B------:R-:W-:Y:S05]  /*1c720*/  BRA `(.L_x_899) ;  /* 0xfffffff400407947 */ /* 0x000fea000383ffff */
.L_x_870:
[----:B------:R-:W2:Y:S01]  /*1c730*/  S2R R2, SR_TID.X ;  /* 0x0000000000027919 */ /* 0x000ea20000002100 */
[----:B------:R-:W-:Y:S01]  /*1c740*/  BSSY B0, `(.L_x_900) ;  /* 0x000000a000007945 */ /* 0x000fe20003800000 */
[----:B------:R-:W-:Y:S02]  /*1c750*/  IMAD.MOV.U32 R12, RZ, RZ, RZ ;  /* 0x000000ffff0c7224 */ /* 0x000fe400078e00ff */
[----:B------:R-:W-:Y:S02]  /*1c760*/  IMAD.MOV.U32 R11, RZ, RZ, 0x1f ;  /* 0x0000001fff0b7424 */ /* 0x000fe400078e00ff */
[----:B------:R-:W-:Y:S01]  /*1c770*/  IMAD.MOV.U32 R15, RZ, RZ, -0x1 ;  /* 0xffffffffff0f7424 */ /* 0x000fe200078e00ff */
[----:B--2---:R-:W-:-:S04]  /*1c780*/  SHF.R.U32.HI R2, RZ, 0x5, R2 ;  /* 0x00000005ff027819 */ /* 0x004fc80000011602 */
[----:B------:R-:W-:-:S05]  /*1c790*/  LOP3.LUT R2, R2, 0x3, RZ, 0xc0, !PT ;  /* 0x0000000302027812 */ /* 0x000fca00078ec0ff */
[----:B------:R-:W-:-:S07]  /*1c7a0*/  IMAD.MOV.U32 R13, RZ, RZ, R2 ;  /* 0x000000ffff0d7224 */ /* 0x000fce00078e0002 */
[----:B-1----:R-:W-:Y:S05]  /*1c7b0*/  WARPSYNC.COLLECTIVE R15, `(.L_x_901) ;  /* 0x000000000f087348 */ /* 0x002fea0003c00000 */
[----:B------:R2:W3:Y:S02]  /*1c7c0*/  SHFL.IDX P6, R14, R13, R12, R11 ;  /* 0x0000000c0d0e7389 */ /* 0x0004e400000c000b */
[----:B-123--:R-:W-:Y:S01]  /*1c7d0*/  ENDCOLLECTIVE ;  /* 0x000000000000791b */ /* 0x00efe20003800000 */
.L_x_901:
[----:B------:R-:W-:Y:S05]  /*1c7e0*/  BSYNC B0 ;  /* 0x0000000000007941 */ /* 0x000fea0003800000 */
.L_x_900:
[----:B------:R-:W-:Y:S05]  /*1c7f0*/  BRA `(.L_x_902) ;  /* 0xfffffff400287947 */ /* 0x000fea000383ffff */
.L_x_873:
[----:B------:R-:W-:Y:S01]  /*1c800*/  BSSY B1, `(.L_x_903) ;  /* 0x0000006000017945 */ /* 0x000fe20003800000 */
[----:B------:R-:W-:-:S07]  /*1c810*/  IMAD.MOV.U32 R15, RZ, RZ, -0x1 ;  /* 0xffffffffff0f7424 */ /* 0x000fce00078e00ff */
[----:B-12---:R-:W-:Y:S05]  /*1c820*/  WARPSYNC.COLLECTIVE R15, `(.L_x_904) ;  /* 0x000000000f0c7348 */ /* 0x006fea0003c00000 */
[----:B------:R-:W-:Y:S02]  /*1c830*/  ELECT P6, UR62, PT ;  /* 0x00000000003e782f */ /* 0x000fe400038c0000 */
[----:B------:R-:W-:Y:S01]  /*1c840*/  MOV R14, UR62 ;  /* 0x0000003e000e7c02 */ /* 0x000fe20008000f00 */
[----:B-12---:R-:W-:Y:S10]  /*1c850*/  ENDCOLLECTIVE ;  /* 0x000000000000791b */ /* 0x006ff40003800000 */
.L_x_904:
[----:B------:R-:W-:Y:S05]  /*1c860*/  BSYNC B1 ;  /* 0x0000000000017941 */ /* 0x000fea0003800000 */
.L_x_903:
[----:B------:R-:W-:Y:S05]  /*1c870*/  BRA `(.L_x_905) ;  /* 0xfffffff400207947 */ /* 0x000fea000383ffff */
.L_x_875:
[----:B-1----:R1:W2:Y:S02]  /*1c880*/  SYNCS.PHASECHK.TRANS64.TRYWAIT P1, [R6+URZ], R5 ;  /* 0x00000005060075a7 */ /* 0x0022a4000802017f */
[----:B--2---:R-:W-:Y:S05]  /*1c890*/  @!P1 NANOSLEEP.SYNCS 0x989680 ;  /* 0x009896800000995d */ /* 0x004fea0003900000 */
[----:B------:R-:W2:Y:S02]  /*1c8a0*/  @!P1 SYNCS.PHASECHK.TRANS64 P1, [R6+URZ], R5 ;  /* 0x00000005060095a7 */ /* 0x000ea4000802007f */
[----:B--2---:R-:W-:Y:S05]  /*1c8b0*/  @!P1 BRA `(.L_x_875) ;  /* 0xfffffffc00f09947 */ /* 0x004fea000383ffff */
[----:B------:R-:W-:Y:S05]  /*1c8c0*/  BRA `(.L_x_906) ;  /* 0xfffffff4005c7947 */ /* 0x000fea000383ffff */
.L_x_876:
[----:B--2---:R2:W3:Y:S02]  /*1c8d0*/  SYNCS.PHASECHK.TRANS64.TRYWAIT P1, [R7+URZ], R2 ;  /* 0x00000002070075a7 */ /* 0x0044e4000802017f */
[----:B---3--:R-:W-:Y:S05]  /*1c8e0*/  @!P1 NANOSLEEP.SYNCS 0x989680 ;  /* 0x009896800000995d */ /* 0x008fea0003900000 */
[----:B------:R-:W3:Y:S02]  /*1c8f0*/  @!P1 SYNCS.PHASECHK.TRANS64 P1, [R7+URZ], R2 ;  /* 0x00000002070095a7 */ /* 0x000ee4000802007f */
[----:B---3--:R-:W-:Y:S05]  /*1c900*/  @!P1 BRA `(.L_x_876) ;  /* 0xfffffffc00f09947 */ /* 0x008fea000383ffff */
[----:B------:R-:W-:Y:S05]  /*1c910*/  BRA `(.L_x_907) ;  /* 0xfffffff400507947 */ /* 0x000fea000383ffff */
.L_x_878:
[----:B---3--:R3:W4:Y:S02]  /*1c920*/  SYNCS.PHASECHK.TRANS64.TRYWAIT P1, [R4+URZ+0x2e860], R5 ;  /* 0x02e86005040075a7 */ /* 0x008724000802017f */
[----:B----4-:R-:W-:Y:S05]  /*1c930*/  @!P1 NANOSLEEP.SYNCS 0x989680 ;  /* 0x009896800000995d */ /* 0x010fea0003900000 */
[----:B------:R-:W4:Y:S02]  /*1c940*/  @!P1 SYNCS.PHASECHK.TRANS64 P1, [R4+URZ+0x2e860], R5 ;  /* 0x02e86005040095a7 */ /* 0x000f24000802007f */
[----:B----4-:R-:W-:Y:S05]  /*1c950*/  @!P1 BRA `(.L_x_878) ;  /* 0xfffffffc00f09947 */ /* 0x010fea000383ffff */
[----:B------:R-:W-:Y:S05]  /*1c960*/  BRA `(.L_x_908) ;  /* 0xfffffff400547947 */ /* 0x000fea000383ffff */
.L_x_880:
[----:B----4-:R4:W1:Y:S02]  /*1c970*/  SYNCS.PHASECHK.TRANS64.TRYWAIT P1, [R3+URZ+0x2e860], R2 ;  /* 0x02e86002030075a7 */ /* 0x010864000802017f */
[----:B-1----:R-:W-:Y:S05]  /*1c980*/  @!P1 NANOSLEEP.SYNCS 0x989680 ;  /* 0x009896800000995d */ /* 0x002fea0003900000 */
[----:B------:R-:W1:Y:S02]  /*1c990*/  @!P1 SYNCS.PHASECHK.TRANS64 P1, [R3+URZ+0x2e860], R2 ;  /* 0x02e86002030095a7 */ /* 0x000e64000802007f */
[----:B-1----:R-:W-:Y:S05]  /*1c9a0*/  @!P1 BRA `(.L_x_880) ;  /* 0xfffffffc00f09947 */ /* 0x002fea000383ffff */
[----:B------:R-:W-:Y:S05]  /*1c9b0*/  BRA `(.L_x_909) ;  /* 0xfffffff400547947 */ /* 0x000fea000383ffff */
.L_x_882:
[----:B------:R1:W1:Y:S02]  /*1c9c0*/  SYNCS.PHASECHK.TRANS64.TRYWAIT P0, [R4+URZ+0x2e880], R5 ;  /* 0x02e88005040075a7 */ /* 0x000264000800017f */
[----:B-1----:R-:W-:Y:S05]  /*1c9d0*/  @!P0 NANOSLEEP.SYNCS 0x989680 ;  /* 0x009896800000895d */ /* 0x002fea0003900000 */
[----:B------:R-:W1:Y:S02]  /*1c9e0*/  @!P0 SYNCS.PHASECHK.TRANS64 P0, [R4+URZ+0x2e880], R5 ;  /* 0x02e88005040085a7 */ /* 0x000e64000800007f */
[----:B-1----:R-:W-:Y:S05]  /*1c9f0*/  @!P0 BRA `(.L_x_882) ;  /* 0xfffffffc00f08947 */ /* 0x002fea000383ffff */
[----:B------:R-:W-:Y:S05]  /*1ca00*/  BRA `(.L_x_883) ;  /* 0xfffffff400507947 */ /* 0x000fea000383ffff */
.L_x_910:
        /* <DEDUP_REMOVED lines=15> */
.L_x_2508:


//--------------------- .text._ZN7cutlass13device_kernelIN5flash11enable_sm90INS1_16FlashAttnFwdSm90INS1_25CollectiveMainloopFwdSm90ILi2EN4cute5tupleIJNS5_1CILi1EEES8_S8_EEENS6_IJNS7_ILi128EEENS7_ILi224EEESA_EEELi128ENS_12float_e4m3_tEfNS_4arch4Sm90ELb0ELb1ELb0ELb1ELb0ELb0ELb0ELb1ELb1ELb0ELb0ELb0EEENS1_21CollectiveEpilogueFwdINS6_IJSA_SA_SB_EEES9_NS_10bfloat16_tESF_Li256ELb1ELb0ELb0ELb1EEENS1_36VarlenDynamicPersistentTileSchedulerILi128ELi224ELi256ELi128ELb0ELb0ELb1ELb1ELb0ELb1EEEEEEEEEvNT_6ParamsE --------------------------
	.section	.text._ZN7cutlass13device_kernelIN5flash11enable_sm90INS1_16FlashAttnFwdSm90INS1_25CollectiveMainloopFwdSm90ILi2EN4cute5tupleIJNS5_1CILi1EEES8_S8_EEENS6_IJNS7_ILi128EEENS7_ILi224EEESA_EEELi128ENS_12float_e4m3_tEfNS_4arch4Sm90ELb0ELb1ELb0ELb1ELb0ELb0ELb0ELb1ELb1ELb0ELb0ELb0EEENS1_21CollectiveEpilogueFwdINS6_IJSA_SA_SB_EEES9_NS_10bfloat16_tESF_Li256ELb1ELb0ELb0ELb1EEENS1_36VarlenDynamicPersistentTileSchedulerILi128ELi224ELi256ELi128ELb0ELb0ELb1ELb1ELb0ELb1EEEEEEEEEvNT_6ParamsE,"ax",@progbits
	.align	128
.text._ZN7cutlass13device_kernelIN5flash11enable_sm90INS1_16FlashAttnFwdSm90INS1_25CollectiveMainloopFwdSm90ILi2EN4cute5tupleIJNS5_1CILi1EEES8_S8_EEENS6_IJNS7_ILi128EEENS7_ILi224EEESA_EEELi128ENS_12float_e4m3_tEfNS_4arch4Sm90ELb0ELb1ELb0ELb1ELb0ELb0ELb0ELb1ELb1ELb0ELb0ELb0EEENS1_21CollectiveEpilogueFwdINS6_IJSA_SA_SB_EEES9_NS_10bfloat16_tESF_Li256ELb1ELb0ELb0ELb1EEENS1_36VarlenDynamicPersistentTileSchedulerILi128ELi224ELi256ELi128ELb0ELb0ELb1ELb1ELb0ELb1EEEEEEEEEvNT_6ParamsE:
        .type           _ZN7cutlass13device_kernelIN5flash11enable_sm90INS1_16FlashAttnFwdSm90INS1_25CollectiveMainloopFwdSm90ILi2EN4cute5tupleIJNS5_1CILi1EEES8_S8_EEENS6_IJNS7_ILi128EEENS7_ILi224EEESA_EEELi128ENS_12float_e4m3_tEfNS_4arch4Sm90ELb0ELb1ELb0ELb1ELb0ELb0ELb0ELb1ELb1ELb0ELb0ELb0EEENS1_21CollectiveEpilogueFwdINS6_IJSA_SA_SB_EEES9_NS_10bfloat16_tESF_Li256ELb1ELb0ELb0ELb1EEENS1_36VarlenDynamicPersistentTileSchedulerILi128ELi224ELi256ELi128ELb0ELb0ELb1ELb1ELb0ELb1EEEEEEEEEvNT_6ParamsE,@function
        .size           _ZN7cutlass13device_kernelIN5flash11enable_sm90INS1_16FlashAttnFwdSm90INS1_25CollectiveMainloopFwdSm90ILi2EN4cute5tupleIJNS5_1CILi1EEES8_S8_EEENS6_IJNS7_ILi128EEENS7_ILi224EEESA_EEELi128ENS_12float_e4m3_tEfNS_4arch4Sm90ELb0ELb1ELb0ELb1ELb0ELb0ELb0ELb1ELb1ELb0ELb0ELb0EEENS1_21CollectiveEpilogueFwdINS6_IJSA_SA_SB_EEES9_NS_10bfloat16_tESF_Li256ELb1ELb0ELb0ELb1EEENS1_36VarlenDynamicPersistentTileSchedulerILi128ELi224ELi256ELi128ELb0ELb0ELb1ELb1ELb0ELb1EEEEEEEEEvNT_6ParamsE,(.L_x_2509 - _ZN7cutlass13device_kernelIN5flash11enable_sm90INS1_16FlashAttnFwdSm90INS1_25CollectiveMainloopFwdSm90ILi2EN4cute5tupleIJNS5_1CILi1EEES8_S8_EEENS6_IJNS7_ILi128EEENS7_ILi224EEESA_EEELi128ENS_12float_e4m3_tEfNS_4arch4Sm90ELb0ELb1ELb0ELb1ELb0ELb0ELb0ELb1ELb1ELb0ELb0ELb0EEENS1_21CollectiveEpilogueFwdINS6_IJSA_SA_SB_EEES9_NS_10bfloat16_tESF_Li256ELb1ELb0ELb0ELb1EEENS1_36VarlenDynamicPersistentTileSchedulerILi128ELi224ELi256ELi128ELb0ELb0ELb1ELb1ELb0ELb1EEEEEEEEEvNT_6ParamsE)
        .other          _ZN7cutlass13device_kernelIN5flash11enable_sm90INS1_16FlashAttnFwdSm90INS1_25CollectiveMainloopFwdSm90ILi2EN4cute5tupleIJNS5_1CILi1EEES8_S8_EEENS6_IJNS7_ILi128EEENS7_ILi224EEESA_EEELi128ENS_12float_e4m3_tEfNS_4arch4Sm90ELb0ELb1ELb0ELb1ELb0ELb0ELb0ELb1ELb1ELb0ELb0ELb0EEENS1_21CollectiveEpilogueFwdINS6_IJSA_SA_SB_EEES9_NS_10bfloat16_tESF_Li256ELb1ELb0ELb0ELb1EEENS1_36VarlenDynamicPersistentTileSchedulerILi128ELi224ELi256ELi128ELb0ELb0ELb1ELb1ELb0ELb1EEEEEEEEEvNT_6ParamsE,@"STO_CUDA_ENTRY STV_DEFAULT"
_ZN7cutlass13device_kernelIN5flash11enable_sm90INS1_16FlashAttnFwdSm90INS1_25CollectiveMainloopFwdSm90ILi2EN4cute5tupleIJNS5_1CILi1EEES8_S8_EEENS6_IJNS7_ILi128EEENS7_ILi224EEESA_EEELi128ENS_12float_e4m3_tEfNS_4arch4Sm90ELb0ELb1ELb0ELb1ELb0ELb0ELb0ELb1ELb1ELb0ELb0ELb0EEENS1_21CollectiveEpilogueFwdINS6_IJSA_SA_SB_EEES9_NS_10bfloat16_tESF_Li256ELb1ELb0ELb0ELb1EEENS1_36VarlenDynamicPersistentTileSchedulerILi128ELi224ELi256ELi128ELb0ELb0ELb1ELb1ELb0ELb1EEEEEEEEEvNT_6ParamsE:
        /* <DEDUP_REMOVED lines=21> */
.L_x_912:
[----:B------:R-:W-:Y:S05]  /*0150*/  BSYNC B0 ;  /* 0x0000000000007941 */ /* 0x000fea0003800000 */
.L_x_911:
        /* <DEDUP_REMOVED lines=41> */
.L_x_913:
        /* <DEDUP_REMOVED lines=22> */
.L_x_914:
        /* <DEDUP_REMOVED lines=18> */
.L_x_915:
        /* <DEDUP_REMOVED lines=22> */
.L_x_916:
        /* <DEDUP_REMOVED lines=22> */
.L_x_917:
[----:B------:R-:W-:Y:S01]  /*0930*/  PLOP3.LUT P0, PT, PT, PT, UP0, 0x80, 0x0 ;  /* 0x000000000000781c */ /* 0x000fe20003f0f008 */
[----:B------:R-:W-:Y:S01]  /*0940*/  UMOV UR40, 0x1 ;  /* 0x0000000100287882 */ /* 0x000fe20000000000 */
[----:B------:R-:W-:Y:S01]  /*0950*/  NOP ;  /* 0x0000000000007918 */ /* 0x000fe20000000000 */
[----:B------:R-:W-:Y:S01]  /*0960*/  USEL UR40, UR40, 0x2, !UP0 ;  /* 0x0000000228287887 */ /* 0x000fe2000c000000 */
[----:B------:R-:W-:Y:S01]  /*0970*/  ULDC.64 UR50, c[0x0][0x208] ;  /* 0x0000820000327ab9 */ /* 0x000fe20000000a00 */
[----:B012-4-:R-:W-:Y:S08]  /*0980*/  BAR.SYNC.DEFER_BLOCKING 0x0 ;  /* 0x0000000000007b1d */ /* 0x017ff00000010000 */
[----:B------:R-:W-:Y:S05]  /*0990*/  @!P0 BRA `(.L_x_918) ;  /* 0x0000018800f48947 */ /* 0x000fea0003800000 */
.L_x_919:
        /* <DEDUP_REMOVED lines=21> */
[----:B------:R-:W-:Y:S01]  /*0af0*/  R2UR UR49, R143 ;  /* 0x000000008f3172ca */ /* 0x000fe200000e0000 */
[----:B------:R-:W-:Y:S01]  /*0b00*/  UMOV UR47, URZ ;  /* 0x0000003f002f7c82 */ /* 0x000fe20008000000 */
[----:B------:R-:W-:Y:S01]  /*0b10*/  SHF.R.S32.HI R3, RZ, 0x1f, R0 ;  /* 0x0000001fff037819 */ /* 0x000fe20000011400 */
[----:B------:R-:W-:Y:S01]  /*0b20*/  UMOV UR46, URZ ;  /* 0x0000003f002e7c82 */ /* 0x000fe20008000000 */
[----:B------:R-:W-:Y:S02]  /*0b30*/  UMOV UR45, URZ ;  /* 0x0000003f002d7c82 */ /* 0x000fe40008000000 */
[CC--:B------:R-:W-:Y:S02]  /*0b40*/  LEA.HI R2, R3.reuse, R0.reuse, RZ, 0x7 ;  /* 0x0000000003027211 */ /* 0x0c0fe400078f38ff */
[----:B------:R-:W-:-:S02]  /*0b50*/  LEA.HI R4, R3, R0, RZ, 0x4 ;  /* 0x0000000003047211 */ /* 0x000fc400078f20ff */
[----:B------:R-:W-:-:S05]  /*0b60*/  LOP3.LUT R5, R2, 0xffffff80, RZ, 0xc0, !PT ;  /* 0xffffff8002057812 */ /* 0x000fca00078ec0ff */
[----:B------:R-:W-:Y:S01]  /*0b70*/  IMAD.IADD R17, R0, 0x1, -R5 ;  /* 0x0000000100117824 */ /* 0x000fe200078e0a05 */
[----:B------:R-:W-:Y:S02]  /*0b80*/  LEA.HI R5, R3, R0, RZ, 0x5 ;  /* 0x0000000003057211 */ /* 0x000fe400078f28ff */
[----:B------:R-:W-:Y:S02]  /*0b90*/  LOP3.LUT R3, R4, 0x3fffff0, RZ, 0xc0, !PT ;  /* 0x03fffff004037812 */ /* 0x000fe400078ec0ff */
[----:B------:R-:W-:Y:S01]  /*0ba0*/  SHF.R.S32.HI R6, RZ, 0x1f, R17 ;  /* 0x0000001fff067819 */ /* 0x000fe20000011411 */
[----:B------:R-:W-:Y:S02]  /*0bb0*/  IMAD.SHL.U32 R5, R5, 0x20, RZ ;  /* 0x0000002005057824 */ /* 0x000fe400078e00ff */
[----:B------:R-:W-:Y:S01]  /*0bc0*/  IMAD.IADD R0, R0, 0x1, -R3 ;  /* 0x0000000100007824 */ /* 0x000fe200078e0a03 */
[----:B------:R-:W-:Y:S02]  /*0bd0*/  LEA.HI R8, R6, R17, RZ, 0x2 ;  /* 0x0000001106087211 */ /* 0x000fe400078f10ff */
[----:B------:R-:W-:-:S02]  /*0be0*/  LOP3.LUT R7, R5, 0xfffffc00, RZ, 0xc0, !PT ;  /* 0xfffffc0005077812 */ /* 0x000fc400078ec0ff */
[--C-:B------:R-:W-:Y:S02]  /*0bf0*/  SHF.R.S32.HI R9, RZ, 0x2, R8.reuse ;  /* 0x00000002ff097819 */ /* 0x100fe40000011408 */
[----:B------:R-:W-:Y:S01]  /*0c00*/  SHF.R.S32.HI R10, RZ, 0x1f, R8 ;  /* 0x0000001fff0a7819 */ /* 0x000fe20000011408 */
[----:B------:R-:W-:Y:S01]  /*0c10*/  IMAD R7, R0, 0x40, R7 ;  /* 0x0000004000077824 */ /* 0x000fe200078e0207 */
[----:B------:R-:W-:Y:S02]  /*0c20*/  SHF.R.S32.HI R5, RZ, 0x4, R4 ;  /* 0x00000004ff057819 */ /* 0x000fe40000011404 */
[----:B------:R-:W-:Y:S02]  /*0c30*/  SHF.R.S32.HI R3, RZ, 0x7, R2 ;  /* 0x00000007ff037819 */ /* 0x000fe40000011402 */
[----:B------:R-:W-:Y:S02]  /*0c40*/  LEA.HI R10, R10, R9, RZ, 0x3 ;  /* 0x000000090a0a7211 */ /* 0x000fe400078f18ff */
[----:B------:R-:W-:-:S02]  /*0c50*/  LEA.HI R4, R4, R5, RZ, 0x1 ;  /* 0x0000000504047211 */ /* 0x000fc400078f08ff */
[----:B------:R-:W-:Y:S02]  /*0c60*/  LEA.HI R2, R2, R3, RZ, 0x1 ;  /* 0x0000000302027211 */ /* 0x000fe400078f08ff */
[----:B------:R-:W-:Y:S02]  /*0c70*/  LOP3.LUT R10, R10, 0xfffffff8, RZ, 0xc0, !PT ;  /* 0xfffffff80a0a7812 */ /* 0x000fe400078ec0ff */
[----:B------:R-:W-:Y:S02]  /*0c80*/  LEA.HI R6, R6, R17, RZ, 0x5 ;  /* 0x0000001106067211 */ /* 0x000fe400078f28ff */
[----:B------:R-:W-:Y:S01]  /*0c90*/  LOP3.LUT R4, R4, 0x1ffffffe, RZ, 0xc0, !PT ;  /* 0x1ffffffe04047812 */ /* 0x000fe200078ec0ff */
[----:B------:R-:W-:Y:S01]  /*0ca0*/  IMAD.IADD R9, R9, 0x1, -R10 ;  /* 0x0000000109097824 */ /* 0x000fe200078e0a0a */
[----:B------:R-:W-:Y:S02]  /*0cb0*/  LOP3.LUT R2, R2, 0x3fffffe, RZ, 0xc0, !PT ;  /* 0x03fffffe02027812 */ /* 0x000fe400078ec0ff */
[----:B------:R-:W-:Y:S01]  /*0cc0*/  SHF.R.S32.HI R6, RZ, 0x5, R6 ;  /* 0x00000005ff067819 */ /* 0x000fe20000011406 */
[----:B------:R-:W-:Y:S01]  /*0cd0*/  IMAD.IADD R4, R5, 0x1, -R4 ;  /* 0x0000000105047824 */ /* 0x000fe200078e0a04 */
[----:B------:R-:W-:Y:S01]  /*0ce0*/  LOP3.LUT R8, R8, 0x7ffffffc, RZ, 0xc0, !PT ;  /* 0x7ffffffc08087812 */ /* 0x000fe200078ec0ff */
[----:B------:R-:W-:-:S02]  /*0cf0*/  IMAD.IADD R2, R3, 0x1, -R2 ;  /* 0x0000000103027824 */ /* 0x000fc400078e0a02 */
[----:B------:R-:W-:Y:S02]  /*0d00*/  IMAD R9, R6, 0x10, R9 ;  /* 0x0000001006097824 */ /* 0x000fe400078e0209 */
[----:B------:R-:W-:Y:S02]  /*0d10*/  IMAD R229, R4, 0x8, R7 ;  /* 0x0000000804e57824 */ /* 0x000fe400078e0207 */
[----:B------:R-:W-:Y:S02]  /*0d20*/  IMAD.IADD R17, R17, 0x1, -R8 ;  /* 0x0000000111117824 */ /* 0x000fe400078e0a08 */
[----:B------:R-:W-:-:S07]  /*0d30*/  IMAD R228, R2, 0x40, R9 ;  /* 0x0000004002e47824 */ /* 0x000fce00078e0209 */
.L_x_1023:
[----:B------:R-:W-:Y:S01]  /*0d40*/  ULDC.64 UR4, c[0x0][0xa28] ;  /* 0x00028a0000047ab9 */ /* 0x000fe20000000a00 */
[----:B0-----:R-:W0:Y:S01]  /*0d50*/  LDC R19, c[0x0][0x288] ;  /* 0x0000a200ff137b82 */ /* 0x001e220000000800 */
[----:B------:R-:W-:Y:S01]  /*0d60*/  UISETP.NE.U32.AND UP0, UPT, UR4, URZ, UPT ;  /* 0x0000003f0400728c */ /* 0x000fe2000bf05070 */
[----:B------:R-:W-:-:S03]  /*0d70*/  IMAD.MOV.U32 R3, RZ, RZ, RZ ;  /* 0x000000ffff037224 */ /* 0x000fc600078e00ff */
[----:B------:R-:W-:-:S03]  /*0d80*/  UISETP.NE.AND.EX UP0, UPT, UR5, URZ, UPT, UP0 ;  /* 0x0000003f0500728c */ /* 0x000fc6000bf05300 */
[----:B------:R-:W-:Y:S01]  /*0d90*/  ULDC.64 UR4, c[0x0][0xa18] ;  /* 0x0002860000047ab9 */ /* 0x000fe20000000a00 */
[----:B-1--45:R-:W1:Y:S01]  /*0da0*/  LDC.64 R8, c[0x0][0x3f8] ;  /* 0x0000fe00ff087b82 */ /* 0x032e620000000a00 */
[----:B------:R-:W-:Y:S01]  /*0db0*/  UISETP.NE.U32.AND UP1, UPT, UR4, URZ, UPT ;  /* 0x0000003f0400728c */ /* 0x000fe2000bf25070 */
[----:B------:R-:W-:-:S03]  /*0dc0*/  PLOP3.LUT P0, PT, PT, PT, UP0, 0x80, 0x0 ;  /* 0x000000000000781c */ /* 0x000fc60003f0f008 */
[----:B------:R-:W-:-:S03]  /*0dd0*/  UISETP.NE.AND.EX UP1, UPT, UR5, URZ, UPT, UP1 ;  /* 0x0000003f0500728c */ /* 0x000fc6000bf25310 */
[----:B------:R-:W-:Y:S01]  /*0de0*/  @UP0 ULDC.64 UR4, c[0x0][0xa28] ;  /* 0x00028a0000040ab9 */ /* 0x000fe20000000a00 */
[----:B--2---:R-:W2:Y:S01]  /*0df0*/  LDC R0, c[0x0][0x404] ;  /* 0x00010100ff007b82 */ /* 0x004ea20000000800 */
[----:B------:R-:W-:Y:S01]  /*0e00*/  @UP0 UIMAD.WIDE UR4, UR49, 0x4, UR4 ;  /* 0x00000004310408a5 */ /* 0x000fe2000f8e0204 */
[----:B------:R-:W-:-:S05]  /*0e10*/  PLOP3.LUT P2, PT, PT, PT, UP1, 0x80, 0x0 ;  /* 0x000000000000781c */ /* 0x000fca0003f4f018 */
[----:B------:R-:W-:Y:S01]  /*0e20*/  @UP1 ULDC.64 UR6, c[0x0][0xa18] ;  /* 0x0002860000061ab9 */ /* 0x000fe20000000a00 */
[----:B------:R-:W-:Y:S01]  /*0e30*/  IMAD.U32 R4, RZ, RZ, UR4 ;  /* 0x00000004ff047e24 */ /* 0x000fe2000f8e00ff */
[----:B---3--:R-:W3:Y:S01]  /*0e40*/  LDC R11, c[0x0][0x2e0] ;  /* 0x0000b800ff0b7b82 */ /* 0x008ee20000000800 */
[----:B------:R-:W-:Y:S01]  /*0e50*/  IMAD.U32 R5, RZ, RZ, UR5 ;  /* 0x00000005ff057e24 */ /* 0x000fe2000f8e00ff */
[----:B------:R-:W-:-:S04]  /*0e60*/  @UP1 UIMAD.WIDE UR4, UR49, 0x4, UR6 ;  /* 0x00000004310418a5 */ /* 0x000fc8000f8e0206 */
[----:B------:R4:W5:Y:S02]  /*0e70*/  @P0 LDG.E R3, desc[UR50][R4.64] ;  /* 0x0000003204030981 */ /* 0x000964000c1e1900 */
[----:B------:R-:W-:Y:S02]  /*0e80*/  IMAD.U32 R6, RZ, RZ, UR4 ;  /* 0x00000004ff067e24 */ /* 0x000fe4000f8e00ff */
[----:B------:R-:W-:Y:S01]  /*0e90*/  IMAD.U32 R7, RZ, RZ, UR5 ;  /* 0x00000005ff077e24 */ /* 0x000fe2000f8e00ff */
[----:B------:R-:W-:-:S04]  /*0ea0*/  ULDC.64 UR4, c[0x0][0xa20] ;  /* 0x0002880000047ab9 */ /* 0x000fc80000000a00 */
[----:B0-----:R4:W5:Y:S01]  /*0eb0*/  @P2 LDG.E R19, desc[UR50][R6.64] ;  /* 0x0000003206132981 */ /* 0x001962000c1e1900 */
[----:B-1----:R-:W-:Y:S02]  /*0ec0*/  ISETP.NE.U32.AND P0, PT, R8, RZ, PT ;  /* 0x000000ff0800720c */ /* 0x002fe40003f05070 */
[----:B------:R-:W-:Y:S02]  /*0ed0*/  ISETP.NE.U32.AND P1, PT, RZ, UR4, PT ;  /* 0x00000004ff007c0c */ /* 0x000fe4000bf25070 */
[----:B------:R-:W-:Y:S02]  /*0ee0*/  ISETP.NE.AND.EX P0, PT, R9, RZ, PT, P0 ;  /* 0x000000ff0900720c */ /* 0x000fe40003f05300 */
[----:B------:R-:W-:Y:S02]  /*0ef0*/  ISETP.NE.AND.EX P1, PT, RZ, UR5, PT, P1 ;  /* 0x00000005ff007c0c */ /* 0x000fe4000bf25310 */
[----:B--2---:R-:W-:Y:S01]  /*0f00*/  SEL R0, R0, 0x1, P0 ;  /* 0x0000000100007807 */ /* 0x004fe20000000000 */
[----:B----4-:R-:W-:Y:S10]  /*0f10*/  @P2 BRA `(.L_x_920) ;  /* 0x00000000002c2947 */ /* 0x010ff40003800000 */
        /* <DEDUP_REMOVED lines=8> */
[----:B-----5:R-:W2:Y:S04]  /*0fa0*/  LDG.E R19, desc[UR50][R4.64] ;  /* 0x0000003204137981 */ /* 0x020ea8000c1e1900 */
[----:B------:R-:W2:Y:S02]  /*0fb0*/  LDG.E R6, desc[UR50][R4.64+0x4] ;  /* 0x0000043204067981 */ /* 0x000ea4000c1e1900 */
[----:B--2---:R-:W-:-:S07]  /*0fc0*/  IMAD.IADD R19, R6, 0x1, -R19 ;  /* 0x0000000106137824 */ /* 0x004fce00078e0a13 */
.L_x_920:
[----:B------:R-:W-:Y:S01]  /*0fd0*/  UMOV UR42, UR44 ;  /* 0x0000002c002a7c82 */ /* 0x000fe20008000000 */
[----:B------:R-:W-:Y:S01]  /*0fe0*/  UMOV UR36, UR49 ;  /* 0x0000003100247c82 */ /* 0x000fe20008000000 */
[----:B---3--:R-:W-:Y:S02]  /*0ff0*/  IMAD R18, R0, R11, RZ ;  /* 0x0000000b00127224 */ /* 0x008fe400078e02ff */
[----:B------:R-:W-:Y:S01]  /*1000*/  IMAD.MOV.U32 R23, RZ, RZ, R141 ;  /* 0x000000ffff177224 */ /* 0x000fe200078e008d */
[----:B------:R-:W-:Y:S06]  /*1010*/  @!P1 BRA `(.L_x_921) ;  /* 0x0000000000189947 */ /* 0x000fec0003800000 */
[----:B------:R-:W-:Y:S02]  /*1020*/  ULDC.64 UR4, c[0x0][0xa20] ;  /* 0x0002880000047ab9 */ /* 0x000fe40000000a00 */
[----:B------:R-:W-:-:S06]  /*1030*/  UIMAD.WIDE UR4, UR49, 0x4, UR4 ;  /* 0x00000004310478a5 */ /* 0x000fcc000f8e0204 */
[----:B------:R-:W-:Y:S02]  /*1040*/  IMAD.U32 R4, RZ, RZ, UR4 ;  /* 0x00000004ff047e24 */ /* 0x000fe4000f8e00ff */
[----:B------:R-:W-:-:S05]  /*1050*/  IMAD.U32 R5, RZ, RZ, UR5 ;  /* 0x00000005ff057e24 */ /* 0x000fca000f8e00ff */
[----:B------:R0:W5:Y:S01]  /*1060*/  LDG.E R18, desc[UR50][R4.64] ;  /* 0x0000003204127981 */ /* 0x000162000c1e1900 */
[----:B------:R-:W-:Y:S05]  /*1070*/  BRA `(.L_x_922) ;  /* 0x00000000002c7947 */ /* 0x000fea0003800000 */
.L_x_921:
        /* <DEDUP_REMOVED lines=9> */
[----:B------:R-:W2:Y:S02]  /*1110*/  LDG.E R7, desc[UR50][R4.64+0x4] ;  /* 0x0000043204077981 */ /* 0x000ea4000c1e1900 */
[----:B--2---:R-:W-:-:S07]  /*1120*/  IMAD.IADD R18, R7, 0x1, -R18 ;  /* 0x0000000107127824 */ /* 0x004fce00078e0a12 */
.L_x_922:
[----:B------:R-:W-:Y:S01]  /*1130*/  ULDC.64 UR6, c[0x0][0x990] ;  /* 0x0002640000067ab9 */ /* 0x000fe20000000a00 */
[----:B------:R-:W-:Y:S01]  /*1140*/  ULDC.64 UR4, c[0x0][0x998] ;  /* 0x0002660000047ab9 */ /* 0x000fe20000000a00 */
[----:B------:R-:W-:Y:S01]  /*1150*/  UISETP.NE.U32.AND UP0, UPT, UR6, URZ, UPT ;  /* 0x0000003f0600728c */ /* 0x000fe2000bf05070 */
[----:B------:R-:W-:Y:S01]  /*1160*/  IMAD.MOV.U32 R9, RZ, RZ, 0x3f800000 ;  /* 0x3f800000ff097424 */ /* 0x000fe200078e00ff */
[----:B------:R-:W-:Y:S01]  /*1170*/  UISETP.NE.U32.AND UP1, UPT, UR4, URZ, UPT ;  /* 0x0000003f0400728c */ /* 0x000fe2000bf25070 */
[----:B------:R-:W-:Y:S01]  /*1180*/  IMAD.MOV.U32 R0, RZ, RZ, 0x3f800000 ;  /* 0x3f800000ff007424 */ /* 0x000fe200078e00ff */
[----:B------:R-:W-:Y:S01]  /*1190*/  UISETP.NE.AND.EX UP0, UPT, UR7, URZ, UPT, UP0 ;  /* 0x0000003f0700728c */ /* 0x000fe2000bf05300 */
[----:B------:R-:W1:Y:S01]  /*11a0*/  LDC.64 R10, c[0x0][0x9e0] ;  /* 0x00027800ff0a7b82 */ /* 0x000e620000000a00 */
[----:B------:R-:W-:Y:S01]  /*11b0*/  UISETP.NE.AND.EX UP1, UPT, UR5, URZ, UPT, UP1 ;  /* 0x0000003f0500728c */ /* 0x000fe2000bf25310 */
[----:B------:R-:W-:Y:S02]  /*11c0*/  ULDC UR8, c[0x0][0x428] ;  /* 0x00010a0000087ab9 */ /* 0x000fe40000000800 */
[----:B------:R-:W-:Y:S01]  /*11d0*/  UISETP.NE.AND UP2, UPT, UR8, 0x1, UPT ;  /* 0x000000010800788c */ /* 0x000fe2000bf45270 */
[----:B------:R-:W-:-:S02]  /*11e0*/  PLOP3.LUT P0, PT, PT, PT, UP0, 0x80, 0x0 ;  /* 0x000000000000781c */ /* 0x000fc40003f0f008 */
[----:B------:R-:W-:-:S03]  /*11f0*/  PLOP3.LUT P1, PT, PT, PT, UP1, 0x80, 0x0 ;  /* 0x000000000000781c */ /* 0x000fc60003f2f018 */
[----:B------:R-:W-:Y:S01]  /*1200*/  @UP0 USHF.R.S32.HI UR8, URZ, 0x1f, UR49 ;  /* 0x0000001f3f080899 */ /* 0x000fe20008011431 */
[----:B------:R-:W-:Y:S01]  /*1210*/  @UP0 ULDC.64 UR14, c[0x0][0x9a8] ;  /* 0x00026a00000e0ab9 */ /* 0x000fe20000000a00 */
[----:B------:R-:W-:Y:S02]  /*1220*/  @UP1 ULDC.64 UR16, c[0x0][0x9b8] ;  /* 0x00026e0000101ab9 */ /* 0x000fe40000000a00 */
[----:B------:R-:W-:Y:S02]  /*1230*/  @UP0 UIMAD UR10, UR8, UR14, URZ ;  /* 0x0000000e080a02a4 */ /* 0x000fe4000f8e023f */
[----:B------:R-:W-:Y:S02]  /*1240*/  @UP0 UIMAD.WIDE.U32 UR8, UR49, UR14, URZ ;  /* 0x0000000e310802a5 */ /* 0x000fe4000f8e003f */
[----:B------:R-:W-:Y:S01]  /*1250*/  @UP1 USHF.R.S32.HI UR14, URZ, 0x1f, UR49 ;  /* 0x0000001f3f0e1899 */ /* 0x000fe20008011431 */
[----:B------:R-:W-:Y:S01]  /*1260*/  @UP2 ULDC UR12, c[0x0][0x42c] ;  /* 0x00010b00000c2ab9 */ /* 0x000fe20000000800 */
[----:B------:R-:W-:-:S02]  /*1270*/  @UP0 UIMAD UR15, UR49, UR15, UR10 ;  /* 0x0000000f310f02a4 */ /* 0x000fc4000f8e020a */
[----:B------:R-:W-:Y:S02]  /*1280*/  @UP1 UIMAD UR14, UR14, UR16, URZ ;  /* 0x000000100e0e12a4 */ /* 0x000fe4000f8e023f */
[----:B------:R-:W-:Y:S02]  /*1290*/  UIMAD.WIDE.U32 UR12, UR44, UR12, URZ ;  /* 0x0000000c2c0c72a5 */ /* 0x000fe4000f8e003f */
[----:B------:R-:W-:Y:S02]  /*12a0*/  @UP1 UIMAD.WIDE.U32 UR10, UR49, UR16, URZ ;  /* 0x00000010310a12a5 */ /* 0x000fe4000f8e003f */
[----:B------:R-:W-:Y:S01]  /*12b0*/  @UP1 UIMAD UR16, UR49, UR17, UR14 ;  /* 0x00000011311012a4 */ /* 0x000fe2000f8e020e */
[----:B------:R-:W-:Y:S02]  /*12c0*/  @UP0 ULDC.64 UR18, c[0x0][0x9b0] ;  /* 0x00026c0000120ab9 */ /* 0x000fe40000000a00 */
[----:B------:R-:W-:Y:S01]  /*12d0*/  @UP2 ULDC UR17, c[0x0][0x430] ;  /* 0x00010c0000112ab9 */ /* 0x000fe20000000800 */
[----:B------:R-:W-:Y:S01]  /*12e0*/  UMOV UR14, UR44 ;  /* 0x0000002c000e7c82 */ /* 0x000fe20008000000 */
[----:B------:R-:W-:Y:S01]  /*12f0*/  @UP2 USHF.R.U32.HI UR14, URZ, UR17, UR13 ;  /* 0x000000113f0e2299 */ /* 0x000fe2000801160d */
[----:B------:R-:W-:Y:S01]  /*1300*/  @UP1 ULDC.64 UR20, c[0x0][0x9c0] ;  /* 0x0002700000141ab9 */ /* 0x000fe20000000a00 */
[----:B------:R-:W-:-:S02]  /*1310*/  @UP0 UIADD3 UR9, UR9, UR15, URZ ;  /* 0x0000000f09090290 */ /* 0x000fc4000fffe03f */
[----:B------:R-:W-:Y:S02]  /*1320*/  @UP0 USHF.R.S32.HI UR12, URZ, 0x1f, UR14 ;  /* 0x0000001f3f0c0899 */ /* 0x000fe4000801140e */
[----:B------:R-:W-:Y:S02]  /*1330*/  @UP1 USHF.R.S32.HI UR13, URZ, 0x1f, UR14 ;  /* 0x0000001f3f0d1899 */ /* 0x000fe4000801140e */
[----:B------:R-:W-:Y:S02]  /*1340*/  @UP0 UIMAD UR12, UR12, UR18, URZ ;  /* 0x000000120c0c02a4 */ /* 0x000fe4000f8e023f */
[----:B------:R-:W-:Y:S02]  /*1350*/  @UP1 UIADD3 UR11, UR11, UR16, URZ ;  /* 0x000000100b0b1290 */ /* 0x000fe4000fffe03f */
[----:B------:R-:W-:Y:S02]  /*1360*/  @UP1 UIMAD UR13, UR13, UR20, URZ ;  /* 0x000000140d0d12a4 */ /* 0x000fe4000f8e023f */
[----:B------:R-:W-:-:S02]  /*1370*/  @UP0 UIMAD.WIDE.U32 UR8, UR14, UR18, UR8 ;  /* 0x000000120e0802a5 */ /* 0x000fc4000f8e0008 */
[----:B------:R-:W-:Y:S02]  /*1380*/  @UP0 UIMAD UR12, UR14, UR19, UR12 ;  /* 0x000000130e0c02a4 */ /* 0x000fe4000f8e020c */
[----:B------:R-:W-:Y:S02]  /*1390*/  @UP1 UIMAD.WIDE.U32 UR10, UR14, UR20, UR10 ;  /* 0x000000140e0a12a5 */ /* 0x000fe4000f8e000a */
[----:B------:R-:W-:Y:S02]  /*13a0*/  @UP1 UIMAD UR13, UR14, UR21, UR13 ;  /* 0x000000150e0d12a4 */ /* 0x000fe4000f8e020d */
[----:B------:R-:W-:Y:S02]  /*13b0*/  @UP0 UIADD3 UR12, UR9, UR12, URZ ;  /* 0x0000000c090c0290 */ /* 0x000fe4000fffe03f */
[----:B------:R-:W-:Y:S02]  /*13c0*/  @UP0 ULEA UR6, UP3, UR8, UR6, 0x2 ;  /* 0x0000000608060291 */ /* 0x000fe4000f86103f */
[----:B------:R-:W-:-:S02]  /*13d0*/  @UP1 UIADD3 UR9, UR11, UR13, URZ ;  /* 0x0000000d0b091290 */ /* 0x000fc4000fffe03f */
[----:B------:R-:W-:Y:S02]  /*13e0*/  @UP1 ULEA UR4, UP4, UR10, UR4, 0x2 ;  /* 0x000000040a041291 */ /* 0x000fe4000f88103f */
[----:B------:R-:W-:Y:S01]  /*13f0*/  @UP0 ULEA.HI.X UR7, UR8, UR7, UR12, 0x2, UP3 ;  /* 0x0000000708070291 */ /* 0x000fe200098f140c */
[----:B0-----:R-:W-:Y:S01]  /*1400*/  IMAD.U32 R4, RZ, RZ, UR6 ;  /* 0x00000006ff047e24 */ /* 0x001fe2000f8e00ff */
[----:B------:R-:W-:Y:S02]  /*1410*/  @UP1 ULEA.HI.X UR5, UR10, UR5, UR9, 0x2, UP4 ;  /* 0x000000050a051291 */ /* 0x000fe4000a0f1409 */
[----:B------:R-:W-:Y:S01]  /*1420*/  IMAD.U32 R6, RZ, RZ, UR4 ;  /* 0x00000004ff067e24 */ /* 0x000fe2000f8e00ff */
[----:B------:R-:W-:Y:S01]  /*1430*/  ULDC UR4, c[0x0][0x988] ;  /* 0x0002620000047ab9 */ /* 0x000fe20000000800 */
[----:B------:R-:W-:Y:S01]  /*1440*/  IMAD.U32 R5, RZ, RZ, UR7 ;  /* 0x00000007ff057e24 */ /* 0x000fe2000f8e00ff */
[----:B------:R-:W-:Y:S01]  /*1450*/  @UP2 ULDC UR6, c[0x0][0x430] ;  /* 0x00010c0000062ab9 */ /* 0x000fe20000000800 */
[----:B------:R-:W-:-:S03]  /*1460*/  IMAD.U32 R7, RZ, RZ, UR5 ;  /* 0x00000005ff077e24 */ /* 0x000fc6000f8e00ff */
[----:B------:R-:W2:Y:S04]  /*1470*/  @P0 LDG.E R9, desc[UR50][R4.64] ;  /* 0x0000003204090981 */ /* 0x000ea8000c1e1900 */
[----:B------:R0:W2:Y:S01]  /*1480*/  @P1 LDG.E R0, desc[UR50][R6.64] ;  /* 0x0000003206001981 */ /* 0x0000a2000c1e1900 */
[----:B-1----:R-:W-:Y:S01]  /*1490*/  ISETP.GE.AND P1, PT, R11, 0x1, PT ;  /* 0x000000010b00780c */ /* 0x002fe20003f26270 */
[----:B-----5:R-:W-:-:S05]  /*14a0*/  IMAD.IADD R18, R18, 0x1, -R3 ;  /* 0x0000000112127824 */ /* 0x020fca00078e0a03 */
[----:B------:R-:W-:-:S05]  /*14b0*/  IADD3 R22, R18, 0x80, -R19 ;  /* 0x0000008012167810 */ /* 0x000fca0007ffe813 */
[----:B------:R-:W-:-:S04]  /*14c0*/  IMAD R22, R141, 0x80, R22 ;  /* 0x000000808d167824 */ /* 0x000fc800078e0216 */
[----:B0-----:R-:W-:Y:S02]  /*14d0*/  IMAD.IADD R6, R22, 0x1, R10 ;  /* 0x0000000116067824 */ /* 0x001fe400078e020a */
[----:B--2---:R-:W-:-:S04]  /*14e0*/  FMUL.FTZ R0, R9, R0 ;  /* 0x0000000009007220 */ /* 0x004fc80000410000 */
[----:B------:R-:W-:Y:S01]  /*14f0*/  FMUL.FTZ R0, R0, UR4 ;  /* 0x0000000400007c20 */ /* 0x000fe20008410000 */
[----:B------:R-:W-:Y:S02]  /*1500*/  @UP2 ULDC UR4, c[0x0][0x42c] ;  /* 0x00010b0000042ab9 */ /* 0x000fe40000000800 */
[----:B------:R-:W-:Y:S02]  /*1510*/  UIMAD.WIDE.U32 UR4, UR44, UR4, URZ ;  /* 0x000000042c0472a5 */ /* 0x000fe4000f8e003f */
[----:B------:R-:W-:Y:S02]  /*1520*/  R2UR UR37, R0 ;  /* 0x00000000002572ca */ /* 0x000fe400000e0000 */
[----:B------:R-:W-:Y:S01]  /*1530*/  @UP2 USHF.R.U32.HI UR44, URZ, UR6, UR5 ;  /* 0x000000063f2c2299 */ /* 0x000fe20008011605 */
[----:B------:R-:W-:-:S12]  /*1540*/  @!P1 BRA `(.L_x_923) ;  /* 0x0000000000409947 */ /* 0x000fd80003800000 */
[C---:B------:R-:W-:Y:S01]  /*1550*/  ISETP.GT.AND P0, PT, R22.reuse, RZ, PT ;  /* 0x000000ff1600720c */ /* 0x040fe20003f04270 */
[----:B------:R-:W-:-:S12]  /*1560*/  VIADD R0, R22, 0xffffffff ;  /* 0xffffffff16007836 */ /* 0x000fd80000000000 */
[----:B------:R-:W-:Y:S05]  /*1570*/  @P0 BRA `(.L_x_924) ;  /* 0x00000000001c0947 */ /* 0x000fea0003800000 */
[----:B------:R-:W-:Y:S01]  /*1580*/  ISETP.NE.AND P0, PT, R11, 0x1, PT ;  /* 0x000000010b00780c */ /* 0x000fe20003f05270 */
[----:B------:R-:W-:-:S12]  /*1590*/  IMAD.MOV R3, RZ, RZ, -R22 ;  /* 0x000000ffff037224 */ /* 0x000fd800078e0a16 */
[----:B------:R-:W0:Y:S02]  /*15a0*/  @P0 LDC.64 R4, c[0x0][0x9e8] ;  /* 0x00027a00ff040b82 */ /* 0x000e240000000a00 */
[----:B0-----:R-:W-:-:S05]  /*15b0*/  @P0 IMAD.HI.U32 R0, R3, R4, RZ ;  /* 0x0000000403000227 */ /* 0x001fca00078e00ff */
[----:B------:R-:W-:-:S04]  /*15c0*/  @P0 SHF.R.U32.HI R3, RZ, R5, R0 ;  /* 0x00000005ff030219 */ /* 0x000fc80000011600 */
[----:B------:R-:W-:Y:S01]  /*15d0*/  LOP3.LUT R0, RZ, R3, RZ, 0x33, !PT ;  /* 0x00000003ff007212 */ /* 0x000fe200078e33ff */
[----:B------:R-:W-:Y:S06]  /*15e0*/  BRA `(.L_x_925) ;  /* 0x0000000000107947 */ /* 0x000fec0003800000 */
.L_x_924:
[----:B------:R-:W-:-:S13]  /*15f0*/  ISETP.NE.AND P0, PT, R11, 0x1, PT ;  /* 0x000000010b00780c */ /* 0x000fda0003f05270 */
[----:B------:R-:W0:Y:S02]  /*1600*/  @P0 LDC.64 R4, c[0x0][0x9e8] ;  /* 0x00027a00ff040b82 */ /* 0x000e240000000a00 */
[----:B0-----:R-:W-:-:S05]  /*1610*/  @P0 IMAD.HI.U32 R4, R0, R4, RZ ;  /* 0x0000000400040227 */ /* 0x001fca00078e00ff */
[----:B------:R-:W-:-:S07]  /*1620*/  @P0 SHF.R.U32.HI R0, RZ, R5, R4 ;  /* 0x00000005ff000219 */ /* 0x000fce0000011604 */
.L_x_925:
[----:B------:R-:W-:-:S05]  /*1630*/  IMAD R3, R0, R11, R11 ;  /* 0x0000000b00037224 */ /* 0x000fca00078e020b */
[----:B------:R-:W-:-:S07]  /*1640*/  VIMNMX R6, R6, R3, PT ;  /* 0x0000000306067248 */ /* 0x000fce0003fe0100 */
.L_x_923:
[----:B------:R-:W-:Y:S01]  /*1650*/  VIADD R7, R6, 0xdf ;  /* 0x000000df06077836 */ /* 0x000fe20000000000 */
[----:B------:R-:W-:Y:S01]  /*1660*/  ULDC UR4, c[0x0][0x9dc] ;  /* 0x0002770000047ab9 */ /* 0x000fe20000000800 */
[C---:B------:R-:W-:Y:S02]  /*1670*/  VIADD R5, R18.reuse, 0xdf ;  /* 0x000000df12057836 */ /* 0x040fe40000000000 */
[----:B------:R-:W-:Y:S02]  /*1680*/  IMAD.MOV.U32 R6, RZ, RZ, RZ ;  /* 0x000000ffff067224 */ /* 0x000fe400078e00ff */
[----:B------:R-:W-:Y:S02]  /*1690*/  IMAD.MOV.U32 R4, RZ, RZ, RZ ;  /* 0x000000ffff047224 */ /* 0x000fe400078e00ff */
[----:B------:R-:W-:Y:S02]  /*16a0*/  IMAD.IADD R0, R18, 0x1, -R19 ;  /* 0x0000000112007824 */ /* 0x000fe400078e0a13 */
[----:B------:R-:W-:-:S04]  /*16b0*/  IMAD.HI R6, R7, -0x6db6db6d, R6 ;  /* 0x9249249307067827 */ /* 0x000fc800078e0206 */
[----:B------:R-:W-:Y:S01]  /*16c0*/  IMAD.HI R4, R5, -0x6db6db6d, R4 ;  /* 0x9249249305047827 */ /* 0x000fe200078e0204 */
[----:B------:R-:W-:-:S03]  /*16d0*/  SHF.R.U32.HI R5, RZ, 0x1f, R6 ;  /* 0x0000001fff057819 */ /* 0x000fc60000011606 */
[----:B------:R-:W-:Y:S01]  /*16e0*/  IMAD R137, R141, 0x80, R0 ;  /* 0x000000808d897824 */ /* 0x000fe200078e0200 */
[----:B------:R-:W-:Y:S02]  /*16f0*/  SHF.R.U32.HI R3, RZ, 0x1f, R4 ;  /* 0x0000001fff037819 */ /* 0x000fe40000011604 */
[----:B------:R-:W-:Y:S01]  /*1700*/  LEA.HI.SX32 R136, R6, R5, 0x19 ;  /* 0x0000000506887211 */ /* 0x000fe200078fcaff */
[----:B------:R-:W-:Y:S01]  /*1710*/  VIADD R0, R137, -UR4 ;  /* 0x8000000489007c36 */ /* 0x000fe20008000000 */
[----:B------:R-:W-:-:S04]  /*1720*/  LEA.HI.SX32 R3, R4, R3, 0x19 ;  /* 0x0000000304037211 */ /* 0x000fc800078fcaff */
[----:B------:R-:W-:Y:S02]  /*1730*/  R2UR UR5, R0 ;  /* 0x00000000000572ca */ /* 0x000fe400000e0000 */
[----:B------:R-:W-:Y:S01]  /*1740*/  VIMNMX R136, R3, R136, PT ;  /* 0x0000008803887248 */ /* 0x000fe20003fe0100 */
[----:B------:R-:W-:-:S12]  /*1750*/  @!P1 BRA `(.L_x_926) ;  /* 0x0000000000489947 */ /* 0x000fd80003800000 */
[----:B------:R-:W-:-:S13]  /*1760*/  ISETP.GT.AND P0, PT, R137, -0x1, PT ;  /* 0xffffffff8900780c */ /* 0x000fda0003f04270 */
[----:B------:R-:W-:Y:S05]  /*1770*/  @P0 BRA `(.L_x_927) ;  /* 0x00000000001c0947 */ /* 0x000fea0003800000 */
[----:B------:R-:W-:Y:S02]  /*1780*/  ISETP.NE.AND P0, PT, R11, 0x1, PT ;  /* 0x000000010b00780c */ /* 0x000fe40003f05270 */
[----:B------:R-:W-:-:S11]  /*1790*/  LOP3.LUT R3, RZ, R137, RZ, 0x33, !PT ;  /* 0x00000089ff037212 */ /* 0x000fd600078e33ff */
[----:B------:R-:W0:Y:S02]  /*17a0*/  @P0 LDC.64 R4, c[0x0][0x9e8] ;  /* 0x00027a00ff040b82 */ /* 0x000e240000000a00 */
[----:B0-----:R-:W-:-:S05]  /*17b0*/  @P0 IMAD.HI.U32 R0, R3, R4, RZ ;  /* 0x0000000403000227 */ /* 0x001fca00078e00ff */
[----:B------:R-:W-:-:S04]  /*17c0*/  @P0 SHF.R.U32.HI R3, RZ, R5, R0 ;  /* 0x00000005ff030219 */ /* 0x000fc80000011600 */
[----:B------:R-:W-:Y:S01]  /*17d0*/  LOP3.LUT R0, RZ, R3, RZ, 0x33, !PT ;  /* 0x00000003ff007212 */ /* 0x000fe200078e33ff */
[----:B------:R-:W-:Y:S06]  /*17e0*/  BRA `(.L_x_928) ;  /* 0x0000000000147947 */ /* 0x000fec0003800000 */
.L_x_927:
[----:B------:R-:W-:Y:S01]  /*17f0*/  ISETP.NE.AND P0, PT, R11, 0x1, PT ;  /* 0x000000010b00780c */ /* 0x000fe20003f05270 */
[----:B------:R-:W-:-:S12]  /*1800*/  IMAD.MOV.U32 R0, RZ, RZ, R137 ;  /* 0x000000ffff007224 */ /* 0x000fd800078e0089 */
[----:B------:R-:W0:Y:S02]  /*1810*/  @P0 LDC.64 R4, c[0x0][0x9e8] ;  /* 0x00027a00ff040b82 */ /* 0x000e240000000a00 */
[----:B0-----:R-:W-:-:S05]  /*1820*/  @P0 IMAD.HI.U32 R4, R137, R4, RZ ;  /* 0x0000000489040227 */ /* 0x001fca00078e00ff */
[----:B------:R-:W-:-:S07]  /*1830*/  @P0 SHF.R.U32.HI R0, RZ, R5, R4 ;  /* 0x00000005ff000219 */ /* 0x000fce0000011604 */
.L_x_928:
[----:B------:R-:W-:-:S05]  /*1840*/  IMAD R0, R0, R11, RZ ;  /* 0x0000000b00007224 */ /* 0x000fca00078e02ff */
[----:B------:R-:W-:-:S13]  /*1850*/  R2UR UR4, R0 ;  /* 0x00000000000472ca */ /* 0x000fda00000e0000 */
[----:B------:R-:W-:-:S04]  /*1860*/  UISETP.LT.AND UP0, UPT, UR5, UR4, UPT ;  /* 0x000000040500728c */ /* 0x000fc8000bf01270 */
[----:B------:R-:W-:-:S12]  /*1870*/  USEL UR5, UR5, UR4, !UP0 ;  /* 0x0000000405057287 */ /* 0x000fd8000c000000 */
.L_x_926:
[----:B------:R-:W-:Y:S01]  /*1880*/  UMOV UR4, URZ ;  /* 0x0000003f00047c82 */ /* 0x000fe20008000000 */
[----:B------:R-:W-:Y:S01]  /*1890*/  PLOP3.LUT P0, PT, PT, PT, PT, 0x80, 0x0 ;  /* 0x000000000000781c */ /* 0x000fe20003f0f070 */
[----:B------:R-:W-:Y:S01]  /*18a0*/  UIMAD.WIDE UR4, UR5, -0x6db6db6d, UR4 ;  /* 0x92492493050478a5 */ /* 0x000fe2000f8e0204 */
[----:B------:R-:W-:Y:S01]  /*18b0*/  IMAD.MOV.U32 R5, RZ, RZ, RZ ;  /* 0x000000ffff057224 */ /* 0x000fe200078e00ff */
[----:B------:R-:W-:Y:S01]  /*18c0*/  CS2R R86, SRZ ;  /* 0x0000000000567805 */ /* 0x000fe2000001ff00 */
[----:B------:R-:W-:Y:S01]  /*18d0*/  IMAD.MOV.U32 R6, RZ, RZ, RZ ;  /* 0x000000ffff067224 */ /* 0x000fe200078e00ff */
[----:B------:R-:W-:Y:S01]  /*18e0*/  USHF.R.U32.HI UR4, URZ, 0x1f, UR5 ;  /* 0x0000001f3f047899 */ /* 0x000fe20008011605 */
[----:B------:R-:W-:Y:S02]  /*18f0*/  CS2R R12, SRZ ;  /* 0x00000000000c7805 */ /* 0x000fe4000001ff00 */
[----:B------:R-:W-:Y:S02]  /*1900*/  CS2R R84, SRZ ;  /* 0x0000000000547805 */ /* 0x000fe4000001ff00 */
[----:B------:R-:W-:Y:S01]  /*1910*/  CS2R R14, SRZ ;  /* 0x00000000000e7805 */ /* 0x000fe2000001ff00 */
[----:B------:R-:W-:Y:S01]  /*1920*/  ULEA.HI.SX32 UR4, UR5, UR4, 0x19 ;  /* 0x0000000405047291 */ /* 0x000fe2000f8fca3f */
[----:B------:R-:W-:Y:S01]  /*1930*/  IMAD.MOV.U32 R9, RZ, RZ, RZ ;  /* 0x000000ffff097224 */ /* 0x000fe200078e00ff */
[----:B------:R-:W-:-:S02]  /*1940*/  CS2R R78, SRZ ;  /* 0x00000000004e7805 */ /* 0x000fc4000001ff00 */
[----:B------:R-:W-:Y:S01]  /*1950*/  CS2R R20, SRZ ;  /* 0x0000000000147805 */ /* 0x000fe2000001ff00 */
[----:B------:R-:W-:Y:S01]  /*1960*/  UISETP.LT.AND UP0, UPT, URZ, UR4, UPT ;  /* 0x000000043f00728c */ /* 0x000fe2000bf01270 */
[----:B------:R-:W-:Y:S02]  /*1970*/  CS2R R76, SRZ ;  /* 0x00000000004c7805 */ /* 0x000fe4000001ff00 */
[----:B------:R-:W-:Y:S02]  /*1980*/  CS2R R24, SRZ ;  /* 0x0000000000187805 */ /* 0x000fe4000001ff00 */
[----:B------:R-:W-:Y:S01]  /*1990*/  CS2R R70, SRZ ;  /* 0x0000000000467805 */ /* 0x000fe2000001ff00 */
[----:B------:R-:W-:Y:S01]  /*19a0*/  USEL UR38, URZ, UR4, !UP0 ;  /* 0x000000043f267287 */ /* 0x000fe2000c000000 */
[----:B------:R-:W-:Y:S02]  /*19b0*/  CS2R R26, SRZ ;  /* 0x00000000001a7805 */ /* 0x000fe4000001ff00 */
[----:B------:R-:W-:-:S02]  /*19c0*/  CS2R R68, SRZ ;  /* 0x0000000000447805 */ /* 0x000fc4000001ff00 */
[----:B------:R-:W-:Y:S02]  /*19d0*/  CS2R R28, SRZ ;  /* 0x00000000001c7805 */ /* 0x000fe4000001ff00 */
[----:B------:R-:W-:Y:S02]  /*19e0*/  CS2R R62, SRZ ;  /* 0x00000000003e7805 */ /* 0x000fe4000001ff00 */
[----:B------:R-:W-:Y:S02]  /*19f0*/  CS2R R30, SRZ ;  /* 0x00000000001e7805 */ /* 0x000fe4000001ff00 */
[----:B------:R-:W-:Y:S02]  /*1a00*/  ISETP.GT.AND P1, PT, R136, UR38, PT ;  /* 0x0000002688007c0c */ /* 0x000fe4000bf24270 */
        /* <DEDUP_REMOVED lines=16> */
[----:B------:R-:W-:Y:S01]  /*1b10*/  CS2R R94, SRZ ;  /* 0x00000000005e7805 */ /* 0x000fe2000001ff00 */
[----:B------:R-:W-:Y:S02]  /*1b20*/  IMAD.MOV.U32 R72, RZ, RZ, RZ ;  /* 0x000000ffff487224 */ /* 0x000fe400078e00ff */
[----:B------:R-:W-:Y:S01]  /*1b30*/  IMAD.MOV.U32 R97, RZ, RZ, RZ ;  /* 0x000000ffff617224 */ /* 0x000fe200078e00ff */
[----:B------:R-:W-:Y:S06]  /*1b40*/  @!P1 BRA `(.L_x_929) ;  /* 0x0000015000ec9947 */ /* 0x000fec0003800000 */
[----:B------:R-:W0:Y:S01]  /*1b50*/  S2R R0, SR_TID.X ;  /* 0x0000000000007919 */ /* 0x000e220000002100 */
[----:B------:R-:W1:Y:S01]  /*1b60*/  S2UR UR39, SR_CgaCtaId ;  /* 0x00000000002779c3 */ /* 0x000e620000008800 */
[----:B------:R-:W-:Y:S02]  /*1b70*/  UMOV UR41, 0x400 ;  /* 0x0000040000297882 */ /* 0x000fe40000000000 */
[----:B-1----:R-:W-:-:S04]  /*1b80*/  ULEA UR41, UR39, UR41, 0x18 ;  /* 0x0000002927297291 */ /* 0x002fc8000f8ec03f */
[----:B------:R-:W-:Y:S01]  /*1b90*/  UIADD3 UR5, UR41, 0x1c400, URZ ;  /* 0x0001c40029057890 */ /* 0x000fe2000fffe03f */
[----:B0-----:R-:W-:-:S03]  /*1ba0*/  VIADD R0, R0, 0xffffff80 ;  /* 0xffffff8000007836 */ /* 0x001fc60000000000 */
[----:B------:R-:W-:Y:S02]  /*1bb0*/  ULOP3.LUT UP0, URZ, UR5, 0x9f, URZ, 0xc0, !UPT ;  /* 0x0000009f053f7892 */ /* 0x000fe4000f80c03f */
[----:B------:R-:W-:-:S04]  /*1bc0*/  SHF.R.S32.HI R3, RZ, 0x1f, R0 ;  /* 0x0000001fff037819 */ /* 0x000fc80000011400 */
[----:B------:R-:W-:Y:S02]  /*1bd0*/  PLOP3.LUT P0, PT, PT, PT, UP0, 0x80, 0x0 ;  /* 0x000000000000781c */ /* 0x000fe40003f0f008 */
[----:B------:R-:W-:-:S04]  /*1be0*/  LEA.HI R3, R3, R0, RZ, 0x7 ;  /* 0x0000000003037211 */ /* 0x000fc800078f38ff */
[----:B------:R-:W-:-:S06]  /*1bf0*/  SHF.R.S32.HI R3, RZ, 0x7, R3 ;  /* 0x00000007ff037819 */ /* 0x000fcc0000011403 */
[----:B------:R-:W0:Y:S02]  /*1c00*/  SHFL.IDX PT, R3, R3, RZ, 0x1f ;  /* 0x00001fff03037589 */ /* 0x000e2400000e0000 */
[----:B0-----:R-:W-:-:S13]  /*1c10*/  R2UR UR43, R3 ;  /* 0x00000000032b72ca */ /* 0x001fda00000e0000 */
        /* <DEDUP_REMOVED lines=23> */
.L_x_930:
[----:B------:R-:W-:Y:S01]  /*1d90*/  ULEA.HI UR4, UR47, UR47, URZ, 0x1 ;  /* 0x0000002f2f047291 */ /* 0x000fe2000f8f083f */
[----:B------:R-:W-:-:S03]  /*1da0*/  IMAD.U32 R3, RZ, RZ, UR48 ;  /* 0x00000030ff037e24 */ /* 0x000fc6000f8e00ff */
[----:B------:R-:W-:Y:S02]  /*1db0*/  ULOP3.LUT UR4, UR4, 0xfffffffe, URZ, 0xc0, !UPT ;  /* 0xfffffffe04047892 */ /* 0x000fe4000f8ec03f */
[----:B------:R-:W-:Y:S02]  /*1dc0*/  ISETP.NE.AND P0, PT, R3, 0x3, PT ;  /* 0x000000030300780c */ /* 0x000fe40003f05270 */
[----:B------:R-:W-:-:S06]  /*1dd0*/  UIADD3 UR4, UR47, -UR4, URZ ;  /* 0x800000042f047290 */ /* 0x000fcc000fffe03f */
[----:B------:R-:W-:-:S05]  /*1de0*/  IMAD.U32 R0, RZ, RZ, UR4 ;  /* 0x00000004ff007e24 */ /* 0x000fca000f8e00ff */
[----:B------:R-:W-:-:S04]  /*1df0*/  SHF.L.U32 R0, R0, 0x1f, RZ ;  /* 0x0000001f00007819 */ /* 0x000fc800000006ff */
[----:B------:R-:W0:Y:S02]  /*1e00*/  SYNCS.PHASECHK.TRANS64.TRYWAIT P1, [UR41+0x2e800], R0 ;  /* 0x02e80000ff0075a7 */ /* 0x000e240008020169 */
[----:B0-----:R-:W-:Y:S05]  /*1e10*/  @!P1 BRA `(.L_x_931) ;  /* 0x000001c800309947 */ /* 0x001fea0003800000 */
.L_x_1116:
[----:B------:R-:W-:Y:S05]  /*1e20*/  @!P0 BRA `(.L_x_932) ;  /* 0x0000000000048947 */ /* 0x000fea0003800000 */
[----:B------:R-:W-:Y:S01]  /*1e30*/  BPT.TRAP 0x1 ;  /* 0x000000040000795c */ /* 0x000fe20000300000 */
.L_x_932:
[----:B0-----:R-:W-:Y:S02]  /*1e40*/  IMAD.U32 R3, RZ, RZ, UR45 ;  /* 0x0000002dff037e24 */ /* 0x001fe4000f8e00ff */
[----:B------:R-:W-:-:S03]  /*1e50*/  IMAD.U32 R0, RZ, RZ, UR46 ;  /* 0x0000002eff007e24 */ /* 0x000fc6000f8e00ff */
[----:B------:R-:W-:Y:S02]  /*1e60*/  LEA R3, R3, UR41, 0x3 ;  /* 0x0000002903037c11 */ /* 0x000fe4000f8e18ff */
[----:B------:R-:W-:-:S04]  /*1e70*/  SHF.L.U32 R0, R0, 0x1f, RZ ;  /* 0x0000001f00007819 */ /* 0x000fc800000006ff */
[----:B------:R0:W1:Y:S01]  /*1e80*/  SYNCS.PHASECHK.TRANS64.TRYWAIT P1, [R3+URZ+0x2e830], R0 ;  /* 0x02e83000030075a7 */ /* 0x000062000802017f */
[----:B------:R-:W-:Y:S05]  /*1e90*/  @!P0 BRA `(.L_x_933) ;  /* 0x0000000000048947 */ /* 0x000fea0003800000 */
[----:B------:R-:W-:Y:S01]  /*1ea0*/  BPT.TRAP 0x1 ;  /* 0x000000040000795c */ /* 0x000fe20000300000 */
.L_x_933:
[----:B-1----:R-:W-:Y:S05]  /*1eb0*/  @P1 BRA `(.L_x_934) ;  /* 0x0000000000081947 */ /* 0x002fea0003800000 */
[----:B------:R-:W1:Y:S02]  /*1ec0*/  SYNCS.PHASECHK.TRANS64.TRYWAIT P1, [R3+URZ+0x2e830], R0 ;  /* 0x02e83000030075a7 */ /* 0x000e64000802017f */
[----:B-1----:R-:W-:Y:S05]  /*1ed0*/  @!P1 BRA `(.L_x_935) ;  /* 0x000001c800189947 */ /* 0x002fea0003800000 */
.L_x_934:
[----:B------:R-:W2:Y:S01]  /*1ee0*/  S2R R4, SR_TID.X ;  /* 0x0000000000047919 */ /* 0x000ea20000002100 */
[----:B------:R-:W-:Y:S01]  /*1ef0*/  UIADD3 UR4, UR41, 0x20400, URZ ;  /* 0x0002040029047890 */ /* 0x000fe2000fffe03f */
[----:B------:R-:W-:-:S03]  /*1f00*/  LOP3.LUT R2, R2, 0xfff7ffff, RZ, 0xc0, !PT ;  /* 0xfff7ffff02027812 */ /* 0x000fc600078ec0ff */
[----:B------:R-:W-:-:S04]  /*1f10*/  USHF.R.U32.HI UR4, URZ, 0x4, UR4 ;  /* 0x000000043f047899 */ /* 0x000fc80008011604 */
[----:B------:R-:W-:-:S06]  /*1f20*/  ULOP3.LUT UR4, UR4, 0x3fff, URZ, 0xc0, !UPT ;  /* 0x00003fff04047892 */ /* 0x000fcc000f8ec03f */
[----:B------:R-:W-:Y:S01]  /*1f30*/  IMAD.U32 R8, RZ, RZ, UR4 ;  /* 0x00000004ff087e24 */ /* 0x000fe2000f8e00ff */
[----:B------:R-:W-:Y:S05]  /*1f40*/  WARPSYNC.ALL ;  /* 0x0000000000007948 */ /* 0x000fea0003800000 */
[----:B------:R-:W-:Y:S02]  /*1f50*/  LOP3.LUT R8, R8, 0x10000, RZ, 0xfc, !PT ;  /* 0x0001000008087812 */ /* 0x000fe400078efcff */
[----:B--2---:R-:W-:-:S13]  /*1f60*/  LOP3.LUT P1, RZ, R4, 0x7f, RZ, 0xc0, !PT ;  /* 0x0000007f04ff7812 */ /* 0x004fda000782c0ff */
[----:B------:R-:W-:Y:S02]  /*1f70*/  @P1 LOP3.LUT R2, R2, 0x80000, RZ, 0xfc, !PT ;  /* 0x0008000002021812 */ /* 0x000fe400078efcff */
[----:B------:R-:W-:Y:S01]  /*1f80*/  R2UR UR20, R8 ;  /* 0x00000000081472ca */ /* 0x000fe200000e0000 */
[----:B------:R-:W-:Y:S01]  /*1f90*/  ULOP3.LUT UR12, UR52, 0x10000, URZ, 0xfc, !UPT ;  /* 0x00010000340c7892 */ /* 0x000fe2000f8efc3f */
[----:B------:R-:W-:Y:S01]  /*1fa0*/  WARPGROUP.ARRIVE ;  /* 0x00000000000079c5 */ /* 0x000fe20000000000 */
[----:B------:R-:W-:Y:S01]  /*1fb0*/  UMOV UR17, 0x40000040 ;  /* 0x4000004000117882 */ /* 0x000fe20000000000 */
[----:B------:R-:W-:Y:S01]  /*1fc0*/  UMOV UR19, 0x40000040 ;  /* 0x4000004000137882 */ /* 0x000fe20000000000 */
[----:B------:R-:W-:Y:S01]  /*1fd0*/  UMOV UR7, 0x40000040 ;  /* 0x4000004000077882 */ /* 0x000fe20000000000 */
[----:B------:R-:W-:Y:S01]  /*1fe0*/  UMOV UR11, 0x40000040 ;  /* 0x40000040000b7882 */ /* 0x000fe20000000000 */
[----:B------:R-:W-:Y:S01]  /*1ff0*/  UMOV UR15, 0x40000040 ;  /* 0x40000040000f7882 */ /* 0x000fe20000000000 */
[----:B------:R-:W-:Y:S01]  /*2000*/  UMOV UR16, UR12 ;  /* 0x0000000c00107c82 */ /* 0x000fe20008000000 */
[----:B------:R-:W-:Y:S01]  /*2010*/  IMAD.MOV.U32 R5, RZ, RZ, -0xe0 ;  /* 0xffffff20ff057424 */ /* 0x000fe200078e00ff */
[----:B------:R-:W-:Y:S01]  /*2020*/  ULDC UR53, c[0x0][0x9dc] ;  /* 0x0002770000357ab9 */ /* 0x000fe20000000800 */
[----:B01----:R-:W-:-:S02]  /*2030*/  @!P1 VIADD R3, R3, 0x2e840 ;  /* 0x0002e84003039836 */ /* 0x003fc40000000000 */
[----:B------:R-:W-:Y:S01]  /*2040*/  UIMAD UR20, UR45, 0x700, UR20 ;  /* 0x000007002d1478a4 */ /* 0x000fe2000f8e0214 */
[----:B------:R-:W-:Y:S02]  /*2050*/  IMAD R0, R136, R5, 0xe0 ;  /* 0x000000e088007424 */ /* 0x000fe400078e0205 */
[----:B------:R-:W-:Y:S01]  /*2060*/  @!P1 PRMT R3, RZ, 0x654, R3 ;  /* 0x00000654ff039816 */ /* 0x000fe20000000003 */
[----:B------:R-:W-:Y:S01]  /*2070*/  UIADD3 UR4, UR20, 0x100, URZ ;  /* 0x0000010014047890 */ /* 0x000fe2000fffe03f */
[----:B------:R-:W-:Y:S01]  /*2080*/  IMAD.IADD R4, R18, 0x1, R0 ;  /* 0x0000000112047824 */ /* 0x000fe200078e0200 */
[----:B------:R-:W-:Y:S01]  /*2090*/  UIADD3 UR5, UR20, 0x200, URZ ;  /* 0x0000020014057890 */ /* 0x000fe2000fffe03f */
[----:B------:R-:W-:Y:S01]  /*20a0*/  IMAD R5, R141, 0x80, R228 ;  /* 0x000000808d057824 */ /* 0x000fe200078e02e4 */
[----:B------:R-:W-:Y:S01]  /*20b0*/  UMOV UR18, UR20 ;  /* 0x0000001400127c82 */ /* 0x000fe20008000000 */
[----:B------:R-:W-:Y:S01]  /*20c0*/  UIADD3 UR6, UR20, 0x300, URZ ;  /* 0x0000030014067890 */ /* 0x000fe2000fffe03f */
[----:B------:R-:W-:Y:S01]  /*20d0*/  QGMMA.64x32x32.F32.E4M3.E4M3 R120, gdesc[UR16], RZ, !UPT, gsb0 ;  /* 0x00600000107879f3 */ /* 0x000fe2000c0008ff */
[----:B------:R-:W-:Y:S01]  /*20e0*/  UMOV UR18, UR4 ;  /* 0x0000000400127c82 */ /* 0x000fe20008000000 */
[----:B------:R-:W-:Y:S01]  /*20f0*/  UMOV UR19, 0x40000040 ;  /* 0x4000004000137882 */ /* 0x000fe20000000000 */
[----:B------:R-:W-:Y:S01]  /*2100*/  UIADD3 UR4, UR20, 0x400, URZ ;  /* 0x0000040014047890 */ /* 0x000fe2000fffe03f */
[--C-:B------:R-:W-:Y:S01]  /*2110*/  IADD3 R6, -R19, 0x1, R4.reuse ;  /* 0x0000000113067810 */ /* 0x100fe20007ffe104 */
[----:B------:R-:W-:Y:S01]  /*2120*/  UIADD3 UR8, UR20, 0x102, URZ ;  /* 0x0000010214087890 */ /* 0x000fe2000fffe03f */
[----:B------:R-:W-:Y:S01]  /*2130*/  IMAD R7, R17, -0x2, R4 ;  /* 0xfffffffe11077824 */ /* 0x000fe200078e0204 */
[----:B------:R-:W-:-:S02]  /*2140*/  UIADD3 UR9, UR20, 0x202, URZ ;  /* 0x0000020214097890 */ /* 0x000fc4000fffe03f */
[----:B------:R-:W-:Y:S02]  /*2150*/  UIADD3 UR10, UR20, 0x302, URZ ;  /* 0x00000302140a7890 */ /* 0x000fe4000fffe03f */
[----:B------:R-:W-:Y:S02]  /*2160*/  UIADD3 UR13, UR20, 0x304, URZ ;  /* 0x00000304140d7890 */ /* 0x000fe4000fffe03f */
[----:B------:R-:W-:Y:S01]  /*2170*/  UIADD3 UR14, UR20, 0x6, URZ ;  /* 0x00000006140e7890 */ /* 0x000fe2000fffe03f */
        /* <DEDUP_REMOVED lines=144> */
[----:B------:R-:W-:Y:S02]  /*2a80*/  ULDC.64 UR6, c[0x0][0x9e0] ;  /* 0x0002780000067ab9 */ /* 0x000fe40000000a00 */
[----:B------:R-:W-:Y:S01]  /*2a90*/  UISETP.GE.AND UP0, UPT, UR7, 0x1, UPT ;  /* 0x000000010700788c */ /* 0x000fe2000bf06270 */
        /* <DEDUP_REMOVED lines=10> */
[----:B------:R-:W-:Y:S01]  /*2b40*/  PLOP3.LUT P1, PT, PT, PT, UP0, 0x40, 0x0 ;  /* 0x000000000000781c */ /* 0x000fe20003f2e808 */
[----:B0-----:R-:W-:-:S04]  /*2b50*/  IMAD R3, R17, -0x2, R6 ;  /* 0xfffffffe11037824 */ /* 0x001fc800078e0206 */
[C---:B------:R-:W-:Y:S02]  /*2b60*/  VIADD R6, R3.reuse, UR6 ;  /* 0x0000000603067c36 */ /* 0x040fe40008000000 */
[----:B------:R-:W-:Y:S02]  /*2b70*/  VIADD R4, R3, UR10 ;  /* 0x0000000a03047c36 */ /* 0x000fe40008000000 */
[----:B------:R-:W-:Y:S01]  /*2b80*/  IMAD R3, R17, -0x2, R0 ;  /* 0xfffffffe11037824 */ /* 0x000fe200078e0200 */
[----:B------:R-:W-:Y:S01]  /*2b90*/  VIADDMNMX R21, R5, R6, R7, PT ;  /* 0x0000000605157246 */ /* 0x000fe20003800107 */
[----:B------:R-:W-:Y:S02]  /*2ba0*/  IMAD.IADD R20, R4, 0x1, R5 ;  /* 0x0000000104147824 */ /* 0x000fe400078e0205 */
[----:B------:R-:W-:Y:S05]  /*2bb0*/  @P1 BRA `(.L_x_936) ;  /* 0x0000000000541947 */ /* 0x000fea0003800000 */
[----:B------:R-:W-:Y:S01]  /*2bc0*/  IADD3 R10, -R19, R18, R5 ;  /* 0x00000012130a7210 */ /* 0x000fe20007ffe105 */
[----:B------:R-:W-:Y:S03]  /*2bd0*/  BSSY B0, `(.L_x_937) ;  /* 0x0000010000007945 */ /* 0x000fe60003800000 */
[----:B------:R-:W-:-:S13]  /*2be0*/  ISETP.GT.AND P1, PT, R10, -0x1, PT ;  /* 0xffffffff0a00780c */ /* 0x000fda0003f24270 */
[----:B------:R-:W-:Y:S05]  /*2bf0*/  @P1 BRA `(.L_x_938) ;  /* 0x0000000000201947 */ /* 0x000fea0003800000 */
[----:B------:R-:W-:Y:S01]  /*2c00*/  UISETP.NE.AND UP1, UPT, UR7, 0x1, UPT ;  /* 0x000000010700788c */ /* 0x000fe2000bf25270 */
[----:B------:R-:W-:-:S05]  /*2c10*/  LOP3.LUT R10, RZ, R10, RZ, 0x33, !PT ;  /* 0x0000000aff0a7212 */ /* 0x000fca00078e33ff */
[----:B------:R-:W-:-:S05]  /*2c20*/  PLOP3.LUT P1, PT, PT, PT, UP1, 0x80, 0x0 ;  /* 0x000000000000781c */ /* 0x000fca0003f2f018 */
[----:B------:R-:W-:-:S08]  /*2c30*/  @UP1 ULDC.64 UR10, c[0x0][0x9e8] ;  /* 0x00027a00000a1ab9 */ /* 0x000fd00000000a00 */
[----:B------:R-:W-:-:S05]  /*2c40*/  @P1 IMAD.HI.U32 R9, R10, UR10, RZ ;  /* 0x0000000a0a091c27 */ /* 0x000fca000f8e00ff */
[----:B------:R-:W-:-:S04]  /*2c50*/  @P1 SHF.R.U32.HI R10, RZ, UR11, R9 ;  /* 0x0000000bff0a1c19 */ /* 0x000fc80008011609 */
[----:B------:R-:W-:Y:S01]  /*2c60*/  LOP3.LUT R10, RZ, R10, RZ, 0x33, !PT ;  /* 0x0000000aff0a7212 */ /* 0x000fe200078e33ff */
[----:B------:R-:W-:Y:S06]  /*2c70*/  BRA `(.L_x_939) ;  /* 0x0000000000147947 */ /* 0x000fec0003800000 */
.L_x_938:
[----:B------:R-:W-:-:S06]  /*2c80*/  UISETP.NE.AND UP1, UPT, UR7, 0x1, UPT ;  /* 0x000000010700788c */ /* 0x000fcc000bf25270 */
[----:B------:R-:W-:-:S05]  /*2c90*/  PLOP3.LUT P1, PT, PT, PT, UP1, 0x80, 0x0 ;  /* 0x000000000000781c */ /* 0x000fca0003f2f018 */
[----:B------:R-:W-:-:S08]  /*2ca0*/  @UP1 ULDC.64 UR10, c[0x0][0x9e8] ;  /* 0x00027a00000a1ab9 */ /* 0x000fd00000000a00 */
[----:B------:R-:W-:-:S05]  /*2cb0*/  @P1 IMAD.HI.U32 R9, R10, UR10, RZ ;  /* 0x0000000a0a091c27 */ /* 0x000fca000f8e00ff */
[----:B------:R-:W-:-:S07]  /*2cc0*/  @P1 SHF.R.U32.HI R10, RZ, UR11, R9 ;  /* 0x0000000bff0a1c19 */ /* 0x000fce0008011609 */
.L_x_939:
[----:B------:R-:W-:Y:S05]  /*2cd0*/  BSYNC B0 ;  /* 0x0000000000007941 */ /* 0x000fea0003800000 */
.L_x_937:
[----:B------:R-:W-:-:S05]  /*2ce0*/  IMAD R10, R10, UR7, R3 ;  /* 0x000000070a0a7c24 */ /* 0x000fca000f8e0203 */
[----:B------:R-:W-:Y:S02]  /*2cf0*/  VIMNMX R20, R20, R10, !PT ;  /* 0x0000000a14147248 */ /* 0x000fe40007fe0100 */
[----:B------:R-:W-:-:S07]  /*2d00*/  VIADDMNMX R21, R10, UR7, R21, PT ;  /* 0x000000070a157c46 */ /* 0x000fce000b800115 */
.L_x_936:
[C---:B------:R-:W-:Y:S02]  /*2d10*/  ISETP.GE.AND P1, PT, R0.reuse, 0x2, PT ;  /* 0x000000020000780c */ /* 0x040fe40003f26270 */
[----:B------:R-:W-:Y:S02]  /*2d20*/  ISETP.GE.AND P3, PT, R0, 0xa, PT ;  /* 0x0000000a0000780c */ /* 0x000fe40003f66270 */
[----:B------:R-:W-:Y:S02]  /*2d30*/  P2R R11, PR, RZ, 0x2 ;  /* 0x00000002ff0b7803 */ /* 0x000fe40000000000 */
[----:B------:R-:W-:Y:S02]  /*2d40*/  ISETP.GT.AND P1, PT, R20, 0x1, !P1 ;  /* 0x000000011400780c */ /* 0x000fe40004f24270 */
[----:B------:R-:W-:Y:S02]  /*2d50*/  ISETP.GE.AND P2, PT, R0, 0x9, PT ;  /* 0x000000090000780c */ /* 0x000fe40003f46270 */
[----:B------:R-:W-:-:S02]  /*2d60*/  ISETP.LT.OR P1, PT, R21, 0x2, P1 ;  /* 0x000000021500780c */ /* 0x000fc40000f21670 */
[----:B------:R-:W-:Y:S02]  /*2d70*/  P2R R10, PR, RZ, 0x4 ;  /* 0x00000004ff0a7803 */ /* 0x000fe40000000000 */
[----:B------:R-:W-:Y:S02]  /*2d80*/  FSEL R121, R121, -INF , !P1 ;  /* 0xff80000079797808 */ /* 0x000fe40004800000 */
[C---:B------:R-:W-:Y:S02]  /*2d90*/  ISETP.GT.AND P1, PT, R20.reuse, 0x9, !P3 ;  /* 0x000000091400780c */ /* 0x040fe40005f24270 */
[----:B------:R-:W-:Y:S02]  /*2da0*/  P2R R9, PR, RZ, 0x8 ;  /* 0x00000008ff097803 */ /* 0x000fe40000000000 */
[----:B------:R-:W-:Y:S02]  /*2db0*/  ISETP.LT.OR P1, PT, R21, 0xa, P1 ;  /* 0x0000000a1500780c */ /* 0x000fe40000f21670 */
[----:B------:R-:W-:-:S02]  /*2dc0*/  ISETP.GT.AND P2, PT, R20, 0x8, !P2 ;  /* 0x000000081400780c */ /* 0x000fc40005744270 */
[----:B------:R-:W-:Y:S02]  /*2dd0*/  ISETP.GE.AND P3, PT, R0, 0x11, PT ;  /* 0x000000110000780c */ /* 0x000fe40003f66270 */
[----:B------:R-:W-:Y:S02]  /*2de0*/  FSEL R125, R125, -INF , !P1 ;  /* 0xff8000007d7d7808 */ /* 0x000fe40004800000 */
[C---:B------:R-:W-:Y:S02]  /*2df0*/  ISETP.LT.OR P2, PT, R21.reuse, 0x9, P2 ;  /* 0x000000091500780c */ /* 0x040fe40001741670 */
[----:B------:R-:W-:Y:S02]  /*2e00*/  ISETP.GT.AND P1, PT, R20, 0x10, !P3 ;  /* 0x000000101400780c */ /* 0x000fe40005f24270 */
[----:B------:R-:W-:Y:S02]  /*2e10*/  FSEL R124, R124, -INF , !P2 ;  /* 0xff8000007c7c7808 */ /* 0x000fe40005000000 */
        /* <DEDUP_REMOVED lines=22> */
[----:B------:R-:W-:Y:S02]  /*2f80*/  ISETP.LT.OR P2, PT, R21, 0x21, P2 ;  /* 0x000000211500780c */ /* 0x000fe40001741670 */
[----:B------:R-:W-:Y:S02]  /*2f90*/  ISETP.GE.AND P4, PT, R0, 0x31, PT ;  /* 0x000000310000780c */ /* 0x000fe40003f86270 */
[----:B------:R-:W-:-:S02]  /*2fa0*/  FSEL R104, R104, -INF , !P2 ;  /* 0xff80000068687808 */ /* 0x000fc40005000000 */
[----:B------:R-:W-:Y:S02]  /*2fb0*/  ISETP.GT.AND P2, PT, R20, 0x21, !P3 ;  /* 0x000000211400780c */ /* 0x000fe40005f44270 */
[----:B------:R-:W-:Y:S02]  /*2fc0*/  ISETP.GE.AND P3, PT, R0, 0x29, PT ;  /* 0x000000290000780c */ /* 0x000fe40003f66270 */
[----:B------:R-:W-:Y:S02]  /*2fd0*/  ISETP.LT.OR P2, PT, R21, 0x22, P2 ;  /* 0x000000221500780c */ /* 0x000fe40001741670 */
[----:B------:R-:W-:Y:S02]  /*2fe0*/  P2R R150, PR, RZ, 0x8 ;  /* 0x00000008ff967803 */ /* 0x000fe40000000000 */
[----:B------:R-:W-:Y:S02]  /*2ff0*/  FSEL R105, R105, -INF , !P2 ;  /* 0xff80000069697808 */ /* 0x000fe40005000000 */
[----:B------:R-:W-:-:S02]  /*3000*/  ISETP.GT.AND P2, PT, R20, 0x28, !P3 ;  /* 0x000000281400780c */ /* 0x000fc40005f44270 */
[----:B------:R-:W-:Y:S02]  /*3010*/  P2R R172, PR, RZ, 0x10 ;  /* 0x00000010ffac7803 */ /* 0x000fe40000000000 */
[----:B------:R-:W-:Y:S02]  /*3020*/  ISETP.LT.OR P2, PT, R21, 0x29, P2 ;  /* 0x000000291500780c */ /* 0x000fe40001741670 */
[----:B------:R-:W-:Y:S02]  /*3030*/  IADD3 R4, R4, 0x8, R5 ;  /* 0x0000000804047810 */ /* 0x000fe40007ffe005 */
        /* <DEDUP_REMOVED lines=10> */
[----:B------:R-:W-:Y:S02]  /*30e0*/  ISETP.GT.AND P3, PT, R20, 0x31, !P4 ;  /* 0x000000311400780c */ /* 0x000fe40006764270 */
        /* <DEDUP_REMOVED lines=209> */
[----:B------:R-:W-:Y:S01]  /*3e00*/  ISETP.GE.AND P6, PT, R0, 0xda, PT ;  /* 0x000000da0000780c */ /* 0x000fe20003fc6270 */
[----:B------:R-:W-:-:S03]  /*3e10*/  VIADD R0, R5, 0x8 ;  /* 0x0000000805007836 */ /* 0x000fc60000000000 */
[----:B------:R-:W-:Y:S02]  /*3e20*/  P2R R140, PR, RZ, 0x40 ;  /* 0x00000040ff8c7803 */ /* 0x000fe40000000000 */
[----:B------:R-:W-:Y:S02]  /*3e30*/  ISETP.GT.AND P6, PT, R20, 0xd9, !P6 ;  /* 0x000000d91400780c */ /* 0x000fe400077c4270 */
[----:B------:R-:W-:Y:S02]  /*3e40*/  VIADDMNMX R0, R0, R6, R7, PT ;  /* 0x0000000600007246 */ /* 0x000fe40003800107 */
[----:B------:R-:W-:-:S04]  /*3e50*/  ISETP.LT.OR P6, PT, R21, 0xda, P6 ;  /* 0x000000da1500780c */ /* 0x000fc800037c1670 */
[----:B------:R-:W-:Y:S02]  /*3e60*/  FSEL R37, R37, -INF , !P6 ;  /* 0xff80000025257808 */ /* 0x000fe40007000000 */
[----:B------:R-:W-:-:S13]  /*3e70*/  PLOP3.LUT P6, PT, PT, PT, UP0, 0x40, 0x0 ;  /* 0x000000000000781c */ /* 0x000fda0003fce808 */
[----:B------:R-:W-:Y:S05]  /*3e80*/  @P6 BRA `(.L_x_940) ;  /* 0x0000000000606947 */ /* 0x000fea0003800000 */
[----:B------:R-:W-:Y:S01]  /*3e90*/  IADD3 R6, R18, 0x8, R5 ;  /* 0x0000000812067810 */ /* 0x000fe20007ffe005 */
[----:B------:R-:W-:Y:S04]  /*3ea0*/  BSSY B0, `(.L_x_941) ;  /* 0x0000013000007945 */ /* 0x000fe80003800000 */
[----:B------:R-:W-:-:S05]  /*3eb0*/  IMAD.IADD R6, R6, 0x1, -R19 ;  /* 0x0000000106067824 */ /* 0x000fca00078e0a13 */
[----:B------:R-:W-:-:S13]  /*3ec0*/  ISETP.GT.AND P6, PT, R6, -0x1, PT ;  /* 0xffffffff0600780c */ /* 0x000fda0003fc4270 */
[----:B------:R-:W-:Y:S05]  /*3ed0*/  @P6 BRA `(.L_x_942) ;  /* 0x0000000000246947 */ /* 0x000fea0003800000 */
[----:B------:R-:W-:Y:S01]  /*3ee0*/  UISETP.NE.AND UP1, UPT, UR7, 0x1, UPT ;  /* 0x000000010700788c */ /* 0x000fe2000bf25270 */
[----:B------:R-:W-:-:S05]  /*3ef0*/  LOP3.LUT R6, RZ, R6, RZ, 0x33, !PT ;  /* 0x00000006ff067212 */ /* 0x000fca00078e33ff */
[----:B------:R-:W-:-:S05]  /*3f00*/  PLOP3.LUT P6, PT, PT, PT, UP1, 0x80, 0x0 ;  /* 0x000000000000781c */ /* 0x000fca0003fcf018 */
[----:B------:R-:W-:-:S08]  /*3f10*/  @UP1 ULDC.64 UR10, c[0x0][0x9e8] ;  /* 0x00027a00000a1ab9 */ /* 0x000fd00000000a00 */
[----:B------:R-:W-:Y:S01]  /*3f20*/  @P6 IMAD.HI.U32 R7, R6, UR10, RZ ;  /* 0x0000000a06076c27 */ /* 0x000fe2000f8e00ff */
[----:B------:R-:W-:-:S13]  /*3f30*/  PLOP3.LUT P6, PT, PT, PT, UP1, 0x80, 0x0 ;  /* 0x000000000000781c */ /* 0x000fda0003fcf018 */
[----:B------:R-:W-:-:S04]  /*3f40*/  @P6 SHF.R.U32.HI R6, RZ, UR11, R7 ;  /* 0x0000000bff066c19 */ /* 0x000fc80008011607 */
[----:B------:R-:W-:Y:S01]  /*3f50*/  LOP3.LUT R6, RZ, R6, RZ, 0x33, !PT ;  /* 0x00000006ff067212 */ /* 0x000fe200078e33ff */
[----:B------:R-:W-:Y:S06]  /*3f60*/  BRA `(.L_x_943) ;  /* 0x0000000000187947 */ /* 0x000fec0003800000 */
.L_x_942:
[----:B------:R-:W-:-:S06]  /*3f70*/  UISETP.NE.AND UP1, UPT, UR7, 0x1, UPT ;  /* 0x000000010700788c */ /* 0x000fcc000bf25270 */
[----:B------:R-:W-:-:S05]  /*3f80*/  PLOP3.LUT P6, PT, PT, PT, UP1, 0x80, 0x0 ;  /* 0x000000000000781c */ /* 0x000fca0003fcf018 */
[----:B------:R-:W-:-:S08]  /*3f90*/  @UP1 ULDC.64 UR10, c[0x0][0x9e8] ;  /* 0x00027a00000a1ab9 */ /* 0x000fd00000000a00 */
[----:B------:R-:W-:Y:S01]  /*3fa0*/  @P6 IMAD.HI.U32 R7, R6, UR10, RZ ;  /* 0x0000000a06076c27 */ /* 0x000fe2000f8e00ff */
[----:B------:R-:W-:-:S13]  /*3fb0*/  PLOP3.LUT P6, PT, PT, PT, UP1, 0x80, 0x0 ;  /* 0x000000000000781c */ /* 0x000fda0003fcf018 */
[----:B------:R-:W-:-:S07]  /*3fc0*/  @P6 SHF.R.U32.HI R6, RZ, UR11, R7 ;  /* 0x0000000bff066c19 */ /* 0x000fce0008011607 */
.L_x_943:
[----:B------:R-:W-:Y:S05]  /*3fd0*/  BSYNC B0 ;  /* 0x0000000000007941 */ /* 0x000fea0003800000 */
.L_x_941:
[----:B------:R-:W-:-:S05]  /*3fe0*/  IMAD R3, R6, UR7, R3 ;  /* 0x0000000706037c24 */ /* 0x000fca000f8e0203 */
[----:B------:R-:W-:Y:S02]  /*3ff0*/  VIMNMX R4, R4, R3, !PT ;  /* 0x0000000304047248 */ /* 0x000fe40007fe0100 */
[----:B------:R-:W-:-:S07]  /*4000*/  VIADDMNMX R0, R3, UR7, R0, PT ;  /* 0x0000000703007c46 */ /* 0x000fce000b800100 */
.L_x_940:
[----:B------:R-:W-:Y:S02]  /*4010*/  ISETP.GT.AND P1, PT, R4, 0x20, !P1 ;  /* 0x000000200400780c */ /* 0x000fe40004f24270 */
[----:B------:R-:W-:Y:S02]  /*4020*/  ISETP.NE.AND P6, PT, R175, RZ, PT ;  /* 0x000000ffaf00720c */ /* 0x000fe40003fc5270 */
[----:B------:R-:W-:Y:S02]  /*4030*/  ISETP.LT.OR P1, PT, R0, 0x21, P1 ;  /* 0x000000210000780c */ /* 0x000fe40000f21670 */
[----:B------:R-:W-:Y:S02]  /*4040*/  ISETP.GT.AND P2, PT, R4, 0x29, !P2 ;  /* 0x000000290400780c */ /* 0x000fe40005744270 */
[----:B------:R-:W-:Y:S02]  /*4050*/  FSEL R106, R106, -INF , !P1 ;  /* 0xff8000006a6a7808 */ /* 0x000fe40004800000 */
[----:B------:R-:W-:-:S02]  /*4060*/  ISETP.NE.AND P1, PT, R151, RZ, PT ;  /* 0x000000ff9700720c */ /* 0x000fc40003f25270 */
[----:B------:R-:W-:Y:S02]  /*4070*/  ISETP.LT.OR P2, PT, R0, 0x2a, P2 ;  /* 0x0000002a0000780c */ /* 0x000fe40001741670 */
[----:B------:R-:W-:Y:S02]  /*4080*/  ISETP.GT.AND P1, PT, R4, 0x21, !P1 ;  /* 0x000000210400780c */ /* 0x000fe40004f24270 */
[----:B------:R-:W-:Y:S02]  /*4090*/  FSEL R111, R111, -INF , !P2 ;  /* 0xff8000006f6f7808 */ /* 0x000fe40005000000 */
[----:B------:R-:W-:Y:S02]  /*40a0*/  ISETP.LT.OR P1, PT, R0, 0x22, P1 ;  /* 0x000000220000780c */ /* 0x000fe40000f21670 */
[----:B------:R-:W-:Y:S02]  /*40b0*/  ISETP.NE.AND P2, PT, R176, RZ, PT ;  /* 0x000000ffb000720c */ /* 0x000fe40003f45270 */
        /* <DEDUP_REMOVED lines=137> */
[C---:B------:R-:W-:Y:S02]  /*4950*/  ISETP.GT.AND P1, PT, R4.reuse, 0x79, !P1 ;  /* 0x000000790400780c */ /* 0x040fe40004f24270 */
[----:B------:R-:W-:Y:S01]  /*4960*/  ISETP.GT.AND P3, PT, R4, 0xd0, !P3 ;  /* 0x000000d00400780c */ /* 0x000fe20005f64270 */
[----:B------:R-:W0:Y:S01]  /*4970*/  SHFL.BFLY PT, R3, R6, 0x2, 0x1f ;  /* 0x0c401f0006037f89 */ /* 0x000e2200000e0000 */
[----:B------:R-:W-:-:S02]  /*4980*/  ISETP.LT.OR P1, PT, R0, 0x7a, P1 ;  /* 0x0000007a0000780c */ /* 0x000fc40000f21670 */
[C---:B------:R-:W-:Y:S02]  /*4990*/  ISETP.GT.AND P4, PT, R4.reuse, 0xd1, !P4 ;  /* 0x000000d10400780c */ /* 0x040fe40006784270 */
        /* <DEDUP_REMOVED lines=9> */
[----:B------:R-:W-:Y:S02]  /*4a30*/  FSEL R34, R34, -INF , !P3 ;  /* 0xff80000022227808 */ /* 0x000fe40005800000 */
[----:B------:R-:W-:-:S02]  /*4a40*/  ISETP.GT.AND P1, PT, R4, 0x81, !P1 ;  /* 0x000000810400780c */ /* 0x000fc40004f24270 */
[----:B0-----:R-:W-:Y:S02]  /*4a50*/  FMNMX.FTZ R7, R6, R3, !PT ;  /* 0x0000000306077209 */ /* 0x001fe40007810000 */
[C---:B------:R-:W-:Y:S02]  /*4a60*/  ISETP.LT.OR P1, PT, R0.reuse, 0x82, P1 ;  /* 0x000000820000780c */ /* 0x040fe40000f21670 */
[----:B------:R-:W-:Y:S02]  /*4a70*/  ISETP.LT.OR P5, PT, R0, 0xd9, P5 ;  /* 0x000000d90000780c */ /* 0x000fe40002fa1670 */
[----:B------:R-:W-:Y:S02]  /*4a80*/  FSEL R59, R59, -INF , !P1 ;  /* 0xff8000003b3b7808 */ /* 0x000fe40004800000 */
[----:B------:R-:W-:Y:S02]  /*4a90*/  ISETP.GT.AND P1, PT, R4, 0x88, !P2 ;  /* 0x000000880400780c */ /* 0x000fe40005724270 */
[----:B------:R-:W-:-:S02]  /*4aa0*/  ISETP.NE.AND P2, PT, R180, RZ, PT ;  /* 0x000000ffb400720c */ /* 0x000fc40003f45270 */
[----:B------:R-:W-:Y:S02]  /*4ab0*/  ISETP.LT.OR P1, PT, R0, 0x89, P1 ;  /* 0x000000890000780c */ /* 0x000fe40000f21670 */
[----:B------:R-:W-:Y:S02]  /*4ac0*/  FSEL R35, R35, -INF , !P4 ;  /* 0xff80000023237808 */ /* 0x000fe40006000000 */
[----:B------:R-:W-:Y:S02]  /*4ad0*/  FSEL R62, R62, -INF , !P1 ;  /* 0xff8000003e3e7808 */ /* 0x000fe40004800000 */
[----:B------:R-:W-:Y:S02]  /*4ae0*/  ISETP.GT.AND P1, PT, R4, 0x89, !P6 ;  /* 0x000000890400780c */ /* 0x000fe40007724270 */
[----:B------:R-:W-:Y:S02]  /*4af0*/  ISETP.NE.AND P6, PT, R181, RZ, PT ;  /* 0x000000ffb500720c */ /* 0x000fe40003fc5270 */
[----:B------:R-:W-:-:S02]  /*4b00*/  ISETP.LT.OR P1, PT, R0, 0x8a, P1 ;  /* 0x0000008a0000780c */ /* 0x000fc40000f21670 */
[----:B------:R-:W-:Y:S02]  /*4b10*/  FSEL R38, R38, -INF , !P5 ;  /* 0xff80000026267808 */ /* 0x000fe40006800000 */
[----:B------:R-:W-:Y:S02]  /*4b20*/  FSEL R63, R63, -INF , !P1 ;  /* 0xff8000003f3f7808 */ /* 0x000fe40004800000 */
[----:B------:R-:W-:Y:S02]  /*4b30*/  ISETP.NE.AND P1, PT, R161, RZ, PT ;  /* 0x000000ffa100720c */ /* 0x000fe40003f25270 */
[----:B------:R-:W-:Y:S02]  /*4b40*/  R2UR UR10, R137 ;  /* 0x00000000890a72ca */ /* 0x000fe400000e0000 */
[----:B------:R-:W-:-:S04]  /*4b50*/  ISETP.GT.AND P1, PT, R4, 0x90, !P1 ;  /* 0x000000900400780c */ /* 0x000fc80004f24270 */
[----:B------:R-:W-:-:S04]  /*4b60*/  ISETP.LT.OR P1, PT, R0, 0x91, P1 ;  /* 0x000000910000780c */ /* 0x000fc80000f21670 */
[----:B------:R-:W-:Y:S02]  /*4b70*/  FSEL R66, R66, -INF , !P1 ;  /* 0xff80000042427808 */ /* 0x000fe40004800000 */
[----:B------:R-:W-:Y:S01]  /*4b80*/  ISETP.NE.AND P1, PT, R162, RZ, PT ;  /* 0x000000ffa200720c */ /* 0x000fe20003f25270 */
[----:B------:R-:W-:-:S03]  /*4b90*/  UIADD3 UR14, UR10, UR6, URZ ;  /* 0x000000060a0e7290 */ /* 0x000fc6000fffe03f */
        /* <DEDUP_REMOVED lines=47> */
[----:B------:R-:W-:Y:S02]  /*4e90*/  ISETP.NE.AND P1, PT, R10, RZ, PT ;  /* 0x000000ff0a00720c */ /* 0x000fe40003f25270 */
[----:B------:R-:W0:Y:S02]  /*4ea0*/  SHFL.BFLY PT, R10, R7, 0x1, 0x1f ;  /* 0x0c201f00070a7f89 */ /* 0x000e2400000e0000 */
        /* <DEDUP_REMOVED lines=8> */
[----:B0-----:R-:W-:Y:S02]  /*4f30*/  FMNMX.FTZ R3, R7, R10, !PT ;  /* 0x0000000a07037209 */ /* 0x001fe40007810000 */
        /* <DEDUP_REMOVED lines=20> */
[----:B------:R-:W-:Y:S02]  /*5080*/  ISETP.NE.AND P2, PT, R139, RZ, PT ;  /* 0x000000ff8b00720c */ /* 0x000fe40003f45270 */
[----:B------:R-:W-:-:S04]  /*5090*/  ISETP.LT.OR P1, PT, R0, 0xc1, P1 ;  /* 0x000000c10000780c */ /* 0x000fc80000f21670 */
[----:B------:R-:W-:Y:S02]  /*50a0*/  FSEL R26, R26, -INF , !P1 ;  /* 0xff8000001a1a7808 */ /* 0x000fe40004800000 */
[----:B------:R-:W-:Y:S02]  /*50b0*/  ISETP.GT.AND P1, PT, R4, 0xc1, !P6 ;  /* 0x000000c10400780c */ /* 0x000fe40007724270 */
[----:B------:R-:W-:Y:S01]  /*50c0*/  ISETP.NE.AND P6, PT, R138, RZ, PT ;  /* 0x000000ff8a00720c */ /* 0x000fe20003fc5270 */
[----:B------:R-:W-:Y:S01]  /*50d0*/  IMAD.U32 R138, RZ, RZ, UR37 ;  /* 0x00000025ff8a7e24 */ /* 0x000fe2000f8e00ff */
[----:B------:R-:W-:-:S03]  /*50e0*/  ISETP.LT.OR P1, PT, R0, 0xc2, P1 ;  /* 0x000000c20000780c */ /* 0x000fc60000f21670 */
[----:B------:R-:W-:Y:S01]  /*50f0*/  FFMA.FTZ R138, R3, R138, -8 ;  /* 0xc1000000038a7423 */ /* 0x000fe2000001008a */
[----:B------:R-:W-:Y:S02]  /*5100*/  FSEL R27, R27, -INF , !P1 ;  /* 0xff8000001b1b7808 */ /* 0x000fe40004800000 */
[----:B------:R-:W-:-:S04]  /*5110*/  FSETP.NEU.FTZ.AND P1, PT, R3, -INF , PT ;  /* 0xff8000000300780b */ /* 0x000fc80003f3d000 */
[----:B------:R-:W-:Y:S02]  /*5120*/  FSEL R138, R138, RZ, P1 ;  /* 0x000000ff8a8a7208 */ /* 0x000fe40000800000 */
[----:B------:R-:W-:Y:S02]  /*5130*/  ISETP.GT.AND P1, PT, R4, 0xc8, !P6 ;  /* 0x000000c80400780c */ /* 0x000fe40007724270 */
[----:B------:R-:W-:Y:S01]  /*5140*/  ISETP.NE.AND P6, PT, R140, RZ, PT ;  /* 0x000000ff8c00720c */ /* 0x000fe20003fc5270 */
        /* <DEDUP_REMOVED lines=13> */
[----:B------:R-:W-:Y:S01]  /*5220*/  ISETP.LT.OR P1, PT, R0, 0xc9, P1 ;  /* 0x000000c90000780c */ /* 0x000fe20000f21670 */
[----:B------:R-:W-:-:S01]  /*5230*/  FFMA.FTZ R7, R121, UR37, -R138 ;  /* 0x0000002579077c23 */ /* 0x000fc2000801088a */
[----:B------:R-:W-:Y:S01]  /*5240*/  FMNMX.FTZ R116, R130, R113, !PT ;  /* 0x0000007182747209 */ /* 0x000fe20007810000 */
[----:B------:R-:W-:-:S01]  /*5250*/  FFMA.FTZ R11, R124, UR37, -R138 ;  /* 0x000000257c0b7c23 */ /* 0x000fc2000801088a */
[----:B------:R-:W-:Y:S01]  /*5260*/  FSEL R30, R30, -INF , !P1 ;  /* 0xff8000001e1e7808 */ /* 0x000fe20004800000 */
[----:B------:R-:W-:Y:S01]  /*5270*/  MUFU.EX2 R6, R6 ;  /* 0x0000000600067308 */ /* 0x000fe20000000800 */
[----:B------:R-:W-:Y:S01]  /*5280*/  FMNMX.FTZ R113, R131, R116, !PT ;  /* 0x0000007483717209 */ /* 0x000fe20007810000 */
[--C-:B------:R-:W-:Y:S01]  /*5290*/  FFMA.FTZ R116, R93, UR37, -R138.reuse ;  /* 0x000000255d747c23 */ /* 0x100fe2000801088a */
[----:B------:R-:W-:Y:S01]  /*52a0*/  ISETP.GT.AND P1, PT, R4, 0xc9, !P2 ;  /* 0x000000c90400780c */ /* 0x000fe20005724270 */
[--C-:B------:R-:W-:Y:S01]  /*52b0*/  FFMA.FTZ R12, R125, UR37, -R138.reuse ;  /* 0x000000257d0c7c23 */ /* 0x100fe2000801088a */
[----:B------:R-:W-:Y:S01]  /*52c0*/  FMNMX.FTZ R92, R134, R113, !PT ;  /* 0x00000071865c7209 */ /* 0x000fe20007810000 */
[--C-:B------:R-:W-:Y:S01]  /*52d0*/  FFMA.FTZ R9, R128, UR37, -R138.reuse ;  /* 0x0000002580097c23 */ /* 0x100fe2000801088a */
[----:B------:R-:W-:Y:S01]  /*52e0*/  ISETP.LT.OR P1, PT, R0, 0xca, P1 ;  /* 0x000000ca0000780c */ /* 0x000fe20000f21670 */
[----:B------:R0:W-:Y:S01]  /*52f0*/  MUFU.EX2 R113, R120 ;  /* 0x0000007800717308 */ /* 0x0001e20000000800 */
[----:B------:R-:W-:Y:S01]  /*5300*/  FMNMX.FTZ R117, R135, R92, !PT ;  /* 0x0000005c87757209 */ /* 0x000fe20007810000 */
[--C-:B------:R-:W-:Y:S01]  /*5310*/  FFMA.FTZ R10, R129, UR37, -R138.reuse ;  /* 0x00000025810a7c23 */ /* 0x100fe2000801088a */
[----:B------:R-:W-:Y:S01]  /*5320*/  ISETP.GT.AND P2, PT, R4, 0xd9, !P6 ;  /* 0x000000d90400780c */ /* 0x000fe20007744270 */
[--C-:B------:R-:W-:Y:S01]  /*5330*/  FFMA.FTZ R4, R40, UR37, -R138.reuse ;  /* 0x0000002528047c23 */ /* 0x100fe2000801088a */
[----:B------:R-:W-:Y:S01]  /*5340*/  FMNMX.FTZ R92, R106, R117, !PT ;  /* 0x000000756a5c7209 */ /* 0x000fe20007810000 */
[--C-:B------:R-:W-:Y:S01]  /*5350*/  FFMA.FTZ R117, R97, UR37, -R138.reuse ;  /* 0x0000002561757c23 */ /* 0x100fe2000801088a */
[----:B------:R-:W-:Y:S01]  /*5360*/  FSEL R31, R31, -INF , !P1 ;  /* 0xff8000001f1f7808 */ /* 0x000fe20004800000 */
[----:B------:R-:W-:Y:S01]  /*5370*/  MUFU.EX2 R7, R7 ;  /* 0x0000000700077308 */ /* 0x000fe20000000800 */
[----:B------:R-:W-:Y:S01]  /*5380*/  FMNMX.FTZ R93, R107, R92, !PT ;  /* 0x0000005c6b5d7209 */ /* 0x000fe20007810000 */
[--C-:B------:R-:W-:Y:S01]  /*5390*/  FFMA.FTZ R92, R96, UR37, -R138.reuse ;  /* 0x00000025605c7c23 */ /* 0x100fe2000801088a */
[----:B0-----:R-:W-:-:S01]  /*53a0*/  FFMA.FTZ R120, R101, UR37, -R138 ;  /* 0x0000002565787c23 */ /* 0x001fc2000801088a */
        /* <DEDUP_REMOVED lines=13> */
[----:B------:R-:W0:Y:S01]  /*5480*/  MUFU.EX2 R12, R12 ;  /* 0x0000000c000c7308 */ /* 0x000e220000000800 */
        /* <DEDUP_REMOVED lines=18> */
[----:B0-----:R-:W-:Y:S01]  /*55b0*/  F2FP.SATFINITE.E4M3.F32.PACK_AB_MERGE_C R224, R12, R11, RZ ;  /* 0x0000000b0ce0723e */ /* 0x001fe200048070ff */
[--C-:B------:R-:W-:Y:S01]  /*55c0*/  FFMA.FTZ R69, R69, UR37, -R138.reuse ;  /* 0x0000002545457c23 */ /* 0x100fe2000801088a */
[----:B------:R-:W-:Y:S01]  /*55d0*/  FMNMX.FTZ R100, R94, R101, !PT ;  /* 0x000000655e647209 */ /* 0x000fe20007810000 */
[----:B------:R-:W-:Y:S01]  /*55e0*/  FFMA.FTZ R64, R64, UR37, -R138 ;  /* 0x0000002540407c23 */ /* 0x000fe2000801088a */
[----:B------:R-:W-:Y:S01]  /*55f0*/  F2FP.SATFINITE.E4M3.F32.PACK_AB_MERGE_C R224, R7, R6, R224 ;  /* 0x0000000607e0723e */ /* 0x000fe200048070e0 */
        /* <DEDUP_REMOVED lines=20> */
[----:B------:R-:W-:Y:S01]  /*5740*/  FFMA.FTZ R33, R33, UR37, -R138 ;  /* 0x0000002521217c23 */ /* 0x000fe2000801088a */
[----:B------:R-:W-:-:S03]  /*5750*/  FMNMX.FTZ R100, R74, R101, !PT ;  /* 0x000000654a647209 */ /* 0x000fc60007810000 */
[----:B------:R-:W-:Y:S01]  /*5760*/  MUFU.EX2 R93, R117 ;  /* 0x00000075005d7308 */ /* 0x000fe20000000800 */
[----:B------:R-:W-:-:S04]  /*5770*/  FMNMX.FTZ R101, R75, R100, !PT ;  /* 0x000000644b657209 */ /* 0x000fc80007810000 */
[----:B------:R-:W-:-:S03]  /*5780*/  FMNMX.FTZ R100, R78, R101, !PT ;  /* 0x000000654e647209 */ /* 0x000fc60007810000 */
[----:B------:R-:W-:Y:S01]  /*5790*/  MUFU.EX2 R13, R13 ;  /* 0x0000000d000d7308 */ /* 0x000fe20000000800 */
[----:B------:R-:W-:Y:S02]  /*57a0*/  FMNMX.FTZ R101, R79, R100, !PT ;  /* 0x000000644f657209 */ /* 0x000fe40007810000 */
[----:B0-----:R-:W-:Y:S02]  /*57b0*/  F2FP.SATFINITE.E4M3.F32.PACK_AB_MERGE_C R226, R20, R15, RZ ;  /* 0x0000000f14e2723e */ /* 0x001fe400048070ff */
[----:B------:R-:W-:Y:S02]  /*57c0*/  FMNMX.FTZ R100, R82, R101, !PT ;  /* 0x0000006552647209 */ /* 0x000fe40007810000 */
[----:B------:R-:W-:Y:S01]  /*57d0*/  F2FP.SATFINITE.E4M3.F32.PACK_AB_MERGE_C R226, R10, R9, R226 ;  /* 0x000000090ae2723e */ /* 0x000fe200048070e2 */
[----:B------:R-:W-:Y:S01]  /*57e0*/  MUFU.EX2 R14, R14 ;  /* 0x0000000e000e7308 */ /* 0x000fe20000000800 */
[----:B------:R-:W-:-:S04]  /*57f0*/  FMNMX.FTZ R101, R83, R100, !PT ;  /* 0x0000006453657209 */ /* 0x000fc80007810000 */
[----:B------:R-:W-:-:S03]  /*5800*/  FMNMX.FTZ R100, R86, R101, !PT ;  /* 0x0000006556647209 */ /* 0x000fc60007810000 */
[----:B------:R-:W-:Y:S01]  /*5810*/  MUFU.EX2 R105, R105 ;  /* 0x0000006900697308 */ /* 0x000fe20000000800 */
[----:B------:R-:W-:-:S04]  /*5820*/  FMNMX.FTZ R101, R87, R100, !PT ;  /* 0x0000006457657209 */ /* 0x000fc80007810000 */
[----:B------:R-:W-:-:S03]  /*5830*/  FMNMX.FTZ R100, R58, R101, !PT ;  /* 0x000000653a647209 */ /* 0x000fc60007810000 */
[----:B------:R-:W0:Y:S01]  /*5840*/  MUFU.EX2 R108, R108 ;  /* 0x0000006c006c7308 */ /* 0x000e220000000800 */
[----:B------:R-:W-:-:S04]  /*5850*/  FMNMX.FTZ R101, R59, R100, !PT ;  /* 0x000000643b657209 */ /* 0x000fc80007810000 */
        /* <DEDUP_REMOVED lines=23> */
[----:B------:R-:W0:Y:S01]  /*59d0*/  MUFU.EX2 R116, R116 ;  /* 0x0000007400747308 */ /* 0x000e220000000800 */
[----:B------:R-:W-:-:S04]  /*59e0*/  FMNMX.FTZ R101, R55, R100, !PT ;  /* 0x0000006437657209 */ /* 0x000fc80007810000 */
[----:B------:R-:W-:-:S03]  /*59f0*/  FMNMX.FTZ R100, R26, R101, !PT ;  /* 0x000000651a647209 */ /* 0x000fc60007810000 */
[----:B------:R-:W-:Y:S01]  /*5a00*/  MUFU.EX2 R92, R92 ;  /* 0x0000005c005c7308 */ /* 0x000fe20000000800 */
[----:B------:R-:W-:-:S04]  /*5a10*/  FMNMX.FTZ R101, R27, R100, !PT ;  /* 0x000000641b657209 */ /* 0x000fc80007810000 */
[----:B------:R-:W-:-:S03]  /*5a20*/  FMNMX.FTZ R40, R30, R101, !PT ;  /* 0x000000651e287209 */ /* 0x000fc60007810000 */
[----:B------:R-:W1:Y:S01]  /*5a30*/  MUFU.EX2 R96, R96 ;  /* 0x0000006000607308 */ /* 0x000e620000000800 */
[----:B------:R-:W-:Y:S02]  /*5a40*/  FMNMX.FTZ R101, R31, R40, !PT ;  /* 0x000000281f657209 */ /* 0x000fe40007810000 */
[----:B0-----:R-:W-:Y:S02]  /*5a50*/  F2FP.SATFINITE.E4M3.F32.PACK_AB_MERGE_C R216, R116, R113, RZ ;  /* 0x0000007174d8723e */ /* 0x001fe400048070ff */
[----:B------:R-:W-:Y:S02]  /*5a60*/  FMNMX.FTZ R40, R34, R101, !PT ;  /* 0x0000006522287209 */ /* 0x000fe40007810000 */
[----:B------:R-:W-:Y:S01]  /*5a70*/  F2FP.SATFINITE.E4M3.F32.PACK_AB_MERGE_C R216, R89, R88, R216 ;  /* 0x0000005859d8723e */ /* 0x000fe200048070d8 */
[----:B------:R-:W-:Y:S01]  /*5a80*/  MUFU.EX2 R72, R72 ;  /* 0x0000004800487308 */ /* 0x000fe20000000800 */
[----:B------:R-:W-:Y:S01]  /*5a90*/  FMNMX.FTZ R101, R35, R40, !PT ;  /* 0x0000002823657209 */ /* 0x000fe20007810000 */
[--C-:B------:R-:W-:Y:S01]  /*5aa0*/  FFMA.FTZ R40, R44, UR37, -R138.reuse ;  /* 0x000000252c287c23 */ /* 0x100fe2000801088a */
[----:B------:R-:W-:-:S01]  /*5ab0*/  FFMA.FTZ R44, R48, UR37, -R138 ;  /* 0x00000025302c7c23 */ /* 0x000fc2000801088a */
[----:B------:R-:W-:Y:S01]  /*5ac0*/  FFMA.FTZ R48, R52, UR37, -R138 ;  /* 0x0000002534307c23 */ /* 0x000fe2000801088a */
[----:B------:R-:W-:-:S03]  /*5ad0*/  FMNMX.FTZ R0, R38, R101, !PT ;  /* 0x0000006526007209 */ /* 0x000fc60007810000 */
[----:B------:R-:W-:Y:S01]  /*5ae0*/  MUFU.EX2 R73, R73 ;  /* 0x0000004900497308 */ /* 0x000fe20000000800 */
[----:B------:R-:W-:Y:S02]  /*5af0*/  FMNMX.FTZ R0, R39, R0, !PT ;  /* 0x0000000027007209 */ /* 0x000fe40007810000 */
[----:B-1----:R-:W-:-:S03]  /*5b00*/  F2FP.SATFINITE.E4M3.F32.PACK_AB_MERGE_C R218, R97, R96, RZ ;  /* 0x0000006061da723e */ /* 0x002fc600048070ff */
[----:B------:R-:W0:Y:S01]  /*5b10*/  SHFL.BFLY PT, R101, R0, 0x2, 0x1f ;  /* 0x0c401f0000657f89 */ /* 0x000e2200000e0000 */
[----:B------:R-:W-:Y:S01]  /*5b20*/  F2FP.SATFINITE.E4M3.F32.PACK_AB_MERGE_C R218, R93, R92, R218 ;  /* 0x0000005c5dda723e */ /* 0x000fe200048070da */
[----:B------:R-:W-:Y:S08]  /*5b30*/  MUFU.EX2 R76, R76 ;  /* 0x0000004c004c7308 */ /* 0x000ff00000000800 */
[----:B------:R-:W1:Y:S08]  /*5b40*/  MUFU.EX2 R77, R77 ;  /* 0x0000004d004d7308 */ /* 0x000e700000000800 */
[----:B------:R-:W-:Y:S01]  /*5b50*/  MUFU.EX2 R80, R80 ;  /* 0x0000005000507308 */ /* 0x000fe20000000800 */
[----:B0-----:R-:W-:-:S07]  /*5b60*/  FMNMX.FTZ R101, R0, R101, !PT ;  /* 0x0000006500657209 */ /* 0x001fce0007810000 */
[----:B------:R-:W-:Y:S01]  /*5b70*/  MUFU.EX2 R81, R81 ;  /* 0x0000005100517308 */ /* 0x000fe20000000800 */
[----:B-1----:R-:W-:Y:S01]  /*5b80*/  F2FP.SATFINITE.E4M3.F32.PACK_AB_MERGE_C R212, R77, R76, RZ ;  /* 0x0000004c4dd4723e */ /* 0x002fe200048070ff */
[----:B------:R-:W0:Y:S03]  /*5b90*/  SHFL.BFLY PT, R0, R101, 0x1, 0x1f ;  /* 0x0c201f0065007f89 */ /* 0x000e2600000e0000 */
[----:B------:R-:W-:-:S03]  /*5ba0*/  F2FP.SATFINITE.E4M3.F32.PACK_AB_MERGE_C R212, R73, R72, R212 ;  /* 0x0000004849d4723e */ /* 0x000fc600048070d4 */
[----:B------:R-:W-:Y:S08]  /*5bb0*/  MUFU.EX2 R84, R84 ;  /* 0x0000005400547308 */ /* 0x000ff00000000800 */
[----:B------:R-:W1:Y:S08]  /*5bc0*/  MUFU.EX2 R85, R85 ;  /* 0x0000005500557308 */ /* 0x000e700000000800 */
[----:B------:R-:W-:Y:S01]  /*5bd0*/  MUFU.EX2 R60, R60 ;  /* 0x0000003c003c7308 */ /* 0x000fe20000000800 */
[----:B0-----:R-:W-:Y:S01]  /*5be0*/  FMNMX.FTZ R0, R101, R0, !PT ;  /* 0x0000000065007209 */ /* 0x001fe20007810000 */
[----:B------:R-:W-:-:S03]  /*5bf0*/  IMAD.U32 R101, RZ, RZ, UR37 ;  /* 0x00000025ff657e24 */ /* 0x000fc6000f8e00ff */
[C---:B------:R-:W-:Y:S01]  /*5c00*/  FSETP.NEU.FTZ.AND P1, PT, R0.reuse, -INF , PT ;  /* 0xff8000000000780b */ /* 0x040fe20003f3d000 */
[----:B------:R-:W-:-:S02]  /*5c10*/  FFMA.FTZ R100, R0, R101, -8 ;  /* 0xc100000000647423 */ /* 0x000fc40000010065 */
[----:B------:R-:W-:Y:S01]  /*5c20*/  MUFU.EX2 R61, R61 ;  /* 0x0000003d003d7308 */ /* 0x000fe20000000800 */
[----:B-1----:R-:W-:Y:S02]  /*5c30*/  F2FP.SATFINITE.E4M3.F32.PACK_AB_MERGE_C R214, R85, R84, RZ ;  /* 0x0000005455d6723e */ /* 0x002fe400048070ff */
        /* <DEDUP_REMOVED lines=18> */
[----:B------:R-:W-:Y:S01]  /*5d60*/  FFMA.FTZ R95, R99, UR37, -R100 ;  /* 0x00000025635f7c23 */ /* 0x000fe20008010864 */
[----:B------:R-:W-:-:S01]  /*5d70*/  FADD.FTZ R82, R6, R7 ;  /* 0x0000000706527221 */ /* 0x000fc20000010000 */
[--C-:B------:R-:W-:Y:S01]  /*5d80*/  FFMA.FTZ R99, R103, UR37, -R100.reuse ;  /* 0x0000002567637c23 */ /* 0x100fe20008010864 */
[----:B------:R-:W-:-:S01]  /*5d90*/  FFMA.FTZ R103, R79, UR37, -R100 ;  /* 0x000000254f677c23 */ /* 0x000fc20008010864 */
[----:B------:R-:W-:Y:S01]  /*5da0*/  FFMA.FTZ R79, R83, UR37, -R100 ;  /* 0x00000025534f7c23 */ /* 0x000fe20008010864 */
[----:B------:R-:W-:Y:S01]  /*5db0*/  MUFU.EX2 R52, R52 ;  /* 0x0000003400347308 */ /* 0x000fe20000000800 */
[----:B------:R-:W-:-:S01]  /*5dc0*/  FADD.FTZ R83, R11, R82 ;  /* 0x000000520b537221 */ /* 0x000fc20000010000 */
[--C-:B------:R-:W-:Y:S01]  /*5dd0*/  FFMA.FTZ R121, R127, UR37, -R100.reuse ;  /* 0x000000257f797c23 */ /* 0x100fe20008010864 */
[----:B------:R-:W-:-:S01]  /*5de0*/  FFMA.FTZ R117, R130, UR37, -R100 ;  /* 0x0000002582757c23 */ /* 0x000fc20008010864 */
[----:B------:R-:W-:Y:S01]  /*5df0*/  FFMA.FTZ R122, R131, UR37, -R100 ;  /* 0x00000025837a7c23 */ /* 0x000fe20008010864 */
[----:B------:R-:W-:-:S01]  /*5e00*/  FADD.FTZ R128, R12, R83 ;  /* 0x000000530c807221 */ /* 0x000fc20000010000 */
[--C-:B------:R-:W-:Y:S01]  /*5e10*/  FFMA.FTZ R82, R86, UR37, -R100.reuse ;  /* 0x0000002556527c23 */ /* 0x100fe20008010864 */
[----:B------:R-:W-:-:S01]  /*5e20*/  FFMA.FTZ R123, R134, UR37, -R100 ;  /* 0x00000025867b7c23 */ /* 0x000fc20008010864 */
[----:B------:R-:W0:Y:S01]  /*5e30*/  MUFU.EX2 R101, R101 ;  /* 0x0000006500657308 */ /* 0x000e220000000800 */
[----:B------:R-:W-:-:S01]  /*5e40*/  FADD.FTZ R83, R9, R128 ;  /* 0x0000008009537221 */ /* 0x000fc20000010000 */
[--C-:B------:R-:W-:Y:S01]  /*5e50*/  FFMA.FTZ R124, R135, UR37, -R100.reuse ;  /* 0x00000025877c7c23 */ /* 0x100fe20008010864 */
[----:B------:R-:W-:-:S01]  /*5e60*/  FFMA.FTZ R106, R106, UR37, -R100 ;  /* 0x000000256a6a7c23 */ /* 0x000fc20008010864 */
[----:B------:R-:W-:Y:S01]  /*5e70*/  FFMA.FTZ R107, R107, UR37, -R100 ;  /* 0x000000256b6b7c23 */ /* 0x000fe20008010864 */
[----:B------:R-:W-:-:S01]  /*5e80*/  FADD.FTZ R86, R10, R83 ;  /* 0x000000530a567221 */ /* 0x000fc20000010000 */
        /* <DEDUP_REMOVED lines=19> */
[----:B-1----:R-:W-:-:S01]  /*5fc0*/  FADD.FTZ R86, R120, R87 ;  /* 0x0000005778567221 */ /* 0x002fc20000010000 */
[----:B------:R-:W-:Y:S01]  /*5fd0*/  FADD.FTZ R87, R13, R128 ;  /* 0x000000800d577221 */ /* 0x000fe20000010000 */
[----:B------:R-:W-:-:S01]  /*5fe0*/  FFMA.FTZ R46, R46, UR37, -R100 ;  /* 0x000000252e2e7c23 */ /* 0x000fc20008010864 */
[--C-:B------:R-:W-:Y:S01]  /*5ff0*/  FFMA.FTZ R47, R47, UR37, -R100.reuse ;  /* 0x000000252f2f7c23 */ /* 0x100fe20008010864 */
[----:B------:R-:W-:-:S01]  /*6000*/  FFMA.FTZ R50, R50, UR37, -R100 ;  /* 0x0000002532327c23 */ /* 0x000fc20008010864 */
[----:B------:R-:W-:Y:S01]  /*6010*/  FADD.FTZ R128, R14, R87 ;  /* 0x000000570e807221 */ /* 0x000fe20000010000 */
[----:B------:R-:W-:-:S01]  /*6020*/  FFMA.FTZ R51, R51, UR37, -R100 ;  /* 0x0000002533337c23 */ /* 0x000fc20008010864 */
[----:B------:R-:W1:Y:S01]  /*6030*/  MUFU.EX2 R122, R122 ;  /* 0x0000007a007a7308 */ /* 0x000e620000000800 */
[----:B--2---:R-:W-:-:S01]  /*6040*/  FADD.FTZ R86, R121, R86 ;  /* 0x0000005679567221 */ /* 0x004fc20000010000 */
[----:B------:R-:W-:Y:S01]  /*6050*/  FADD.FTZ R127, R105, R128 ;  /* 0x00000080697f7221 */ /* 0x000fe20000010000 */
[----:B------:R-:W-:-:S01]  /*6060*/  FFMA.FTZ R54, R54, UR37, -R100 ;  /* 0x0000002536367c23 */ /* 0x000fc20008010864 */
[--C-:B------:R-:W-:Y:S01]  /*6070*/  FFMA.FTZ R55, R55, UR37, -R100.reuse ;  /* 0x0000002537377c23 */ /* 0x100fe20008010864 */
[----:B------:R-:W-:-:S01]  /*6080*/  FFMA.FTZ R26, R26, UR37, -R100 ;  /* 0x000000251a1a7c23 */ /* 0x000fc20008010864 */
[----:B------:R-:W-:Y:S01]  /*6090*/  FADD.FTZ R128, R108, R127 ;  /* 0x0000007f6c807221 */ /* 0x000fe20000010000 */
[----:B------:R-:W-:-:S01]  /*60a0*/  FFMA.FTZ R27, R27, UR37, -R100 ;  /* 0x000000251b1b7c23 */ /* 0x000fc20008010864 */
[----:B------:R-:W2:Y:S01]  /*60b0*/  MUFU.EX2 R123, R123 ;  /* 0x0000007b007b7308 */ /* 0x000ea20000000800 */
[----:B0-----:R-:W-:-:S01]  /*60c0*/  FADD.FTZ R87, R117, R86 ;  /* 0x0000005675577221 */ /* 0x001fc20000010000 */
[----:B------:R-:W-:Y:S01]  /*60d0*/  FADD.FTZ R127, R21, R128 ;  /* 0x00000080157f7221 */ /* 0x000fe20000010000 */
[----:B------:R-:W-:-:S01]  /*60e0*/  FFMA.FTZ R30, R30, UR37, -R100 ;  /* 0x000000251e1e7c23 */ /* 0x000fc20008010864 */
[--C-:B------:R-:W-:Y:S01]  /*60f0*/  FFMA.FTZ R31, R31, UR37, -R100.reuse ;  /* 0x000000251f1f7c23 */ /* 0x100fe20008010864 */
[----:B------:R-:W-:-:S01]  /*6100*/  FFMA.FTZ R34, R34, UR37, -R100 ;  /* 0x0000002522227c23 */ /* 0x000fc20008010864 */
[----:B------:R-:W-:Y:S01]  /*6110*/  FADD.FTZ R128, R104, R127 ;  /* 0x0000007f68807221 */ /* 0x000fe20000010000 */
[----:B------:R-:W-:-:S01]  /*6120*/  FFMA.FTZ R35, R35, UR37, -R100 ;  /* 0x0000002523237c23 */ /* 0x000fc20008010864 */
[----:B------:R-:W0:Y:S01]  /*6130*/  MUFU.EX2 R124, R124 ;  /* 0x0000007c007c7308 */ /* 0x000e220000000800 */
[----:B-1----:R-:W-:-:S01]  /*6140*/  FADD.FTZ R86, R122, R87 ;  /* 0x000000577a567221 */ /* 0x002fc20000010000 */
[--C-:B------:R-:W-:Y:S01]  /*6150*/  FFMA.FTZ R38, R38, UR37, -R100.reuse ;  /* 0x0000002526267c23 */ /* 0x100fe20008010864 */
[----:B------:R-:W-:-:S01]  /*6160*/  FFMA.FTZ R39, R39, UR37, -R100 ;  /* 0x0000002527277c23 */ /* 0x000fc20008010864 */
[----:B------:R-:W-:-:S02]  /*6170*/  F2FP.SATFINITE.E4M3.F32.PACK_AB_MERGE_C R120, R121, R120, RZ ;  /* 0x000000787978723e */ /* 0x000fc400048070ff */
[----:B------:R-:W-:Y:S02]  /*6180*/  F2FP.SATFINITE.E4M3.F32.PACK_AB_MERGE_C R214, R81, R80, R214 ;  /* 0x0000005051d6723e */ /* 0x000fe400048070d6 */
[----:B------:R-:W1:Y:S01]  /*6190*/  MUFU.EX2 R106, R106 ;  /* 0x0000006a006a7308 */ /* 0x000e620000000800 */
[----:B--2---:R-:W-:-:S01]  /*61a0*/  FADD.FTZ R87, R123, R86 ;  /* 0x000000567b577221 */ /* 0x004fc20000010000 */
[----:B------:R-:W-:-:S06]  /*61b0*/  F2FP.SATFINITE.E4M3.F32.PACK_AB_MERGE_C R225, R101, R52, R120 ;  /* 0x0000003465e1723e */ /* 0x000fcc0004807078 */
[----:B------:R-:W2:Y:S01]  /*61c0*/  MUFU.EX2 R107, R107 ;  /* 0x0000006b006b7308 */ /* 0x000ea20000000800 */
[----:B0-----:R-:W-:-:S01]  /*61d0*/  FADD.FTZ R87, R124, R87 ;  /* 0x000000577c577221 */ /* 0x001fc20000010000 */
[----:B------:R-:W-:-:S04]  /*61e0*/  F2FP.SATFINITE.E4M3.F32.PACK_AB_MERGE_C R123, R124, R123, RZ ;  /* 0x0000007b7c7b723e */ /* 0x000fc800048070ff */
[----:B------:R-:W-:Y:S02]  /*61f0*/  F2FP.SATFINITE.E4M3.F32.PACK_AB_MERGE_C R227, R122, R117, R123 ;  /* 0x000000757ae3723e */ /* 0x000fe4000480707b */
[----:B------:R-:W0:Y:S01]  /*6200*/  MUFU.EX2 R125, R125 ;  /* 0x0000007d007d7308 */ /* 0x000e220000000800 */
[----:B-1----:R-:W-:-:S01]  /*6210*/  FADD.FTZ R86, R106, R87 ;  /* 0x000000576a567221 */ /* 0x002fc20000010000 */
[----:B------:R-:W-:-:S04]  /*6220*/  FADD.FTZ R87, R109, R128 ;  /* 0x000000806d577221 */ /* 0x000fc80000010000 */
[----:B------:R-:W-:Y:S02]  /*6230*/  FADD.FTZ R87, R112, R87 ;  /* 0x0000005770577221 */ /* 0x000fe40000010000 */
[----:B------:R-:W1:Y:S01]  /*6240*/  MUFU.EX2 R126, R126 ;  /* 0x0000007e007e7308 */ /* 0x000e620000000800 */
[----:B--2---:R-:W-:-:S01]  /*6250*/  FADD.FTZ R86, R107, R86 ;  /* 0x000000566b567221 */ /* 0x004fc20000010000 */
[----:B------:R-:W-:-:S04]  /*6260*/  FADD.FTZ R12, R88, R87 ;  /* 0x00000057580c7221 */ /* 0x000fc80000010000 */
[----:B------:R-:W-:Y:S01]  /*6270*/  FADD.FTZ R66, R89, R12 ;  /* 0x0000000c59427221 */ /* 0x000fe20000010000 */
[----:B------:R-:W-:-:S01]  /*6280*/  FFMA.FTZ R12, R67, UR37, -R100 ;  /* 0x00000025430c7c23 */ /* 0x000fc20008010864 */
[----:B------:R-:W2:Y:S01]  /*6290*/  MUFU.EX2 R110, R110 ;  /* 0x0000006e006e7308 */ /* 0x000ea20000000800 */
[----:B0-----:R-:W-:-:S01]  /*62a0*/  FADD.FTZ R15, R125, R86 ;  /* 0x000000567d0f7221 */ /* 0x001fc20000010000 */
[----:B------:R-:W-:-:S04]  /*62b0*/  FADD.FTZ R67, R113, R66 ;  /* 0x0000004271437221 */ /* 0x000fc80000010000 */
[----:B------:R-:W-:Y:S02]  /*62c0*/  FADD.FTZ R67, R116, R67 ;  /* 0x0000004374437221 */ /* 0x000fe40000010000 */
[----:B------:R-:W0:Y:S01]  /*62d0*/  MUFU.EX2 R111, R111 ;  /* 0x0000006f006f7308 */ /* 0x000e220000000800 */
[----:B-1----:R-:W-:-:S01]  /*62e0*/  FADD.FTZ R15, R126, R15 ;  /* 0x0000000f7e0f7221 */ /* 0x002fc20000010000 */
[----:B------:R-:W-:-:S04]  /*62f0*/  F2FP.SATFINITE.E4M3.F32.PACK_AB_MERGE_C R125, R126, R125, RZ ;  /* 0x0000007d7e7d723e */ /* 0x000fc800048070ff */
[----:B------:R-:W-:Y:S02]  /*6300*/  F2FP.SATFINITE.E4M3.F32.PACK_AB_MERGE_C R221, R107, R106, R125 ;  /* 0x0000006a6bdd723e */ /* 0x000fe4000480707d */
[----:B------:R-:W1:Y:S01]  /*6310*/  MUFU.EX2 R114, R114 ;  /* 0x0000007200727308 */ /* 0x000e620000000800 */
[----:B--2---:R-:W-:-:S07]  /*6320*/  FADD.FTZ R20, R110, R15 ;  /* 0x0000000f6e147221 */ /* 0x004fce0000010000 */
[----:B------:R-:W2:Y:S01]  /*6330*/  MUFU.EX2 R115, R115 ;  /* 0x0000007300737308 */ /* 0x000ea20000000800 */
[----:B0-----:R-:W-:-:S01]  /*6340*/  FADD.FTZ R15, R111, R20 ;  /* 0x000000146f0f7221 */ /* 0x001fc20000010000 */
[----:B------:R-:W-:-:S04]  /*6350*/  FADD.FTZ R20, R92, R67 ;  /* 0x000000435c147221 */ /* 0x000fc80000010000 */
[----:B------:R-:W-:Y:S02]  /*6360*/  FADD.FTZ R9, R93, R20 ;  /* 0x000000145d097221 */ /* 0x000fe40000010000 */
[----:B------:R-:W0:Y:S01]  /*6370*/  MUFU.EX2 R90, R90 ;  /* 0x0000005a005a7308 */ /* 0x000e220000000800 */
[----:B-1----:R-:W-:-:S01]  /*6380*/  FADD.FTZ R6, R114, R15 ;  /* 0x0000000f72067221 */ /* 0x002fc20000010000 */
[----:B------:R-:W-:-:S04]  /*6390*/  FADD.FTZ R10, R96, R9 ;  /* 0x00000009600a7221 */ /* 0x000fc80000010000 */
[----:B------:R-:W-:Y:S02]  /*63a0*/  FADD.FTZ R97, R97, R10 ;  /* 0x0000000a61617221 */ /* 0x000fe40000010000 */
[----:B------:R-:W1:Y:S01]  /*63b0*/  MUFU.EX2 R91, R91 ;  /* 0x0000005b005b7308 */ /* 0x000e620000000800 */
[----:B--2---:R-:W-:-:S01]  /*63c0*/  FADD.FTZ R7, R115, R6 ;  /* 0x0000000673077221 */ /* 0x004fc20000010000 */
[----:B------:R-:W-:Y:S01]  /*63d0*/  FADD.FTZ R14, R72, R97 ;  /* 0x00000061480e7221 */ /* 0x000fe20000010000 */
[----:B------:R-:W-:-:S03]  /*63e0*/  F2FP.SATFINITE.E4M3.F32.PACK_AB_MERGE_C R114, R115, R114, RZ ;  /* 0x000000727372723e */ /* 0x000fc600048070ff */
[----:B------:R-:W-:Y:S01]  /*63f0*/  FADD.FTZ R9, R73, R14 ;  /* 0x0000000e49097221 */ /* 0x000fe20000010000 */
[----:B------:R-:W-:Y:S01]  /*6400*/  F2FP.SATFINITE.E4M3.F32.PACK_AB_MERGE_C R223, R111, R110, R114 ;  /* 0x0000006e6fdf723e */ /* 0x000fe20004807072 */
[----:B------:R-:W2:Y:S01]  /*6410*/  MUFU.EX2 R118, R118 ;  /* 0x0000007600767308 */ /* 0x000ea20000000800 */
[----:B0-----:R-:W-:-:S01]  /*6420*/  FADD.FTZ R6, R90, R7 ;  /* 0x000000075a067221 */ /* 0x001fc20000010000 */
[----:B------:R-:W-:-:S04]  /*6430*/  FADD.FTZ R14, R76, R9 ;  /* 0x000000094c0e7221 */ /* 0x000fc80000010000 */
[----:B------:R-:W-:Y:S02]  /*6440*/  FADD.FTZ R77, R77, R14 ;  /* 0x0000000e4d4d7221 */ /* 0x000fe40000010000 */
[----:B------:R-:W0:Y:S01]  /*6450*/  MUFU.EX2 R119, R119 ;  /* 0x0000007700777308 */ /* 0x000e220000000800 */
[----:B-1----:R-:W-:-:S01]  /*6460*/  FADD.FTZ R7, R91, R6 ;  /* 0x000000065b077221 */ /* 0x002fc20000010000 */
[----:B------:R-:W-:Y:S01]  /*6470*/  FADD.FTZ R14, R80, R77 ;  /* 0x0000004d500e7221 */ /* 0x000fe20000010000 */
[----:B------:R-:W-:-:S03]  /*6480*/  FFMA.FTZ R6, R42, UR37, -R100 ;  /* 0x000000252a067c23 */ /* 0x000fc60008010864 */
[----:B------:R-:W-:Y:S02]  /*6490*/  FADD.FTZ R9, R81, R14 ;  /* 0x0000000e51097221 */ /* 0x000fe40000010000 */
[----:B------:R-:W1:Y:S01]  /*64a0*/  MUFU.EX2 R94, R94 ;  /* 0x0000005e005e7308 */ /* 0x000e620000000800 */
[----:B--2---:R-:W-:-:S01]  /*64b0*/  FADD.FTZ R10, R118, R7 ;  /* 0x00000007760a7221 */ /* 0x004fc20000010000 */
[----:B------:R-:W-:Y:S01]  /*64c0*/  FADD.FTZ R84, R84, R9 ;  /* 0x0000000954547221 */ /* 0x000fe20000010000 */
[----:B------:R-:W-:-:S03]  /*64d0*/  F2FP.SATFINITE.E4M3.F32.PACK_AB_MERGE_C R9, R61, R60, RZ ;  /* 0x0000003c3d09723e */ /* 0x000fc600048070ff */
[----:B------:R-:W-:Y:S02]  /*64e0*/  FADD.FTZ R85, R85, R84 ;  /* 0x0000005455557221 */ /* 0x000fe40000010000 */
[----:B------:R-:W2:Y:S01]  /*64f0*/  MUFU.EX2 R95, R95 ;  /* 0x0000005f005f7308 */ /* 0x000ea20000000800 */
[----:B0-----:R-:W-:-:S01]  /*6500*/  FADD.FTZ R7, R119, R10 ;  /* 0x0000000a77077221 */ /* 0x001fc20000010000 */
[----:B------:R-:W-:-:S04]  /*6510*/  F2FP.SATFINITE.E4M3.F32.PACK_AB_MERGE_C R118, R119, R118, RZ ;  /* 0x000000767776723e */ /* 0x000fc800048070ff */
[----:B------:R-:W-:Y:S02]  /*6520*/  F2FP.SATFINITE.E4M3.F32.PACK_AB_MERGE_C R217, R91, R90, R118 ;  /* 0x0000005a5bd9723e */ /* 0x000fe40004807076 */
        /* <DEDUP_REMOVED lines=8> */
[----:B------:R-:W-:-:S04]  /*65b0*/  F2FP.SATFINITE.E4M3.F32.PACK_AB_MERGE_C R98, R99, R98, RZ ;  /* 0x000000626362723e */ /* 0x000fc800048070ff */
        /* <DEDUP_REMOVED lines=9> */
[----:B------:R-:W-:-:S04]  /*6650*/  F2FP.SATFINITE.E4M3.F32.PACK_AB_MERGE_C R102, R103, R102, RZ ;  /* 0x000000666766723e */ /* 0x000fc800048070ff */
[----:B------:R-:W-:Y:S02]  /*6660*/  F2FP.SATFINITE.E4M3.F32.PACK_AB_MERGE_C R213, R75, R74, R102 ;  /* 0x0000004a4bd5723e */ /* 0x000fe40004807066 */
[----:B------:R-:W2:Y:S01]  /*6670*/  MUFU.EX2 R82, R82 ;  /* 0x0000005200527308 */ /* 0x000ea20000000800 */
[----:B0-----:R-:W-:-:S07]  /*6680*/  FADD.FTZ R10, R78, R7 ;  /* 0x000000074e0a7221 */ /* 0x001fce0000010000 */
[----:B------:R-:W0:Y:S01]  /*6690*/  MUFU.EX2 R57, R57 ;  /* 0x0000003900397308 */ /* 0x000e220000000800 */
[----:B-1----:R-:W-:-:S07]  /*66a0*/  FADD.FTZ R7, R79, R10 ;  /* 0x0000000a4f077221 */ /* 0x002fce0000010000 */
[----:B------:R-:W1:Y:S01]  /*66b0*/  MUFU.EX2 R83, R83 ;  /* 0x0000005300537308 */ /* 0x000e620000000800 */
[----:B--2---:R-:W-:-:S07]  /*66c0*/  FADD.FTZ R10, R82, R7 ;  /* 0x00000007520a7221 */ /* 0x004fce0000010000 */
[----:B------:R-:W2:Y:S01]  /*66d0*/  MUFU.EX2 R58, R58 ;  /* 0x0000003a003a7308 */ /* 0x000ea20000000800 */
[----:B0-----:R-:W-:Y:S01]  /*66e0*/  F2FP.SATFINITE.E4M3.F32.PACK_AB_MERGE_C R208, R57, R56, R9 ;  /* 0x0000003839d0723e */ /* 0x001fe20004807009 */
[----:B------:R-:W-:-:S04]  /*66f0*/  FADD.FTZ R56, R56, R85 ;  /* 0x0000005538387221 */ /* 0x000fc80000010000 */
[----:B------:R-:W-:Y:S02]  /*6700*/  FADD.FTZ R57, R57, R56 ;  /* 0x0000003839397221 */ /* 0x000fe40000010000 */
[----:B------:R-:W0:Y:S01]  /*6710*/  MUFU.EX2 R59, R59 ;  /* 0x0000003b003b7308 */ /* 0x000e220000000800 */
[----:B-1----:R-:W-:-:S01]  /*6720*/  FADD.FTZ R7, R83, R10 ;  /* 0x0000000a53077221 */ /* 0x002fc20000010000 */
[----:B------:R-:W-:Y:S01]  /*6730*/  FADD.FTZ R60, R60, R57 ;  /* 0x000000393c3c7221 */ /* 0x000fe20000010000 */
[----:B------:R-:W-:-:S03]  /*6740*/  F2FP.SATFINITE.E4M3.F32.PACK_AB_MERGE_C R82, R83, R82, RZ ;  /* 0x000000525352723e */ /* 0x000fc600048070ff */
[----:B------:R-:W-:Y:S01]  /*6750*/  FADD.FTZ R61, R61, R60 ;  /* 0x0000003c3d3d7221 */ /* 0x000fe20000010000 */
[----:B------:R-:W-:Y:S01]  /*6760*/  F2FP.SATFINITE.E4M3.F32.PACK_AB_MERGE_C R215, R79, R78, R82 ;  /* 0x0000004e4fd7723e */ /* 0x000fe20004807052 */
[----:B------:R-:W-:Y:S01]  /*6770*/  MUFU.EX2 R68, R68 ;  /* 0x0000004400447308 */ /* 0x000fe20000000800 */
[----:B--2---:R-:W-:-:S07]  /*6780*/  FADD.FTZ R10, R58, R7 ;  /* 0x000000073a0a7221 */ /* 0x004fce0000010000 */
[----:B------:R-:W1:Y:S01]  /*6790*/  MUFU.EX2 R69, R69 ;  /* 0x0000004500457308 */ /* 0x000e620000000800 */
[----:B0-----:R-:W-:-:S07]  /*67a0*/  FADD.FTZ R7, R59, R10 ;  /* 0x0000000a3b077221 */ /* 0x001fce0000010000 */
[----:B------:R-:W0:Y:S08]  /*67b0*/  MUFU.EX2 R62, R62 ;  /* 0x0000003e003e7308 */ /* 0x000e300000000800 */
[----:B------:R-:W-:Y:S01]  /*67c0*/  MUFU.EX2 R64, R64 ;  /* 0x0000004000407308 */ /* 0x000fe20000000800 */
[----:B-1----:R-:W-:-:S07]  /*67d0*/  F2FP.SATFINITE.E4M3.F32.PACK_AB_MERGE_C R9, R69, R68, RZ ;  /* 0x000000444509723e */ /* 0x002fce00048070ff */
[----:B------:R-:W1:Y:S01]  /*67e0*/  MUFU.EX2 R65, R65 ;  /* 0x0000004100417308 */ /* 0x000e620000000800 */
[----:B0-----:R-:W-:-:S07]  /*67f0*/  FADD.FTZ R10, R62, R7 ;  /* 0x000000073e0a7221 */ /* 0x001fce0000010000 */
[----:B------:R-:W0:Y:S08]  /*6800*/  MUFU.EX2 R63, R63 ;  /* 0x0000003f003f7308 */ /* 0x000e300000000800 */
[----:B------:R-:W2:Y:S01]  /*6810*/  MUFU.EX2 R11, R11 ;  /* 0x0000000b000b7308 */ /* 0x000ea20000000800 */
[----:B-1----:R-:W-:Y:S01]  /*6820*/  F2FP.SATFINITE.E4M3.F32.PACK_AB_MERGE_C R210, R65, R64, R9 ;  /* 0x0000004041d2723e */ /* 0x002fe20004807009 */
[----:B------:R-:W-:-:S04]  /*6830*/  FADD.FTZ R64, R64, R61 ;  /* 0x0000003d40407221 */ /* 0x000fc80000010000 */
[----:B------:R-:W-:Y:S02]  /*6840*/  FADD.FTZ R65, R65, R64 ;  /* 0x0000004041417221 */ /* 0x000fe40000010000 */
[----:B------:R-:W1:Y:S01]  /*6850*/  MUFU.EX2 R12, R12 ;  /* 0x0000000c000c7308 */ /* 0x000e620000000800 */
[----:B0-----:R-:W-:-:S01]  /*6860*/  FADD.FTZ R10, R63, R10 ;  /* 0x0000000a3f0a7221 */ /* 0x001fc20000010000 */
[----:B------:R-:W-:Y:S01]  /*6870*/  FADD.FTZ R68, R68, R65 ;  /* 0x0000004144447221 */ /* 0x000fe20000010000 */
[----:B------:R-:W-:-:S03]  /*6880*/  F2FP.SATFINITE.E4M3.F32.PACK_AB_MERGE_C R62, R63, R62, RZ ;  /* 0x0000003e3f3e723e */ /* 0x000fc600048070ff */
[----:B------:R-:W-:Y:S01]  /*6890*/  FADD.FTZ R69, R69, R68 ;  /* 0x0000004445457221 */ /* 0x000fe20000010000 */
[----:B------:R-:W-:Y:S01]  /*68a0*/  F2FP.SATFINITE.E4M3.F32.PACK_AB_MERGE_C R209, R59, R58, R62 ;  /* 0x0000003a3bd1723e */ /* 0x000fe2000480703e */
[----:B------:R-:W-:Y:S01]  /*68b0*/  MUFU.EX2 R40, R40 ;  /* 0x0000002800287308 */ /* 0x000fe20000000800 */
[----:B--2---:R-:W-:-:S07]  /*68c0*/  FADD.FTZ R7, R11, R10 ;  /* 0x0000000a0b077221 */ /* 0x004fce0000010000 */
[----:B------:R-:W0:Y:S01]  /*68d0*/  MUFU.EX2 R45, R45 ;  /* 0x0000002d002d7308 */ /* 0x000e220000000800 */
[----:B-1----:R-:W-:-:S07]  /*68e0*/  FADD.FTZ R7, R12, R7 ;  /* 0x000000070c077221 */ /* 0x002fce0000010000 */
[----:B------:R-:W1:Y:S08]  /*68f0*/  MUFU.EX2 R70, R70 ;  /* 0x0000004600467308 */ /* 0x000e700000000800 */
[----:B------:R-:W-:Y:S01]  /*6900*/  MUFU.EX2 R4, R4 ;  /* 0x0000000400047308 */ /* 0x000fe20000000800 */
[----:B0-----:R-:W-:-:S07]  /*6910*/  F2FP.SATFINITE.E4M3.F32.PACK_AB_MERGE_C R9, R45, R40, RZ ;  /* 0x000000282d09723e */ /* 0x001fce00048070ff */
[----:B------:R-:W0:Y:S01]  /*6920*/  MUFU.EX2 R41, R41 ;  /* 0x0000002900297308 */ /* 0x000e220000000800 */
[----:B-1----:R-:W-:-:S07]  /*6930*/  FADD.FTZ R10, R70, R7 ;  /* 0x00000007460a7221 */ /* 0x002fce0000010000 */
[----:B------:R-:W1:Y:S08]  /*6940*/  MUFU.EX2 R71, R71 ;  /* 0x0000004700477308 */ /* 0x000e700000000800 */
        /* <DEDUP_REMOVED lines=10> */
[----:B------:R-:W1:Y:S01]  /*69f0*/  MUFU.EX2 R46, R46 ;  /* 0x0000002e002e7308 */ /* 0x000e620000000800 */
[----:B--2---:R-:W-:-:S07]  /*6a00*/  FADD.FTZ R4, R6, R7 ;  /* 0x0000000706047221 */ /* 0x004fce0000010000 */
[----:B------:R-:W-:Y:S01]  /*6a10*/  MUFU.EX2 R48, R48 ;  /* 0x0000003000307308 */ /* 0x000fe20000000800 */
[----:B0-----:R-:W-:-:S07]  /*6a20*/  FADD.FTZ R7, R43, R4 ;  /* 0x000000042b077221 */ /* 0x001fce0000010000 */
[----:B------:R-:W0:Y:S01]  /*6a30*/  MUFU.EX2 R53, R53 ;  /* 0x0000003500357308 */ /* 0x000e220000000800 */
[----:B-1----:R-:W-:-:S07]  /*6a40*/  FADD.FTZ R4, R46, R7 ;  /* 0x000000072e047221 */ /* 0x002fce0000010000 */
[----:B------:R-:W1:Y:S08]  /*6a50*/  MUFU.EX2 R47, R47 ;  /* 0x0000002f002f7308 */ /* 0x000e700000000800 */
[----:B------:R-:W-:Y:S01]  /*6a60*/  MUFU.EX2 R44, R44 ;  /* 0x0000002c002c7308 */ /* 0x000fe20000000800 */
[----:B0-----:R-:W-:-:S07]  /*6a70*/  F2FP.SATFINITE.E4M3.F32.PACK_AB_MERGE_C R9, R53, R48, RZ ;  /* 0x000000303509723e */ /* 0x001fce00048070ff */
[----:B------:R-:W0:Y:S01]  /*6a80*/  MUFU.EX2 R49, R49 ;  /* 0x0000003100317308 */ /* 0x000e220000000800 */
[C---:B-1----:R-:W-:Y:S01]  /*6a90*/  F2FP.SATFINITE.E4M3.F32.PACK_AB_MERGE_C R46, R47.reuse, R46, RZ ;  /* 0x0000002e2f2e723e */ /* 0x042fe200048070ff */
[----:B------:R-:W-:-:S03]  /*6aa0*/  FADD.FTZ R47, R47, R4 ;  /* 0x000000042f2f7221 */ /* 0x000fc60000010000 */
[----:B------:R-:W-:-:S03]  /*6ab0*/  F2FP.SATFINITE.E4M3.F32.PACK_AB_MERGE_C R205, R43, R6, R46 ;  /* 0x000000062bcd723e */ /* 0x000fc6000480702e */
[----:B------:R-:W1:Y:S08]  /*6ac0*/  MUFU.EX2 R50, R50 ;  /* 0x0000003200327308 */ /* 0x000e700000000800 */
[----:B------:R-:W2:Y:S01]  /*6ad0*/  MUFU.EX2 R51, R51 ;  /* 0x0000003300337308 */ /* 0x000ea20000000800 */
[----:B0-----:R-:W-:Y:S01]  /*6ae0*/  F2FP.SATFINITE.E4M3.F32.PACK_AB_MERGE_C R206, R49, R44, R9 ;  /* 0x0000002c31ce723e */ /* 0x001fe20004807009 */
[----:B------:R-:W-:-:S04]  /*6af0*/  FADD.FTZ R44, R44, R45 ;  /* 0x0000002d2c2c7221 */ /* 0x000fc80000010000 */
[----:B------:R-:W-:Y:S02]  /*6b00*/  FADD.FTZ R49, R49, R44 ;  /* 0x0000002c31317221 */ /* 0x000fe40000010000 */
[----:B------:R-:W0:Y:S01]  /*6b10*/  MUFU.EX2 R54, R54 ;  /* 0x0000003600367308 */ /* 0x000e220000000800 */
[----:B-1----:R-:W-:-:S01]  /*6b20*/  FADD.FTZ R4, R50, R47 ;  /* 0x0000002f32047221 */ /* 0x002fc20000010000 */
[----:B------:R-:W-:-:S04]  /*6b30*/  FADD.FTZ R48, R48, R49 ;  /* 0x0000003130307221 */ /* 0x000fc80000010000 */
[----:B------:R-:W-:Y:S02]  /*6b40*/  FADD.FTZ R53, R53, R48 ;  /* 0x0000003035357221 */ /* 0x000fe40000010000 */
        /* <DEDUP_REMOVED lines=8> */
[C---:B0-----:R-:W-:Y:S01]  /*6bd0*/  F2FP.SATFINITE.E4M3.F32.PACK_AB_MERGE_C R54, R55.reuse, R54, RZ ;  /* 0x000000363736723e */ /* 0x041fe200048070ff */
[----:B------:R-:W-:-:S03]  /*6be0*/  FADD.FTZ R55, R55, R4 ;  /* 0x0000000437377221 */ /* 0x000fc60000010000 */
[----:B------:R-:W-:-:S03]  /*6bf0*/  F2FP.SATFINITE.E4M3.F32.PACK_AB_MERGE_C R207, R51, R50, R54 ;  /* 0x0000003233cf723e */ /* 0x000fc60004807036 */
[----:B------:R-:W0:Y:S08]  /*6c00*/  MUFU.EX2 R26, R26 ;  /* 0x0000001a001a7308 */ /* 0x000e300000000800 */
[----:B------:R-:W2:Y:S01]  /*6c10*/  MUFU.EX2 R27, R27 ;  /* 0x0000001b001b7308 */ /* 0x000ea20000000800 */
[----:B-1----:R-:W-:Y:S01]  /*6c20*/  F2FP.SATFINITE.E4M3.F32.PACK_AB_MERGE_C R200, R25, R24, R9 ;  /* 0x0000001819c8723e */ /* 0x002fe20004807009 */
[----:B------:R-:W-:-:S04]  /*6c30*/  FADD.FTZ R24, R24, R53 ;  /* 0x0000003518187221 */ /* 0x000fc80000010000 */
[----:B------:R-:W-:Y:S02]  /*6c40*/  FADD.FTZ R25, R25, R24 ;  /* 0x0000001819197221 */ /* 0x000fe40000010000 */
[----:B------:R-:W1:Y:S01]  /*6c50*/  MUFU.EX2 R30, R30 ;  /* 0x0000001e001e7308 */ /* 0x000e620000000800 */
[----:B0-----:R-:W-:-:S01]  /*6c60*/  FADD.FTZ R4, R26, R55 ;  /* 0x000000371a047221 */ /* 0x001fc20000010000 */
[----:B------:R-:W-:-:S04]  /*6c70*/  FADD.FTZ R28, R28, R25 ;  /* 0x000000191c1c7221 */ /* 0x000fc80000010000 */
[----:B------:R-:W-:Y:S02]  /*6c80*/  FADD.FTZ R29, R29, R28 ;  /* 0x0000001c1d1d7221 */ /* 0x000fe40000010000 */
        /* <DEDUP_REMOVED lines=18> */
[----:B------:R-:W-:-:S06]  /*6db0*/  FADD.FTZ R36, R36, R33 ;  /* 0x0000002124247221 */ /* 0x000fcc0000010000 */
[----:B------:R-:W1:Y:S01]  /*6dc0*/  MUFU.EX2 R39, R39 ;  /* 0x0000002700277308 */ /* 0x000e620000000800 */
[----:B--2---:R-:W-:-:S04]  /*6dd0*/  FADD.FTZ R7, R35, R4 ;  /* 0x0000000423077221 */ /* 0x004fc80000010000 */
[----:B0-----:R-:W-:Y:S01]  /*6de0*/  FADD.FTZ R6, R38, R7 ;  /* 0x0000000726067221 */ /* 0x001fe20000010000 */
[----:B------:R-:W-:-:S01]  /*6df0*/  FADD.FTZ R7, R37, R36 ;  /* 0x0000002425077221 */ /* 0x000fc20000010000 */
[C---:B-1----:R-:W-:Y:S02]  /*6e00*/  F2FP.SATFINITE.E4M3.F32.PACK_AB_MERGE_C R4, R39.reuse, R38, RZ ;  /* 0x000000262704723e */ /* 0x042fe400048070ff */
[----:B------:R-:W-:-:S02]  /*6e10*/  FADD.FTZ R6, R39, R6 ;  /* 0x0000000627067221 */ /* 0x000fc40000010000 */
[----:B------:R-:W-:Y:S01]  /*6e20*/  F2FP.SATFINITE.E4M3.F32.PACK_AB_MERGE_C R203, R35, R34, R4 ;  /* 0x0000002223cb723e */ /* 0x000fe20004807004 */
[----:B------:R-:W-:Y:S01]  /*6e30*/  VIADD R4, R136, 0xfffffffe ;  /* 0xfffffffe88047836 */ /* 0x000fe20000000000 */
[----:B------:R-:W-:Y:S06]  /*6e40*/  @P1 BRA `(.L_x_944) ;  /* 0x0000000000481947 */ /* 0x000fec0003800000 */
[C---:B------:R-:W-:Y:S01]  /*6e50*/  ISETP.GT.AND P1, PT, R137.reuse, RZ, PT ;  /* 0x000000ff8900720c */ /* 0x040fe20003f24270 */
[----:B------:R-:W-:-:S05]  /*6e60*/  VIADD R9, R137, 0xffffffff ;  /* 0xffffffff89097836 */ /* 0x000fca0000000000 */
[----:B------:R-:W-:-:S07]  /*6e70*/  R2UR UR6, R9 ;  /* 0x00000000090672ca */ /* 0x000fce00000e0000 */
[----:B------:R-:W-:Y:S08]  /*6e80*/  @P1 BRA `(.L_x_945) ;  /* 0x00000000001c1947 */ /* 0x000ff00003800000 */
[----:B------:R-:W-:Y:S02]  /*6e90*/  UISETP.NE.AND UP1, UPT, UR7, 0x1, UPT ;  /* 0x000000010700788c */ /* 0x000fe4000bf25270 */
[----:B------:R-:W-:-:S09]  /*6ea0*/  UIADD3 UR6, -UR10, URZ, URZ ;  /* 0x0000003f0a067290 */ /* 0x000fd2000fffe13f */
[----:B------:R-:W-:Y:S02]  /*6eb0*/  @UP1 ULDC.64 UR18, c[0x0][0x9e8] ;  /* 0x00027a0000121ab9 */ /* 0x000fe40000000a00 */
[----:B------:R-:W-:-:S04]  /*6ec0*/  UIMAD.WIDE.U32 UR10, UR6, UR18, URZ ;  /* 0x00000012060a72a5 */ /* 0x000fc8000f8e003f */
[----:B------:R-:W-:-:S04]  /*6ed0*/  @UP1 USHF.R.U32.HI UR6, URZ, UR19, UR11 ;  /* 0x000000133f061299 */ /* 0x000fc8000801160b */
[----:B------:R-:W-:Y:S01]  /*6ee0*/  ULOP3.LUT UR6, URZ, UR6, URZ, 0x33, !UPT ;  /* 0x000000063f067292 */ /* 0x000fe2000f8e333f */
[----:B------:R-:W-:Y:S11]  /*6ef0*/  BRA `(.L_x_946) ;  /* 0x0000000000107947 */ /* 0x000ff60003800000 */
.L_x_945:
[----:B------:R-:W-:-:S11]  /*6f00*/  UISETP.NE.AND UP1, UPT, UR7, 0x1, UPT ;  /* 0x000000010700788c */ /* 0x000fd6000bf25270 */
[----:B------:R-:W-:Y:S02]  /*6f10*/  @UP1 ULDC.64 UR18, c[0x0][0x9e8] ;  /* 0x00027a0000121ab9 */ /* 0x000fe40000000a00 */
[----:B------:R-:W-:-:S04]  /*6f20*/  UIMAD.WIDE.U32 UR10, UR6, UR18, URZ ;  /* 0x00000012060a72a5 */ /* 0x000fc8000f8e003f */
[----:B------:R-:W-:-:S12]  /*6f30*/  @UP1 USHF.R.U32.HI UR6, URZ, UR19, UR11 ;  /* 0x000000133f061299 */ /* 0x000fd8000801160b */
.L_x_946:
[----:B------:R-:W-:-:S04]  /*6f40*/  UIMAD UR6, UR6, UR7, UR7 ;  /* 0x00000007060672a4 */ /* 0x000fc8000f8e0207 */
[----:B------:R-:W-:-:S04]  /*6f50*/  UISETP.LT.AND UP1, UPT, UR14, UR6, UPT ;  /* 0x000000060e00728c */ /* 0x000fc8000bf21270 */
[----:B------:R-:W-:-:S12]  /*6f60*/  USEL UR14, UR14, UR6, UP1 ;  /* 0x000000060e0e7287 */ /* 0x000fd80008800000 */
.L_x_944:
[----:B------:R-:W-:Y:S01]  /*6f70*/  UMOV UR6, URZ ;  /* 0x0000003f00067c82 */ /* 0x000fe20008000000 */
[----:B------:R-:W-:Y:S01]  /*6f80*/  UMOV UR7, UR14 ;  /* 0x0000000e00077c82 */ /* 0x000fe20008000000 */
[----:B------:R-:W-:Y:S01]  /*6f90*/  CS2R R86, SRZ ;  /* 0x0000000000567805 */ /* 0x000fe2000001ff00 */
[----:B------:R-:W-:Y:S01]  /*6fa0*/  UIMAD.WIDE UR6, UR14, -0x6db6db6d, UR6 ;  /* 0x924924930e0678a5 */ /* 0x000fe2000f8e0206 */
[----:B------:R-:W-:Y:S02]  /*6fb0*/  CS2R R84, SRZ ;  /* 0x0000000000547805 */ /* 0x000fe4000001ff00 */
[----:B------:R-:W-:Y:S02]  /*6fc0*/  CS2R R82, SRZ ;  /* 0x0000000000527805 */ /* 0x000fe4000001ff00 */
[----:B------:R-:W-:Y:S01]  /*6fd0*/  CS2R R80, SRZ ;  /* 0x0000000000507805 */ /* 0x000fe2000001ff00 */
[----:B------:R-:W-:Y:S01]  /*6fe0*/  USHF.R.U32.HI UR6, URZ, 0x1f, UR7 ;  /* 0x0000001f3f067899 */ /* 0x000fe20008011607 */
[----:B------:R-:W-:-:S02]  /*6ff0*/  CS2R R78, SRZ ;  /* 0x00000000004e7805 */ /* 0x000fc4000001ff00 */
[----:B------:R-:W-:Y:S02]  /*7000*/  CS2R R76, SRZ ;  /* 0x00000000004c7805 */ /* 0x000fe4000001ff00 */
[----:B------:R-:W-:Y:S01]  /*7010*/  CS2R R74, SRZ ;  /* 0x00000000004a7805 */ /* 0x000fe2000001ff00 */
[----:B------:R-:W-:Y:S01]  /*7020*/  ULEA.HI.SX32 UR6, UR7, UR6, 0x19 ;  /* 0x0000000607067291 */ /* 0x000fe2000f8fca3f */
[----:B------:R-:W-:Y:S02]  /*7030*/  CS2R R72, SRZ ;  /* 0x0000000000487805 */ /* 0x000fe4000001ff00 */
[----:B------:R-:W-:Y:S02]  /*7040*/  CS2R R70, SRZ ;  /* 0x0000000000467805 */ /* 0x000fe4000001ff00 */
[----:B------:R-:W-:Y:S01]  /*7050*/  CS2R R68, SRZ ;  /* 0x0000000000447805 */ /* 0x000fe2000001ff00 */
[----:B------:R-:W-:Y:S01]  /*7060*/  UISETP.LT.AND UP1, UPT, UR38, UR6, UPT ;  /* 0x000000062600728c */ /* 0x000fe2000bf21270 */
[----:B------:R-:W-:-:S02]  /*7070*/  CS2R R66, SRZ ;  /* 0x0000000000427805 */ /* 0x000fc4000001ff00 */
[----:B------:R-:W-:Y:S02]  /*7080*/  CS2R R64, SRZ ;  /* 0x0000000000407805 */ /* 0x000fe4000001ff00 */
[----:B------:R-:W-:Y:S01]  /*7090*/  CS2R R62, SRZ ;  /* 0x00000000003e7805 */ /* 0x000fe2000001ff00 */
[----:B------:R-:W-:Y:S01]  /*70a0*/  USEL UR57, UR38, UR6, !UP1 ;  /* 0x0000000626397287 */ /* 0x000fe2000c800000 */
[----:B------:R-:W-:Y:S02]  /*70b0*/  CS2R R60, SRZ ;  /* 0x00000000003c7805 */ /* 0x000fe4000001ff00 */
[----:B------:R-:W-:Y:S02]  /*70c0*/  CS2R R58, SRZ ;  /* 0x00000000003a7805 */ /* 0x000fe4000001ff00 */
[----:B------:R-:W-:Y:S02]  /*70d0*/  CS2R R56, SRZ ;  /* 0x0000000000387805 */ /* 0x000fe4000001ff00 */
[----:B------:R-:W-:-:S02]  /*70e0*/  CS2R R54, SRZ ;  /* 0x0000000000367805 */ /* 0x000fc4000001ff00 */
[----:B------:R-:W-:Y:S02]  /*70f0*/  CS2R R52, SRZ ;  /* 0x0000000000347805 */ /* 0x000fe4000001ff00 */
[----:B------:R-:W-:Y:S02]  /*7100*/  ISETP.GE.AND P1, PT, R4, UR57, PT ;  /* 0x0000003904007c0c */ /* 0x000fe4000bf26270 */
        /* <DEDUP_REMOVED lines=13> */
[----:B------:R-:W-:Y:S01]  /*71e0*/  CS2R R24, SRZ ;  /* 0x0000000000187805 */ /* 0x000fe2000001ff00 */
[----:B------:R-:W-:Y:S06]  /*71f0*/  @!P1 BRA `(.L_x_947) ;  /* 0x0000005c002c9947 */ /* 0x000fec0003800000 */
[----:B------:R-:W-:Y:S01]  /*7200*/  IMAD.IADD R10, R18, 0x1, -R19 ;  /* 0x00000001120a7824 */ /* 0x000fe200078e0a13 */
[----:B------:R-:W-:Y:S01]  /*7210*/  ULDC UR52, c[0x0][0x9e4] ;  /* 0x0002790000347ab9 */ /* 0x000fe20000000800 */
[----:B------:R-:W-:Y:S01]  /*7220*/  IMAD.MOV.U32 R87, RZ, RZ, RZ ;  /* 0x000000ffff577224 */ /* 0x000fe200078e00ff */
[----:B------:R-:W-:Y:S01]  /*7230*/  ULDC UR53, c[0x0][0x9dc] ;  /* 0x0002770000357ab9 */ /* 0x000fe20000000800 */
[----:B------:R-:W-:Y:S01]  /*7240*/  IMAD.IADD R9, R5, 0x1, R10 ;  /* 0x0000000105097824 */ /* 0x000fe200078e020a */
[----:B------:R-:W-:-:S03]  /*7250*/  ULDC UR54, c[0x0][0x9e0] ;  /* 0x0002780000367ab9 */ /* 0x000fc60000000800 */
[----:B------:R-:W-:-:S05]  /*7260*/  VIADD R11, R9, 0x8 ;  /* 0x00000008090b7836 */ /* 0x000fca0000000000 */
[----:B------:R-:W-:-:S07]  /*7270*/  LOP3.LUT R13, RZ, R11, RZ, 0x33, !PT ;  /* 0x0000000bff0d7212 */ /* 0x000fce00078e33ff */
.L_x_965:
[----:B------:R-:W-:Y:S01]  /*7280*/  UIADD3 UR56, UR45, 0x1, URZ ;  /* 0x000000012d387890 */ /* 0x000fe2000fffe03f */
[----:B------:R-:W-:-:S03]  /*7290*/  ISETP.NE.AND P2, PT, RZ, UR43, PT ;  /* 0x0000002bff007c0c */ /* 0x000fc6000bf45270 */
[----:B------:R-:W-:-:S04]  /*72a0*/  UISETP.NE.AND UP1, UPT, UR56, 0x2, UPT ;  /* 0x000000023800788c */ /* 0x000fc8000bf25270 */
[----:B------:R-:W-:Y:S02]  /*72b0*/  USEL UR55, URZ, 0x1, UP1 ;  /* 0x000000013f377887 */ /* 0x000fe40008800000 */
[----:B------:R-:W-:Y:S02]  /*72c0*/  USEL UR56, UR56, URZ, UP1 ;  /* 0x0000003f38387287 */ /* 0x000fe40008800000 */
[----:B------:R-:W-:Y:S02]  /*72d0*/  ULOP3.LUT UR55, UR46, UR55, URZ, 0x3c, !UPT ;  /* 0x000000372e377292 */ /* 0x000fe4000f8e3c3f */
[----:B------:R-:W-:Y:S10]  /*72e0*/  @P2 BRA `(.L_x_948) ;  /* 0x00000000002c2947 */ /* 0x000ff40003800000 */
[----:B------:R-:W-:Y:S05]  /*72f0*/  @!P0 BRA `(.L_x_949) ;  /* 0x0000000000048947 */ /* 0x000fea0003800000 */
[----:B------:R-:W-:Y:S01]  /*7300*/  BPT.TRAP 0x1 ;  /* 0x000000040000795c */ /* 0x000fe20000300000 */
.L_x_949:
[----:B------:R-:W-:Y:S01]  /*7310*/  ULEA UR6, UR56, UR41, 0x3 ;  /* 0x0000002938067291 */ /* 0x000fe2000f8e183f */
[----:B------:R-:W-:-:S05]  /*7320*/  IMAD.U32 R12, RZ, RZ, UR55 ;  /* 0x00000037ff0c7e24 */ /* 0x000fca000f8e00ff */
[----:B------:R-:W-:-:S04]  /*7330*/  SHF.L.U32 R12, R12, 0x1f, RZ ;  /* 0x0000001f0c0c7819 */ /* 0x000fc800000006ff */
[----:B------:R0:W1:Y:S01]  /*7340*/  SYNCS.PHASECHK.TRANS64.TRYWAIT P1, [UR6+0x2e830], R12 ;  /* 0x02e8300cff0075a7 */ /* 0x0000620008020146 */
[----:B------:R-:W-:Y:S05]  /*7350*/  @!P0 BRA `(.L_x_950) ;  /* 0x0000000000048947 */ /* 0x000fea0003800000 */
[----:B------:R-:W-:Y:S01]  /*7360*/  BPT.TRAP 0x1 ;  /* 0x000000040000795c */ /* 0x000fe20000300000 */
.L_x_950:
[----:B-1----:R-:W-:Y:S05]  /*7370*/  @P1 BRA `(.L_x_948) ;  /* 0x0000000000081947 */ /* 0x002fea0003800000 */
[----:B------:R-:W1:Y:S02]  /*7380*/  SYNCS.PHASECHK.TRANS64.TRYWAIT P1, [UR6+0x2e830], R12 ;  /* 0x02e8300cff0075a7 */ /* 0x000e640008020146 */
[----:B-1----:R-:W-:Y:S05]  /*7390*/  @!P1 BRA `(.L_x_951) ;  /* 0x0000017000fc9947 */ /* 0x002fea0003800000 */
.L_x_948:
[----:B------:R-:W2:Y:S01]  /*73a0*/  S2R R14, SR_TID.X ;  /* 0x00000000000e7919 */ /* 0x000ea20000002100 */
        /* <DEDUP_REMOVED lines=24> */
[----:B--2---:R-:W-:Y:S01]  /*7530*/  SHF.R.U32.HI R14, RZ, 0x7, R14 ;  /* 0x00000007ff0e7819 */ /* 0x004fe2000001160e */
[----:B------:R-:W-:Y:S01]  /*7540*/  UIADD3 UR14, UR58, 0x6, URZ ;  /* 0x000000063a0e7890 */ /* 0x000fe2000fffe03f */
[----:B------:R-:W-:-:S03]  /*7550*/  UMOV UR15, 0x40000040 ;  /* 0x40000040000f7882 */ /* 0x000fc60000000000 */
[----:B01----:R-:W-:-:S05]  /*7560*/  VIADD R12, R14, 0x8 ;  /* 0x000000080e0c7836 */ /* 0x003fca0000000000 */
        /* <DEDUP_REMOVED lines=156> */
.L_x_953:
[----:B------:R-:W-:Y:S01]  /*7f30*/  ULEA UR6, UR45, UR41, 0x3 ;  /* 0x000000292d067291 */ /* 0x000fe2000f8e183f */
[----:B------:R-:W-:-:S05]  /*7f40*/  IMAD.U32 R12, RZ, RZ, UR46 ;  /* 0x0000002eff0c7e24 */ /* 0x000fca000f8e00ff */
[----:B------:R-:W-:-:S04]  /*7f50*/  SHF.L.U32 R12, R12, 0x1f, RZ ;  /* 0x0000001f0c0c7819 */ /* 0x000fc800000006ff */
[----:B------:R0:W1:Y:S01]  /*7f60*/  SYNCS.PHASECHK.TRANS64.TRYWAIT P1, [UR6+0x2e850], R12 ;  /* 0x02e8500cff0075a7 */ /* 0x0000620008020146 */
[----:B------:R-:W-:Y:S05]  /*7f70*/  @!P0 BRA `(.L_x_954) ;  /* 0x0000000000048947 */ /* 0x000fea0003800000 */
[----:B------:R-:W-:Y:S01]  /*7f80*/  BPT.TRAP 0x1 ;  /* 0x000000040000795c */ /* 0x000fe20000300000 */
.L_x_954:
[----:B-1----:R-:W-:Y:S05]  /*7f90*/  @P1 BRA `(.L_x_952) ;  /* 0x0000000000081947 */ /* 0x002fea0003800000 */
[----:B------:R-:W1:Y:S02]  /*7fa0*/  SYNCS.PHASECHK.TRANS64.TRYWAIT P1, [UR6+0x2e850], R12 ;  /* 0x02e8500cff0075a7 */ /* 0x000e640008020146 */
[----:B-1----:R-:W-:Y:S05]  /*7fb0*/  @!P1 BRA `(.L_x_955) ;  /* 0x00000168000c9947 */ /* 0x002fea0003800000 */
.L_x_952:
[----:B------:R-:W-:Y:S01]  /*7fc0*/  UIADD3 UR6, UR41, 0x400, URZ ;  /* 0x0000040029067890 */ /* 0x000fe2000fffe03f */
[----:B------:R-:W-:Y:S01]  /*7fd0*/  WARPGROUP.ARRIVE ;  /* 0x00000000000079c5 */ /* 0x000fe20000000000 */
[----:B------:R-:W-:-:S05]  /*7fe0*/  UMOV UR7, 0xc0000010 ;  /* 0xc000001000077882 */ /* 0x000fca0000000000 */
[----:B------:R-:W2:Y:S01]  /*7ff0*/  S2R R14, SR_TID.X ;  /* 0x00000000000e7919 */ /* 0x000ea20000002100 */
[----:B------:R-:W-:Y:S01]  /*8000*/  USHF.R.U32.HI UR6, URZ, 0x4, UR6 ;  /* 0x000000043f067899 */ /* 0x000fe20008011606 */
[----:B01----:R-:W-:Y:S02]  /*8010*/  IMAD.U32 R12, RZ, RZ, UR56 ;  /* 0x00000038ff0c7e24 */ /* 0x003fe4000f8e00ff */
[----:B------:R-:W-:Y:S01]  /*8020*/  IMAD R21, R4, -0xe0, RZ ;  /* 0xffffff2004157824 */ /* 0x000fe200078e02ff */
[----:B------:R-:W-:-:S04]  /*8030*/  ULOP3.LUT UR6, UR6, 0x3fff, URZ, 0xc0, !UPT ;  /* 0x00003fff06067892 */ /* 0x000fc8000f8ec03f */
[----:B------:R-:W-:Y:S01]  /*8040*/  ULOP3.LUT UR6, UR6, 0x10000, URZ, 0xfc, !UPT ;  /* 0x0001000006067892 */ /* 0x000fe2000f8efc3f */
[----:B------:R-:W-:-:S03]  /*8050*/  IADD3 R20, R21, 0x1, R18 ;  /* 0x0000000115147810 */ /* 0x000fc60007ffe012 */
[----:B------:R-:W-:Y:S02]  /*8060*/  UIMAD UR10, UR45, 0x700, UR6 ;  /* 0x000007002d0a78a4 */ /* 0x000fe4000f8e0206 */
[----:B------:R-:W-:-:S04]  /*8070*/  IMAD.IADD R20, R20, 0x1, -R19 ;  /* 0x0000000114147824 */ /* 0x000fc800078e0a13 */
[----:B------:R-:W-:Y:S01]  /*8080*/  IMAD R20, R17, -0x2, R20 ;  /* 0xfffffffe11147824 */ /* 0x000fe200078e0214 */
[----:B------:R-:W-:Y:S02]  /*8090*/  UMOV UR6, UR10 ;  /* 0x0000000a00067c82 */ /* 0x000fe40008000000 */
[----:B------:R-:W-:Y:S01]  /*80a0*/  QGMMA.64x128x32.F32.E4M3.E4M3 R24, R224, gdesc[UR4], R24, gsb0 ;  /* 0x01e00004e0187df3 */ /* 0x000fe20008000818 */
[----:B------:R-:W-:Y:S01]  /*80b0*/  UIADD3 UR6, UR10, 0x100, URZ ;  /* 0x000001000a067890 */ /* 0x000fe2000fffe03f */
        /* <DEDUP_REMOVED lines=35> */
[----:B------:R-:W-:Y:S02]  /*82f0*/  ULOP3.LUT UR6, URZ, UR53, URZ, 0x33, !UPT ;  /* 0x000000353f067292 */ /* 0x000fe4000f8e333f */
[----:B------:R-:W-:Y:S02]  /*8300*/  WARPGROUP.DEPBAR.LE gsb0, 0x0 ;  /* 0x00008000000079c5 */ /* 0x000fe40000010000 */
[----:B------:R0:W-:Y:S06]  /*8310*/  BAR.ARV R14, 0x100 ;  /* 0x0004000e0000751d */ /* 0x0001ec0000002000 */
[----:B------:R1:W-:Y:S01]  /*8320*/  @!P1 SYNCS.ARRIVE.TRANS64.RED.A1T0 RZ, [R12+URZ], RZ ;  /* 0x000000ff0cff99a7 */ /* 0x0003e2000810043f */
[----:B------:R-:W-:Y:S01]  /*8330*/  PLOP3.LUT P1, PT, PT, PT, UP0, 0x40, 0x0 ;  /* 0x000000000000781c */ /* 0x000fe20003f2e808 */
[----:B------:R-:W-:-:S02]  /*8340*/  VIADD R200, R20, UR54 ;  /* 0x0000003614c87c36 */ /* 0x000fc40008000000 */
[----:B------:R-:W-:Y:S02]  /*8350*/  VIADD R20, R20, UR6 ;  /* 0x0000000614147c36 */ /* 0x000fe40008000000 */
[----:B------:R-:W-:Y:S02]  /*8360*/  IMAD.IADD R15, R5, 0x1, R200 ;  /* 0x00000001050f7824 */ /* 0x000fe400078e02c8 */
[----:B-1----:R-:W-:Y:S02]  /*8370*/  IMAD R12, R17, -0x2, R21 ;  /* 0xfffffffe110c7824 */ /* 0x002fe400078e0215 */
[----:B0-----:R-:W-:-:S04]  /*8380*/  IMAD.IADD R14, R5, 0x1, R20 ;  /* 0x00000001050e7824 */ /* 0x001fc800078e0214 */
[----:B------:R-:W-:Y:S05]  /*8390*/  @P1 BRA `(.L_x_956) ;  /* 0x0000000000581947 */ /* 0x000fea0003800000 */
[----:B------:R-:W-:Y:S01]  /*83a0*/  ISETP.GT.AND P1, PT, R9, -0x1, PT ;  /* 0xffffffff0900780c */ /* 0x000fe20003f24270 */
[----:B------:R-:W-:-:S12]  /*83b0*/  BSSY B0, `(.L_x_957) ;  /* 0x0000011000007945 */ /* 0x000fd80003800000 */
[----:B------:R-:W-:Y:S05]  /*83c0*/  @P1 BRA `(.L_x_958) ;  /* 0x0000000000241947 */ /* 0x000fea0003800000 */
[----:B------:R-:W-:Y:S02]  /*83d0*/  IMAD.U32 R204, RZ, RZ, UR52 ;  /* 0x00000034ffcc7e24 */ /* 0x000fe4000f8e00ff */
[----:B------:R-:W-:-:S03]  /*83e0*/  IMAD.IADD R201, R5, 0x1, R10 ;  /* 0x0000000105c97824 */ /* 0x000fc600078e020a */
[----:B------:R-:W-:Y:S02]  /*83f0*/  ISETP.NE.AND P1, PT, R204, 0x1, PT ;  /* 0x00000001cc00780c */ /* 0x000fe40003f25270 */
[----:B------:R-:W-:-:S11]  /*8400*/  LOP3.LUT R201, RZ, R201, RZ, 0x33, !PT ;  /* 0x000000c9ffc97212 */ /* 0x000fd600078e33ff */
[----:B------:R-:W0:Y:S02]  /*8410*/  @P1 LDC.64 R202, c[0x0][0x9e8] ;  /* 0x00027a00ffca1b82 */ /* 0x000e240000000a00 */
[----:B0-----:R-:W-:-:S05]  /*8420*/  @P1 IMAD.HI.U32 R202, R201, R202, RZ ;  /* 0x000000cac9ca1227 */ /* 0x001fca00078e00ff */
[----:B------:R-:W-:-:S04]  /*8430*/  @P1 SHF.R.U32.HI R201, RZ, R203, R202 ;  /* 0x000000cbffc91219 */ /* 0x000fc800000116ca */
[----:B------:R-:W-:Y:S01]  /*8440*/  LOP3.LUT R201, RZ, R201, RZ, 0x33, !PT ;  /* 0x000000c9ffc97212 */ /* 0x000fe200078e33ff */
[----:B------:R-:W-:Y:S06]  /*8450*/  BRA `(.L_x_959) ;  /* 0x0000000000187947 */ /* 0x000fec0003800000 */
.L_x_958:
[----:B------:R-:W-:Y:S02]  /*8460*/  IMAD.U32 R204, RZ, RZ, UR52 ;  /* 0x00000034ffcc7e24 */ /* 0x000fe4000f8e00ff */
[----:B------:R-:W-:-:S03]  /*8470*/  IMAD.MOV.U32 R201, RZ, RZ, R9 ;  /* 0x000000ffffc97224 */ /* 0x000fc600078e0009 */
[----:B------:R-:W-:-:S13]  /*8480*/  ISETP.NE.AND P1, PT, R204, 0x1, PT ;  /* 0x00000001cc00780c */ /* 0x000fda0003f25270 */
[----:B------:R-:W0:Y:S02]  /*8490*/  @P1 LDC.64 R202, c[0x0][0x9e8] ;  /* 0x00027a00ffca1b82 */ /* 0x000e240000000a00 */
[----:B0-----:R-:W-:-:S05]  /*84a0*/  @P1 IMAD.HI.U32 R202, R9, R202, RZ ;  /* 0x000000ca09ca1227 */ /* 0x001fca00078e00ff */
[----:B------:R-:W-:-:S07]  /*84b0*/  @P1 SHF.R.U32.HI R201, RZ, R203, R202 ;  /* 0x000000cbffc91219 */ /* 0x000fce00000116ca */
.L_x_959:
[----:B------:R-:W-:Y:S05]  /*84c0*/  BSYNC B0 ;  /* 0x0000000000007941 */ /* 0x000fea0003800000 */
.L_x_957:
[----:B------:R-:W-:-:S05]  /*84d0*/  IMAD R201, R201, R204, R12 ;  /* 0x000000ccc9c97224 */ /* 0x000fca00078e020c */
[----:B------:R-:W-:Y:S02]  /*84e0*/  VIADDMNMX R15, R201, R204, R15, PT ;  /* 0x000000ccc90f7246 */ /* 0x000fe4000380010f */
[----:B------:R-:W-:-:S07]  /*84f0*/  VIMNMX R14, R14, R201, !PT ;  /* 0x000000c90e0e7248 */ /* 0x000fce0007fe0100 */
.L_x_956:
[C---:B------:R-:W-:Y:S02]  /*8500*/  ISETP.GE.AND P1, PT, R21.reuse, 0x2, PT ;  /* 0x000000021500780c */ /* 0x040fe40003f26270 */
[C---:B------:R-:W-:Y:S02]  /*8510*/  ISETP.GE.AND P2, PT, R21.reuse, 0x9, PT ;  /* 0x000000091500780c */ /* 0x040fe40003f46270 */
[----:B------:R-:W-:Y:S02]  /*8520*/  LOP3.LUT R2, R2, 0xffffefff, RZ, 0xc0, !PT ;  /* 0xffffefff02027812 */ /* 0x000fe400078ec0ff */
[----:B------:R-:W-:Y:S02]  /*8530*/  ISETP.GE.AND P3, PT, R21, 0xa, PT ;  /* 0x0000000a1500780c */ /* 0x000fe40003f66270 */
[----:B------:R-:W-:Y:S02]  /*8540*/  LOP3.LUT R16, R16, 0xfffffffd, RZ, 0xc0, !PT ;  /* 0xfffffffd10107812 */ /* 0x000fe400078ec0ff */
[----:B------:R-:W-:-:S02]  /*8550*/  IADD3 R200, R200, 0x8, R5 ;  /* 0x00000008c8c87810 */ /* 0x000fc40007ffe005 */
[----:B------:R-:W-:Y:S02]  /*8560*/  IADD3 R20, R20, 0x8, R5 ;  /* 0x0000000814147810 */ /* 0x000fe40007ffe005 */
[----:B------:R-:W-:Y:S02]  /*8570*/  @P1 LOP3.LUT R2, R2, 0x1000, RZ, 0xfc, !PT ;  /* 0x0000100002021812 */ /* 0x000fe400078efcff */
[----:B------:R-:W-:Y:S02]  /*8580*/  ISETP.GT.AND P1, PT, R14, 0x1, !P1 ;  /* 0x000000010e00780c */ /* 0x000fe40004f24270 */
[----:B------:R-:W-:Y:S02]  /*8590*/  LOP3.LUT R2, R2, 0xffffdfff, RZ, 0xc0, !PT ;  /* 0xffffdfff02027812 */ /* 0x000fe400078ec0ff */
[----:B------:R-:W-:Y:S02]  /*85a0*/  ISETP.LT.OR P1, PT, R15, 0x2, P1 ;  /* 0x000000020f00780c */ /* 0x000fe40000f21670 */
[----:B------:R-:W-:-:S02]  /*85b0*/  @P2 LOP3.LUT R2, R2, 0x2000, RZ, 0xfc, !PT ;  /* 0x0000200002022812 */ /* 0x000fc400078efcff */
[----:B------:R-:W-:Y:S02]  /*85c0*/  FSEL R185, R185, -INF , !P1 ;  /* 0xff800000b9b97808 */ /* 0x000fe40004800000 */
[----:B------:R-:W-:Y:S02]  /*85d0*/  LOP3.LUT R2, R2, 0xffffbfff, RZ, 0xc0, !PT ;  /* 0xffffbfff02027812 */ /* 0x000fe400078ec0ff */
[----:B------:R-:W-:Y:S02]  /*85e0*/  ISETP.GT.AND P2, PT, R14, 0x8, !P2 ;  /* 0x000000080e00780c */ /* 0x000fe40005744270 */
[----:B------:R-:W-:Y:S02]  /*85f0*/  @P3 LOP3.LUT R2, R2, 0x4000, RZ, 0xfc, !PT ;  /* 0x0000400002023812 */ /* 0x000fe400078efcff */
[----:B------:R-:W-:Y:S02]  /*8600*/  ISETP.GT.AND P1, PT, R14, 0x9, !P3 ;  /* 0x000000090e00780c */ /* 0x000fe40005f24270 */
[----:B------:R-:W-:-:S02]  /*8610*/  ISETP.GE.AND P3, PT, R21, 0x11, PT ;  /* 0x000000111500780c */ /* 0x000fc40003f66270 */
[C---:B------:R-:W-:Y:S02]  /*8620*/  ISETP.LT.OR P2, PT, R15.reuse, 0x9, P2 ;  /* 0x000000090f00780c */ /* 0x040fe40001741670 */
[----:B------:R-:W-:Y:S02]  /*8630*/  ISETP.LT.OR P1, PT, R15, 0xa, P1 ;  /* 0x0000000a0f00780c */ /* 0x000fe40000f21670 */
[----:B------:R-:W-:Y:S02]  /*8640*/  FSEL R188, R188, -INF , !P2 ;  /* 0xff800000bcbc7808 */ /* 0x000fe40005000000 */
[----:B------:R-:W-:Y:S02]  /*8650*/  ISETP.GE.AND P2, PT, R21, 0x12, PT ;  /* 0x000000121500780c */ /* 0x000fe40003f46270 */
[----:B------:R-:W-:Y:S02]  /*8660*/  LOP3.LUT R2, R2, 0xffff7fff, RZ, 0xc0, !PT ;  /* 0xffff7fff02027812 */ /* 0x000fe400078ec0ff */
[----:B------:R-:W-:-:S02]  /*8670*/  FSEL R189, R189, -INF , !P1 ;  /* 0xff800000bdbd7808 */ /* 0x000fc40004800000 */
[----:B------:R-:W-:Y:S02]  /*8680*/  ISETP.GT.AND P1, PT, R14, 0x10, !P3 ;  /* 0x000000100e00780c */ /* 0x000fe40005f24270 */
[----:B------:R-:W-:Y:S02]  /*8690*/  @P3 LOP3.LUT R2, R2, 0x8000, RZ, 0xfc, !PT ;  /* 0x0000800002023812 */ /* 0x000fe400078efcff */
[----:B------:R-:W-:Y:S02]  /*86a0*/  ISETP.LT.OR P1, PT, R15, 0x11, P1 ;  /* 0x000000110f00780c */ /* 0x000fe40000f21670 */
[----:B------:R-:W-:Y:S02]  /*86b0*/  LOP3.LUT R2, R2, 0xfffeffff, RZ, 0xc0, !PT ;  /* 0xfffeffff02027812 */ /* 0x000fe400078ec0ff */
[----:B------:R-:W-:Y:S02]  /*86c0*/  FSEL R192, R192, -INF , !P1 ;  /* 0xff800000c0c07808 */ /* 0x000fe40004800000 */
[----:B------:R-:W-:-:S02]  /*86d0*/  @P2 LOP3.LUT R2, R2, 0x10000, RZ, 0xfc, !PT ;  /* 0x0001000002022812 */ /* 0x000fc400078efcff */
[----:B------:R-:W-:Y:S02]  /*86e0*/  ISETP.GT.AND P1, PT, R14, 0x11, !P2 ;  /* 0x000000110e00780c */ /* 0x000fe40005724270 */
[----:B------:R-:W-:Y:S02]  /*86f0*/  ISETP.GE.AND P2, PT, R21, 0x19, PT ;  /* 0x000000191500780c */ /* 0x000fe40003f46270 */
[----:B------:R-:W-:Y:S02]  /*8700*/  ISETP.LT.OR P1, PT, R15, 0x12, P1 ;  /* 0x000000120f00780c */ /* 0x000fe40000f21670 */
[----:B------:R-:W-:Y:S02]  /*8710*/  LOP3.LUT R2, R2, 0xfffbffff, RZ, 0xc0, !PT ;  /* 0xfffbffff02027812 */ /* 0x000fe400078ec0ff */
[----:B------:R-:W-:Y:S02]  /*8720*/  FSEL R193, R193, -INF , !P1 ;  /* 0xff800000c1c17808 */ /* 0x000fe40004800000 */
[----:B------:R-:W-:-:S02]  /*8730*/  ISETP.GT.AND P1, PT, R14, 0x18, !P2 ;  /* 0x000000180e00780c */ /* 0x000fc40005724270 */
[----:B------:R-:W-:Y:S02]  /*8740*/  ISETP.GE.AND P3, PT, R21, 0x22, PT ;  /* 0x000000221500780c */ /* 0x000fe40003f66270 */
[----:B------:R-:W-:Y:S02]  /*8750*/  ISETP.LT.OR P1, PT, R15, 0x19, P1 ;  /* 0x000000190f00780c */ /* 0x000fe40000f21670 */
[----:B------:R-:W-:Y:S02]  /*8760*/  @P2 LOP3.LUT R2, R2, 0x40000, RZ, 0xfc, !PT ;  /* 0x0004000002022812 */ /* 0x000fe400078efcff */
[----:B------:R-:W-:Y:S02]  /*8770*/  ISETP.GE.AND P2, PT, R21, 0x1a, PT ;  /* 0x0000001a1500780c */ /* 0x000fe40003f46270 */
[----:B------:R-:W-:Y:S02]  /*8780*/  FSEL R196, R196, -INF , !P1 ;  /* 0xff800000c4c47808 */ /* 0x000fe40004800000 */
[----:B------:R-:W-:-:S02]  /*8790*/  ISETP.GT.AND P1, PT, R14, 0x19, !P2 ;  /* 0x000000190e00780c */ /* 0x000fc40005724270 */
[----:B------:R-:W-:Y:S02]  /*87a0*/  LOP3.LUT R2, R2, 0xfffdffff, RZ, 0xc0, !PT ;  /* 0xfffdffff02027812 */ /* 0x000fe400078ec0ff */
[----:B------:R-:W-:Y:S02]  /*87b0*/  ISETP.LT.OR P1, PT, R15, 0x1a, P1 ;  /* 0x0000001a0f00780c */ /* 0x000fe40000f21670 */
[----:B------:R-:W-:Y:S02]  /*87c0*/  @P3 LOP3.LUT R16, R16, 0x2, RZ, 0xfc, !PT ;  /* 0x0000000210103812 */ /* 0x000fe400078efcff */
[----:B------:R-:W-:Y:S02]  /*87d0*/  FSEL R197, R197, -INF , !P1 ;  /* 0xff800000c5c57808 */ /* 0x000fe40004800000 */
[----:B------:R-:W-:Y:S02]  /*87e0*/  ISETP.GE.AND P1, PT, R21, 0x21, PT ;  /* 0x000000211500780c */ /* 0x000fe40003f26270 */
[----:B------:R-:W-:-:S02]  /*87f0*/  @P2 LOP3.LUT R2, R2, 0x20000, RZ, 0xfc, !PT ;  /* 0x0002000002022812 */ /* 0x000fc400078efcff */
[----:B------:R-:W-:Y:S02]  /*8800*/  ISETP.GT.AND P2, PT, R14, 0x20, !P1 ;  /* 0x000000200e00780c */ /* 0x000fe40004f44270 */
[----:B------:R-:W-:Y:S02]  /*8810*/  LOP3.LUT R16, R16, 0xfffffffb, RZ, 0xc0, !PT ;  /* 0xfffffffb10107812 */ /* 0x000fe400078ec0ff */
[----:B------:R-:W-:Y:S02]  /*8820*/  ISETP.LT.OR P2, PT, R15, 0x21, P2 ;  /* 0x000000210f00780c */ /* 0x000fe40001741670 */
[----:B------:R-:W-:Y:S02]  /*8830*/  LOP3.LUT R2, R2, 0xffffff7f, RZ, 0xc0, !PT ;  /* 0xffffff7f02027812 */ /* 0x000fe400078ec0ff */
[----:B------:R-:W-:Y:S02]  /*8840*/  FSEL R168, R168, -INF , !P2 ;  /* 0xff800000a8a87808 */ /* 0x000fe40005000000 */
[----:B------:R-:W-:-:S02]  /*8850*/  ISETP.GT.AND P2, PT, R14, 0x21, !P3 ;  /* 0x000000210e00780c */ /* 0x000fc40005f44270 */
        /* <DEDUP_REMOVED lines=274> */
[----:B------:R-:W-:-:S13]  /*9980*/  PLOP3.LUT P6, PT, PT, PT, UP0, 0x40, 0x0 ;  /* 0x000000000000781c */ /* 0x000fda0003fce808 */
[----:B------:R-:W-:Y:S05]  /*9990*/  @P6 BRA `(.L_x_960) ;  /* 0x0000000000546947 */ /* 0x000fea0003800000 */
[----:B------:R-:W-:Y:S01]  /*99a0*/  ISETP.GT.AND P6, PT, R11, -0x1, PT ;  /* 0xffffffff0b00780c */ /* 0x000fe20003fc4270 */
[----:B------:R-:W-:-:S12]  /*99b0*/  BSSY B0, `(.L_x_961) ;  /* 0x0000010000007945 */ /* 0x000fd80003800000 */
[----:B------:R-:W-:Y:S05]  /*99c0*/  @P6 BRA `(.L_x_962) ;  /* 0x0000000000206947 */ /* 0x000fea0003800000 */
[----:B------:R-:W-:-:S05]  /*99d0*/  IMAD.U32 R201, RZ, RZ, UR52 ;  /* 0x00000034ffc97e24 */ /* 0x000fca000f8e00ff */
[----:B------:R-:W-:-:S13]  /*99e0*/  ISETP.NE.AND P6, PT, R201, 0x1, PT ;  /* 0x00000001c900780c */ /* 0x000fda0003fc5270 */
[----:B------:R-:W0:Y:S02]  /*99f0*/  @P6 LDC.64 R14, c[0x0][0x9e8] ;  /* 0x00027a00ff0e6b82 */ /* 0x000e240000000a00 */
[----:B0-----:R-:W-:-:S04]  /*9a00*/  @P6 IMAD.HI.U32 R202, R13, R14, RZ ;  /* 0x0000000e0dca6227 */ /* 0x001fc800078e00ff */
[----:B------:R-:W-:Y:S01]  /*9a10*/  IMAD.MOV.U32 R14, RZ, RZ, R13 ;  /* 0x000000ffff0e7224 */ /* 0x000fe200078e000d */
[----:B------:R-:W-:-:S04]  /*9a20*/  @P6 SHF.R.U32.HI R14, RZ, R15, R202 ;  /* 0x0000000fff0e6219 */ /* 0x000fc800000116ca */
[----:B------:R-:W-:Y:S01]  /*9a30*/  LOP3.LUT R21, RZ, R14, RZ, 0x33, !PT ;  /* 0x0000000eff157212 */ /* 0x000fe200078e33ff */
[----:B------:R-:W-:Y:S06]  /*9a40*/  BRA `(.L_x_963) ;  /* 0x0000000000187947 */ /* 0x000fec0003800000 */
.L_x_962:
[----:B------:R-:W-:Y:S02]  /*9a50*/  IMAD.U32 R201, RZ, RZ, UR52 ;  /* 0x00000034ffc97e24 */ /* 0x000fe4000f8e00ff */
[----:B------:R-:W-:-:S03]  /*9a60*/  IMAD.MOV.U32 R21, RZ, RZ, R11 ;  /* 0x000000ffff157224 */ /* 0x000fc600078e000b */
[----:B------:R-:W-:-:S13]  /*9a70*/  ISETP.NE.AND P6, PT, R201, 0x1, PT ;  /* 0x00000001c900780c */ /* 0x000fda0003fc5270 */
[----:B------:R-:W0:Y:S02]  /*9a80*/  @P6 LDC.64 R14, c[0x0][0x9e8] ;  /* 0x00027a00ff0e6b82 */ /* 0x000e240000000a00 */
[----:B0-----:R-:W-:-:S05]  /*9a90*/  @P6 IMAD.HI.U32 R14, R11, R14, RZ ;  /* 0x0000000e0b0e6227 */ /* 0x001fca00078e00ff */
[----:B------:R-:W-:-:S07]  /*9aa0*/  @P6 SHF.R.U32.HI R21, RZ, R15, R14 ;  /* 0x0000000fff156219 */ /* 0x000fce000001160e */
.L_x_963:
[----:B------:R-:W-:Y:S05]  /*9ab0*/  BSYNC B0 ;  /* 0x0000000000007941 */ /* 0x000fea0003800000 */
.L_x_961:
[----:B------:R-:W-:-:S05]  /*9ac0*/  IMAD R15, R21, R201, R12 ;  /* 0x000000c9150f7224 */ /* 0x000fca00078e020c */
[----:B------:R-:W-:Y:S02]  /*9ad0*/  VIADDMNMX R200, R15, R201, R200, PT ;  /* 0x000000c90fc87246 */ /* 0x000fe400038001c8 */
[----:B------:R-:W-:-:S07]  /*9ae0*/  VIMNMX R20, R20, R15, !PT ;  /* 0x0000000f14147248 */ /* 0x000fce0007fe0100 */
.L_x_960:
[----:B------:R-:W-:Y:S01]  /*9af0*/  ISETP.GT.AND P1, PT, R20, 0x20, !P1 ;  /* 0x000000201400780c */ /* 0x000fe20004f24270 */
[----:B------:R-:W-:Y:S01]  /*9b00*/  IMAD.U32 R21, RZ, RZ, UR37 ;  /* 0x00000025ff157e24 */ /* 0x000fe2000f8e00ff */
        /* <DEDUP_REMOVED lines=139> */
[----:B------:R-:W0:Y:S01]  /*a3c0*/  SHFL.BFLY PT, R15, R14, 0x2, 0x1f ;  /* 0x0c401f000e0f7f89 */ /* 0x000e2200000e0000 */
        /* <DEDUP_REMOVED lines=10> */
[C---:B------:R-:W-:Y:S02]  /*a470*/  ISETP.GT.AND P1, PT, R20.reuse, 0x78, !P1 ;  /* 0x000000781400780c */ /* 0x040fe40004f24270 */
[----:B------:R-:W-:Y:S02]  /*a480*/  ISETP.GT.AND P5, PT, R20, 0xd8, !P5 ;  /* 0x000000d81400780c */ /* 0x000fe40006fa4270 */
[----:B------:R-:W-:Y:S02]  /*a490*/  ISETP.LT.OR P1, PT, R200, 0x79, P1 ;  /* 0x00000079c800780c */ /* 0x000fe40000f21670 */
[----:B0-----:R-:W-:Y:S02]  /*a4a0*/  FMNMX.FTZ R201, R14, R15, !PT ;  /* 0x0000000f0ec97209 */ /* 0x001fe40007810000 */
[----:B------:R-:W-:Y:S02]  /*a4b0*/  FSEL R150, R150, -INF , !P1 ;  /* 0xff80000096967808 */ /* 0x000fe40004800000 */
[----:B------:R-:W-:Y:S01]  /*a4c0*/  LOP3.LUT P1, RZ, R16, 0x200000, RZ, 0xc0, !PT ;  /* 0x0020000010ff7812 */ /* 0x000fe2000782c0ff */
[----:B------:R-:W0:Y:S01]  /*a4d0*/  SHFL.BFLY PT, R12, R201, 0x1, 0x1f ;  /* 0x0c201f00c90c7f89 */ /* 0x000e2200000e0000 */
[----:B------:R-:W-:-:S02]  /*a4e0*/  ISETP.LT.OR P3, PT, R200, 0xd1, P3 ;  /* 0x000000d1c800780c */ /* 0x000fc40001f61670 */
[----:B------:R-:W-:Y:S02]  /*a4f0*/  ISETP.GT.AND P1, PT, R20, 0x79, !P1 ;  /* 0x000000791400780c */ /* 0x000fe40004f24270 */
[C---:B------:R-:W-:Y:S02]  /*a500*/  ISETP.LT.OR P4, PT, R200.reuse, 0xd2, P4 ;  /* 0x000000d2c800780c */ /* 0x040fe40002781670 */
[----:B------:R-:W-:Y:S02]  /*a510*/  ISETP.LT.OR P1, PT, R200, 0x7a, P1 ;  /* 0x0000007ac800780c */ /* 0x000fe40000f21670 */
[----:B------:R-:W-:Y:S02]  /*a520*/  FSEL R98, R98, -INF , !P3 ;  /* 0xff80000062627808 */ /* 0x000fe40005800000 */
[----:B------:R-:W-:Y:S02]  /*a530*/  FSEL R151, R151, -INF , !P1 ;  /* 0xff80000097977808 */ /* 0x000fe40004800000 */
[----:B------:R-:W-:-:S02]  /*a540*/  LOP3.LUT P1, RZ, R16, 0x100000, RZ, 0xc0, !PT ;  /* 0x0010000010ff7812 */ /* 0x000fc4000782c0ff */
[----:B------:R-:W-:Y:S02]  /*a550*/  ISETP.LT.OR P5, PT, R200, 0xd9, P5 ;  /* 0x000000d9c800780c */ /* 0x000fe40002fa1670 */
[----:B------:R-:W-:Y:S02]  /*a560*/  ISETP.GT.AND P1, PT, R20, 0x80, !P1 ;  /* 0x000000801400780c */ /* 0x000fe40004f24270 */
[----:B------:R-:W-:Y:S02]  /*a570*/  FSEL R102, R102, -INF , !P5 ;  /* 0xff80000066667808 */ /* 0x000fe40006800000 */
[----:B------:R-:W-:Y:S02]  /*a580*/  ISETP.LT.OR P1, PT, R200, 0x81, P1 ;  /* 0x00000081c800780c */ /* 0x000fe40000f21670 */
[----:B0-----:R-:W-:Y:S02]  /*a590*/  FMNMX.FTZ R12, R201, R12, !PT ;  /* 0x0000000cc90c7209 */ /* 0x001fe40007810000 */
        /* <DEDUP_REMOVED lines=108> */
[----:B------:R-:W-:Y:S02]  /*ac60*/  ISETP.LT.OR P2, PT, R200, 0xda, P2 ;  /* 0x000000dac800780c */ /* 0x000fe40001741670 */
[----:B------:R-:W-:Y:S02]  /*ac70*/  FSEL R21, R21, RZ, P1 ;  /* 0x000000ff15157208 */ /* 0x000fe40000800000 */
[----:B------:R-:W-:-:S03]  /*ac80*/  FSEL R103, R103, -INF , !P2 ;  /* 0xff80000067677808 */ /* 0x000fc60005000000 */
[--C-:B------:R-:W-:Y:S01]  /*ac90*/  FFMA.FTZ R186, R192, UR37, -R21.reuse ;  /* 0x00000025c0ba7c23 */ /* 0x100fe20008010815 */
[----:B------:R-:W-:Y:S01]  /*aca0*/  FMNMX.FTZ R192, R15, R0, !PT ;  /* 0x000000000fc07209 */ /* 0x000fe20007810000 */
[--C-:B------:R-:W-:Y:S01]  /*acb0*/  FFMA.FTZ R14, R184, UR37, -R21.reuse ;  /* 0x00000025b80e7c23 */ /* 0x100fe20008010815 */
[----:B------:R-:W-:-:S01]  /*acc0*/  FFMA.FTZ R184, R188, UR37, -R21 ;  /* 0x00000025bcb87c23 */ /* 0x000fc20008010815 */
[--C-:B------:R-:W-:Y:S01]  /*acd0*/  FFMA.FTZ R188, R196, UR37, -R21.reuse ;  /* 0x00000025c4bc7c23 */ /* 0x100fe20008010815 */
[----:B------:R-:W-:Y:S01]  /*ace0*/  FMNMX.FTZ R201, R187, R192, !PT ;  /* 0x000000c0bbc97209 */ /* 0x000fe20007810000 */
[--C-:B------:R-:W-:Y:S01]  /*acf0*/  FFMA.FTZ R196, R108, UR37, -R21.reuse ;  /* 0x000000256cc47c23 */ /* 0x100fe20008010815 */
[----:B------:R-:W-:Y:S01]  /*ad00*/  FSEL R108, R99, -INF , !P4 ;  /* 0xff800000636c7808 */ /* 0x000fe20006000000 */
[--C-:B------:R-:W-:Y:S01]  /*ad10*/  FFMA.FTZ R185, R185, UR37, -R21.reuse ;  /* 0x00000025b9b97c23 */ /* 0x100fe20008010815 */
        /* <DEDUP_REMOVED lines=60> */
[----:B------:R-:W-:-:S04]  /*b0e0*/  FMNMX.FTZ R201, R155, R192, !PT ;  /* 0x000000c09bc97209 */ /* 0x000fc80007810000 */
[----:B------:R-:W-:-:S03]  /*b0f0*/  FMNMX.FTZ R192, R158, R201, !PT ;  /* 0x000000c99ec07209 */ /* 0x000fc60007810000 */
[----:B------:R-:W-:Y:S01]  /*b100*/  MUFU.EX2 R14, R14 ;  /* 0x0000000e000e7308 */ /* 0x000fe20000000800 */
[----:B------:R-:W-:Y:S02]  /*b110*/  FMNMX.FTZ R201, R159, R192, !PT ;  /* 0x000000c09fc97209 */ /* 0x000fe40007810000 */
[----:B0-----:R-:W-:Y:S02]  /*b120*/  FSEL R196, R12, RZ, P1 ;  /* 0x000000ff0cc47208 */ /* 0x001fe40000800000 */
[----:B------:R-:W-:-:S03]  /*b130*/  FMNMX.FTZ R192, R162, R201, !PT ;  /* 0x000000c9a2c07209 */ /* 0x000fc60007810000 */
[----:B------:R-:W-:Y:S01]  /*b140*/  FADD.FTZ R196, -R196, R3 ;  /* 0x00000003c4c47221 */ /* 0x000fe20000010100 */
[----:B------:R-:W-:Y:S01]  /*b150*/  FMNMX.FTZ R201, R163, R192, !PT ;  /* 0x000000c0a3c97209 */ /* 0x000fe20007810000 */
[----:B------:R-:W-:Y:S02]  /*b160*/  MUFU.EX2 R185, R185 ;  /* 0x000000b900b97308 */ /* 0x000fe40000000800 */
[----:B------:R-:W-:Y:S01]  /*b170*/  FMUL.FTZ R3, R196, UR37 ;  /* 0x00000025c4037c20 */ /* 0x000fe20008410000 */
[----:B------:R-:W-:-:S04]  /*b180*/  FMNMX.FTZ R192, R166, R201, !PT ;  /* 0x000000c9a6c07209 */ /* 0x000fc80007810000 */
[----:B------:R-:W-:Y:S01]  /*b190*/  FMNMX.FTZ R201, R167, R192, !PT ;  /* 0x000000c0a7c97209 */ /* 0x000fe20007810000 */
[----:B------:R-:W0:Y:S03]  /*b1a0*/  MUFU.EX2 R3, R3 ;  /* 0x0000000300037308 */ /* 0x000e260000000800 */
[----:B------:R-:W-:-:S04]  /*b1b0*/  FMNMX.FTZ R192, R138, R201, !PT ;  /* 0x000000c98ac07209 */ /* 0x000fc80007810000 */
[----:B------:R-:W-:Y:S01]  /*b1c0*/  FMNMX.FTZ R201, R139, R192, !PT ;  /* 0x000000c08bc97209 */ /* 0x000fe20007810000 */
[----:B------:R-:W1:Y:S03]  /*b1d0*/  MUFU.EX2 R184, R184 ;  /* 0x000000b800b87308 */ /* 0x000e660000000800 */
[----:B------:R-:W-:-:S04]  /*b1e0*/  FMNMX.FTZ R192, R142, R201, !PT ;  /* 0x000000c98ec07209 */ /* 0x000fc80007810000 */
[----:B------:R-:W-:Y:S01]  /*b1f0*/  FMNMX.FTZ R201, R143, R192, !PT ;  /* 0x000000c08fc97209 */ /* 0x000fe20007810000 */
[----:B------:R-:W2:Y:S01]  /*b200*/  MUFU.EX2 R189, R189 ;  /* 0x000000bd00bd7308 */ /* 0x000ea20000000800 */
[----:B0-----:R-:W-:-:S02]  /*b210*/  FFMA.FTZ R200, R3, R7, R14 ;  /* 0x0000000703c87223 */ /* 0x001fc4000001000e */
[----:B------:R-:W-:-:S04]  /*b220*/  FMNMX.FTZ R192, R146, R201, !PT ;  /* 0x000000c992c07209 */ /* 0x000fc80007810000 */
[----:B------:R-:W-:Y:S01]  /*b230*/  FMNMX.FTZ R201, R147, R192, !PT ;  /* 0x000000c093c97209 */ /* 0x000fe20007810000 */
[----:B------:R-:W0:Y:S03]  /*b240*/  MUFU.EX2 R186, R186 ;  /* 0x000000ba00ba7308 */ /* 0x000e260000000800 */
[----:B------:R-:W-:-:S04]  /*b250*/  FMNMX.FTZ R192, R150, R201, !PT ;  /* 0x000000c996c07209 */ /* 0x000fc80007810000 */
[----:B------:R-:W-:Y:S01]  /*b260*/  FMNMX.FTZ R201, R151, R192, !PT ;  /* 0x000000c097c97209 */ /* 0x000fe20007810000 */
[----:B------:R-:W3:Y:S03]  /*b270*/  MUFU.EX2 R193, R193 ;  /* 0x000000c100c17308 */ /* 0x000ee60000000800 */
[----:B------:R-:W-:-:S04]  /*b280*/  FMNMX.FTZ R192, R122, R201, !PT ;  /* 0x000000c97ac07209 */ /* 0x000fc80007810000 */
[----:B------:R-:W-:Y:S01]  /*b290*/  FMNMX.FTZ R201, R123, R192, !PT ;  /* 0x000000c07bc97209 */ /* 0x000fe20007810000 */
[----:B------:R-:W4:Y:S03]  /*b2a0*/  MUFU.EX2 R188, R188 ;  /* 0x000000bc00bc7308 */ /* 0x000f260000000800 */
[----:B------:R-:W-:-:S04]  /*b2b0*/  FMNMX.FTZ R192, R126, R201, !PT ;  /* 0x000000c97ec07209 */ /* 0x000fc80007810000 */
[----:B------:R-:W-:Y:S01]  /*b2c0*/  FMNMX.FTZ R201, R127, R192, !PT ;  /* 0x000000c07fc97209 */ /* 0x000fe20007810000 */
[----:B------:R-:W5:Y:S03]  /*b2d0*/  MUFU.EX2 R197, R197 ;  /* 0x000000c500c57308 */ /* 0x000f660000000800 */
        /* <DEDUP_REMOVED lines=28> */
[----:B------:R-:W-:Y:S01]  /*b4a0*/  IMAD.U32 R101, RZ, RZ, UR37 ;  /* 0x00000025ff657e24 */ /* 0x000fe2000f8e00ff */
[----:B------:R-:W-:Y:S02]  /*b4b0*/  MUFU.EX2 R180, R180 ;  /* 0x000000b400b47308 */ /* 0x000fe40000000800 */
[----:B------:R-:W-:-:S04]  /*b4c0*/  FMNMX.FTZ R201, R98, R201, !PT ;  /* 0x000000c962c97209 */ /* 0x000fc80007810000 */
[----:B------:R-:W-:Y:S02]  /*b4d0*/  FMNMX.FTZ R201, R108, R201, !PT ;  /* 0x000000c96cc97209 */ /* 0x000fe40007810000 */
[----:B------:R-:W-:Y:S02]  /*b4e0*/  MUFU.EX2 R181, R181 ;  /* 0x000000b500b57308 */ /* 0x000fe40000000800 */
[----:B------:R-:W-:-:S04]  /*b4f0*/  FMNMX.FTZ R20, R102, R201, !PT ;  /* 0x000000c966147209 */ /* 0x000fc80007810000 */
[----:B------:R-:W-:Y:S02]  /*b500*/  FMNMX.FTZ R20, R103, R20, !PT ;  /* 0x0000001467147209 */ /* 0x000fe40007810000 */
[----:B------:R-:W-:Y:S03]  /*b510*/  MUFU.EX2 R152, R152 ;  /* 0x0000009800987308 */ /* 0x000fe60000000800 */
[----:B------:R-:W1:Y:S05]  /*b520*/  SHFL.BFLY PT, R201, R20, 0x2, 0x1f ;  /* 0x0c401f0014c97f89 */ /* 0x000e6a00000e0000 */
[----:B------:R-:W-:Y:S08]  /*b530*/  MUFU.EX2 R153, R153 ;  /* 0x0000009900997308 */ /* 0x000ff00000000800 */
[----:B------:R-:W-:Y:S08]  /*b540*/  MUFU.EX2 R156, R156 ;  /* 0x0000009c009c7308 */ /* 0x000ff00000000800 */
[----:B------:R-:W-:Y:S01]  /*b550*/  MUFU.EX2 R157, R157 ;  /* 0x0000009d009d7308 */ /* 0x000fe20000000800 */
[----:B-1----:R-:W-:-:S05]  /*b560*/  FMNMX.FTZ R201, R20, R201, !PT ;  /* 0x000000c914c97209 */ /* 0x002fca0007810000 */
[----:B------:R-:W1:Y:S02]  /*b570*/  SHFL.BFLY PT, R20, R201, 0x1, 0x1f ;  /* 0x0c201f00c9147f89 */ /* 0x000e6400000e0000 */
[----:B------:R-:W-:Y:S08]  /*b580*/  MUFU.EX2 R160, R160 ;  /* 0x000000a000a07308 */ /* 0x000ff00000000800 */
[----:B------:R-:W-:Y:S08]  /*b590*/  MUFU.EX2 R161, R161 ;  /* 0x000000a100a17308 */ /* 0x000ff00000000800 */
[----:B------:R-:W-:Y:S01]  /*b5a0*/  MUFU.EX2 R164, R164 ;  /* 0x000000a400a47308 */ /* 0x000fe20000000800 */
[----:B-1----:R-:W-:-:S07]  /*b5b0*/  FMNMX.FTZ R20, R201, R20, !PT ;  /* 0x00000014c9147209 */ /* 0x002fce0007810000 */
[----:B------:R-:W-:Y:S01]  /*b5c0*/  MUFU.EX2 R165, R165 ;  /* 0x000000a500a57308 */ /* 0x000fe20000000800 */
[C---:B------:R-:W-:Y:S01]  /*b5d0*/  FSETP.NEU.FTZ.AND P1, PT, R20.reuse, -INF , PT ;  /* 0xff8000001400780b */ /* 0x040fe20003f3d000 */
[----:B------:R-:W-:-:S06]  /*b5e0*/  FFMA.FTZ R101, R20, R101, -8 ;  /* 0xc100000014657423 */ /* 0x000fcc0000010065 */
[----:B------:R-:W-:Y:S01]  /*b5f0*/  MUFU.EX2 R136, R136 ;  /* 0x0000008800887308 */ /* 0x000fe20000000800 */
[----:B------:R-:W-:-:S05]  /*b600*/  FSEL R101, R101, RZ, P1 ;  /* 0x000000ff65657208 */ /* 0x000fca0000800000 */
[--C-:B------:R-:W-:Y:S01]  /*b610*/  FFMA.FTZ R196, R187, UR37, -R101.reuse ;  /* 0x00000025bbc47c23 */ /* 0x100fe20008010865 */
[----:B------:R-:W-:-:S01]  /*b620*/  FFMA.FTZ R187, R194, UR37, -R101 ;  /* 0x00000025c2bb7c23 */ /* 0x000fc20008010865 */
[--C-:B------:R-:W-:Y:S01]  /*b630*/  FFMA.FTZ R194, R195, UR37, -R101.reuse ;  /* 0x00000025c3c27c23 */ /* 0x100fe20008010865 */
[----:B------:R-:W-:Y:S01]  /*b640*/  FSEL R195, R20, RZ, P1 ;  /* 0x000000ff14c37208 */ /* 0x000fe20000800000 */
[--C-:B------:R-:W-:Y:S01]  /*b650*/  FFMA.FTZ R117, R190, UR37, -R101.reuse ;  /* 0x00000025be757c23 */ /* 0x100fe20008010865 */
[----:B------:R-:W-:-:S01]  /*b660*/  FFMA.FTZ R190, R191, UR37, -R101 ;  /* 0x00000025bfbe7c23 */ /* 0x000fc20008010865 */
[--C-:B------:R-:W-:Y:S01]  /*b670*/  FFMA.FTZ R191, R198, UR37, -R101.reuse ;  /* 0x00000025c6bf7c23 */ /* 0x100fe20008010865 */
[----:B------:R-:W-:-:S01]  /*b680*/  FFMA.FTZ R198, R199, UR37, -R101 ;  /* 0x00000025c7c67c23 */ /* 0x000fc20008010865 */
[----:B------:R-:W-:Y:S01]  /*b690*/  FADD.FTZ R195, -R195, R0 ;  /* 0x00000000c3c37221 */ /* 0x000fe20000010100 */
[----:B------:R-:W-:-:S01]  /*b6a0*/  FFMA.FTZ R199, R142, UR37, -R101 ;  /* 0x000000258ec77c23 */ /* 0x000fc20008010865 */
[--C-:B------:R-:W-:Y:S01]  /*b6b0*/  FFMA.FTZ R15, R15, UR37, -R101.reuse ;  /* 0x000000250f0f7c23 */ /* 0x100fe20008010865 */
[----:B------:R-:W-:Y:S01]  /*b6c0*/  MUFU.EX2 R196, R196 ;  /* 0x000000c400c47308 */ /* 0x000fe20000000800 */
[----:B------:R-:W-:Y:S01]  /*b6d0*/  FMUL.FTZ R142, R195, UR37 ;  /* 0x00000025c38e7c20 */ /* 0x000fe20008410000 */
[----:B------:R-:W-:Y:S01]  /*b6e0*/  FADD.FTZ R195, R185, R200 ;  /* 0x000000c8b9c37221 */ /* 0x000fe20000010000 */
[----:B------:R-:W-:-:S01]  /*b6f0*/  FFMA.FTZ R170, R170, UR37, -R101 ;  /* 0x00000025aaaa7c23 */ /* 0x000fc20008010865 */
[--C-:B------:R-:W-:Y:S01]  /*b700*/  FFMA.FTZ R171, R171, UR37, -R101.reuse ;  /* 0x00000025abab7c23 */ /* 0x100fe20008010865 */
[----:B------:R-:W-:-:S01]  /*b710*/  FFMA.FTZ R174, R174, UR37, -R101 ;  /* 0x00000025aeae7c23 */ /* 0x000fc20008010865 */
[----:B------:R-:W-:Y:S01]  /*b720*/  FADD.FTZ R200, R184, R195 ;  /* 0x000000c3b8c87221 */ /* 0x000fe20000010000 */
[----:B------:R-:W-:-:S01]  /*b730*/  FFMA.FTZ R175, R175, UR37, -R101 ;  /* 0x00000025afaf7c23 */ /* 0x000fc20008010865 */
[----:B------:R-:W-:Y:S01]  /*b740*/  MUFU.EX2 R15, R15 ;  /* 0x0000000f000f7308 */ /* 0x000fe20000000800 */
[----:B------:R-:W-:-:S01]  /*b750*/  FFMA.FTZ R178, R178, UR37, -R101 ;  /* 0x00000025b2b27c23 */ /* 0x000fc20008010865 */
[----:B--2---:R-:W-:Y:S01]  /*b760*/  FADD.FTZ R195, R189, R200 ;  /* 0x000000c8bdc37221 */ /* 0x004fe20000010000 */
[----:B------:R-:W-:-:S01]  /*b770*/  FFMA.FTZ R179, R179, UR37, -R101 ;  /* 0x00000025b3b37c23 */ /* 0x000fc20008010865 */
[--C-:B------:R-:W-:Y:S01]  /*b780*/  FFMA.FTZ R182, R182, UR37, -R101.reuse ;  /* 0x00000025b6b67c23 */ /* 0x100fe20008010865 */
[----:B------:R-:W-:-:S01]  /*b790*/  FFMA.FTZ R183, R183, UR37, -R101 ;  /* 0x00000025b7b77c23 */ /* 0x000fc20008010865 */
[----:B0-----:R-:W-:Y:S01]  /*b7a0*/  FADD.FTZ R200, R186, R195 ;  /* 0x000000c3bac87221 */ /* 0x001fe20000010000 */
[----:B------:R-:W-:-:S01]  /*b7b0*/  FFMA.FTZ R154, R154, UR37, -R101 ;  /* 0x000000259a9a7c23 */ /* 0x000fc20008010865 */
[----:B------:R-:W0:Y:S01]  /*b7c0*/  MUFU.EX2 R142, R142 ;  /* 0x0000008e008e7308 */ /* 0x000e220000000800 */
[----:B------:R-:W-:-:S01]  /*b7d0*/  FFMA.FTZ R155, R155, UR37, -R101 ;  /* 0x000000259b9b7c23 */ /* 0x000fc20008010865 */
[----:B---3--:R-:W-:Y:S01]  /*b7e0*/  FADD.FTZ R195, R193, R200 ;  /* 0x000000c8c1c37221 */ /* 0x008fe20000010000 */
[----:B------:R-:W-:-:S01]  /*b7f0*/  FFMA.FTZ R158, R158, UR37, -R101 ;  /* 0x000000259e9e7c23 */ /* 0x000fc20008010865 */
[--C-:B------:R-:W-:Y:S01]  /*b800*/  FFMA.FTZ R159, R159, UR37, -R101.reuse ;  /* 0x000000259f9f7c23 */ /* 0x100fe20008010865 */
[----:B------:R-:W-:-:S01]  /*b810*/  FFMA.FTZ R162, R162, UR37, -R101 ;  /* 0x00000025a2a27c23 */ /* 0x000fc20008010865 */
[----:B----4-:R-:W-:Y:S01]  /*b820*/  FADD.FTZ R200, R188, R195 ;  /* 0x000000c3bcc87221 */ /* 0x010fe20000010000 */
[----:B------:R-:W-:-:S01]  /*b830*/  FFMA.FTZ R163, R163, UR37, -R101 ;  /* 0x00000025a3a37c23 */ /* 0x000fc20008010865 */
[----:B------:R-:W1:Y:S01]  /*b840*/  MUFU.EX2 R117, R117 ;  /* 0x0000007500757308 */ /* 0x000e620000000800 */
[----:B------:R-:W-:-:S01]  /*b850*/  FFMA.FTZ R166, R166, UR37, -R101 ;  /* 0x00000025a6a67c23 */ /* 0x000fc20008010865 */
[----:B-----5:R-:W-:Y:S01]  /*b860*/  FADD.FTZ R195, R197, R200 ;  /* 0x000000c8c5c37221 */ /* 0x020fe20000010000 */
[----:B------:R-:W-:-:S01]  /*b870*/  FFMA.FTZ R167, R167, UR37, -R101 ;  /* 0x00000025a7a77c23 */ /* 0x000fc20008010865 */
[--C-:B------:R-:W-:Y:S01]  /*b880*/  FFMA.FTZ R138, R138, UR37, -R101.reuse ;  /* 0x000000258a8a7c23 */ /* 0x100fe20008010865 */
[----:B------:R-:W-:-:S01]  /*b890*/  FFMA.FTZ R139, R139, UR37, -R101 ;  /* 0x000000258b8b7c23 */ /* 0x000fc20008010865 */
[--C-:B------:R-:W-:Y:S01]  /*b8a0*/  FFMA.FTZ R143, R143, UR37, -R101.reuse ;  /* 0x000000258f8f7c23 */ /* 0x100fe20008010865 */
[----:B------:R-:W-:-:S01]  /*b8b0*/  FFMA.FTZ R146, R146, UR37, -R101 ;  /* 0x0000002592927c23 */ /* 0x000fc20008010865 */
[----:B------:R-:W2:Y:S01]  /*b8c0*/  MUFU.EX2 R190, R190 ;  /* 0x000000be00be7308 */ /* 0x000ea20000000800 */
[----:B0-----:R-:W-:-:S01]  /*b8d0*/  FFMA.FTZ R7, R142, R6, R15 ;  /* 0x000000068e077223 */ /* 0x001fc2000001000f */
[--C-:B------:R-:W-:Y:S01]  /*b8e0*/  FFMA.FTZ R147, R147, UR37, -R101.reuse ;  /* 0x0000002593937c23 */ /* 0x100fe20008010865 */
[----:B------:R-:W-:-:S01]  /*b8f0*/  FFMA.FTZ R150, R150, UR37, -R101 ;  /* 0x0000002596967c23 */ /* 0x000fc20008010865 */
[----:B------:R-:W-:Y:S01]  /*b900*/  FFMA.FTZ R151, R151, UR37, -R101 ;  /* 0x0000002597977c23 */ /* 0x000fe20008010865 */
[----:B------:R-:W-:-:S01]  /*b910*/  FADD.FTZ R6, R196, R7 ;  /* 0x00000007c4067221 */ /* 0x000fc20000010000 */
[--C-:B------:R-:W-:Y:S01]  /*b920*/  FFMA.FTZ R122, R122, UR37, -R101.reuse ;  /* 0x000000257a7a7c23 */ /* 0x100fe20008010865 */
[----:B------:R-:W-:-:S01]  /*b930*/  FFMA.FTZ R123, R123, UR37, -R101 ;  /* 0x000000257b7b7c23 */ /* 0x000fc20008010865 */
[----:B------:R-:W0:Y:S01]  /*b940*/  MUFU.EX2 R187, R187 ;  /* 0x000000bb00bb7308 */ /* 0x000e220000000800 */
        /* <DEDUP_REMOVED lines=25> */
[--C-:B------:R-:W-:Y:S01]  /*bae0*/  FFMA.FTZ R98, R98, UR37, -R101.reuse ;  /* 0x0000002562627c23 */ /* 0x100fe20008010865 */
[----:B------:R-:W-:-:S05]  /*baf0*/  FFMA.FTZ R102, R102, UR37, -R101 ;  /* 0x0000002566667c23 */ /* 0x000fca0008010865 */
[----:B------:R-:W1:Y:S01]  /*bb00*/  MUFU.EX2 R170, R170 ;  /* 0x000000aa00aa7308 */ /* 0x000e620000000800 */
[----:B--2---:R-:W-:-:S01]  /*bb10*/  FADD.FTZ R7, R191, R6 ;  /* 0x00000006bf077221 */ /* 0x004fc20000010000 */
[----:B------:R-:W-:-:S06]  /*bb20*/  FADD.FTZ R6, R168, R195 ;  /* 0x000000c3a8067221 */ /* 0x000fcc0000010000 */
[----:B------:R-:W2:Y:S01]  /*bb30*/  MUFU.EX2 R171, R171 ;  /* 0x000000ab00ab7308 */ /* 0x000ea20000000800 */
[----:B0-----:R-:W-:-:S07]  /*bb40*/  FADD.FTZ R7, R198, R7 ;  /* 0x00000007c6077221 */ /* 0x001fce0000010000 */
[----:B------:R-:W0:Y:S01]  /*bb50*/  MUFU.EX2 R174, R174 ;  /* 0x000000ae00ae7308 */ /* 0x000e220000000800 */
        /* <DEDUP_REMOVED lines=114> */
[----:B--2---:R-:W-:-:S04]  /*c280*/  FADD.FTZ R6, R105, R6 ;  /* 0x0000000669067221 */ /* 0x004fc80000010000 */
[----:B------:R-:W-:-:S03]  /*c290*/  FADD.FTZ R195, R99, R6 ;  /* 0x0000000663c37221 */ /* 0x000fc60000010000 */
        /* <DEDUP_REMOVED lines=14> */
[--C-:B------:R-:W-:Y:S01]  /*c380*/  FFMA.FTZ R195, R108, UR37, -R101.reuse ;  /* 0x000000256cc37c23 */ /* 0x100fe20008010865 */
[----:B------:R-:W-:-:S05]  /*c390*/  FFMA.FTZ R101, R103, UR37, -R101 ;  /* 0x0000002567657c23 */ /* 0x000fca0008010865 */
        /* <DEDUP_REMOVED lines=38> */
[----:B--2---:R-:W-:-:S03]  /*c600*/  FADD.FTZ R7, R21, R6 ;  /* 0x0000000615077221 */ /* 0x004fc60000010000 */
[----:B0-----:R-:W-:Y:S01]  /*c610*/  FADD.FTZ R6, R101, R103 ;  /* 0x0000006765067221 */ /* 0x001fe20000010000 */
[----:B------:R-:W-:Y:S06]  /*c620*/  @!P0 BRA `(.L_x_964) ;  /* 0x0000000000048947 */ /* 0x000fec0003800000 */
[----:B------:R-:W-:Y:S01]  /*c630*/  BPT.TRAP 0x1 ;  /* 0x000000040000795c */ /* 0x000fe20000300000 */
.L_x_964:
[----:B------:R-:W-:Y:S01]  /*c640*/  ULEA UR6, UR45, UR41, 0x3 ;  /* 0x000000292d067291 */ /* 0x000fe2000f8e183f */
[----:B------:R-:W-:Y:S01]  /*c650*/  ISETP.GT.AND P1, PT, R4, UR57, PT ;  /* 0x0000003904007c0c */ /* 0x000fe2000bf24270 */
[----:B------:R-:W-:Y:S01]  /*c660*/  UMOV UR46, UR55 ;  /* 0x00000037002e7c82 */ /* 0x000fe20008000000 */
[----:B------:R-:W-:Y:S01]  /*c670*/  F2FP.SATFINITE.E4M3.F32.PACK_AB_MERGE_C R0, R143, R0, RZ ;  /* 0x000000008f00723e */ /* 0x000fe200048070ff */
[----:B------:R-:W-:Y:S01]  /*c680*/  UIADD3 UR6, UR6, 0x2e860, URZ ;  /* 0x0002e86006067890 */ /* 0x000fe2000fffe03f */
[----:B------:R-:W-:Y:S01]  /*c690*/  F2FP.SATFINITE.E4M3.F32.PACK_AB_MERGE_C R184, R189, R184, RZ ;  /* 0x000000b8bdb8723e */ /* 0x000fe200048070ff */
[----:B------:R-:W-:Y:S01]  /*c6a0*/  UMOV UR45, UR56 ;  /* 0x00000038002d7c82 */ /* 0x000fe20008000000 */
[----:B------:R-:W-:Y:S01]  /*c6b0*/  F2FP.SATFINITE.E4M3.F32.PACK_AB_MERGE_C R117, R190, R117, RZ ;  /* 0x00000075be75723e */ /* 0x000fe200048070ff */
[----:B------:R-:W-:Y:S01]  /*c6c0*/  UPRMT UR6, UR39, 0x654, UR6 ;  /* 0x0000065427067896 */ /* 0x000fe20008000006 */
        /* <DEDUP_REMOVED lines=120> */
[----:B------:R-:W-:Y:S01]  /*ce50*/  IMAD.MOV.U32 R3, RZ, RZ, R12 ;  /* 0x000000ffff037224 */ /* 0x000fe200078e000c */
[----:B------:R-:W-:Y:S06]  /*ce60*/  @P1 BRA `(.L_x_965) ;  /* 0xffffffa400041947 */ /* 0x000fec000383ffff */
[----:B------:R-:W-:Y:S01]  /*ce70*/  IMAD.MOV.U32 R0, RZ, RZ, R20 ;  /* 0x000000ffff007224 */ /* 0x000fe200078e0014 */
[----:B------:R-:W-:Y:S01]  /*ce80*/  UMOV UR45, UR56 ;  /* 0x00000038002d7c82 */ /* 0x000fe20008000000 */
[----:B------:R-:W-:Y:S01]  /*ce90*/  IMAD.MOV.U32 R3, RZ, RZ, R12 ;  /* 0x000000ffff037224 */ /* 0x000fe200078e000c */
[----:B------:R-:W-:-:S06]  /*cea0*/  UMOV UR46, UR55 ;  /* 0x00000037002e7c82 */ /* 0x000fcc0008000000 */
.L_x_947:
[----:B------:R-:W0:Y:S01]  /*ceb0*/  LDC R9, c[0x0][0x9e4] ;  /* 0x00027900ff097b82 */ /* 0x000e220000000800 */
[----:B------:R-:W-:Y:S01]  /*cec0*/  VIADD R10, R22, -UR53 ;  /* 0x80000035160a7c36 */ /* 0x000fe20008000000 */
[----:B------:R-:W-:-:S04]  /*ced0*/  LOP3.LUT R2, R2, 0xffefffff, RZ, 0xc0, !PT ;  /* 0xffefffff02027812 */ /* 0x000fc800078ec0ff */
[----:B------:R-:W-:Y:S02]  /*cee0*/  R2UR UR6, R10 ;  /* 0x000000000a0672ca */ /* 0x000fe400000e0000 */
[----:B0-----:R-:W-:-:S13]  /*cef0*/  ISETP.GE.AND P1, PT, R9, 0x1, PT ;  /* 0x000000010900780c */ /* 0x001fda0003f26270 */
[----:B------:R-:W-:Y:S01]  /*cf00*/  @P1 LOP3.LUT R2, R2, 0x100000, RZ, 0xfc, !PT ;  /* 0x0010000002021812 */ /* 0x000fe200078efcff */
[----:B------:R-:W-:Y:S06]  /*cf10*/  @!P1 BRA `(.L_x_966) ;  /* 0x0000000000449947 */ /* 0x000fec0003800000 */
        /* <DEDUP_REMOVED lines=9> */
.L_x_967:
[----:B------:R-:W-:-:S13]  /*cfb0*/  ISETP.NE.AND P1, PT, R9, 0x1, PT ;  /* 0x000000010900780c */ /* 0x000fda0003f25270 */
[----:B------:R-:W0:Y:S02]  /*cfc0*/  @P1 LDC.64 R10, c[0x0][0x9e8] ;  /* 0x00027a00ff0a1b82 */ /* 0x000e240000000a00 */
[----:B0-----:R-:W-:-:S05]  /*cfd0*/  @P1 IMAD.HI.U32 R10, R22, R10, RZ ;  /* 0x0000000a160a1227 */ /* 0x001fca00078e00ff */
[----:B------:R-:W-:-:S07]  /*cfe0*/  @P1 SHF.R.U32.HI R22, RZ, R11, R10 ;  /* 0x0000000bff161219 */ /* 0x000fce000001160a */
.L_x_968:
[----:B------:R-:W-:-:S05]  /*cff0*/  IMAD R22, R22, R9, RZ ;  /* 0x0000000916167224 */ /* 0x000fca00078e02ff */
[----:B------:R-:W-:-:S13]  /*d000*/  R2UR UR7, R22 ;  /* 0x00000000160772ca */ /* 0x000fda00000e0000 */
[----:B------:R-:W-:-:S04]  /*d010*/  UISETP.LT.AND UP0, UPT, UR6, UR7, UPT ;  /* 0x000000070600728c */ /* 0x000fc8000bf01270 */
[----:B------:R-:W-:-:S12]  /*d020*/  USEL UR6, UR6, UR7, !UP0 ;  /* 0x0000000706067287 */ /* 0x000fd8000c000000 */
.L_x_966:
[----:B------:R-:W-:-:S03]  /*d030*/  UIADD3 UR7, UR6, 0xdf, URZ ;  /* 0x000000df06077890 */ /* 0x000fc6000fffe03f */
[----:B------:R-:W-:Y:S02]  /*d040*/  UMOV UR6, URZ ;  /* 0x0000003f00067c82 */ /* 0x000fe40008000000 */
[----:B------:R-:W-:-:S04]  /*d050*/  UIMAD.WIDE UR6, UR7, -0x6db6db6d, UR6 ;  /* 0x92492493070678a5 */ /* 0x000fc8000f8e0206 */
[----:B------:R-:W-:-:S04]  /*d060*/  USHF.R.U32.HI UR6, URZ, 0x1f, UR7 ;  /* 0x0000001f3f067899 */ /* 0x000fc80008011607 */
[----:B------:R-:W-:-:S04]  /*d070*/  ULEA.HI.SX32 UR6, UR7, UR6, 0x19 ;  /* 0x0000000607067291 */ /* 0x000fc8000f8fca3f */
[----:B------:R-:W-:-:S04]  /*d080*/  UISETP.LT.AND UP0, UPT, UR38, UR6, UPT ;  /* 0x000000062600728c */ /* 0x000fc8000bf01270 */
[----:B------:R-:W-:-:S06]  /*d090*/  USEL UR52, UR38, UR6, !UP0 ;  /* 0x0000000626347287 */ /* 0x000fcc000c000000 */
[----:B------:R-:W-:-:S13]  /*d0a0*/  ISETP.GE.AND P1, PT, R4, UR52, PT ;  /* 0x0000003404007c0c */ /* 0x000fda000bf26270 */
[----:B------:R-:W-:Y:S05]  /*d0b0*/  @!P1 BRA `(.L_x_969) ;  /* 0x0000003400889947 */ /* 0x000fea0003800000 */
[----:B------:R-:W-:Y:S01]  /*d0c0*/  IMAD.MOV.U32 R11, RZ, RZ, R0 ;  /* 0x000000ffff0b7224 */ /* 0x000fe200078e0000 */
[----:B------:R-:W-:Y:S01]  /*d0d0*/  UMOV UR54, UR46 ;  /* 0x0000002e00367c82 */ /* 0x000fe20008000000 */
[----:B------:R-:W-:Y:S01]  /*d0e0*/  IMAD.MOV.U32 R10, RZ, RZ, R3 ;  /* 0x000000ffff0a7224 */ /* 0x000fe200078e0003 */
[----:B------:R-:W-:-:S06]  /*d0f0*/  UMOV UR53, UR45 ;  /* 0x0000002d00357c82 */ /* 0x000fcc0008000000 */
.L_x_979:
        /* <DEDUP_REMOVED lines=9> */
.L_x_971:
[----:B------:R-:W-:Y:S01]  /*d190*/  ULEA UR6, UR45, UR41, 0x3 ;  /* 0x000000292d067291 */ /* 0x000fe2000f8e183f */
[----:B------:R-:W-:-:S05]  /*d1a0*/  IMAD.U32 R0, RZ, RZ, UR46 ;  /* 0x0000002eff007e24 */ /* 0x000fca000f8e00ff */
[----:B------:R-:W-:-:S04]  /*d1b0*/  SHF.L.U32 R0, R0, 0x1f, RZ ;  /* 0x0000001f00007819 */ /* 0x000fc800000006ff */
[----:B------:R0:W1:Y:S01]  /*d1c0*/  SYNCS.PHASECHK.TRANS64.TRYWAIT P1, [UR6+0x2e830], R0 ;  /* 0x02e83000ff0075a7 */ /* 0x0000620008020146 */
[----:B------:R-:W-:Y:S05]  /*d1d0*/  @!P0 BRA `(.L_x_972) ;  /* 0x0000000000048947 */ /* 0x000fea0003800000 */
[----:B------:R-:W-:Y:S01]  /*d1e0*/  BPT.TRAP 0x1 ;  /* 0x000000040000795c */ /* 0x000fe20000300000 */
.L_x_972:
[----:B-1----:R-:W-:Y:S05]  /*d1f0*/  @P1 BRA `(.L_x_970) ;  /* 0x0000000000081947 */ /* 0x002fea0003800000 */
[----:B------:R-:W1:Y:S02]  /*d200*/  SYNCS.PHASECHK.TRANS64.TRYWAIT P1, [UR6+0x2e830], R0 ;  /* 0x02e83000ff0075a7 */ /* 0x000e640008020146 */
[----:B-1----:R-:W-:Y:S05]  /*d210*/  @!P1 BRA `(.L_x_973) ;  /* 0x00000114008c9947 */ /* 0x002fea0003800000 */
.L_x_970:
[----:B-1----:R-:W1:Y:S01]  /*d220*/  S2R R3, SR_TID.X ;  /* 0x0000000000037919 */ /* 0x002e620000002100 */
        /* <DEDUP_REMOVED lines=24> */
[----:B-1----:R-:W-:Y:S01]  /*d3b0*/  SHF.R.U32.HI R3, RZ, 0x7, R3 ;  /* 0x00000007ff037819 */ /* 0x002fe20000011603 */
[----:B------:R-:W-:Y:S01]  /*d3c0*/  UIADD3 UR14, UR55, 0x6, URZ ;  /* 0x00000006370e7890 */ /* 0x000fe2000fffe03f */
[----:B------:R-:W-:-:S03]  /*d3d0*/  UMOV UR15, 0x40000040 ;  /* 0x40000040000f7882 */ /* 0x000fc60000000000 */
[----:B0-----:R-:W-:-:S05]  /*d3e0*/  VIADD R0, R3, 0x8 ;  /* 0x0000000803007836 */ /* 0x001fca0000000000 */
        /* <DEDUP_REMOVED lines=156> */
.L_x_975:
[----:B------:R-:W-:Y:S01]  /*ddb0*/  ULEA UR6, UR53, UR41, 0x3 ;  /* 0x0000002935067291 */ /* 0x000fe2000f8e183f */
[----:B------:R-:W-:-:S05]  /*ddc0*/  IMAD.U32 R0, RZ, RZ, UR54 ;  /* 0x00000036ff007e24 */ /* 0x000fca000f8e00ff */
[----:B------:R-:W-:-:S04]  /*ddd0*/  SHF.L.U32 R0, R0, 0x1f, RZ ;  /* 0x0000001f00007819 */ /* 0x000fc800000006ff */
[----:B------:R0:W1:Y:S01]  /*dde0*/  SYNCS.PHASECHK.TRANS64.TRYWAIT P1, [UR6+0x2e850], R0 ;  /* 0x02e85000ff0075a7 */ /* 0x0000620008020146 */
[----:B------:R-:W-:Y:S05]  /*ddf0*/  @!P0 BRA `(.L_x_976) ;  /* 0x0000000000048947 */ /* 0x000fea0003800000 */
[----:B------:R-:W-:Y:S01]  /*de00*/  BPT.TRAP 0x1 ;  /* 0x000000040000795c */ /* 0x000fe20000300000 */
.L_x_976:
[----:B-1----:R-:W-:Y:S05]  /*de10*/  @P1 BRA `(.L_x_974) ;  /* 0x0000000000081947 */ /* 0x002fea0003800000 */
[----:B------:R-:W1:Y:S02]  /*de20*/  SYNCS.PHASECHK.TRANS64.TRYWAIT P1, [UR6+0x2e850], R0 ;  /* 0x02e85000ff0075a7 */ /* 0x000e640008020146 */
[----:B-1----:R-:W-:Y:S05]  /*de30*/  @!P1 BRA `(.L_x_977) ;  /* 0x00000108009c9947 */ /* 0x002fea0003800000 */
.L_x_974:
[----:B------:R-:W-:Y:S01]  /*de40*/  UIADD3 UR6, UR41, 0x400, URZ ;  /* 0x0000040029067890 */ /* 0x000fe2000fffe03f */
[----:B------:R-:W-:Y:S01]  /*de50*/  WARPGROUP.ARRIVE ;  /* 0x00000000000079c5 */ /* 0x000fe20000000000 */
[----:B------:R-:W-:Y:S01]  /*de60*/  UMOV UR7, 0xc0000010 ;  /* 0xc000001000077882 */ /* 0x000fe20000000000 */
[----:B01----:R-:W-:Y:S01]  /*de70*/  FMNMX.FTZ R0, R184, R10, !PT ;  /* 0x0000000ab8007209 */ /* 0x003fe20007810000 */
[----:B------:R-:W-:-:S03]  /*de80*/  USHF.R.U32.HI UR6, URZ, 0x4, UR6 ;  /* 0x000000043f067899 */ /* 0x000fc60008011606 */
[----:B------:R-:W0:Y:S01]  /*de90*/  S2R R230, SR_TID.X ;  /* 0x0000000000e67919 */ /* 0x000e220000002100 */
[----:B------:R-:W-:Y:S01]  /*dea0*/  FMNMX.FTZ R3, R185, R0, !PT ;  /* 0x00000000b9037209 */ /* 0x000fe20007810000 */
[----:B------:R-:W-:Y:S01]  /*deb0*/  ULOP3.LUT UR6, UR6, 0x3fff, URZ, 0xc0, !UPT ;  /* 0x00003fff06067892 */ /* 0x000fe2000f8ec03f */
[----:B------:R-:W-:-:S03]  /*dec0*/  FMNMX.FTZ R0, R186, R11, !PT ;  /* 0x0000000bba007209 */ /* 0x000fc60007810000 */
[----:B------:R-:W-:Y:S01]  /*ded0*/  ULOP3.LUT UR6, UR6, 0x10000, URZ, 0xfc, !UPT ;  /* 0x0001000006067892 */ /* 0x000fe2000f8efc3f */
[----:B------:R-:W-:Y:S02]  /*dee0*/  FMNMX.FTZ R13, R187, R0, !PT ;  /* 0x00000000bb0d7209 */ /* 0x000fe40007810000 */
[----:B------:R-:W-:Y:S01]  /*def0*/  FMNMX.FTZ R0, R188, R3, !PT ;  /* 0x00000003bc007209 */ /* 0x000fe20007810000 */
[----:B------:R-:W-:Y:S01]  /*df00*/  UIMAD UR10, UR53, 0x700, UR6 ;  /* 0x00000700350a78a4 */ /* 0x000fe2000f8e0206 */
[----:B------:R-:W-:Y:S02]  /*df10*/  FMNMX.FTZ R12, R190, R13, !PT ;  /* 0x0000000dbe0c7209 */ /* 0x000fe40007810000 */
        /* <DEDUP_REMOVED lines=114> */
[----:B0-----:R-:W-:Y:S01]  /*e640*/  SHF.R.U32.HI R230, RZ, 0x7, R230 ;  /* 0x00000007ffe67819 */ /* 0x001fe200000116e6 */
[----:B------:R-:W0:Y:S01]  /*e650*/  SHFL.BFLY PT, R3, R0, 0x2, 0x1f ;  /* 0x0c401f0000037f89 */ /* 0x000e2200000e0000 */
[----:B------:R-:W-:-:S05]  /*e660*/  FMNMX.FTZ R12, R103, R12, !PT ;  /* 0x0000000c670c7209 */ /* 0x000fca0007810000 */
[----:B------:R-:W1:Y:S01]  /*e670*/  SHFL.BFLY PT, R15, R12, 0x2, 0x1f ;  /* 0x0c401f000c0f7f89 */ /* 0x000e6200000e0000 */
[----:B0-----:R-:W-:-:S05]  /*e680*/  FMNMX.FTZ R13, R0, R3, !PT ;  /* 0x00000003000d7209 */ /* 0x001fca0007810000 */
[----:B------:R-:W0:Y:S01]  /*e690*/  SHFL.BFLY PT, R14, R13, 0x1, 0x1f ;  /* 0x0c201f000d0e7f89 */ /* 0x000e2200000e0000 */
[----:B-1----:R-:W-:Y:S01]  /*e6a0*/  FMNMX.FTZ R15, R12, R15, !PT ;  /* 0x0000000f0c0f7209 */ /* 0x002fe20007810000 */
[----:B------:R-:W-:-:S04]  /*e6b0*/  IMAD.U32 R12, RZ, RZ, UR37 ;  /* 0x00000025ff0c7e24 */ /* 0x000fc8000f8e00ff */
[----:B------:R-:W1:Y:S01]  /*e6c0*/  SHFL.BFLY PT, R20, R15, 0x1, 0x1f ;  /* 0x0c201f000f147f89 */ /* 0x000e6200000e0000 */
[----:B0-----:R-:W-:-:S05]  /*e6d0*/  FMNMX.FTZ R3, R13, R14, !PT ;  /* 0x0000000e0d037209 */ /* 0x001fca0007810000 */
[----:B------:R-:W-:Y:S01]  /*e6e0*/  FFMA.FTZ R12, R3, R12, -8 ;  /* 0xc1000000030c7423 */ /* 0x000fe2000001000c */
[----:B-1----:R-:W-:Y:S01]  /*e6f0*/  FMNMX.FTZ R0, R15, R20, !PT ;  /* 0x000000140f007209 */ /* 0x002fe20007810000 */
        /* <DEDUP_REMOVED lines=120> */
[----:B------:R-:W-:Y:S01]  /*ee80*/  IADD3 R196, -R230, 0xb, RZ ;  /* 0x0000000be6c47810 */ /* 0x000fe20007ffe1ff */
[----:B------:R-:W-:-:S01]  /*ee90*/  FFMA.FTZ R111, R111, UR37, -R12 ;  /* 0x000000256f6f7c23 */ /* 0x000fc2000801080c */
[----:B------:R-:W0:Y:S01]  /*eea0*/  MUFU.EX2 R188, R188 ;  /* 0x000000bc00bc7308 */ /* 0x000e220000000800 */
[----:B--2---:R-:W-:-:S01]  /*eeb0*/  FADD.FTZ R7, R187, R6 ;  /* 0x00000006bb077221 */ /* 0x004fc20000010000 */
[----:B------:R-:W2:Y:S01]  /*eec0*/  S2R R230, SR_TID.X ;  /* 0x0000000000e67919 */ /* 0x000ea20000002100 */
        /* <DEDUP_REMOVED lines=11> */
[----:B------:R-:W-:-:S02]  /*ef80*/  IMAD.U32 R197, RZ, RZ, UR45 ;  /* 0x0000002dffc57e24 */ /* 0x000fc4000f8e00ff */
[----:B------:R-:W-:-:S01]  /*ef90*/  FFMA.FTZ R99, R99, UR37, -R12 ;  /* 0x0000002563637c23 */ /* 0x000fc2000801080c */
[----:B------:R-:W1:Y:S01]  /*efa0*/  MUFU.EX2 R189, R189 ;  /* 0x000000bd00bd7308 */ /* 0x000e620000000800 */
[----:B0-----:R-:W-:-:S01]  /*efb0*/  FADD.FTZ R6, R188, R7 ;  /* 0x00000007bc067221 */ /* 0x001fc20000010000 */
[--C-:B------:R-:W-:Y:S01]  /*efc0*/  FFMA.FTZ R102, R102, UR37, -R12.reuse ;  /* 0x0000002566667c23 */ /* 0x100fe2000801080c */
[----:B------:R-:W-:-:S05]  /*efd0*/  FFMA.FTZ R12, R103, UR37, -R12 ;  /* 0x00000025670c7c23 */ /* 0x000fca000801080c */
[----:B------:R-:W0:Y:S01]  /*efe0*/  MUFU.EX2 R21, R21 ;  /* 0x0000001500157308 */ /* 0x000e220000000800 */
[----:B---3--:R-:W-:-:S07]  /*eff0*/  FADD.FTZ R194, R20, R195 ;  /* 0x000000c314c27221 */ /* 0x008fce0000010000 */
[----:B------:R-:W3:Y:S01]  /*f000*/  MUFU.EX2 R190, R190 ;  /* 0x000000be00be7308 */ /* 0x000ee20000000800 */
[----:B-1----:R-:W-:-:S01]  /*f010*/  FADD.FTZ R7, R189, R6 ;  /* 0x00000006bd077221 */ /* 0x002fc20000010000 */
[----:B--2---:R-:W-:-:S06]  /*f020*/  LOP3.LUT P1, RZ, R230, 0x7f, RZ, 0xc0, !PT ;  /* 0x0000007fe6ff7812 */ /* 0x004fcc000782c0ff */
[----:B------:R-:W1:Y:S01]  /*f030*/  MUFU.EX2 R22, R22 ;  /* 0x0000001600167308 */ /* 0x000e620000000800 */
[----:B0-----:R-:W-:-:S01]  /*f040*/  FADD.FTZ R195, R21, R194 ;  /* 0x000000c215c37221 */ /* 0x001fc20000010000 */
[----:B------:R-:W-:Y:S02]  /*f050*/  WARPGROUP.DEPBAR.LE gsb0, 0x0 ;  /* 0x00008000000079c5 */ /* 0x000fe40000010000 */
[----:B------:R-:W-:-:S04]  /*f060*/  WARPGROUP.ARRIVE ;  /* 0x00000000000079c5 */ /* 0x000fc80000000000 */
[----:B------:R-:W0:Y:S01]  /*f070*/  MUFU.EX2 R191, R191 ;  /* 0x000000bf00bf7308 */ /* 0x000e220000000800 */
[----:B---3--:R-:W-:-:S01]  /*f080*/  FADD.FTZ R6, R190, R7 ;  /* 0x00000007be067221 */ /* 0x008fc20000010000 */
        /* <DEDUP_REMOVED lines=187> */
[----:B------:R-:W-:-:S05]  /*fc40*/  @!P1 LEA R6, R197, UR41, 0x3 ;  /* 0x00000029c5069c11 */ /* 0x000fca000f8e18ff */
[----:B------:R-:W-:Y:S01]  /*fc50*/  @!P1 VIADD R6, R6, 0x2e840 ;  /* 0x0002e84006069836 */ /* 0x000fe20000000000 */
[----:B------:R-:W0:Y:S01]  /*fc60*/  MUFU.EX2 R90, R90 ;  /* 0x0000005a005a7308 */ /* 0x000e220000000800 */
[----:B--2---:R-:W-:-:S01]  /*fc70*/  FADD.FTZ R195, R119, R194 ;  /* 0x000000c277c37221 */ /* 0x004fc20000010000 */
[----:B------:R0:W-:Y:S06]  /*fc80*/  BAR.ARV R196, 0x100 ;  /* 0x000400c40000751d */ /* 0x0001ec0000002000 */
[----:B------:R-:W2:Y:S01]  /*fc90*/  MUFU.EX2 R89, R89 ;  /* 0x0000005900597308 */ /* 0x000ea20000000800 */
[----:B-1----:R-:W-:-:S01]  /*fca0*/  FADD.FTZ R194, R88, R7 ;  /* 0x0000000758c27221 */ /* 0x002fc20000010000 */
[----:B------:R-:W-:-:S04]  /*fcb0*/  @!P1 PRMT R6, RZ, 0x654, R6 ;  /* 0x00000654ff069816 */ /* 0x000fc80000000006 */
[----:B------:R1:W-:Y:S02]  /*fcc0*/  @!P1 SYNCS.ARRIVE.TRANS64.RED.A1T0 RZ, [R6+URZ], RZ ;  /* 0x000000ff06ff99a7 */ /* 0x0003e4000810043f */
        /* <DEDUP_REMOVED lines=26> */
[----:B-1----:R-:W-:-:S03]  /*fe70*/  FADD.FTZ R7, R101, R6 ;  /* 0x0000000665077221 */ /* 0x002fc60000010000 */
[----:B--2---:R-:W-:Y:S01]  /*fe80*/  FADD.FTZ R6, R12, R103 ;  /* 0x000000670c067221 */ /* 0x004fe20000010000 */
[----:B------:R-:W-:Y:S06]  /*fe90*/  @!P0 BRA `(.L_x_978) ;  /* 0x0000000000048947 */ /* 0x000fec0003800000 */
[----:B------:R-:W-:Y:S01]  /*fea0*/  BPT.TRAP 0x1 ;  /* 0x000000040000795c */ /* 0x000fe20000300000 */
.L_x_978:
        /* <DEDUP_REMOVED lines=12> */
[----:B------:R-:W-:Y:S01]  /*ff70*/  FMUL.FTZ R25, R25, R10 ;  /* 0x0000000a19197220 */ /* 0x000fe20000410000 */
[----:B------:R-:W-:Y:S01]  /*ff80*/  F2FP.SATFINITE.E4M3.F32.PACK_AB_MERGE_C R174, R175, R174, RZ ;  /* 0x000000aeafae723e */ /* 0x000fe200048070ff */
[----:B------:R-:W-:Y:S01]  /*ff90*/  FMUL.FTZ R28, R28, R10 ;  /* 0x0000000a1c1c7220 */ /* 0x000fe20000410000 */
[----:B------:R-:W-:Y:S01]  /*ffa0*/  F2FP.SATFINITE.E4M3.F32.PACK_AB_MERGE_C R180, R181, R180, RZ ;  /* 0x000000b4b5b4723e */ /* 0x000fe200048070ff */
[----:B------:R-:W-:Y:S01]  /*ffb0*/  FMUL.FTZ R29, R29, R10 ;  /* 0x0000000a1d1d7220 */ /* 0x000fe20000410000 */
[----:B------:R-:W-:Y:S01]  /*ffc0*/  F2FP.SATFINITE.E4M3.F32.PACK_AB_MERGE_C R182, R183, R182, RZ ;  /* 0x000000b6b7b6723e */ /* 0x000fe200048070ff */
[----:B------:R-:W-:Y:S01]  /*ffd0*/  SYNCS.ARRIVE.TRANS64.RED.A1T0 RZ, [UR6], RZ ;  /* 0x000000ffffff79a7 */ /* 0x000fe20008100406 */
        /* <DEDUP_REMOVED lines=111> */
[----:B------:R-:W-:Y:S06]  /*106d0*/  @P1 BRA `(.L_x_979) ;  /* 0xffffffc800881947 */ /* 0x000fec000383ffff */
.L_x_969:
[----:B------:R-:W-:-:S13]  /*106e0*/  ISETP.GE.AND P1, PT, R4, UR38, PT ;  /* 0x0000002604007c0c */ /* 0x000fda000bf26270 */
[----:B------:R-:W-:Y:S05]  /*106f0*/  @!P1 BRA `(.L_x_980) ;  /* 0x0000005c00289947 */ /* 0x000fea0003800000 */
[----:B------:R-:W-:Y:S01]  /*10700*/  IMAD.IADD R14, R18, 0x1, -R19 ;  /* 0x00000001120e7824 */ /* 0x000fe200078e0a13 */
[----:B------:R-:W-:Y:S01]  /*10710*/  UMOV UR56, UR46 ;  /* 0x0000002e00387c82 */ /* 0x000fe20008000000 */
[----:B------:R-:W-:Y:S01]  /*10720*/  IMAD.MOV.U32 R12, RZ, RZ, R0 ;  /* 0x000000ffff0c7224 */ /* 0x000fe200078e0000 */
[----:B------:R-:W-:Y:S01]  /*10730*/  UMOV UR55, UR45 ;  /* 0x0000002d00377c82 */ /* 0x000fe20008000000 */
[----:B------:R-:W-:Y:S01]  /*10740*/  IMAD.MOV.U32 R10, RZ, RZ, R3 ;  /* 0x000000ffff0a7224 */ /* 0x000fe200078e0003 */
[C-C-:B------:R-:W-:Y:S01]  /*10750*/  IADD3 R15, R14.reuse, 0x8, R5.reuse ;  /* 0x000000080e0f7810 */ /* 0x140fe20007ffe005 */
[----:B------:R-:W-:Y:S01]  /*10760*/  IMAD.IADD R13, R14, 0x1, R5 ;  /* 0x000000010e0d7824 */ /* 0x000fe200078e0205 */
[----:B------:R-:W-:Y:S01]  /*10770*/  ULDC UR52, c[0x0][0x9e4] ;  /* 0x0002790000347ab9 */ /* 0x000fe20000000800 */
[----:B------:R-:W-:Y:S01]  /*10780*/  ULDC UR54, c[0x0][0x9dc] ;  /* 0x0002770000367ab9 */ /* 0x000fe20000000800 */
[----:B------:R-:W-:Y:S01]  /*10790*/  LOP3.LUT R11, RZ, R15, RZ, 0x33, !PT ;  /* 0x0000000fff0b7212 */ /* 0x000fe200078e33ff */
[----:B------:R-:W-:-:S06]  /*107a0*/  ULDC UR53, c[0x0][0x9e0] ;  /* 0x0002780000357ab9 */ /* 0x000fcc0000000800 */
.L_x_998:
        /* <DEDUP_REMOVED lines=9> */
.L_x_982:
[----:B------:R-:W-:Y:S01]  /*10840*/  ULEA UR6, UR45, UR41, 0x3 ;  /* 0x000000292d067291 */ /* 0x000fe2000f8e183f */
[----:B------:R-:W-:-:S05]  /*10850*/  IMAD.U32 R0, RZ, RZ, UR46 ;  /* 0x0000002eff007e24 */ /* 0x000fca000f8e00ff */
[----:B------:R-:W-:-:S04]  /*10860*/  SHF.L.U32 R0, R0, 0x1f, RZ ;  /* 0x0000001f00007819 */ /* 0x000fc800000006ff */
[----:B------:R0:W1:Y:S01]  /*10870*/  SYNCS.PHASECHK.TRANS64.TRYWAIT P1, [UR6+0x2e830], R0 ;  /* 0x02e83000ff0075a7 */ /* 0x0000620008020146 */
[----:B------:R-:W-:Y:S05]  /*10880*/  @!P0 BRA `(.L_x_983) ;  /* 0x0000000000048947 */ /* 0x000fea0003800000 */
[----:B------:R-:W-:Y:S01]  /*10890*/  BPT.TRAP 0x1 ;  /* 0x000000040000795c */ /* 0x000fe20000300000 */
.L_x_983:
[----:B-1----:R-:W-:Y:S05]  /*108a0*/  @P1 BRA `(.L_x_981) ;  /* 0x0000000000081947 */ /* 0x002fea0003800000 */
[----:B------:R-:W1:Y:S02]  /*108b0*/  SYNCS.PHASECHK.TRANS64.TRYWAIT P1, [UR6+0x2e830], R0 ;  /* 0x02e83000ff0075a7 */ /* 0x000e640008020146 */
[----:B-1----:R-:W-:Y:S05]  /*108c0*/  @!P1 BRA `(.L_x_984) ;  /* 0x000000e000109947 */ /* 0x002fea0003800000 */
.L_x_981:
        /* <DEDUP_REMOVED lines=185> */
.L_x_986:
[----:B------:R-:W-:Y:S01]  /*11460*/  ULEA UR6, UR55, UR41, 0x3 ;  /* 0x0000002937067291 */ /* 0x000fe2000f8e183f */
[----:B------:R-:W-:-:S05]  /*11470*/  IMAD.U32 R0, RZ, RZ, UR56 ;  /* 0x00000038ff007e24 */ /* 0x000fca000f8e00ff */
[----:B------:R-:W-:-:S04]  /*11480*/  SHF.L.U32 R0, R0, 0x1f, RZ ;  /* 0x0000001f00007819 */ /* 0x000fc800000006ff */
[----:B------:R0:W1:Y:S01]  /*11490*/  SYNCS.PHASECHK.TRANS64.TRYWAIT P1, [UR6+0x2e850], R0 ;  /* 0x02e85000ff0075a7 */ /* 0x0000620008020146 */
[----:B------:R-:W-:Y:S05]  /*114a0*/  @!P0 BRA `(.L_x_987) ;  /* 0x0000000000048947 */ /* 0x000fea0003800000 */
[----:B------:R-:W-:Y:S01]  /*114b0*/  BPT.TRAP 0x1 ;  /* 0x000000040000795c */ /* 0x000fe20000300000 */
.L_x_987:
[----:B-1----:R-:W-:Y:S05]  /*114c0*/  @P1 BRA `(.L_x_985) ;  /* 0x0000000000081947 */ /* 0x002fea0003800000 */
[----:B------:R-:W1:Y:S02]  /*114d0*/  SYNCS.PHASECHK.TRANS64.TRYWAIT P1, [UR6+0x2e850], R0 ;  /* 0x02e85000ff0075a7 */ /* 0x000e640008020146 */
[----:B-1----:R-:W-:Y:S05]  /*114e0*/  @!P1 BRA `(.L_x_988) ;  /* 0x000000d400209947 */ /* 0x002fea0003800000 */
.L_x_985:
[----:B------:R-:W-:Y:S01]  /*114f0*/  UIADD3 UR6, UR41, 0x400, URZ ;  /* 0x0000040029067890 */ /* 0x000fe2000fffe03f */
[----:B------:R-:W-:Y:S01]  /*11500*/  WARPGROUP.ARRIVE ;  /* 0x00000000000079c5 */ /* 0x000fe20000000000 */
[----:B------:R-:W-:-:S05]  /*11510*/  UMOV UR7, 0xc0000010 ;  /* 0xc000001000077882 */ /* 0x000fca0000000000 */
[----:B-1----:R-:W1:Y:S01]  /*11520*/  S2R R3, SR_TID.X ;  /* 0x0000000000037919 */ /* 0x002e620000002100 */
[----:B------:R-:W-:Y:S01]  /*11530*/  USHF.R.U32.HI UR6, URZ, 0x4, UR6 ;  /* 0x000000043f067899 */ /* 0x000fe20008011606 */
[----:B0-----:R-:W-:Y:S02]  /*11540*/  IMAD.U32 R0, RZ, RZ, UR45 ;  /* 0x0000002dff007e24 */ /* 0x001fe4000f8e00ff */
[----:B------:R-:W-:Y:S01]  /*11550*/  IMAD R21, R4, -0xe0, RZ ;  /* 0xffffff2004157824 */ /* 0x000fe200078e02ff */
[----:B------:R-:W-:-:S04]  /*11560*/  ULOP3.LUT UR6, UR6, 0x3fff, URZ, 0xc0, !UPT ;  /* 0x00003fff06067892 */ /* 0x000fc8000f8ec03f */
[----:B------:R-:W-:-:S04]  /*11570*/  ULOP3.LUT UR6, UR6, 0x10000, URZ, 0xfc, !UPT ;  /* 0x0001000006067892 */ /* 0x000fc8000f8efc3f */
[----:B------:R-:W-:-:S07]  /*11580*/  UIMAD UR10, UR55, 0x700, UR6 ;  /* 0x00000700370a78a4 */ /* 0x000fce000f8e0206 */
[----:B------:R-:W-:Y:S02]  /*11590*/  UMOV UR6, UR10 ;  /* 0x0000000a00067c82 */ /* 0x000fe40008000000 */
[----:B------:R-:W-:Y:S01]  /*115a0*/  QGMMA.64x128x32.F32.E4M3.E4M3 R24, R224, gdesc[UR4], R24, gsb0 ;  /* 0x01e00004e0187df3 */ /* 0x000fe20008000818 */
[----:B------:R-:W-:Y:S01]  /*115b0*/  UIADD3 UR6, UR10, 0x100, URZ ;  /* 0x000001000a067890 */ /* 0x000fe2000fffe03f */
[----:B------:R-:W-:Y:S01]  /*115c0*/  UMOV UR7, 0xc0000010 ;  /* 0xc000001000077882 */ /* 0x000fe20000000000 */
[----:B-1----:R-:W-:Y:S02]  /*115d0*/  LOP3.LUT P1, RZ, R3, 0x7f, RZ, 0xc0, !PT ;  /* 0x0000007f03ff7812 */ /* 0x002fe4000782c0ff */
[----:B------:R-:W-:-:S11]  /*115e0*/  SHF.R.U32.HI R14, RZ, 0x7, R3 ;  /* 0x00000007ff0e7819 */ /* 0x000fd60000011603 */
[----:B------:R-:W-:-:S05]  /*115f0*/  @!P1 LEA R0, R0, UR41, 0x3 ;  /* 0x0000002900009c11 */ /* 0x000fca000f8e18ff */
[----:B------:R-:W-:Y:S01]  /*11600*/  @!P1 VIADD R3, R0, 0x2e840 ;  /* 0x0002e84000039836 */ /* 0x000fe20000000000 */
[----:B------:R-:W-:-:S04]  /*11610*/  IADD3 R0, R21, 0x1, R18 ;  /* 0x0000000115007810 */ /* 0x000fc80007ffe012 */
[----:B------:R-:W-:Y:S01]  /*11620*/  @!P1 PRMT R3, RZ, 0x654, R3 ;  /* 0x00000654ff039816 */ /* 0x000fe20000000003 */
[----:B------:R-:W-:-:S04]  /*11630*/  IMAD.IADD R0, R0, 0x1, -R19 ;  /* 0x0000000100007824 */ /* 0x000fc800078e0a13 */
[----:B------:R-:W-:-:S04]  /*11640*/  IMAD R0, R17, -0x2, R0 ;  /* 0xfffffffe11007824 */ /* 0x000fc800078e0200 */
[----:B------:R-:W-:Y:S01]  /*11650*/  VIADD R22, R0, UR53 ;  /* 0x0000003500167c36 */ /* 0x000fe20008000000 */
        /* <DEDUP_REMOVED lines=28> */
[----:B------:R-:W-:-:S06]  /*11820*/  ULOP3.LUT UR6, URZ, UR54, URZ, 0x33, !UPT ;  /* 0x000000363f067292 */ /* 0x000fcc000f8e333f */
[----:B------:R-:W-:Y:S02]  /*11830*/  VIADD R20, R0, UR6 ;  /* 0x0000000600147c36 */ /* 0x000fe40008000000 */
[----:B------:R-:W-:Y:S01]  /*11840*/  IMAD R0, R17, -0x2, R21 ;  /* 0xfffffffe11007824 */ /* 0x000fe200078e0215 */
[----:B------:R-:W-:Y:S02]  /*11850*/  WARPGROUP.DEPBAR.LE gsb0, 0x0 ;  /* 0x00008000000079c5 */ /* 0x000fe40000010000 */
[----:B------:R-:W-:Y:S01]  /*11860*/  IADD3 R200, -R14, 0xb, RZ ;  /* 0x0000000b0ec87810 */ /* 0x000fe20007ffe1ff */
[----:B------:R-:W-:-:S04]  /*11870*/  IMAD.IADD R14, R5, 0x1, R22 ;  /* 0x00000001050e7824 */ /* 0x000fc800078e0216 */
[----:B------:R0:W-:Y:S06]  /*11880*/  BAR.ARV R200, 0x100 ;  /* 0x000400c80000751d */ /* 0x0001ec0000002000 */
[----:B------:R1:W-:Y:S01]  /*11890*/  @!P1 SYNCS.ARRIVE.TRANS64.RED.A1T0 RZ, [R3+URZ], RZ ;  /* 0x000000ff03ff99a7 */ /* 0x0003e2000810043f */
[----:B------:R-:W-:Y:S01]  /*118a0*/  ISETP.GE.AND P1, PT, R9, 0x1, PT ;  /* 0x000000010900780c */ /* 0x000fe20003f26270 */
[----:B-1----:R-:W-:-:S12]  /*118b0*/  IMAD.IADD R3, R5, 0x1, R20 ;  /* 0x0000000105037824 */ /* 0x002fd800078e0214 */
[----:B0-----:R-:W-:Y:S05]  /*118c0*/  @!P1 BRA `(.L_x_989) ;  /* 0x0000000000589947 */ /* 0x001fea0003800000 */
[----:B------:R-:W-:Y:S01]  /*118d0*/  ISETP.GT.AND P1, PT, R13, -0x1, PT ;  /* 0xffffffff0d00780c */ /* 0x000fe20003f24270 */
[----:B------:R-:W-:-:S12]  /*118e0*/  BSSY B0, `(.L_x_990) ;  /* 0x0000011000007945 */ /* 0x000fd80003800000 */
[----:B------:R-:W-:Y:S05]  /*118f0*/  @P1 BRA `(.L_x_991) ;  /* 0x0000000000241947 */ /* 0x000fea0003800000 */
[----:B------:R-:W-:Y:S01]  /*11900*/  IMAD.U32 R205, RZ, RZ, UR52 ;  /* 0x00000034ffcd7e24 */ /* 0x000fe2000f8e00ff */
[----:B------:R-:W-:-:S04]  /*11910*/  IADD3 R202, R5, R18, -R19 ;  /* 0x0000001205ca7210 */ /* 0x000fc80007ffe813 */
[----:B------:R-:W-:Y:S02]  /*11920*/  ISETP.NE.AND P1, PT, R205, 0x1, PT ;  /* 0x00000001cd00780c */ /* 0x000fe40003f25270 */
[----:B------:R-:W-:-:S11]  /*11930*/  LOP3.LUT R203, RZ, R202, RZ, 0x33, !PT ;  /* 0x000000caffcb7212 */ /* 0x000fd600078e33ff */
[----:B------:R-:W0:Y:S02]  /*11940*/  @P1 LDC.64 R200, c[0x0][0x9e8] ;  /* 0x00027a00ffc81b82 */ /* 0x000e240000000a00 */
[----:B0-----:R-:W-:-:S05]  /*11950*/  @P1 IMAD.HI.U32 R200, R203, R200, RZ ;  /* 0x000000c8cbc81227 */ /* 0x001fca00078e00ff */
[----:B------:R-:W-:-:S04]  /*11960*/  @P1 SHF.R.U32.HI R203, RZ, R201, R200 ;  /* 0x000000c9ffcb1219 */ /* 0x000fc800000116c8 */
[----:B------:R-:W-:Y:S01]  /*11970*/  LOP3.LUT R203, RZ, R203, RZ, 0x33, !PT ;  /* 0x000000cbffcb7212 */ /* 0x000fe200078e33ff */
[----:B------:R-:W-:Y:S06]  /*11980*/  BRA `(.L_x_992) ;  /* 0x0000000000187947 */ /* 0x000fec0003800000 */
.L_x_991:
[----:B------:R-:W-:Y:S02]  /*11990*/  IMAD.U32 R205, RZ, RZ, UR52 ;  /* 0x00000034ffcd7e24 */ /* 0x000fe4000f8e00ff */
[----:B------:R-:W-:-:S03]  /*119a0*/  IMAD.MOV.U32 R203, RZ, RZ, R13 ;  /* 0x000000ffffcb7224 */ /* 0x000fc600078e000d */
[----:B------:R-:W-:-:S13]  /*119b0*/  ISETP.NE.AND P1, PT, R205, 0x1, PT ;  /* 0x00000001cd00780c */ /* 0x000fda0003f25270 */
[----:B------:R-:W0:Y:S02]  /*119c0*/  @P1 LDC.64 R200, c[0x0][0x9e8] ;  /* 0x00027a00ffc81b82 */ /* 0x000e240000000a00 */
[----:B0-----:R-:W-:-:S05]  /*119d0*/  @P1 IMAD.HI.U32 R200, R13, R200, RZ ;  /* 0x000000c80dc81227 */ /* 0x001fca00078e00ff */
[----:B------:R-:W-:-:S07]  /*119e0*/  @P1 SHF.R.U32.HI R203, RZ, R201, R200 ;  /* 0x000000c9ffcb1219 */ /* 0x000fce00000116c8 */
.L_x_992:
[----:B------:R-:W-:Y:S05]  /*119f0*/  BSYNC B0 ;  /* 0x0000000000007941 */ /* 0x000fea0003800000 */
.L_x_990:
[----:B------:R-:W-:-:S05]  /*11a00*/  IMAD R200, R203, R205, R0 ;  /* 0x000000cdcbc87224 */ /* 0x000fca00078e0200 */
[----:B------:R-:W-:Y:S02]  /*11a10*/  VIADDMNMX R14, R200, R205, R14, PT ;  /* 0x000000cdc80e7246 */ /* 0x000fe4000380010e */
[----:B------:R-:W-:-:S07]  /*11a20*/  VIMNMX R3, R3, R200, !PT ;  /* 0x000000c803037248 */ /* 0x000fce0007fe0100 */
.L_x_989:
[C---:B------:R-:W-:Y:S02]  /*11a30*/  ISETP.GE.AND P2, PT, R21.reuse, 0x2, PT ;  /* 0x000000021500780c */ /* 0x040fe40003f46270 */
[C---:B------:R-:W-:Y:S02]  /*11a40*/  ISETP.GE.AND P1, PT, R21.reuse, 0x9, PT ;  /* 0x000000091500780c */ /* 0x040fe40003f26270 */
[----:B------:R-:W-:Y:S02]  /*11a50*/  LOP3.LUT R2, R2, 0xffffefff, RZ, 0xc0, !PT ;  /* 0xffffefff02027812 */ /* 0x000fe400078ec0ff */
[----:B------:R-:W-:Y:S02]  /*11a60*/  ISETP.GE.AND P3, PT, R21, 0xa, PT ;  /* 0x0000000a1500780c */ /* 0x000fe40003f66270 */
[----:B------:R-:W-:Y:S02]  /*11a70*/  LOP3.LUT R16, R16, 0xfffffffd, RZ, 0xc0, !PT ;  /* 0xfffffffd10107812 */ /* 0x000fe400078ec0ff */
[----:B------:R-:W-:-:S03]  /*11a80*/  IADD3 R22, R22, 0x8, R5 ;  /* 0x0000000816167810 */ /* 0x000fc60007ffe005 */
[----:B------:R-:W-:Y:S02]  /*11a90*/  @P2 LOP3.LUT R2, R2, 0x1000, RZ, 0xfc, !PT ;  /* 0x0000100002022812 */ /* 0x000fe400078efcff */
[C---:B------:R-:W-:Y:S02]  /*11aa0*/  ISETP.GT.AND P2, PT, R3.reuse, 0x1, !P2 ;  /* 0x000000010300780c */ /* 0x040fe40005744270 */
        /* <DEDUP_REMOVED lines=317> */
[----:B------:R-:W-:Y:S02]  /*12e80*/  ISETP.LT.OR P6, PT, R14, 0xda, P6 ;  /* 0x000000da0e00780c */ /* 0x000fe400037c1670 */
[----:B------:R-:W-:Y:S02]  /*12e90*/  IADD3 R14, R20, 0x8, R5 ;  /* 0x00000008140e7810 */ /* 0x000fe40007ffe005 */
[----:B------:R-:W-:Y:S02]  /*12ea0*/  FSEL R101, R101, -INF , !P6 ;  /* 0xff80000065657808 */ /* 0x000fe40007000000 */
[----:B------:R-:W-:-:S13]  /*12eb0*/  ISETP.GE.AND P6, PT, R9, 0x1, PT ;  /* 0x000000010900780c */ /* 0x000fda0003fc6270 */
[----:B------:R-:W-:Y:S05]  /*12ec0*/  @!P6 BRA `(.L_x_993) ;  /* 0x000000000054e947 */ /* 0x000fea0003800000 */
[----:B------:R-:W-:Y:S01]  /*12ed0*/  ISETP.GT.AND P6, PT, R15, -0x1, PT ;  /* 0xffffffff0f00780c */ /* 0x000fe20003fc4270 */
[----:B------:R-:W-:-:S12]  /*12ee0*/  BSSY B0, `(.L_x_994) ;  /* 0x0000010000007945 */ /* 0x000fd80003800000 */
[----:B------:R-:W-:Y:S05]  /*12ef0*/  @P6 BRA `(.L_x_995) ;  /* 0x0000000000206947 */ /* 0x000fea0003800000 */
[----:B------:R-:W-:Y:S02]  /*12f00*/  IMAD.U32 R184, RZ, RZ, UR52 ;  /* 0x00000034ffb87e24 */ /* 0x000fe4000f8e00ff */
[----:B------:R-:W-:-:S03]  /*12f10*/  IMAD.MOV.U32 R3, RZ, RZ, R11 ;  /* 0x000000ffff037224 */ /* 0x000fc600078e000b */
[----:B------:R-:W-:-:S13]  /*12f20*/  ISETP.NE.AND P6, PT, R184, 0x1, PT ;  /* 0x00000001b800780c */ /* 0x000fda0003fc5270 */
[----:B------:R-:W0:Y:S02]  /*12f30*/  @P6 LDC.64 R20, c[0x0][0x9e8] ;  /* 0x00027a00ff146b82 */ /* 0x000e240000000a00 */
[----:B0-----:R-:W-:-:S05]  /*12f40*/  @P6 IMAD.HI.U32 R20, R11, R20, RZ ;  /* 0x000000140b146227 */ /* 0x001fca00078e00ff */
[----:B------:R-:W-:-:S04]  /*12f50*/  @P6 SHF.R.U32.HI R3, RZ, R21, R20 ;  /* 0x00000015ff036219 */ /* 0x000fc80000011614 */
[----:B------:R-:W-:Y:S01]  /*12f60*/  LOP3.LUT R3, RZ, R3, RZ, 0x33, !PT ;  /* 0x00000003ff037212 */ /* 0x000fe200078e33ff */
[----:B------:R-:W-:Y:S06]  /*12f70*/  BRA `(.L_x_996) ;  /* 0x0000000000187947 */ /* 0x000fec0003800000 */
.L_x_995:
[----:B------:R-:W-:Y:S02]  /*12f80*/  IMAD.U32 R184, RZ, RZ, UR52 ;  /* 0x00000034ffb87e24 */ /* 0x000fe4000f8e00ff */
[----:B------:R-:W-:-:S03]  /*12f90*/  IMAD.MOV.U32 R3, RZ, RZ, R15 ;  /* 0x000000ffff037224 */ /* 0x000fc600078e000f */
[----:B------:R-:W-:-:S13]  /*12fa0*/  ISETP.NE.AND P6, PT, R184, 0x1, PT ;  /* 0x00000001b800780c */ /* 0x000fda0003fc5270 */
[----:B------:R-:W0:Y:S02]  /*12fb0*/  @P6 LDC.64 R20, c[0x0][0x9e8] ;  /* 0x00027a00ff146b82 */ /* 0x000e240000000a00 */
[----:B0-----:R-:W-:-:S05]  /*12fc0*/  @P6 IMAD.HI.U32 R20, R15, R20, RZ ;  /* 0x000000140f146227 */ /* 0x001fca00078e00ff */
[----:B------:R-:W-:-:S07]  /*12fd0*/  @P6 SHF.R.U32.HI R3, RZ, R21, R20 ;  /* 0x00000015ff036219 */ /* 0x000fce0000011614 */
.L_x_996:
[----:B------:R-:W-:Y:S05]  /*12fe0*/  BSYNC B0 ;  /* 0x0000000000007941 */ /* 0x000fea0003800000 */
.L_x_994:
[----:B------:R-:W-:-:S05]  /*12ff0*/  IMAD R3, R3, R184, R0 ;  /* 0x000000b803037224 */ /* 0x000fca00078e0200 */
[----:B------:R-:W-:Y:S02]  /*13000*/  VIADDMNMX R22, R3, R184, R22, PT ;  /* 0x000000b803167246 */ /* 0x000fe40003800116 */
[----:B------:R-:W-:-:S07]  /*13010*/  VIMNMX R14, R14, R3, !PT ;  /* 0x000000030e0e7248 */ /* 0x000fce0007fe0100 */
.L_x_993:
        /* <DEDUP_REMOVED lines=137> */
[----:B------:R-:W-:Y:S01]  /*138b0*/  FMNMX.FTZ R20, R101, R0, !PT ;  /* 0x0000000065147209 */ /* 0x000fe20007810000 */
[----:B------:R-:W-:Y:S01]  /*138c0*/  IMAD.U32 R0, RZ, RZ, UR37 ;  /* 0x00000025ff007e24 */ /* 0x000fe2000f8e00ff */
[----:B------:R-:W-:-:S02]  /*138d0*/  ISETP.LT.OR P1, PT, R22, 0x71, P1 ;  /* 0x000000711600780c */ /* 0x000fc40000f21670 */
[----:B------:R-:W-:Y:S01]  /*138e0*/  ISETP.GT.AND P2, PT, R14, 0xc9, !P2 ;  /* 0x000000c90e00780c */ /* 0x000fe20005744270 */
[----:B------:R-:W0:Y:S01]  /*138f0*/  SHFL.BFLY PT, R3, R20, 0x2, 0x1f ;  /* 0x0c401f0014037f89 */ /* 0x000e2200000e0000 */
        /* <DEDUP_REMOVED lines=13> */
[----:B0-----:R-:W-:Y:S02]  /*139d0*/  FMNMX.FTZ R184, R20, R3, !PT ;  /* 0x0000000314b87209 */ /* 0x001fe40007810000 */
[----:B------:R-:W-:Y:S02]  /*139e0*/  FSEL R150, R150, -INF , !P1 ;  /* 0xff80000096967808 */ /* 0x000fe40004800000 */
[----:B------:R-:W-:Y:S01]  /*139f0*/  LOP3.LUT P1, RZ, R16, 0x200000, RZ, 0xc0, !PT ;  /* 0x0020000010ff7812 */ /* 0x000fe2000782c0ff */
[----:B------:R-:W0:Y:S01]  /*13a00*/  SHFL.BFLY PT, R3, R184, 0x1, 0x1f ;  /* 0x0c201f00b8037f89 */ /* 0x000e2200000e0000 */
        /* <DEDUP_REMOVED lines=11> */
[----:B------:R-:W-:Y:S02]  /*13ac0*/  FSEL R102, R102, -INF , !P5 ;  /* 0xff80000066667808 */ /* 0x000fe40006800000 */
[----:B------:R-:W-:-:S02]  /*13ad0*/  FSEL R122, R122, -INF , !P1 ;  /* 0xff8000007a7a7808 */ /* 0x000fc40004800000 */
[----:B------:R-:W-:Y:S02]  /*13ae0*/  LOP3.LUT P1, RZ, R16, 0x80000, RZ, 0xc0, !PT ;  /* 0x0008000010ff7812 */ /* 0x000fe4000782c0ff */
[----:B0-----:R-:W-:Y:S02]  /*13af0*/  FMNMX.FTZ R3, R184, R3, !PT ;  /* 0x00000003b8037209 */ /* 0x001fe40007810000 */
[----:B------:R-:W-:-:S03]  /*13b00*/  ISETP.GT.AND P1, PT, R14, 0x81, !P1 ;  /* 0x000000810e00780c */ /* 0x000fc60004f24270 */
[----:B------:R-:W-:Y:S01]  /*13b10*/  FFMA.FTZ R0, R3, R0, -8 ;  /* 0xc100000003007423 */ /* 0x000fe20000010000 */
        /* <DEDUP_REMOVED lines=230> */
[----:B------:R-:W-:Y:S01]  /*14980*/  FMNMX.FTZ R109, R99, R108, !PT ;  /* 0x0000006c636d7209 */ /* 0x000fe20007810000 */
[--C-:B------:R-:W-:Y:S01]  /*14990*/  FFMA.FTZ R108, R112, UR37, -R0.reuse ;  /* 0x00000025706c7c23 */ /* 0x100fe20008010800 */
[----:B------:R-:W-:-:S02]  /*149a0*/  FFMA.FTZ R112, R116, UR37, -R0 ;  /* 0x0000002574707c23 */ /* 0x000fc40008010800 */
[----:B------:R-:W-:-:S03]  /*149b0*/  FMNMX.FTZ R109, R102, R109, !PT ;  /* 0x0000006d666d7209 */ /* 0x000fc60007810000 */
[----:B------:R-:W-:Y:S01]  /*149c0*/  MUFU.EX2 R156, R156 ;  /* 0x0000009c009c7308 */ /* 0x000fe20000000800 */
[----:B------:R-:W-:Y:S01]  /*149d0*/  FMNMX.FTZ R192, R22, R109, !PT ;  /* 0x0000006d16c07209 */ /* 0x000fe20007810000 */
[--C-:B------:R-:W-:Y:S01]  /*149e0*/  FFMA.FTZ R109, R113, UR37, -R0.reuse ;  /* 0x00000025716d7c23 */ /* 0x100fe20008010800 */
[----:B------:R-:W-:-:S01]  /*149f0*/  FFMA.FTZ R113, R117, UR37, -R0 ;  /* 0x0000002575717c23 */ /* 0x000fc20008010800 */
[----:B------:R-:W-:Y:S01]  /*14a00*/  FFMA.FTZ R117, R101, UR37, -R0 ;  /* 0x0000002565757c23 */ /* 0x000fe20008010800 */
[----:B------:R-:W-:Y:S01]  /*14a10*/  FSEL R101, R3, RZ, P1 ;  /* 0x000000ff03657208 */ /* 0x000fe20000800000 */
[----:B------:R-:W1:Y:S02]  /*14a20*/  SHFL.BFLY PT, R201, R192, 0x2, 0x1f ;  /* 0x0c401f00c0c97f89 */ /* 0x000e6400000e0000 */
[----:B------:R-:W-:Y:S02]  /*14a30*/  MUFU.EX2 R157, R157 ;  /* 0x0000009d009d7308 */ /* 0x000fe40000000800 */
[----:B------:R-:W-:-:S04]  /*14a40*/  FADD.FTZ R101, -R101, R10 ;  /* 0x0000000a65657221 */ /* 0x000fc80000010100 */
[----:B------:R-:W-:Y:S02]  /*14a50*/  FMUL.FTZ R101, R101, UR37 ;  /* 0x0000002565657c20 */ /* 0x000fe40008410000 */
[----:B------:R-:W-:Y:S08]  /*14a60*/  MUFU.EX2 R160, R160 ;  /* 0x000000a000a07308 */ /* 0x000ff00000000800 */
[----:B------:R-:W2:Y:S01]  /*14a70*/  MUFU.EX2 R101, R101 ;  /* 0x0000006500657308 */ /* 0x000ea20000000800 */
[----:B-1----:R-:W-:-:S07]  /*14a80*/  FMNMX.FTZ R201, R192, R201, !PT ;  /* 0x000000c9c0c97209 */ /* 0x002fce0007810000 */
[----:B------:R-:W-:Y:S01]  /*14a90*/  MUFU.EX2 R161, R161 ;  /* 0x000000a100a17308 */ /* 0x000fe20000000800 */
[----:B------:R-:W1:Y:S07]  /*14aa0*/  SHFL.BFLY PT, R116, R201, 0x1, 0x1f ;  /* 0x0c201f00c9747f89 */ /* 0x000e6e00000e0000 */
[----:B------:R-:W-:Y:S08]  /*14ab0*/  MUFU.EX2 R164, R164 ;  /* 0x000000a400a47308 */ /* 0x000ff00000000800 */
[----:B------:R-:W-:Y:S08]  /*14ac0*/  MUFU.EX2 R165, R165 ;  /* 0x000000a500a57308 */ /* 0x000ff00000000800 */
[----:B------:R-:W-:Y:S01]  /*14ad0*/  MUFU.EX2 R136, R136 ;  /* 0x0000008800887308 */ /* 0x000fe20000000800 */
[----:B-1----:R-:W-:Y:S01]  /*14ae0*/  FMNMX.FTZ R0, R201, R116, !PT ;  /* 0x00000074c9007209 */ /* 0x002fe20007810000 */
[----:B------:R-:W-:-:S03]  /*14af0*/  IMAD.U32 R201, RZ, RZ, UR37 ;  /* 0x00000025ffc97e24 */ /* 0x000fc6000f8e00ff */
[C---:B------:R-:W-:Y:S01]  /*14b00*/  FSETP.NEU.FTZ.AND P1, PT, R0.reuse, -INF , PT ;  /* 0xff8000000000780b */ /* 0x040fe20003f3d000 */
[----:B------:R-:W-:-:S02]  /*14b10*/  FFMA.FTZ R10, R0, R201, -8 ;  /* 0xc1000000000a7423 */ /* 0x000fc400000100c9 */
[----:B------:R-:W-:Y:S03]  /*14b20*/  MUFU.EX2 R137, R137 ;  /* 0x0000008900897308 */ /* 0x000fe60000000800 */
[----:B------:R-:W-:-:S05]  /*14b30*/  FSEL R10, R10, RZ, P1 ;  /* 0x000000ff0a0a7208 */ /* 0x000fca0000800000 */
[----:B------:R-:W-:Y:S01]  /*14b40*/  MUFU.EX2 R140, R140 ;  /* 0x0000008c008c7308 */ /* 0x000fe20000000800 */
[----:B------:R-:W-:-:S01]  /*14b50*/  FFMA.FTZ R192, R195, UR37, -R10 ;  /* 0x00000025c3c07c23 */ /* 0x000fc2000801080a */
[--C-:B------:R-:W-:Y:S01]  /*14b60*/  FFMA.FTZ R195, R199, UR37, -R10.reuse ;  /* 0x00000025c7c37c23 */ /* 0x100fe2000801080a */
[----:B------:R-:W-:Y:S01]  /*14b70*/  FSEL R199, R0, RZ, P1 ;  /* 0x000000ff00c77208 */ /* 0x000fe20000800000 */
[--C-:B0-----:R-:W-:Y:S01]  /*14b80*/  FFMA.FTZ R196, R142, UR37, -R10.reuse ;  /* 0x000000258ec47c23 */ /* 0x101fe2000801080a */
        /* <DEDUP_REMOVED lines=8> */
[----:B------:R-:W-:Y:S01]  /*14c10*/  FFMA.FTZ R194, R198, UR37, -R10 ;  /* 0x00000025c6c27c23 */ /* 0x000fe2000801080a */
[----:B--2---:R-:W-:-:S01]  /*14c20*/  FFMA.FTZ R198, R101, R7, R20 ;  /* 0x0000000765c67223 */ /* 0x004fc20000010014 */
[--C-:B------:R-:W-:Y:S01]  /*14c30*/  FFMA.FTZ R170, R170, UR37, -R10.reuse ;  /* 0x00000025aaaa7c23 */ /* 0x100fe2000801080a */
[----:B------:R-:W-:-:S01]  /*14c40*/  FFMA.FTZ R171, R171, UR37, -R10 ;  /* 0x00000025abab7c23 */ /* 0x000fc2000801080a */
[----:B------:R-:W-:Y:S01]  /*14c50*/  FFMA.FTZ R174, R174, UR37, -R10 ;  /* 0x00000025aeae7c23 */ /* 0x000fe2000801080a */
[----:B------:R-:W-:-:S01]  /*14c60*/  FADD.FTZ R199, R185, R198 ;  /* 0x000000c6b9c77221 */ /* 0x000fc20000010000 */
        /* <DEDUP_REMOVED lines=48> */
[----:B------:R0:W-:Y:S01]  /*14f70*/  MUFU.EX2 R12, R196 ;  /* 0x000000c4000c7308 */ /* 0x0001e20000000800 */
        /* <DEDUP_REMOVED lines=9> */
[----:B--2---:R-:W-:-:S03]  /*15010*/  FADD.FTZ R7, R192, R7 ;  /* 0x00000007c0077221 */ /* 0x004fc60000010000 */
[----:B------:R-:W-:-:S03]  /*15020*/  FADD.FTZ R199, R189, R196 ;  /* 0x000000c4bdc77221 */ /* 0x000fc60000010000 */
[----:B------:R-:W0:Y:S01]  /*15030*/  MUFU.EX2 R195, R195 ;  /* 0x000000c300c37308 */ /* 0x000e220000000800 */
[----:B------:R-:W-:-:S04]  /*15040*/  FADD.FTZ R196, R186, R199 ;  /* 0x000000c7bac47221 */ /* 0x000fc80000010000 */
[----:B------:R-:W-:-:S03]  /*15050*/  FADD.FTZ R199, R193, R196 ;  /* 0x000000c4c1c77221 */ /* 0x000fc60000010000 */
[----:B------:R-:W2:Y:S01]  /*15060*/  MUFU.EX2 R170, R170 ;  /* 0x000000aa00aa7308 */ /* 0x000ea20000000800 */
[----:B------:R-:W-:-:S01]  /*15070*/  FADD.FTZ R6, R188, R199 ;  /* 0x000000c7bc067221 */ /* 0x000fc20000010000 */
[----:B-1----:R-:W-:-:S03]  /*15080*/  FADD.FTZ R196, R194, R7 ;  /* 0x00000007c2c47221 */ /* 0x002fc60000010000 */
[----:B------:R-:W-:-:S03]  /*15090*/  FADD.FTZ R7, R197, R6 ;  /* 0x00000006c5077221 */ /* 0x000fc60000010000 */
[----:B------:R-:W1:Y:S01]  /*150a0*/  MUFU.EX2 R171, R171 ;  /* 0x000000ab00ab7308 */ /* 0x000e620000000800 */
[----:B0-----:R-:W-:-:S01]  /*150b0*/  FADD.FTZ R199, R195, R196 ;  /* 0x000000c4c3c77221 */ /* 0x001fc20000010000 */
[----:B------:R-:W-:-:S04]  /*150c0*/  FADD.FTZ R6, R168, R7 ;  /* 0x00000007a8067221 */ /* 0x000fc80000010000 */
[----:B------:R-:W-:Y:S02]  /*150d0*/  FADD.FTZ R7, R169, R6 ;  /* 0x00000006a9077221 */ /* 0x000fe40000010000 */
[----:B------:R-:W0:Y:S01]  /*150e0*/  MUFU.EX2 R174, R174 ;  /* 0x000000ae00ae7308 */ /* 0x000e220000000800 */
[----:B--2---:R-:W-:-:S01]  /*150f0*/  FADD.FTZ R196, R170, R199 ;  /* 0x000000c7aac47221 */ /* 0x004fc20000010000 */
[----:B------:R-:W-:-:S04]  /*15100*/  FADD.FTZ R6, R172, R7 ;  /* 0x00000007ac067221 */ /* 0x000fc80000010000 */
[----:B------:R-:W-:Y:S02]  /*15110*/  FADD.FTZ R7, R173, R6 ;  /* 0x00000006ad077221 */ /* 0x000fe40000010000 */
[----:B------:R-:W2:Y:S01]  /*15120*/  MUFU.EX2 R175, R175 ;  /* 0x000000af00af7308 */ /* 0x000ea20000000800 */
[----:B-1----:R-:W-:-:S01]  /*15130*/  FADD.FTZ R199, R171, R196 ;  /* 0x000000c4abc77221 */ /* 0x002fc20000010000 */
[----:B------:R-:W-:-:S04]  /*15140*/  FADD.FTZ R6, R176, R7 ;  /* 0x00000007b0067221 */ /* 0x000fc80000010000 */
[----:B------:R-:W-:Y:S02]  /*15150*/  FADD.FTZ R7, R177, R6 ;  /* 0x00000006b1077221 */ /* 0x000fe40000010000 */
        /* <DEDUP_REMOVED lines=26> */
[----:B------:R-:W-:-:S06]  /*15300*/  FADD.FTZ R6, R140, R7 ;  /* 0x000000078c067221 */ /* 0x000fcc0000010000 */
        /* <DEDUP_REMOVED lines=17> */
[----:B0-----:R-:W-:-:S04]  /*15420*/  FADD.FTZ R199, R139, R196 ;  /* 0x000000c48bc77221 */ /* 0x001fc80000010000 */
[----:B------:R-:W-:-:S03]  /*15430*/  FADD.FTZ R196, R12, R199 ;  /* 0x000000c70cc47221 */ /* 0x000fc60000010000 */
        /* <DEDUP_REMOVED lines=61> */
[----:B--2---:R-:W-:-:S04]  /*15810*/  FADD.FTZ R6, R14, R7 ;  /* 0x000000070e067221 */ /* 0x004fc80000010000 */
[----:B------:R-:W-:-:S03]  /*15820*/  FADD.FTZ R7, R103, R6 ;  /* 0x0000000667077221 */ /* 0x000fc60000010000 */
        /* <DEDUP_REMOVED lines=48> */
[----:B-1----:R-:W-:-:S03]  /*15b30*/  FADD.FTZ R7, R117, R6 ;  /* 0x0000000675077221 */ /* 0x002fc60000010000 */
[----:B0-----:R-:W-:Y:S01]  /*15b40*/  FADD.FTZ R6, R10, R199 ;  /* 0x000000c70a067221 */ /* 0x001fe20000010000 */
[----:B------:R-:W-:Y:S06]  /*15b50*/  @!P0 BRA `(.L_x_997) ;  /* 0x0000000000048947 */ /* 0x000fec0003800000 */
[----:B------:R-:W-:Y:S01]  /*15b60*/  BPT.TRAP 0x1 ;  /* 0x000000040000795c */ /* 0x000fe20000300000 */
.L_x_997:
        /* <DEDUP_REMOVED lines=131> */
.L_x_980:
[----:B------:R-:W-:Y:S06]  /*163a0*/  BAR.ARV 0x8, 0x120 ;  /* 0x0204800000007b1d */ /* 0x000fec0000002000 */
[----:B------:R-:W-:Y:S05]  /*163b0*/  @!P0 BRA `(.L_x_999) ;  /* 0x0000000000048947 */ /* 0x000fea0003800000 */
[----:B------:R-:W-:Y:S01]  /*163c0*/  BPT.TRAP 0x1 ;  /* 0x000000040000795c */ /* 0x000fe20000300000 */
.L_x_999:
[----:B------:R-:W-:Y:S01]  /*163d0*/  ULEA UR4, UR45, UR41, 0x3 ;  /* 0x000000292d047291 */ /* 0x000fe2000f8e183f */
[----:B------:R-:W-:-:S05]  /*163e0*/  IMAD.U32 R4, RZ, RZ, UR46 ;  /* 0x0000002eff047e24 */ /* 0x000fca000f8e00ff */
[----:B------:R-:W-:-:S04]  /*163f0*/  SHF.L.U32 R4, R4, 0x1f, RZ ;  /* 0x0000001f04047819 */ /* 0x000fc800000006ff */
[----:B------:R0:W1:Y:S01]  /*16400*/  SYNCS.PHASECHK.TRANS64.TRYWAIT P1, [UR4+0x2e850], R4 ;  /* 0x02e85004ff0075a7 */ /* 0x0000620008020144 */
[----:B------:R-:W-:Y:S05]  /*16410*/  @!P0 BRA `(.L_x_1000) ;  /* 0x0000000000048947 */ /* 0x000fea0003800000 */
[----:B------:R-:W-:Y:S01]  /*16420*/  BPT.TRAP 0x1 ;  /* 0x000000040000795c */ /* 0x000fe20000300000 */
.L_x_1000:
[----:B-1----:R-:W-:Y:S05]  /*16430*/  @P1 BRA `(.L_x_1001) ;  /* 0x0000000000081947 */ /* 0x002fea0003800000 */
[----:B------:R-:W1:Y:S02]  /*16440*/  SYNCS.PHASECHK.TRANS64.TRYWAIT P1, [UR4+0x2e850], R4 ;  /* 0x02e85004ff0075a7 */ /* 0x000e640008020144 */
[----:B-1----:R-:W-:Y:S05]  /*16450*/  @!P1 BRA `(.L_x_1002) ;  /* 0x00000084005c9947 */ /* 0x002fea0003800000 */
.L_x_1001:
[----:B------:R-:W-:Y:S01]  /*16460*/  UIADD3 UR41, UR41, 0x400, URZ ;  /* 0x0000040029297890 */ /* 0x000fe2000fffe03f */
[----:B------:R-:W-:Y:S01]  /*16470*/  WARPGROUP.ARRIVE ;  /* 0x00000000000079c5 */ /* 0x000fe20000000000 */
[----:B------:R-:W-:Y:S01]  /*16480*/  UMOV UR7, 0xc0000010 ;  /* 0xc000001000077882 */ /* 0x000fe20000000000 */
[----:B------:R-:W-:Y:S01]  /*16490*/  ULDC.64 UR10, c[0x0][0x9a0] ;  /* 0x00026800000a7ab9 */ /* 0x000fe20000000a00 */
[----:B------:R-:W-:Y:S01]  /*164a0*/  USHF.R.U32.HI UR41, URZ, 0x4, UR41 ;  /* 0x000000043f297899 */ /* 0x000fe20008011629 */
[----:B------:R-:W-:Y:S01]  /*164b0*/  IMAD.MOV.U32 R8, RZ, RZ, 0x3f800000 ;  /* 0x3f800000ff087424 */ /* 0x000fe200078e00ff */
[----:B------:R-:W-:Y:S02]  /*164c0*/  UISETP.NE.U32.AND UP0, UPT, UR10, URZ, UPT ;  /* 0x0000003f0a00728c */ /* 0x000fe4000bf05070 */
[----:B------:R-:W-:Y:S02]  /*164d0*/  ULOP3.LUT UR41, UR41, 0x3fff, URZ, 0xc0, !UPT ;  /* 0x00003fff29297892 */ /* 0x000fe4000f8ec03f */
[----:B------:R-:W-:-:S02]  /*164e0*/  UISETP.NE.AND.EX UP0, UPT, UR11, URZ, UPT, UP0 ;  /* 0x0000003f0b00728c */ /* 0x000fc4000bf05300 */
[----:B------:R-:W-:-:S04]  /*164f0*/  ULOP3.LUT UR5, UR41, 0x10000, URZ, 0xfc, !UPT ;  /* 0x0001000029057892 */ /* 0x000fc8000f8efc3f */
[----:B------:R-:W-:Y:S01]  /*16500*/  UIMAD UR5, UR45, 0x700, UR5 ;  /* 0x000007002d0578a4 */ /* 0x000fe2000f8e0205 */
[----:B------:R-:W-:-:S04]  /*16510*/  PLOP3.LUT P1, PT, PT, PT, UP0, 0x80, 0x0 ;  /* 0x000000000000781c */ /* 0x000fc80003f2f008 */
[----:B------:R-:W-:Y:S02]  /*16520*/  @UP0 USHF.R.S32.HI UR8, URZ, 0x1f, UR49 ;  /* 0x0000001f3f080899 */ /* 0x000fe40008011431 */
[----:B------:R-:W-:Y:S01]  /*16530*/  UMOV UR6, UR5 ;  /* 0x0000000500067c82 */ /* 0x000fe20008000000 */
[----:B------:R-:W-:Y:S01]  /*16540*/  @UP0 ULDC.64 UR12, c[0x0][0x9c8] ;  /* 0x00027200000c0ab9 */ /* 0x000fe20000000a00 */
[----:B------:R-:W-:Y:S01]  /*16550*/  QGMMA.64x128x32.F32.E4M3.E4M3 R24, R224, gdesc[UR4], R24, gsb0 ;  /* 0x01e00004e0187df3 */ /* 0x000fe20008000818 */
[----:B------:R-:W-:Y:S01]  /*16560*/  UIADD3 UR6, UR5, 0x100, URZ ;  /* 0x0000010005067890 */ /* 0x000fe2000fffe03f */
[----:B------:R-:W-:Y:S01]  /*16570*/  UMOV UR7, 0xc0000010 ;  /* 0xc000001000077882 */ /* 0x000fe20000000000 */
[----:B------:R-:W-:-:S04]  /*16580*/  @UP0 UIMAD UR8, UR8, UR12, URZ ;  /* 0x0000000c080802a4 */ /* 0x000fc8000f8e023f */
[----:B------:R-:W-:Y:S02]  /*16590*/  @UP0 UIMAD UR9, UR49, UR13, UR8 ;  /* 0x0000000d310902a4 */ /* 0x000fe4000f8e0208 */
[----:B------:R-:W-:Y:S01]  /*165a0*/  @UP0 USHF.R.S32.HI UR8, URZ, 0x1f, UR44 ;  /* 0x0000001f3f080899 */ /* 0x000fe2000801142c */
        /* <DEDUP_REMOVED lines=13> */
[----:B------:R-:W-:-:S03]  /*16680*/  @UP0 UIMAD.WIDE.U32 UR6, UR49, UR12, URZ ;  /* 0x0000000c310602a5 */ /* 0x000fc6000f8e003f */
[----:B------:R-:W-:Y:S01]  /*16690*/  @UP0 ULDC.64 UR12, c[0x0][0x9d0] ;  /* 0x00027400000c0ab9 */ /* 0x000fe20000000a00 */
[----:B------:R-:W-:Y:S02]  /*166a0*/  @UP0 UIADD3 UR7, UR7, UR9, URZ ;  /* 0x0000000907070290 */ /* 0x000fe4000fffe03f */
[----:B------:R-:W-:Y:S02]  /*166b0*/  @UP0 UIMAD UR8, UR8, UR12, URZ ;  /* 0x0000000c080802a4 */ /* 0x000fe4000f8e023f */
[----:B------:R-:W-:Y:S02]  /*166c0*/  @UP0 UIMAD.WIDE.U32 UR6, UR44, UR12, UR6 ;  /* 0x0000000c2c0602a5 */ /* 0x000fe4000f8e0006 */
[----:B------:R-:W-:-:S04]  /*166d0*/  @UP0 UIMAD UR8, UR44, UR13, UR8 ;  /* 0x0000000d2c0802a4 */ /* 0x000fc8000f8e0208 */
[----:B------:R-:W-:Y:S02]  /*166e0*/  @UP0 UIADD3 UR7, UR7, UR8, URZ ;  /* 0x0000000807070290 */ /* 0x000fe4000fffe03f */
[----:B------:R-:W-:-:S04]  /*166f0*/  @UP0 ULEA UR8, UP1, UR6, UR10, 0x2 ;  /* 0x0000000a06080291 */ /* 0x000fc8000f82103f */
[----:B------:R-:W-:Y:S02]  /*16700*/  @UP0 ULEA.HI.X UR9, UR6, UR11, UR7, 0x2, UP1 ;  /* 0x0000000b06090291 */ /* 0x000fe400088f1407 */
[----:B------:R-:W-:Y:S01]  /*16710*/  UIADD3 UR6, UR5, 0x400, URZ ;  /* 0x0000040005067890 */ /* 0x000fe2000fffe03f */
[----:B01----:R-:W-:Y:S01]  /*16720*/  IMAD.U32 R4, RZ, RZ, UR8 ;  /* 0x00000008ff047e24 */ /* 0x003fe2000f8e00ff */
[----:B------:R-:W-:Y:S02]  /*16730*/  UMOV UR7, 0xc0000010 ;  /* 0xc000001000077882 */ /* 0x000fe40000000000 */
[----:B------:R-:W-:-:S05]  /*16740*/  IMAD.U32 R5, RZ, RZ, UR9 ;  /* 0x00000009ff057e24 */ /* 0x000fca000f8e00ff */
[----:B------:R0:W2:Y:S01]  /*16750*/  @P1 LDG.E R8, desc[UR50][R4.64] ;  /* 0x0000003204081981 */ /* 0x0000a2000c1e1900 */
[----:B------:R-:W-:Y:S02]  /*16760*/  WARPGROUP.DEPBAR.LE gsb0, 0x0 ;  /* 0x00008000000079c5 */ /* 0x000fe40000010000 */
[----:B------:R-:W-:-:S06]  /*16770*/  WARPGROUP.ARRIVE ;  /* 0x00000000000079c5 */ /* 0x000fcc0000000000 */
[----:B------:R-:W-:Y:S01]  /*16780*/  QGMMA.64x128x32.F32.E4M3.E4M3 R24, R208, gdesc[UR4], R24, gsb0 ;  /* 0x01e00004d0187df3 */ /* 0x000fe20008000818 */
[----:B------:R-:W-:Y:S01]  /*16790*/  UIADD3 UR6, UR5, 0x500, URZ ;  /* 0x0000050005067890 */ /* 0x000fe2000fffe03f */
[----:B------:R-:W-:Y:S01]  /*167a0*/  UMOV UR7, 0xc0000010 ;  /* 0xc000001000077882 */ /* 0x000fe20000000000 */
[----:B------:R-:W1:Y:S04]  /*167b0*/  SHFL.BFLY PT, R10, R7, 0x2, 0x1f ;  /* 0x0c401f00070a7f89 */ /* 0x000e6800000e0000 */
[----:B------:R-:W3:Y:S01]  /*167c0*/  SHFL.BFLY PT, R9, R6, 0x2, 0x1f ;  /* 0x0c401f0006097f89 */ /* 0x000ee200000e0000 */
[----:B------:R-:W-:Y:S02]  /*167d0*/  WARPGROUP.DEPBAR.LE gsb0, 0x0 ;  /* 0x00008000000079c5 */ /* 0x000fe40000010000 */
[----:B------:R-:W-:-:S06]  /*167e0*/  WARPGROUP.ARRIVE ;  /* 0x00000000000079c5 */ /* 0x000fcc0000000000 */
[----:B------:R-:W-:Y:S01]  /*167f0*/  QGMMA.64x128x32.F32.E4M3.E4M3 R24, R204, gdesc[UR4], R24, gsb0 ;  /* 0x01e00004cc187df3 */ /* 0x000fe20008000818 */
[----:B------:R-:W-:Y:S01]  /*16800*/  UIADD3 UR6, UR5, 0x600, URZ ;  /* 0x0000060005067890 */ /* 0x000fe2000fffe03f */
[----:B------:R-:W-:Y:S01]  /*16810*/  UMOV UR7, 0xc0000010 ;  /* 0xc000001000077882 */ /* 0x000fe20000000000 */
[----:B-1----:R-:W-:-:S01]  /*16820*/  FADD.FTZ R10, R10, R7 ;  /* 0x000000070a0a7221 */ /* 0x002fc20000010000 */
[----:B---3--:R-:W-:-:S04]  /*16830*/  FADD.FTZ R9, R9, R6 ;  /* 0x0000000609097221 */ /* 0x008fc80000010000 */
[----:B0-----:R-:W0:Y:S04]  /*16840*/  SHFL.BFLY PT, R5, R10, 0x1, 0x1f ;  /* 0x0c201f000a057f89 */ /* 0x001e2800000e0000 */
[----:B------:R-:W1:Y:S01]  /*16850*/  SHFL.BFLY PT, R4, R9, 0x1, 0x1f ;  /* 0x0c201f0009047f89 */ /* 0x000e6200000e0000 */
[----:B------:R-:W-:Y:S02]  /*16860*/  IMAD.MOV.U32 R7, RZ, RZ, RZ ;  /* 0x000000ffff077224 */ /* 0x000fe400078e00ff */
[----:B0-----:R-:W-:Y:S01]  /*16870*/  FADD.FTZ R13, R10, R5 ;  /* 0x000000050a0d7221 */ /* 0x001fe20000010000 */
        /* <DEDUP_REMOVED lines=12> */
[----:B------:R-:W0:Y:S08]  /*16940*/  @P2 MUFU.LG2 R10, R15 ;  /* 0x0000000f000a2308 */ /* 0x000e300000000c00 */
[----:B------:R-:W1:Y:S08]  /*16950*/  @P3 MUFU.LG2 R12, R12 ;  /* 0x0000000c000c3308 */ /* 0x000e700000000c00 */
[----:B------:R-:W3:Y:S01]  /*16960*/  @P1 MUFU.RCP R11, R14 ;  /* 0x0000000e000b1308 */ /* 0x000ee20000001000 */
        /* <DEDUP_REMOVED lines=10> */
[-C--:B--2---:R-:W-:Y:S01]  /*16a10*/  FMUL.FTZ R7, R7, R8.reuse ;  /* 0x0000000807077220 */ /* 0x084fe20000410000 */
[----:B---3--:R-:W-:Y:S01]  /*16a20*/  FMUL.FTZ R11, R11, R8 ;  /* 0x000000080b0b7220 */ /* 0x008fe20000410000 */
[----:B------:R-:W-:-:S02]  /*16a30*/  WARPGROUP.DEPBAR.LE gsb0, 0x0 ;  /* 0x00008000000079c5 */ /* 0x000fc40000010000 */
[----:B------:R-:W-:Y:S05]  /*16a40*/  @!P0 BRA `(.L_x_1003) ;  /* 0x0000000000048947 */ /* 0x000fea0003800000 */
[----:B------:R-:W-:Y:S01]  /*16a50*/  BPT.TRAP 0x1 ;  /* 0x000000040000795c */ /* 0x000fe20000300000 */
.L_x_1003:
        /* <DEDUP_REMOVED lines=17> */
[----:B------:R-:W-:Y:S01]  /*16b70*/  SYNCS.ARRIVE.TRANS64.RED.A1T0 RZ, [UR4], RZ ;  /* 0x000000ffffff79a7 */ /* 0x000fe20008100404 */
        /* <DEDUP_REMOVED lines=9> */
[----:B------:R-:W-:Y:S01]  /*16c10*/  FMUL.FTZ R41, R38, R11 ;  /* 0x0000000b26297220 */ /* 0x000fe20000410000 */
        /* <DEDUP_REMOVED lines=45> */
[----:B------:R-:W-:-:S12]  /*16ef0*/  ULOP3.LUT UR46, UR46, UR4, URZ, 0x3c, !UPT ;  /* 0x000000042e2e7292 */ /* 0x000fd8000f8e3c3f */
.L_x_929:
[----:B------:R-:W0:Y:S01]  /*16f00*/  S2R R0, SR_CgaCtaId ;  /* 0x0000000000007919 */ /* 0x000e220000008800 */
[----:B------:R-:W-:Y:S01]  /*16f10*/  MOV R3, 0x400 ;  /* 0x0000040000037802 */ /* 0x000fe20000000f00 */
[----:B------:R-:W-:Y:S01]  /*16f20*/  BSSY B0, `(.L_x_1004) ;  /* 0x000025f000007945 */ /* 0x000fe20003800000 */
[----:B------:R-:W-:Y:S06]  /*16f30*/  BAR.SYNC.DEFER_BLOCKING 0x5, 0x180 ;  /* 0x0146000000007b1d */ /* 0x000fec0000010000 */
[----:B------:R-:W1:Y:S01]  /*16f40*/  S2R R74, SR_TID.X ;  /* 0x00000000004a7919 */ /* 0x000e620000002100 */
[----:B0-----:R-:W-:-:S05]  /*16f50*/  LEA R3, R0, R3, 0x18 ;  /* 0x0000000300037211 */ /* 0x001fca00078ec0ff */
[----:B------:R-:W0:Y:S01]  /*16f60*/  LDS.128 R140, [R3+0x2e8d0] ;  /* 0x02e8d000038c7984 */ /* 0x000e220000000c00 */
[----:B-1----:R-:W-:-:S05]  /*16f70*/  VIADD R7, R74, 0xffffff80 ;  /* 0xffffff804a077836 */ /* 0x002fca0000000000 */
[----:B------:R-:W-:-:S04]  /*16f80*/  SHF.R.S32.HI R8, RZ, 0x1f, R7 ;  /* 0x0000001fff087819 */ /* 0x000fc80000011407 */
[----:B------:R-:W-:-:S04]  /*16f90*/  LEA.HI R4, R8, R7, RZ, 0x3 ;  /* 0x0000000708047211 */ /* 0x000fc800078f18ff */
[----:B------:R-:W-:Y:S02]  /*16fa0*/  LOP3.LUT R0, R4, 0x1ffffff8, RZ, 0xc0, !PT ;  /* 0x1ffffff804007812 */ /* 0x000fe400078ec0ff */
[----:B------:R-:W-:-:S03]  /*16fb0*/  SHF.R.S32.HI R4, RZ, 0x3, R4 ;  /* 0x00000003ff047819 */ /* 0x000fc60000011404 */
[----:B------:R-:W-:-:S04]  /*16fc0*/  IMAD.IADD R0, R7, 0x1, -R0 ;  /* 0x0000000107007824 */ /* 0x000fc800078e0a00 */
[----:B------:R-:W-:Y:S01]  /*16fd0*/  IMAD.SHL.U32 R0, R0, 0x8, RZ ;  /* 0x0000000800007824 */ /* 0x000fe200078e00ff */
[----:B0-----:R-:W-:Y:S02]  /*16fe0*/  R2UR UR44, R142 ;  /* 0x000000008e2c72ca */ /* 0x001fe400000e0000 */
[----:B------:R-:W-:Y:S01]  /*16ff0*/  R2UR UR49, R143 ;  /* 0x000000008f3172ca */ /* 0x000fe200000e0000 */
[----:B------:R-:W-:Y:S06]  /*17000*/  BAR.ARV 0x4, 0x180 ;  /* 0x0106000000007b1d */ /* 0x000fec0000002000 */
[----:B------:R-:W-:Y:S08]  /*17010*/  @P0 BRA `(.L_x_1005) ;  /* 0x0000001800a00947 */ /* 0x000ff00003800000 */
[----:B------:R-:W-:Y:S01]  /*17020*/  IMAD.SHL.U32 R10, R74, 0x4, RZ ;  /* 0x000000044a0a7824 */ /* 0x000fe200078e00ff */
[----:B------:R-:W-:-:S04]  /*17030*/  ULDC.64 UR4, c[0x4][0x38] ;  /* 0x01000e0000047ab9 */ /* 0x000fc80000000a00 */
[----:B------:R-:W-:-:S04]  /*17040*/  LOP3.LUT R10, R10, 0xc, RZ, 0xc0, !PT ;  /* 0x0000000c0a0a7812 */ /* 0x000fc800078ec0ff */
[----:B------:R-:W-:-:S05]  /*17050*/  IADD3 R10, P0, R10, UR4, RZ ;  /* 0x000000040a0a7c10 */ /* 0x000fca000ff1e0ff */
[----:B------:R-:W-:Y:S01]  /*17060*/  IMAD.X R11, RZ, RZ, UR5, P0 ;  /* 0x00000005ff0b7e24 */ /* 0x000fe200080e06ff */
[----:B------:R-:W0:Y:S01]  /*17070*/  S2R R50, SR_SWINHI ;  /* 0x0000000000327919 */ /* 0x000e220000002f00 */
[----:B------:R-:W-:Y:S01]  /*17080*/  F2FP.BF16.F32.PACK_AB R13, R84, R13 ;  /* 0x0000000d540d723e */ /* 0x000fe200000010ff */
[----:B------:R-:W-:Y:S02]  /*17090*/  ULDC.64 UR4, c[0x0][0xbd8] ;  /* 0x0002f60000047ab9 */ /* 0x000fe40000000a00 */
[----:B------:R1:W2:Y:S01]  /*170a0*/  LDG.E.CONSTANT R22, desc[UR50][R10.64] ;  /* 0x000000320a167981 */ /* 0x0002a2000c1e9900 */
[----:B------:R-:W-:Y:S01]  /*170b0*/  F2FP.BF16.F32.PACK_AB R14, R85, R14 ;  /* 0x0000000e550e723e */ /* 0x000fe200000010ff */
[----:B------:R-:W-:Y:S01]  /*170c0*/  UISETP.NE.U32.AND UP0, UPT, UR4, URZ, UPT ;  /* 0x0000003f0400728c */ /* 0x000fe2000bf05070 */
[----:B------:R-:W-:Y:S02]  /*170d0*/  F2FP.BF16.F32.PACK_AB R35, R46, R35 ;  /* 0x000000232e23723e */ /* 0x000fe400000010ff */
[----:B------:R-:W-:Y:S01]  /*170e0*/  F2FP.BF16.F32.PACK_AB R18, R87, R12 ;  /* 0x0000000c5712723e */ /* 0x000fe200000010ff */
[----:B------:R-:W-:Y:S01]  /*170f0*/  UISETP.NE.AND.EX UP0, UPT, UR5, URZ, UPT, UP0 ;  /* 0x0000003f0500728c */ /* 0x000fe2000bf05300 */
[----:B------:R-:W-:-:S02]  /*17100*/  F2FP.BF16.F32.PACK_AB R9, R86, R9 ;  /* 0x000000095609723e */ /* 0x000fc400000010ff */
[----:B------:R-:W-:Y:S01]  /*17110*/  F2FP.BF16.F32.PACK_AB R41, R41, R56 ;  /* 0x000000382929723e */ /* 0x000fe200000010ff */
[----:B------:R-:W-:Y:S01]  /*17120*/  ULDC.64 UR4, c[0x0][0xbd8] ;  /* 0x0002f60000047ab9 */ /* 0x000fe20000000a00 */
[----:B-1----:R-:W-:Y:S01]  /*17130*/  LOP3.LUT P0, R10, R74, 0x3, RZ, 0xc0, !PT ;  /* 0x000000034a0a7812 */ /* 0x002fe2000780c0ff */
[----:B------:R-:W-:Y:S01]  /*17140*/  UIMAD.WIDE UR4, UR36, 0x4, UR4 ;  /* 0x00000004240478a5 */ /* 0x000fe2000f8e0204 */
[----:B------:R-:W-:Y:S02]  /*17150*/  F2FP.BF16.F32.PACK_AB R48, R39, R48 ;  /* 0x000000302730723e */ /* 0x000fe400000010ff */
[----:B------:R-:W-:Y:S02]  /*17160*/  ISETP.EQ.OR P0, PT, R10, 0x3, !P0 ;  /* 0x000000030a00780c */ /* 0x000fe40004702670 */
[----:B------:R-:W-:Y:S02]  /*17170*/  F2FP.BF16.F32.PACK_AB R38, R47, R38 ;  /* 0x000000262f26723e */ /* 0x000fe400000010ff */
[----:B------:R-:W-:-:S02]  /*17180*/  SEL R51, R13, R14, P0 ;  /* 0x0000000e0d337207 */ /* 0x000fc40000000000 */
[----:B------:R-:W-:Y:S02]  /*17190*/  SEL R46, R14, R13, P0 ;  /* 0x0000000d0e2e7207 */ /* 0x000fe40000000000 */
[----:B------:R-:W-:Y:S02]  /*171a0*/  F2FP.BF16.F32.PACK_AB R30, R63, R30 ;  /* 0x0000001e3f1e723e */ /* 0x000fe400000010ff */
[----:B------:R-:W-:Y:S02]  /*171b0*/  F2FP.BF16.F32.PACK_AB R34, R55, R34 ;  /* 0x000000223722723e */ /* 0x000fe400000010ff */
[----:B------:R-:W-:Y:S02]  /*171c0*/  SEL R63, R9, R18, P0 ;  /* 0x00000012093f7207 */ /* 0x000fe40000000000 */
[----:B------:R-:W-:Y:S02]  /*171d0*/  MOV R10, R3 ;  /* 0x00000003000a7202 */ /* 0x000fe40000000f00 */
[----:B0-----:R-:W-:-:S02]  /*171e0*/  MOV R11, R50 ;  /* 0x00000032000b7202 */ /* 0x001fc40000000f00 */
[----:B------:R-:W-:Y:S02]  /*171f0*/  SEL R58, R18, R9, P0 ;  /* 0x00000009123a7207 */ /* 0x000fe40000000000 */
[----:B------:R-:W-:Y:S01]  /*17200*/  F2FP.BF16.F32.PACK_AB R31, R54, R31 ;  /* 0x0000001f361f723e */ /* 0x000fe200000010ff */
[----:B------:R-:W-:Y:S01]  /*17210*/  IMAD.WIDE R12, R229, 0x2, R10 ;  /* 0x00000002e50c7825 */ /* 0x000fe200078e020a */
[----:B------:R-:W-:Y:S02]  /*17220*/  SEL R55, R41, R48, P0 ;  /* 0x0000003029377207 */ /* 0x000fe40000000000 */
[----:B------:R-:W-:Y:S02]  /*17230*/  SEL R48, R48, R41, P0 ;  /* 0x0000002930307207 */ /* 0x000fe40000000000 */
[C---:B------:R-:W-:Y:S02]  /*17240*/  LOP3.LUT R9, R12.reuse, 0x380, RZ, 0xc0, !PT ;  /* 0x000003800c097812 */ /* 0x040fe400078ec0ff */
[----:B------:R-:W-:-:S02]  /*17250*/  IADD3 R18, P6, R12, 0x20, RZ ;  /* 0x000000200c127810 */ /* 0x000fc40007fde0ff */
[----:B------:R-:W-:Y:S02]  /*17260*/  SEL R41, R35, R38, P0 ;  /* 0x0000002623297207 */ /* 0x000fe40000000000 */
[----:B------:R-:W-:Y:S02]  /*17270*/  SEL R38, R38, R35, P0 ;  /* 0x0000002326267207 */ /* 0x000fe40000000000 */
[----:B------:R-:W-:Y:S02]  /*17280*/  SEL R35, R31, R34, P0 ;  /* 0x000000221f237207 */ /* 0x000fe40000000000 */
[----:B------:R-:W-:Y:S02]  /*17290*/  SHF.R.U64 R9, R9, 0x3, RZ ;  /* 0x0000000309097819 */ /* 0x000fe400000012ff */
[----:B------:R-:W-:Y:S01]  /*172a0*/  SEL R34, R34, R31, P0 ;  /* 0x0000001f22227207 */ /* 0x000fe20000000000 */
[----:B------:R-:W-:Y:S01]  /*172b0*/  IMAD.X R31, RZ, RZ, R13, P6 ;  /* 0x000000ffff1f7224 */ /* 0x000fe200030e060d */
[----:B------:R-:W-:-:S02]  /*172c0*/  LOP3.LUT R14, R18, 0x380, RZ, 0xc0, !PT ;  /* 0x00000380120e7812 */ /* 0x000fc400078ec0ff */
[----:B------:R-:W-:Y:S02]  /*172d0*/  F2FP.BF16.F32.PACK_AB R57, R57, R72 ;  /* 0x000000483939723e */ /* 0x000fe400000010ff */
[----:B------:R-:W-:Y:S02]  /*172e0*/  F2FP.BF16.F32.PACK_AB R64, R49, R64 ;  /* 0x000000403140723e */ /* 0x000fe400000010ff */
[----:B------:R-:W-:Y:S02]  /*172f0*/  F2FP.BF16.F32.PACK_AB R28, R69, R28 ;  /* 0x0000001c451c723e */ /* 0x000fe400000010ff */
[----:B------:R-:W-:Y:S02]  /*17300*/  F2FP.BF16.F32.PACK_AB R26, R71, R26 ;  /* 0x0000001a471a723e */ /* 0x000fe400000010ff */
[----:B------:R-:W-:Y:S02]  /*17310*/  F2FP.BF16.F32.PACK_AB R15, R78, R15 ;  /* 0x0000000f4e0f723e */ /* 0x000fe400000010ff */
[----:B------:R-:W-:-:S02]  /*17320*/  F2FP.BF16.F32.PACK_AB R20, R79, R20 ;  /* 0x000000144f14723e */ /* 0x000fc400000010ff */
[C---:B------:R-:W-:Y:S02]  /*17330*/  IADD3 R65, P1, R12.reuse, 0x40, RZ ;  /* 0x000000400c417810 */ /* 0x040fe40007f3e0ff */
[C---:B------:R-:W-:Y:S02]  /*17340*/  IADD3 R67, P2, R12.reuse, 0x60, RZ ;  /* 0x000000600c437810 */ /* 0x040fe40007f5e0ff */
[C---:B------:R-:W-:Y:S02]  /*17350*/  IADD3 R50, P3, R12.reuse, 0x4000, RZ ;  /* 0x000040000c327810 */ /* 0x040fe40007f7e0ff */
[C---:B------:R-:W-:Y:S02]  /*17360*/  IADD3 R69, P4, R12.reuse, 0x4020, RZ ;  /* 0x000040200c457810 */ /* 0x040fe40007f9e0ff */
[C---:B------:R-:W-:Y:S02]  /*17370*/  IADD3 R71, P5, R12.reuse, 0x4040, RZ ;  /* 0x000040400c477810 */ /* 0x040fe40007fbe0ff */
[----:B------:R-:W-:-:S02]  /*17380*/  IADD3 R73, P6, R12, 0x4060, RZ ;  /* 0x000040600c497810 */ /* 0x000fc40007fde0ff */
[----:B------:R-:W-:Y:S01]  /*17390*/  F2FP.BF16.F32.PACK_AB R44, R44, R89 ;  /* 0x000000592c2c723e */ /* 0x000fe200000010ff */
[----:B------:R-:W-:Y:S01]  /*173a0*/  IMAD.X R19, RZ, RZ, R13, P5 ;  /* 0x000000ffff137224 */ /* 0x000fe200028e060d */
[----:B------:R-:W-:Y:S02]  /*173b0*/  F2FP.BF16.F32.PACK_AB R45, R45, R40 ;  /* 0x000000282d2d723e */ /* 0x000fe400000010ff */
[----:B------:R-:W-:Y:S02]  /*173c0*/  F2FP.BF16.F32.PACK_AB R27, R62, R27 ;  /* 0x0000001b3e1b723e */ /* 0x000fe400000010ff */
[----:B------:R-:W-:Y:S02]  /*173d0*/  LOP3.LUT R12, R9, R12, RZ, 0x3c, !PT ;  /* 0x0000000c090c7212 */ /* 0x000fe400078e3cff */
[----:B------:R-:W-:Y:S02]  /*173e0*/  F2FP.BF16.F32.PACK_AB R36, R53, R36 ;  /* 0x000000243524723e */ /* 0x000fe400000010ff */
[----:B------:R-:W-:-:S02]  /*173f0*/  F2FP.BF16.F32.PACK_AB R32, R61, R32 ;  /* 0x000000203d20723e */ /* 0x000fc400000010ff */
[----:B------:R-:W-:Y:S02]  /*17400*/  SHF.R.U64 R9, R14, 0x3, RZ ;  /* 0x000000030e097819 */ /* 0x000fe400000012ff */
[----:B------:R-:W-:Y:S02]  /*17410*/  F2FP.BF16.F32.PACK_AB R37, R52, R37 ;  /* 0x000000253425723e */ /* 0x000fe400000010ff */
[----:B------:R-:W-:Y:S02]  /*17420*/  SEL R53, R57, R64, P0 ;  /* 0x0000004039357207 */ /* 0x000fe40000000000 */
[----:B------:R-:W-:Y:S02]  /*17430*/  SEL R61, R15, R20, P0 ;  /* 0x000000140f3d7207 */ /* 0x000fe40000000000 */
[----:B------:R-:W-:Y:S01]  /*17440*/  SEL R56, R20, R15, P0 ;  /* 0x0000000f14387207 */ /* 0x000fe20000000000 */
[----:B------:R-:W-:Y:S01]  /*17450*/  IMAD.X R15, RZ, RZ, R13, P6 ;  /* 0x000000ffff0f7224 */ /* 0x000fe200030e060d */
[----:B------:R-:W-:-:S02]  /*17460*/  SEL R64, R64, R57, P0 ;  /* 0x0000003940407207 */ /* 0x000fc40000000000 */
[----:B------:R-:W-:Y:S02]  /*17470*/  LOP3.LUT R20, R65, 0x380, RZ, 0xc0, !PT ;  /* 0x0000038041147812 */ /* 0x000fe400078ec0ff */
[----:B------:R-:W-:Y:S02]  /*17480*/  F2FP.BF16.F32.PACK_AB R33, R60, R33 ;  /* 0x000000213c21723e */ /* 0x000fe400000010ff */
[----:B------:R-:W-:Y:S02]  /*17490*/  F2FP.BF16.F32.PACK_AB R21, R76, R21 ;  /* 0x000000154c15723e */ /* 0x000fe400000010ff */
[----:B------:R-:W-:Y:S02]  /*174a0*/  F2FP.BF16.F32.PACK_AB R24, R77, R24 ;  /* 0x000000184d18723e */ /* 0x000fe400000010ff */
[----:B------:R-:W-:Y:S02]  /*174b0*/  SEL R47, R44, R45, P0 ;  /* 0x0000002d2c2f7207 */ /* 0x000fe40000000000 */
[----:B------:R-:W-:-:S02]  /*174c0*/  SEL R57, R27, R30, P0 ;  /* 0x0000001e1b397207 */ /* 0x000fc40000000000 */
[----:B------:R-:W-:Y:S01]  /*174d0*/  SEL R52, R30, R27, P0 ;  /* 0x0000001b1e347207 */ /* 0x000fe20000000000 */
[----:B------:R-:W-:Y:S01]  /*174e0*/  IMAD.X R27, RZ, RZ, R13, P2 ;  /* 0x000000ffff1b7224 */ /* 0x000fe200010e060d */
[----:B------:R-:W-:Y:S02]  /*174f0*/  SEL R44, R45, R44, P0 ;  /* 0x0000002c2d2c7207 */ /* 0x000fe40000000000 */
[----:B------:R-:W-:Y:S02]  /*17500*/  LOP3.LUT R30, R9, R18, RZ, 0x3c, !PT ;  /* 0x00000012091e7212 */ /* 0x000fe400078e3cff */
[----:B------:R-:W-:Y:S02]  /*17510*/  F2FP.BF16.F32.PACK_AB R29, R68, R29 ;  /* 0x0000001d441d723e */ /* 0x000fe400000010ff */
[----:B------:R-:W-:Y:S02]  /*17520*/  SEL R45, R37, R36, P0 ;  /* 0x00000024252d7207 */ /* 0x000fe40000000000 */
[----:B------:R-:W-:-:S02]  /*17530*/  LOP3.LUT R9, R50, 0x380, RZ, 0xc0, !PT ;  /* 0x0000038032097812 */ /* 0x000fc400078ec0ff */
[----:B------:R-:W-:Y:S02]  /*17540*/  SEL R36, R36, R37, P0 ;  /* 0x0000002524247207 */ /* 0x000fe40000000000 */
[----:B------:R-:W-:Y:S02]  /*17550*/  SHF.R.U64 R14, R20, 0x3, RZ ;  /* 0x00000003140e7819 */ /* 0x000fe400000012ff */
[----:B------:R-:W-:Y:S02]  /*17560*/  SEL R37, R33, R32, P0 ;  /* 0x0000002021257207 */ /* 0x000fe40000000000 */
[----:B------:R-:W-:Y:S02]  /*17570*/  SEL R49, R21, R24, P0 ;  /* 0x0000001815317207 */ /* 0x000fe40000000000 */
[----:B------:R-:W-:Y:S01]  /*17580*/  SEL R42, R24, R21, P0 ;  /* 0x00000015182a7207 */ /* 0x000fe20000000000 */
[----:B------:R-:W-:Y:S01]  /*17590*/  IMAD.X R21, RZ, RZ, R13, P4 ;  /* 0x000000ffff157224 */ /* 0x000fe200020e060d */
[----:B------:R-:W-:-:S02]  /*175a0*/  F2FP.BF16.F32.PACK_AB R94, R94, R97 ;  /* 0x000000615e5e723e */ /* 0x000fc400000010ff */
[----:B------:R-:W-:Y:S02]  /*175b0*/  F2FP.BF16.F32.PACK_AB R95, R92, R95 ;  /* 0x0000005f5c5f723e */ /* 0x000fe400000010ff */
[----:B------:R-:W-:Y:S02]  /*175c0*/  SEL R32, R32, R33, P0 ;  /* 0x0000002120207207 */ /* 0x000fe40000000000 */
[----:B------:R-:W-:Y:S02]  /*175d0*/  LOP3.LUT R24, R67, 0x380, RZ, 0xc0, !PT ;  /* 0x0000038043187812 */ /* 0x000fe400078ec0ff */
[----:B------:R-:W-:Y:S02]  /*175e0*/  LOP3.LUT R18, R71, 0x380, RZ, 0xc0, !PT ;  /* 0x0000038047127812 */ /* 0x000fe400078ec0ff */
[----:B------:R-:W-:Y:S02]  /*175f0*/  F2FP.BF16.F32.PACK_AB R90, R90, R93 ;  /* 0x0000005d5a5a723e */ /* 0x000fe400000010ff */
[----:B------:R-:W-:-:S02]  /*17600*/  F2FP.BF16.F32.PACK_AB R91, R88, R91 ;  /* 0x0000005b585b723e */ /* 0x000fc400000010ff */
[----:B------:R-:W-:Y:S02]  /*17610*/  SEL R33, R29, R28, P0 ;  /* 0x0000001c1d217207 */ /* 0x000fe40000000000 */
[----:B------:R-:W-:Y:S01]  /*17620*/  SEL R40, R28, R29, P0 ;  /* 0x0000001d1c287207 */ /* 0x000fe20000000000 */
[----:B------:R-:W-:Y:S01]  /*17630*/  IMAD.X R29, RZ, RZ, R13, P1 ;  /* 0x000000ffff1d7224 */ /* 0x000fe200008e060d */
[----:B------:R-:W-:Y:S02]  /*17640*/  SHF.R.U64 R9, R9, 0x3, RZ ;  /* 0x0000000309097819 */ /* 0x000fe400000012ff */
[----:B------:R-:W-:Y:S02]  /*17650*/  LOP3.LUT R28, R14, R65, RZ, 0x3c, !PT ;  /* 0x000000410e1c7212 */ /* 0x000fe400078e3cff */
[----:B------:R-:W-:Y:S02]  /*17660*/  LOP3.LUT R14, R69, 0x380, RZ, 0xc0, !PT ;  /* 0x00000380450e7812 */ /* 0x000fe400078ec0ff */
[----:B------:R-:W-:-:S02]  /*17670*/  SEL R39, R94, R95, P0 ;  /* 0x0000005f5e277207 */ /* 0x000fc40000000000 */
[----:B------:R-:W-:Y:S02]  /*17680*/  SHF.R.U64 R20, R24, 0x3, RZ ;  /* 0x0000000318147819 */ /* 0x000fe400000012ff */
[----:B------:R-:W-:Y:S02]  /*17690*/  LOP3.LUT R60, R73, 0x380, RZ, 0xc0, !PT ;  /* 0x00000380493c7812 */ /* 0x000fe400078ec0ff */
[----:B------:R-:W-:Y:S02]  /*176a0*/  SHF.R.U64 R18, R18, 0x3, RZ ;  /* 0x0000000312127819 */ /* 0x000fe400000012ff */
[----:B------:R-:W-:Y:S02]  /*176b0*/  F2FP.BF16.F32.PACK_AB R25, R70, R25 ;  /* 0x000000194619723e */ /* 0x000fe400000010ff */
[----:B------:R-:W-:Y:S02]  /*176c0*/  SEL R94, R95, R94, P0 ;  /* 0x0000005e5f5e7207 */ /* 0x000fe40000000000 */
[----:B------:R-:W-:-:S02]  /*176d0*/  SEL R43, R90, R91, P0 ;  /* 0x0000005b5a2b7207 */ /* 0x000fc40000000000 */
[----:B------:R-:W-:Y:S02]  /*176e0*/  LOP3.LUT R24, R9, R50, RZ, 0x3c, !PT ;  /* 0x0000003209187212 */ /* 0x000fe400078e3cff */
[----:B------:R-:W-:Y:S02]  /*176f0*/  SEL R90, R91, R90, P0 ;  /* 0x0000005a5b5a7207 */ /* 0x000fe40000000000 */
[----:B------:R-:W-:Y:S02]  /*17700*/  SHF.R.U64 R14, R14, 0x3, RZ ;  /* 0x000000030e0e7819 */ /* 0x000fe400000012ff */
[----:B------:R-:W-:Y:S02]  /*17710*/  SHF.R.U64 R60, R60, 0x3, RZ ;  /* 0x000000033c3c7819 */ /* 0x000fe400000012ff */
[----:B------:R-:W-:Y:S02]  /*17720*/  LOP3.LUT R18, R18, R71, RZ, 0x3c, !PT ;  /* 0x0000004712127212 */ /* 0x000fe400078e3cff */
[----:B------:R-:W-:-:S02]  /*17730*/  SEL R59, R25, R26, P0 ;  /* 0x0000001a193b7207 */ /* 0x000fc40000000000 */
[----:B------:R-:W-:Y:S01]  /*17740*/  SEL R54, R26, R25, P0 ;  /* 0x000000191a367207 */ /* 0x000fe20000000000 */
[----:B------:R-:W-:Y:S01]  /*17750*/  IMAD.X R25, RZ, RZ, R13, P3 ;  /* 0x000000ffff197224 */ /* 0x000fe200018e060d */
[----:B------:R-:W-:Y:S02]  /*17760*/  LOP3.LUT R26, R20, R67, RZ, 0x3c, !PT ;  /* 0x00000043141a7212 */ /* 0x000fe400078e3cff */
[----:B------:R-:W-:Y:S02]  /*17770*/  LOP3.LUT R20, R14, R69, RZ, 0x3c, !PT ;  /* 0x000000450e147212 */ /* 0x000fe400078e3cff */
[----:B------:R-:W-:Y:S02]  /*17780*/  LOP3.LUT R14, R60, R73, RZ, 0x3c, !PT ;  /* 0x000000493c0e7212 */ /* 0x000fe400078e3cff */
[----:B------:R-:W-:Y:S02]  /*17790*/  MOV R60, R18 ;  /* 0x00000012003c7202 */ /* 0x000fe40000000f00 */
[----:B------:R-:W-:-:S02]  /*177a0*/  MOV R62, R20 ;  /* 0x00000014003e7202 */ /* 0x000fc40000000f00 */
[----:B------:R-:W-:Y:S02]  /*177b0*/  MOV R69, R12 ;  /* 0x0000000c00457202 */ /* 0x000fe40000000f00 */
[----:B------:R-:W-:Y:S02]  /*177c0*/  MOV R21, R14 ;  /* 0x0000000e00157202 */ /* 0x000fe40000000f00 */
[----:B------:R-:W-:Y:S02]  /*177d0*/  MOV R66, R26 ;  /* 0x0000001a00427202 */ /* 0x000fe40000000f00 */
[----:B------:R-:W-:Y:S02]  /*177e0*/  MOV R65, R24 ;  /* 0x0000001800417202 */ /* 0x000fe40000000f00 */
[----:B------:R-:W-:Y:S02]  /*177f0*/  MOV R68, R30 ;  /* 0x0000001e00447202 */ /* 0x000fe40000000f00 */
[----:B------:R-:W-:-:S02]  /*17800*/  MOV R67, R28 ;  /* 0x0000001c00437202 */ /* 0x000fc40000000f00 */
[----:B------:R-:W-:Y:S02]  /*17810*/  PLOP3.LUT P1, PT, PT, PT, UP0, 0x80, 0x0 ;  /* 0x000000000000781c */ /* 0x000fe40003f2f008 */
[----:B--2---:R-:W-:Y:S01]  /*17820*/  LOP3.LUT R9, R22, 0x2, RZ, 0x3c, !PT ;  /* 0x0000000216097812 */ /* 0x004fe200078e3cff */
[----:B------:R-:W-:Y:S04]  /*17830*/  SHFL.IDX PT, R39, R39, R22, 0x1c1f ;  /* 0x001c1f1627277589 */ /* 0x000fe800000e0000 */
[----:B------:R-:W0:Y:S04]  /*17840*/  SHFL.IDX PT, R94, R94, R9, 0x1c1f ;  /* 0x001c1f095e5e7589 */ /* 0x000e2800000e0000 */
[----:B------:R-:W-:Y:S04]  /*17850*/  SHFL.IDX PT, R53, R53, R22, 0x1c1f ;  /* 0x001c1f1635357589 */ /* 0x000fe800000e0000 */
[----:B------:R-:W1:Y:S04]  /*17860*/  SHFL.IDX PT, R64, R64, R9, 0x1c1f ;  /* 0x001c1f0940407589 */ /* 0x000e6800000e0000 */
[----:B------:R-:W-:Y:S04]  /*17870*/  SHFL.IDX PT, R43, R43, R22, 0x1c1f ;  /* 0x001c1f162b2b7589 */ /* 0x000fe800000e0000 */
[----:B------:R-:W2:Y:S04]  /*17880*/  SHFL.IDX PT, R90, R90, R9, 0x1c1f ;  /* 0x001c1f095a5a7589 */ /* 0x000ea800000e0000 */
[----:B------:R-:W-:Y:S04]  /*17890*/  SHFL.IDX PT, R55, R55, R22, 0x1c1f ;  /* 0x001c1f1637377589 */ /* 0x000fe800000e0000 */
[----:B------:R-:W3:Y:S01]  /*178a0*/  SHFL.IDX PT, R48, R48, R9, 0x1c1f ;  /* 0x001c1f0930307589 */ /* 0x000ee200000e0000 */
[----:B0-----:R-:W-:-:S02]  /*178b0*/  SEL R12, R39, R94, P0 ;  /* 0x0000005e270c7207 */ /* 0x001fc40000000000 */
[----:B------:R-:W-:Y:S01]  /*178c0*/  SEL R14, R94, R39, P0 ;  /* 0x000000275e0e7207 */ /* 0x000fe20000000000 */
[----:B------:R-:W-:Y:S04]  /*178d0*/  SHFL.IDX PT, R47, R47, R22, 0x1c1f ;  /* 0x001c1f162f2f7589 */ /* 0x000fe800000e0000 */
[----:B------:R-:W-:Y:S01]  /*178e0*/  SHFL.IDX PT, R45, R45, R22, 0x1c1f ;  /* 0x001c1f162d2d7589 */ /* 0x000fe200000e0000 */
[----:B-1----:R-:W-:Y:S02]  /*178f0*/  SEL R13, R53, R64, P0 ;  /* 0x00000040350d7207 */ /* 0x002fe40000000000 */
[----:B------:R-:W-:Y:S01]  /*17900*/  SEL R15, R64, R53, P0 ;  /* 0x00000035400f7207 */ /* 0x000fe20000000000 */
[----:B------:R-:W0:Y:S04]  /*17910*/  SHFL.IDX PT, R44, R44, R9, 0x1c1f ;  /* 0x001c1f092c2c7589 */ /* 0x000e2800000e0000 */
[----:B------:R-:W-:Y:S01]  /*17920*/  SHFL.IDX PT, R41, R41, R22, 0x1c1f ;  /* 0x001c1f1629297589 */ /* 0x000fe200000e0000 */
[----:B--2---:R-:W-:-:S02]  /*17930*/  SEL R24, R43, R90, P0 ;  /* 0x0000005a2b187207 */ /* 0x004fc40000000000 */
[----:B------:R-:W-:Y:S01]  /*17940*/  SEL R26, R90, R43, P0 ;  /* 0x0000002b5a1a7207 */ /* 0x000fe20000000000 */
[----:B------:R-:W1:Y:S04]  /*17950*/  SHFL.IDX PT, R36, R36, R9, 0x1c1f ;  /* 0x001c1f0924247589 */ /* 0x000e6800000e0000 */
[----:B------:R-:W-:Y:S01]  /*17960*/  SHFL.IDX PT, R35, R35, R22, 0x1c1f ;  /* 0x001c1f1623237589 */ /* 0x000fe200000e0000 */
[----:B---3--:R-:W-:Y:S02]  /*17970*/  SEL R25, R55, R48, P0 ;  /* 0x0000003037197207 */ /* 0x008fe40000000000 */
[----:B------:R-:W-:Y:S01]  /*17980*/  SEL R27, R48, R55, P0 ;  /* 0x00000037301b7207 */ /* 0x000fe20000000000 */
[----:B------:R-:W2:Y:S04]  /*17990*/  SHFL.IDX PT, R38, R38, R9, 0x1c1f ;  /* 0x001c1f0926267589 */ /* 0x000ea800000e0000 */
[----:B------:R1:W3:Y:S04]  /*179a0*/  SHFL.IDX PT, R50, R34, R9, 0x1c1f ;  /* 0x001c1f0922327589 */ /* 0x0002e800000e0000 */
[----:B------:R-:W-:Y:S01]  /*179b0*/  SHFL.IDX PT, R37, R37, R22, 0x1c1f ;  /* 0x001c1f1625257589 */ /* 0x000fe200000e0000 */
[----:B0-----:R-:W-:-:S02]  /*179c0*/  SEL R28, R47, R44, P0 ;  /* 0x0000002c2f1c7207 */ /* 0x001fc40000000000 */
[----:B------:R-:W-:Y:S01]  /*179d0*/  SEL R30, R44, R47, P0 ;  /* 0x0000002f2c1e7207 */ /* 0x000fe20000000000 */
[----:B------:R0:W4:Y:S04]  /*179e0*/  SHFL.IDX PT, R18, R32, R9, 0x1c1f ;  /* 0x001c1f0920127589 */ /* 0x00012800000e0000 */
[----:B------:R3:W-:Y:S01]  /*179f0*/  SHFL.IDX PT, R19, R33, R22, 0x1c1f ;  /* 0x001c1f1621137589 */ /* 0x0007e200000e0000 */
[----:B-1----:R-:W-:-:S03]  /*17a00*/  SEL R34, R36, R45, P0 ;  /* 0x0000002d24227207 */ /* 0x002fc60000000000 */
[----:B------:R-:W-:Y:S01]  /*17a10*/  SHFL.IDX PT, R57, R57, R22, 0x1c1f ;  /* 0x001c1f1639397589 */ /* 0x000fe200000e0000 */
[----:B0-----:R-:W-:-:S03]  /*17a20*/  SEL R32, R45, R36, P0 ;  /* 0x000000242d207207 */ /* 0x001fc60000000000 */
[----:B------:R-:W0:Y:S01]  /*17a30*/  SHFL.IDX PT, R40, R40, R9, 0x1c1f ;  /* 0x001c1f0928287589 */ /* 0x000e2200000e0000 */
[----:B--2---:R-:W-:Y:S02]  /*17a40*/  SEL R29, R41, R38, P0 ;  /* 0x00000026291d7207 */ /* 0x004fe40000000000 */
[----:B------:R-:W-:Y:S01]  /*17a50*/  SEL R31, R38, R41, P0 ;  /* 0x00000029261f7207 */ /* 0x000fe20000000000 */
[----:B------:R-:W1:Y:S01]  /*17a60*/  SHFL.IDX PT, R52, R52, R9, 0x1c1f ;  /* 0x001c1f0934347589 */ /* 0x000e6200000e0000 */
[----:B---3--:R-:W-:Y:S02]  /*17a70*/  SEL R33, R35, R50, P0 ;  /* 0x0000003223217207 */ /* 0x008fe40000000000 */
[----:B------:R-:W-:Y:S01]  /*17a80*/  SEL R35, R50, R35, P0 ;  /* 0x0000002332237207 */ /* 0x000fe20000000000 */
[----:B------:R-:W-:Y:S04]  /*17a90*/  SHFL.IDX PT, R49, R49, R22, 0x1c1f ;  /* 0x001c1f1631317589 */ /* 0x000fe800000e0000 */
[----:B------:R-:W-:Y:S01]  /*17aa0*/  SHFL.IDX PT, R59, R59, R22, 0x1c1f ;  /* 0x001c1f163b3b7589 */ /* 0x000fe200000e0000 */
[----:B----4-:R-:W-:-:S02]  /*17ab0*/  SEL R36, R37, R18, P0 ;  /* 0x0000001225247207 */ /* 0x010fc40000000000 */
[----:B------:R-:W-:Y:S01]  /*17ac0*/  SEL R38, R18, R37, P0 ;  /* 0x0000002512267207 */ /* 0x000fe20000000000 */
[----:B------:R-:W-:Y:S04]  /*17ad0*/  SHFL.IDX PT, R42, R42, R9, 0x1c1f ;  /* 0x001c1f092a2a7589 */ /* 0x000fe800000e0000 */
[----:B------:R-:W2:Y:S01]  /*17ae0*/  SHFL.IDX PT, R54, R54, R9, 0x1c1f ;  /* 0x001c1f0936367589 */ /* 0x000ea200000e0000 */
[----:B------:R-:W-:Y:S01]  /*17af0*/  BAR.SYNC.DEFER_BLOCKING 0x1, 0x100 ;  /* 0x0044000000007b1d */ /* 0x000fe20000010000 */
[----:B0-----:R-:W-:Y:S02]  /*17b00*/  SEL R44, R19, R40, P0 ;  /* 0x00000028132c7207 */ /* 0x001fe40000000000 */
[----:B-1----:R-:W-:Y:S02]  /*17b10*/  SEL R37, R57, R52, P0 ;  /* 0x0000003439257207 */ /* 0x002fe40000000000 */
[----:B------:R-:W-:Y:S01]  /*17b20*/  SEL R39, R52, R57, P0 ;  /* 0x0000003934277207 */ /* 0x000fe20000000000 */
[----:B------:R-:W-:Y:S04]  /*17b30*/  SHFL.IDX PT, R51, R51, R22, 0x1c1f ;  /* 0x001c1f1633337589 */ /* 0x000fe800000e0000 */
[----:B------:R-:W-:Y:S04]  /*17b40*/  SHFL.IDX PT, R61, R61, R22, 0x1c1f ;  /* 0x001c1f163d3d7589 */ /* 0x000fe800000e0000 */
[----:B------:R0:W1:Y:S04]  /*17b50*/  SHFL.IDX PT, R20, R46, R9, 0x1c1f ;  /* 0x001c1f092e147589 */ /* 0x00006800000e0000 */
[----:B------:R-:W3:Y:S01]  /*17b60*/  SHFL.IDX PT, R56, R56, R9, 0x1c1f ;  /* 0x001c1f0938387589 */ /* 0x000ee200000e0000 */
[----:B--2---:R-:W-:-:S02]  /*17b70*/  SEL R45, R59, R54, P0 ;  /* 0x000000363b2d7207 */ /* 0x004fc40000000000 */
[----:B------:R-:W-:Y:S01]  /*17b80*/  SEL R47, R54, R59, P0 ;  /* 0x0000003b362f7207 */ /* 0x000fe20000000000 */
[----:B------:R-:W-:Y:S01]  /*17b90*/  SHFL.IDX PT, R63, R63, R22, 0x1c1f ;  /* 0x001c1f163f3f7589 */ /* 0x000fe200000e0000 */
[----:B0-----:R-:W-:-:S03]  /*17ba0*/  SEL R46, R40, R19, P0 ;  /* 0x00000013282e7207 */ /* 0x001fc60000000000 */
[----:B------:R-:W0:Y:S01]  /*17bb0*/  SHFL.IDX PT, R58, R58, R9, 0x1c1f ;  /* 0x001c1f093a3a7589 */ /* 0x000e2200000e0000 */
[----:B------:R-:W-:Y:S02]  /*17bc0*/  SEL R40, R49, R42, P0 ;  /* 0x0000002a31287207 */ /* 0x000fe40000000000 */
[----:B------:R-:W-:Y:S01]  /*17bd0*/  SEL R42, R42, R49, P0 ;  /* 0x000000312a2a7207 */ /* 0x000fe20000000000 */
[----:B------:R2:W-:Y:S04]  /*17be0*/  STSM.16.M88.4 [R69], R12 ;  /* 0x0000000c45007844 */ /* 0x0005e80000000200 */
[----:B------:R4:W-:Y:S01]  /*17bf0*/  STSM.16.M88.4 [R68], R24 ;  /* 0x0000001844007844 */ /* 0x0009e20000000200 */
[----:B-1----:R-:W-:-:S03]  /*17c00*/  SEL R48, R51, R20, P0 ;  /* 0x0000001433307207 */ /* 0x002fc60000000000 */
[----:B------:R4:W-:Y:S01]  /*17c10*/  STSM.16.M88.4 [R67], R28 ;  /* 0x0000001c43007844 */ /* 0x0009e20000000200 */
[----:B------:R-:W-:Y:S02]  /*17c20*/  SEL R50, R20, R51, P0 ;  /* 0x0000003314327207 */ /* 0x000fe40000000000 */
[----:B---3--:R-:W-:Y:S01]  /*17c30*/  SEL R41, R61, R56, P0 ;  /* 0x000000383d297207 */ /* 0x008fe20000000000 */
[----:B------:R4:W-:Y:S01]  /*17c40*/  STSM.16.M88.4 [R66], R32 ;  /* 0x0000002042007844 */ /* 0x0009e20000000200 */
[----:B------:R-:W-:Y:S01]  /*17c50*/  SEL R43, R56, R61, P0 ;  /* 0x0000003d382b7207 */ /* 0x000fe20000000000 */
[----:B--2---:R-:W-:Y:S02]  /*17c60*/  IMAD.U32 R12, RZ, RZ, UR4 ;  /* 0x00000004ff0c7e24 */ /* 0x004fe4000f8e00ff */
[----:B------:R4:W-:Y:S01]  /*17c70*/  STSM.16.M88.4 [R65], R36 ;  /* 0x0000002441007844 */ /* 0x0009e20000000200 */
[----:B------:R-:W-:Y:S01]  /*17c80*/  IMAD.U32 R13, RZ, RZ, UR5 ;  /* 0x00000005ff0d7e24 */ /* 0x000fe2000f8e00ff */
[----:B------:R-:W-:Y:S01]  /*17c90*/  ULDC.64 UR4, c[0x0][0xbe0] ;  /* 0x0002f80000047ab9 */ /* 0x000fe20000000a00 */
[----:B0-----:R-:W-:Y:S01]  /*17ca0*/  SEL R49, R63, R58, P0 ;  /* 0x0000003a3f317207 */ /* 0x001fe20000000000 */
[----:B------:R4:W-:Y:S01]  /*17cb0*/  STSM.16.M88.4 [R62], R44 ;  /* 0x0000002c3e007844 */ /* 0x0009e20000000200 */
[----:B------:R-:W-:-:S03]  /*17cc0*/  SEL R51, R58, R63, P0 ;  /* 0x0000003f3a337207 */ /* 0x000fc60000000000 */
[----:B------:R4:W-:Y:S04]  /*17cd0*/  STSM.16.M88.4 [R60], R40 ;  /* 0x000000283c007844 */ /* 0x0009e80000000200 */
[----:B------:R4:W-:Y:S01]  /*17ce0*/  STSM.16.M88.4 [R21], R48 ;  /* 0x0000003015007844 */ /* 0x0009e20000000200 */
[----:B------:R-:W-:Y:S01]  /*17cf0*/  UISETP.NE.U32.AND UP1, UPT, UR4, URZ, UPT ;  /* 0x0000003f0400728c */ /* 0x000fe2000bf25070 */
[----:B------:R-:W-:Y:S03]  /*17d00*/  BAR.SYNC.DEFER_BLOCKING 0x1, 0x100 ;  /* 0x0044000000007b1d */ /* 0x000fe60000010000 */
[----:B------:R-:W-:-:S05]  /*17d10*/  UISETP.NE.AND.EX UP1, UPT, UR5, URZ, UPT, UP1 ;  /* 0x0000003f0500728c */ /* 0x000fca000bf25310 */
[----:B------:R-:W0:Y:S01]  /*17d20*/  LDC R20, c[0x0][0xa88] ;  /* 0x0002a200ff147b82 */ /* 0x000e220000000800 */
[----:B------:R-:W-:-:S05]  /*17d30*/  PLOP3.LUT P0, PT, PT, PT, UP1, 0x80, 0x0 ;  /* 0x000000000000781c */ /* 0x000fca0003f0f018 */
[----:B------:R-:W-:Y:S02]  /*17d40*/  @UP1 ULDC.64 UR6, c[0x0][0xbe0] ;  /* 0x0002f80000061ab9 */ /* 0x000fe40000000a00 */
[----:B------:R-:W-:-:S06]  /*17d50*/  @UP1 UIMAD.WIDE UR6, UR36, 0x4, UR6 ;  /* 0x00000004240618a5 */ /* 0x000fcc000f8e0206 */
[----:B------:R-:W-:Y:S02]  /*17d60*/  IMAD.U32 R14, RZ, RZ, UR6 ;  /* 0x00000006ff0e7e24 */ /* 0x000fe4000f8e00ff */
[----:B------:R-:W-:Y:S01]  /*17d70*/  IMAD.U32 R15, RZ, RZ, UR7 ;  /* 0x00000007ff0f7e24 */ /* 0x000fe2000f8e00ff */
[----:B------:R-:W2:Y:S01]  /*17d80*/  @P1 LDG.E R9, desc[UR50][R12.64] ;  /* 0x000000320c091981 */ /* 0x000ea2000c1e1900 */
[----:B------:R-:W-:-:S03]  /*17d90*/  UMOV UR4, URZ ;  /* 0x0000003f00047c82 */ /* 0x000fc60008000000 */
[----:B0-----:R4:W5:Y:S01]  /*17da0*/  @P0 LDG.E R20, desc[UR50][R14.64] ;  /* 0x000000320e140981 */ /* 0x001962000c1e1900 */
[----:B--2---:R-:W-:Y:S01]  /*17db0*/  @P1 R2UR UR4, R9 ;  /* 0x00000000090412ca */ /* 0x004fe200000e0000 */
[----:B----4-:R-:W-:-:S14]  /*17dc0*/  @P0 BRA `(.L_x_1006) ;  /* 0x0000000000100947 */ /* 0x010fdc0003800000 */
[----:B------:R-:W-:Y:S05]  /*17dd0*/  @!P1 BRA `(.L_x_1006) ;  /* 0x00000000000c9947 */ /* 0x000fea0003800000 */
[----:B------:R-:W2:Y:S04]  /*17de0*/  LDG.E R9, desc[UR50][R12.64] ;  /* 0x000000320c097981 */ /* 0x000ea8000c1e1900 */
[----:B-----5:R-:W2:Y:S02]  /*17df0*/  LDG.E R20, desc[UR50][R12.64+0x4] ;  /* 0x000004320c147981 */ /* 0x020ea4000c1e1900 */
[----:B--2---:R-:W-:-:S07]  /*17e00*/  IMAD.IADD R20, R20, 0x1, -R9 ;  /* 0x0000000114147824 */ /* 0x004fce00078e0a09 */
.L_x_1006:
[----:B------:R-:W-:Y:S01]  /*17e10*/  USHF.R.S32.HI UR9, URZ, 0x1f, UR42 ;  /* 0x0000001f3f097899 */ /* 0x000fe2000801142a */
[----:B------:R-:W-:Y:S01]  /*17e20*/  IMAD R9, R4, 0x40, R0 ;  /* 0x0000004004097824 */ /* 0x000fe200078e0200 */
[----:B------:R-:W-:Y:S01]  /*17e30*/  ULDC.64 UR10, c[0x0][0xb70] ;  /* 0x0002dc00000a7ab9 */ /* 0x000fe20000000a00 */
[----:B------:R-:W-:Y:S01]  /*17e40*/  USHF.R.S32.HI UR5, URZ, 0x1f, UR4 ;  /* 0x0000001f3f057899 */ /* 0x000fe20008011404 */
[----:B------:R-:W-:Y:S01]  /*17e50*/  LEA.HI R8, R8, R7, RZ, 0x7 ;  /* 0x0000000708087211 */ /* 0x000fe200078f38ff */
[----:B------:R-:W-:Y:S01]  /*17e60*/  UIMAD UR8, UR9, UR10, URZ ;  /* 0x0000000a090872a4 */ /* 0x000fe2000f8e023f */
[----:B------:R-:W-:Y:S01]  /*17e70*/  IMAD.WIDE R10, R9, 0x2, R10 ;  /* 0x00000002090a7825 */ /* 0x000fe200078e020a */
[----:B------:R-:W-:Y:S01]  /*17e80*/  USHF.R.S32.HI UR13, URZ, 0x1f, UR36 ;  /* 0x0000001f3f0d7899 */ /* 0x000fe20008011424 */
[----:B------:R-:W-:Y:S01]  /*17e90*/  LOP3.LUT R12, R8, 0xffffff80, RZ, 0xc0, !PT ;  /* 0xffffff80080c7812 */ /* 0x000fe200078ec0ff */
[----:B------:R-:W-:Y:S01]  /*17ea0*/  UIMAD.WIDE.U32 UR6, UR42, UR10, UR4 ;  /* 0x0000000a2a0672a5 */ /* 0x000fe2000f8e0004 */
[----:B------:R-:W-:Y:S01]  /*17eb0*/  IMAD R13, R23, 0x80, R228 ;  /* 0x00000080170d7824 */ /* 0x000fe200078e02e4 */
[----:B------:R-:W-:Y:S01]  /*17ec0*/  UIMAD UR8, UR42, UR11, UR8 ;  /* 0x0000000b2a0872a4 */ /* 0x000fe2000f8e0208 */
[C---:B------:R-:W-:Y:S01]  /*17ed0*/  IADD3 R25, P2, R10.reuse, 0x2000, RZ ;  /* 0x000020000a197810 */ /* 0x040fe20007f5e0ff */
[----:B------:R-:W-:Y:S01]  /*17ee0*/  USEL UR13, UR13, URZ, !UP0 ;  /* 0x0000003f0d0d7287 */ /* 0x000fe2000c000000 */
[----:B------:R-:W-:Y:S01]  /*17ef0*/  IADD3 R33, P1, R10, 0x1000, RZ ;  /* 0x000010000a217810 */ /* 0x000fe20007f3e0ff */
[----:B------:R-:W-:Y:S01]  /*17f00*/  ULDC.64 UR10, c[0x0][0xb78] ;  /* 0x0002de00000a7ab9 */ /* 0x000fe20000000a00 */
[----:B------:R-:W-:Y:S01]  /*17f10*/  UIADD3 UR7, UR7, UR8, URZ ;  /* 0x0000000807077290 */ /* 0x000fe2000fffe03f */
[----:B------:R-:W-:Y:S01]  /*17f20*/  SHF.R.S32.HI R8, RZ, 0x1f, R13 ;  /* 0x0000001fff087819 */ /* 0x000fe2000001140d */
[----:B------:R-:W-:Y:S01]  /*17f30*/  USEL UR12, UR36, URZ, !UP0 ;  /* 0x0000003f240c7287 */ /* 0x000fe2000c000000 */
[----:B------:R-:W-:Y:S01]  /*17f40*/  LOP3.LUT R24, R25, 0x380, RZ, 0xc0, !PT ;  /* 0x0000038019187812 */ /* 0x000fe200078ec0ff */
[----:B------:R-:W-:Y:S01]  /*17f50*/  UIMAD UR8, UR13, UR10, URZ ;  /* 0x0000000a0d0872a4 */ /* 0x000fe2000f8e023f */
[----:B------:R-:W-:Y:S01]  /*17f60*/  LOP3.LUT R32, R33, 0x380, RZ, 0xc0, !PT ;  /* 0x0000038021207812 */ /* 0x000fe200078ec0ff */
[----:B------:R-:W-:Y:S01]  /*17f70*/  UIMAD.WIDE.U32 UR6, UR12, UR10, UR6 ;  /* 0x0000000a0c0672a5 */ /* 0x000fe2000f8e0006 */
[----:B------:R-:W-:Y:S01]  /*17f80*/  IMAD.IADD R12, R7, 0x1, -R12 ;  /* 0x00000001070c7824 */ /* 0x000fe200078e0a0c */
[----:B------:R-:W-:Y:S01]  /*17f90*/  UIMAD UR8, UR12, UR11, UR8 ;  /* 0x0000000b0c0872a4 */ /* 0x000fe2000f8e0208 */
[----:B------:R-:W-:Y:S01]  /*17fa0*/  SHF.R.U64 R24, R24, 0x3, RZ ;  /* 0x0000000318187819 */ /* 0x000fe200000012ff */
[----:B------:R-:W-:Y:S01]  /*17fb0*/  VIADD R7, R13, 0x8 ;  /* 0x000000080d077836 */ /* 0x000fe20000000000 */
[----:B------:R-:W-:-:S02]  /*17fc0*/  SHF.R.U64 R32, R32, 0x3, RZ ;  /* 0x0000000320207819 */ /* 0x000fc400000012ff */
[----:B------:R-:W-:Y:S01]  /*17fd0*/  IADD3 R9, P0, R13, UR6, RZ ;  /* 0x000000060d097c10 */ /* 0x000fe2000ff1e0ff */
[----:B------:R-:W-:Y:S01]  /*17fe0*/  IMAD.U32 R15, RZ, RZ, UR8 ;  /* 0x00000008ff0f7e24 */ /* 0x000fe2000f8e00ff */
[----:B------:R-:W-:Y:S01]  /*17ff0*/  LOP3.LUT R24, R24, R25, RZ, 0x3c, !PT ;  /* 0x0000001918187212 */ /* 0x000fe200078e3cff */
[--C-:B------:R-:W-:Y:S01]  /*18000*/  IMAD.X R25, RZ, RZ, R11.reuse, P2 ;  /* 0x000000ffff197224 */ /* 0x100fe200010e060b */
[----:B------:R-:W-:Y:S01]  /*18010*/  LOP3.LUT R32, R32, R33, RZ, 0x3c, !PT ;  /* 0x0000002120207212 */ /* 0x000fe200078e3cff */
[----:B------:R-:W-:Y:S01]  /*18020*/  IMAD.X R33, RZ, RZ, R11, P1 ;  /* 0x000000ffff217224 */ /* 0x000fe200008e060b */
[----:B------:R-:W-:Y:S01]  /*18030*/  IADD3.X R8, R8, UR7, R15, P0, !PT ;  /* 0x0000000708087c10 */ /* 0x000fe200087fe40f */
[----:B------:R-:W-:Y:S01]  /*18040*/  ULDC.64 UR6, c[0x0][0xb40] ;  /* 0x0002d00000067ab9 */ /* 0x000fe20000000a00 */
[----:B------:R-:W-:Y:S02]  /*18050*/  LOP3.LUT P0, RZ, R12, 0x3, RZ, 0xc0, !PT ;  /* 0x000000030cff7812 */ /* 0x000fe4000780c0ff */
[----:B------:R-:W-:-:S02]  /*18060*/  LEA R18, P3, R9, UR6, 0x2 ;  /* 0x0000000609127c11 */ /* 0x000fc4000f8610ff */
[C---:B------:R-:W-:Y:S02]  /*18070*/  IADD3 R41, P5, R10.reuse, 0x4000, RZ ;  /* 0x000040000a297810 */ /* 0x040fe40007fbe0ff */
[----:B------:R-:W-:Y:S01]  /*18080*/  LEA.HI.X R19, R9, UR7, R8, 0x2, P3 ;  /* 0x0000000709137c11 */ /* 0x000fe200098f1408 */
[----:B------:R-:W-:Y:S01]  /*18090*/  ULDC.64 UR6, c[0x0][0xaa0] ;  /* 0x0002a80000067ab9 */ /* 0x000fe20000000a00 */
[C---:B------:R-:W-:Y:S02]  /*180a0*/  IADD3 R9, P6, R10.reuse, 0x3000, RZ ;  /* 0x000030000a097810 */ /* 0x040fe40007fde0ff */
[C---:B------:R-:W-:Y:S02]  /*180b0*/  IADD3 R45, P4, R10.reuse, 0x5000, RZ ;  /* 0x000050000a2d7810 */ /* 0x040fe40007f9e0ff */
[C---:B------:R-:W-:Y:S02]  /*180c0*/  IADD3 R29, P3, R10.reuse, 0x6000, RZ ;  /* 0x000060000a1d7810 */ /* 0x040fe40007f7e0ff */
[----:B------:R-:W-:-:S02]  /*180d0*/  IADD3 R12, P2, R10, 0x7000, RZ ;  /* 0x000070000a0c7810 */ /* 0x000fc40007f5e0ff */
[-C--:B-----5:R-:W-:Y:S02]  /*180e0*/  ISETP.GE.OR P1, PT, R13, R20.reuse, P0 ;  /* 0x000000140d00720c */ /* 0x0a0fe40000726670 */
[----:B------:R-:W-:Y:S01]  /*180f0*/  ISETP.GE.OR P0, PT, R7, R20, P0 ;  /* 0x000000140700720c */ /* 0x000fe20000706670 */
[----:B------:R-:W-:Y:S01]  /*18100*/  IMAD.X R13, RZ, RZ, R11, P2 ;  /* 0x000000ffff0d7224 */ /* 0x000fe200010e060b */
[----:B------:R-:W-:Y:S02]  /*18110*/  LOP3.LUT R8, R9, 0x380, RZ, 0xc0, !PT ;  /* 0x0000038009087812 */ /* 0x000fe400078ec0ff */
[----:B------:R-:W-:Y:S02]  /*18120*/  LOP3.LUT R40, R41, 0x380, RZ, 0xc0, !PT ;  /* 0x0000038029287812 */ /* 0x000fe400078ec0ff */
[----:B------:R-:W-:Y:S02]  /*18130*/  LOP3.LUT R44, R45, 0x380, RZ, 0xc0, !PT ;  /* 0x000003802d2c7812 */ /* 0x000fe400078ec0ff */
[----:B------:R-:W-:-:S02]  /*18140*/  LOP3.LUT R28, R29, 0x380, RZ, 0xc0, !PT ;  /* 0x000003801d1c7812 */ /* 0x000fc400078ec0ff */
[----:B------:R-:W-:Y:S01]  /*18150*/  LOP3.LUT R37, R10, 0x380, RZ, 0xc0, !PT ;  /* 0x000003800a257812 */ /* 0x000fe200078ec0ff */
[----:B------:R-:W-:Y:S01]  /*18160*/  UIMAD UR5, UR5, UR6, URZ ;  /* 0x00000006050572a4 */ /* 0x000fe2000f8e023f */
[----:B------:R-:W-:Y:S01]  /*18170*/  LOP3.LUT R7, R12, 0x380, RZ, 0xc0, !PT ;  /* 0x000003800c077812 */ /* 0x000fe200078ec0ff */
[----:B------:R0:W-:Y:S01]  /*18180*/  @!P1 STG.E desc[UR50][R18.64], R6 ;  /* 0x0000000612009986 */ /* 0x0001e2000c101932 */
[----:B------:R-:W-:Y:S02]  /*18190*/  SHF.R.U64 R8, R8, 0x3, RZ ;  /* 0x0000000308087819 */ /* 0x000fe400000012ff */
[----:B------:R-:W-:Y:S01]  /*181a0*/  SHF.R.U64 R40, R40, 0x3, RZ ;  /* 0x0000000328287819 */ /* 0x000fe200000012ff */
[----:B------:R1:W-:Y:S01]  /*181b0*/  @!P0 STG.E desc[UR50][R18.64+0x20], R5 ;  /* 0x0000200512008986 */ /* 0x0003e2000c101932 */
[----:B------:R-:W-:Y:S02]  /*181c0*/  SHF.R.U64 R44, R44, 0x3, RZ ;  /* 0x000000032c2c7819 */ /* 0x000fe400000012ff */
[----:B------:R-:W-:Y:S01]  /*181d0*/  SHF.R.U64 R28, R28, 0x3, RZ ;  /* 0x000000031c1c7819 */ /* 0x000fe200000012ff */
[----:B------:R-:W5:Y:S01]  /*181e0*/  LD.E.128 R32, desc[UR50][R32.64] ;  /* 0x0000003220207980 */ /* 0x000f62000c101d00 */
[----:B------:R-:W-:-:S02]  /*181f0*/  SHF.R.U64 R37, R37, 0x3, RZ ;  /* 0x0000000325257819 */ /* 0x000fc400000012ff */
[----:B------:R-:W-:Y:S01]  /*18200*/  SHF.R.U64 R7, R7, 0x3, RZ ;  /* 0x0000000307077819 */ /* 0x000fe200000012ff */
[--C-:B0-----:R-:W-:Y:S01]  /*18210*/  IMAD.MOV.U32 R6, RZ, RZ, R0.reuse ;  /* 0x000000ffff067224 */ /* 0x101fe200078e0000 */
[----:B------:R-:W-:Y:S01]  /*18220*/  LOP3.LUT R8, R8, R9, RZ, 0x3c, !PT ;  /* 0x0000000908087212 */ /* 0x000fe200078e3cff */
[--C-:B------:R-:W-:Y:S01]  /*18230*/  IMAD.X R9, RZ, RZ, R11.reuse, P6 ;  /* 0x000000ffff097224 */ /* 0x100fe200030e060b */
        /* <DEDUP_REMOVED lines=9> */
[----:B-1----:R-:W-:Y:S01]  /*182d0*/  IMAD.U32 R5, RZ, RZ, UR6 ;  /* 0x00000006ff057e24 */ /* 0x002fe2000f8e00ff */
[----:B------:R-:W-:Y:S01]  /*182e0*/  SHF.R.S32.HI R7, RZ, 0x1f, R0 ;  /* 0x0000001fff077819 */ /* 0x000fe20000011400 */
[----:B------:R-:W5:Y:S01]  /*182f0*/  LD.E.128 R24, desc[UR50][R24.64] ;  /* 0x0000003218187980 */ /* 0x000f62000c101d00 */
        /* <DEDUP_REMOVED lines=8> */
[----:B------:R-:W5:Y:S01]  /*18380*/  LD.E.128 R12, desc[UR50][R12.64] ;  /* 0x000000320c0c7980 */ /* 0x000f62000c101d00 */
[----:B------:R-:W-:Y:S01]  /*18390*/  UIMAD UR4, UR9, UR6, URZ ;  /* 0x00000006090472a4 */ /* 0x000fe2000f8e023f */
[----:B------:R-:W-:Y:S01]  /*183a0*/  @!PT LDS RZ, [RZ] ;  /* 0x00000000fffff984 */ /* 0x000fe20000000800 */
[----:B------:R-:W-:Y:S01]  /*183b0*/  @!PT LDS RZ, [RZ] ;  /* 0x00000000fffff984 */ /* 0x000fe20000000800 */
[----:B------:R-:W-:Y:S01]  /*183c0*/  @!PT LDS RZ, [RZ] ;  /* 0x00000000fffff984 */ /* 0x000fe20000000800 */
[----:B------:R-:W-:Y:S01]  /*183d0*/  @!PT LDS RZ, [RZ] ;  /* 0x00000000fffff984 */ /* 0x000fe20000000800 */
[----:B------:R0:W-:Y:S06]  /*183e0*/  MEMBAR.ALL.CTA ;  /* 0x0000000000007992 */ /* 0x0001ec0000008000 */
[----:B0-----:R-:W0:Y:S01]  /*183f0*/  FENCE.VIEW.ASYNC.S ;  /* 0x00000000000073c6 */ /* 0x001e220000000000 */
[----:B------:R-:W-:-:S02]  /*18400*/  VIADD R7, R7, UR5 ;  /* 0x0000000507077c36 */ /* 0x000fc40008000000 */
[----:B------:R-:W-:Y:S01]  /*18410*/  IMAD.U32 R19, RZ, RZ, UR6 ;  /* 0x00000006ff137e24 */ /* 0x000fe2000f8e00ff */
[----:B------:R-:W-:Y:S01]  /*18420*/  UIMAD UR4, UR42, UR7, UR4 ;  /* 0x000000072a0472a4 */ /* 0x000fe2000f8e0204 */
[----:B------:R-:W-:Y:S02]  /*18430*/  IMAD R20, R23, -0x80, R20 ;  /* 0xffffff8017147824 */ /* 0x000fe400078e0214 */
[C---:B------:R-:W-:Y:S01]  /*18440*/  VIADD R5, R4.reuse, 0x20 ;  /* 0x0000002004057836 */ /* 0x040fe20000000000 */
[----:B------:R-:W-:Y:S01]  /*18450*/  ULDC.64 UR6, c[0x0][0xae8] ;  /* 0x0002ba0000067ab9 */ /* 0x000fe20000000a00 */
[----:B------:R-:W-:Y:S01]  /*18460*/  IMAD.WIDE.U32 R6, R19, UR42, R6 ;  /* 0x0000002a13067c25 */ /* 0x000fe2000f8e0006 */
[CC--:B------:R-:W-:Y:S02]  /*18470*/  ISETP.GE.AND P2, PT, R4.reuse, R20.reuse, PT ;  /* 0x000000140400720c */ /* 0x0c0fe40003f46270 */
[----:B------:R-:W-:Y:S01]  /*18480*/  ISETP.GE.AND P4, PT, R5, R20, PT ;  /* 0x000000140500720c */ /* 0x000fe20003f86270 */
[----:B------:R-:W-:-:S02]  /*18490*/  VIADD R5, R4, 0x40 ;  /* 0x0000004004057836 */ /* 0x000fc40000000000 */
[----:B------:R-:W-:Y:S01]  /*184a0*/  VIADD R7, R7, UR4 ;  /* 0x0000000407077c36 */ /* 0x000fe20008000000 */
[----:B------:R-:W-:Y:S01]  /*184b0*/  UIMAD UR4, UR13, UR6, URZ ;  /* 0x000000060d0472a4 */ /* 0x000fe2000f8e023f */
[----:B------:R-:W-:Y:S02]  /*184c0*/  VIADD R18, R4, 0x60 ;  /* 0x0000006004127836 */ /* 0x000fe40000000000 */
[----:B------:R-:W-:Y:S01]  /*184d0*/  VIADD R3, R3, 0x2e820 ;  /* 0x0002e82003037836 */ /* 0x000fe20000000000 */
[-C--:B------:R-:W-:Y:S01]  /*184e0*/  ISETP.GE.AND P0, PT, R5, R20.reuse, PT ;  /* 0x000000140500720c */ /* 0x080fe20003f06270 */
[----:B------:R-:W-:Y:S01]  /*184f0*/  IMAD.U32 R19, RZ, RZ, UR6 ;  /* 0x00000006ff137e24 */ /* 0x000fe2000f8e00ff */
[----:B------:R-:W-:Y:S01]  /*18500*/  SHF.R.S32.HI R5, RZ, 0x1f, R4 ;  /* 0x0000001fff057819 */ /* 0x000fe20000011404 */
[----:B------:R-:W-:Y:S01]  /*18510*/  UIMAD UR4, UR12, UR7, UR4 ;  /* 0x000000070c0472a4 */ /* 0x000fe2000f8e0204 */
[----:B------:R-:W-:Y:S01]  /*18520*/  ISETP.GE.AND P1, PT, R18, R20, PT ;  /* 0x000000141200720c */ /* 0x000fe20003f26270 */
[----:B------:R-:W-:Y:S01]  /*18530*/  IMAD.WIDE.U32 R18, R19, UR12, R6 ;  /* 0x0000000c13127c25 */ /* 0x000fe2000f8e0006 */
[----:B------:R-:W-:Y:S01]  /*18540*/  PRMT R3, RZ, 0x654, R3 ;  /* 0x00000654ff037816 */ /* 0x000fe20000000003 */
[----:B------:R-:W-:Y:S02]  /*18550*/  BSSY B1, `(.L_x_1007) ;  /* 0x0000015000017945 */ /* 0x000fe40003800000 */
[----:B------:R-:W-:Y:S01]  /*18560*/  IMAD.WIDE R6, R23, 0x80, R4 ;  /* 0x0000008017067825 */ /* 0x000fe200078e0204 */
[----:B0-----:R0:W-:Y:S03]  /*18570*/  SYNCS.ARRIVE.TRANS64.RED.A1T0 RZ, [R3+URZ], RZ ;  /* 0x000000ff03ff79a7 */ /* 0x0011e6000810043f */
[----:B------:R-:W-:Y:S01]  /*18580*/  VIADD R23, R19, UR4 ;  /* 0x0000000413177c36 */ /* 0x000fe20008000000 */
[----:B------:R-:W-:Y:S06]  /*18590*/  @P2 BRA `(.L_x_1008) ;  /* 0x0000000000402947 */ /* 0x000fec0003800000 */
[----:B------:R-:W-:Y:S01]  /*185a0*/  ULDC.64 UR4, c[0x0][0xad8] ;  /* 0x0002b60000047ab9 */ /* 0x000fe20000000a00 */
[----:B------:R-:W-:Y:S01]  /*185b0*/  IMAD.MOV.U32 R4, RZ, RZ, R18 ;  /* 0x000000ffff047224 */ /* 0x000fe200078e0012 */
[----:B------:R-:W-:Y:S01]  /*185c0*/  ULDC.64 UR6, c[0x0][0xa80] ;  /* 0x0002a00000067ab9 */ /* 0x000fe20000000a00 */
[----:B------:R-:W-:Y:S02]  /*185d0*/  IMAD.MOV.U32 R5, RZ, RZ, R23 ;  /* 0x000000ffff057224 */ /* 0x000fe400078e0017 */
[----:B0-----:R-:W-:Y:S02]  /*185e0*/  IMAD R3, R7, UR4, RZ ;  /* 0x0000000407037c24 */ /* 0x001fe4000f8e02ff */
        /* <DEDUP_REMOVED lines=11> */
.L_x_1008:
[----:B------:R-:W-:Y:S05]  /*186a0*/  BSYNC B1 ;  /* 0x0000000000017941 */ /* 0x000fea0003800000 */
.L_x_1007:
[----:B------:R-:W-:Y:S04]  /*186b0*/  BSSY B1, `(.L_x_1009) ;  /* 0x0000014000017945 */ /* 0x000fe80003800000 */
[----:B------:R-:W-:Y:S05]  /*186c0*/  @P4 BRA `(.L_x_1010) ;  /* 0x0000000000484947 */ /* 0x000fea0003800000 */
[----:B0-----:R-:W-:Y:S01]  /*186d0*/  IADD3 R3, P2, R6, 0x20, RZ ;  /* 0x0000002006037810 */ /* 0x001fe20007f5e0ff */
[----:B------:R-:W-:Y:S01]  /*186e0*/  ULDC.64 UR4, c[0x0][0xad8] ;  /* 0x0002b60000047ab9 */ /* 0x000fe20000000a00 */
[----:B------:R-:W-:Y:S01]  /*186f0*/  IMAD.MOV.U32 R5, RZ, RZ, R23 ;  /* 0x000000ffff057224 */ /* 0x000fe200078e0017 */
[----:B------:R-:W-:Y:S01]  /*18700*/  ULDC.64 UR6, c[0x0][0xa80] ;  /* 0x0002a00000067ab9 */ /* 0x000fe20000000a00 */
[----:B-1----:R-:W-:Y:S02]  /*18710*/  VIADD R21, R0, 0x40 ;  /* 0x0000004000157836 */ /* 0x002fe40000000000 */
[----:B------:R-:W-:-:S04]  /*18720*/  IMAD.X R4, RZ, RZ, R7, P2 ;  /* 0x000000ffff047224 */ /* 0x000fc800010e0607 */
[----:B------:R-:W-:Y:S02]  /*18730*/  IMAD R20, R4, UR4, RZ ;  /* 0x0000000404147c24 */ /* 0x000fe4000f8e02ff */
[----:B------:R-:W-:-:S04]  /*18740*/  IMAD.MOV.U32 R4, RZ, RZ, R18 ;  /* 0x000000ffff047224 */ /* 0x000fc800078e0012 */
        /* <DEDUP_REMOVED lines=10> */
.L_x_1010:
[----:B------:R-:W-:Y:S05]  /*187f0*/  BSYNC B1 ;  /* 0x0000000000017941 */ /* 0x000fea0003800000 */
.L_x_1009:
[----:B------:R-:W-:Y:S04]  /*18800*/  BSSY B1, `(.L_x_1011) ;  /* 0x0000014000017945 */ /* 0x000fe80003800000 */
[----:B------:R-:W-:Y:S05]  /*18810*/  @P0 BRA `(.L_x_1012) ;  /* 0x0000000000480947 */ /* 0x000fea0003800000 */
[----:B0-----:R-:W-:Y:S01]  /*18820*/  IADD3 R3, P0, R6, 0x40, RZ ;  /* 0x0000004006037810 */ /* 0x001fe20007f1e0ff */
[----:B------:R-:W-:Y:S01]  /*18830*/  ULDC.64 UR4, c[0x0][0xad8] ;  /* 0x0002b60000047ab9 */ /* 0x000fe20000000a00 */
[----:B------:R-:W-:Y:S01]  /*18840*/  IMAD.MOV.U32 R5, RZ, RZ, R23 ;  /* 0x000000ffff057224 */ /* 0x000fe200078e0017 */
[----:B------:R-:W-:Y:S01]  /*18850*/  ULDC.64 UR6, c[0x0][0xa80] ;  /* 0x0002a00000067ab9 */ /* 0x000fe20000000a00 */
[----:B-12---:R-:W-:Y:S02]  /*18860*/  VIADD R21, R0, 0x40 ;  /* 0x0000004000157836 */ /* 0x006fe40000000000 */
        /* <DEDUP_REMOVED lines=13> */
.L_x_1012:
[----:B------:R-:W-:Y:S05]  /*18940*/  BSYNC B1 ;  /* 0x0000000000017941 */ /* 0x000fea0003800000 */
.L_x_1011:
[----:B------:R-:W-:Y:S05]  /*18950*/  @P1 BRA `(.L_x_1013) ;  /* 0x0000000800ec1947 */ /* 0x000fea0003800000 */
[----:B0-----:R-:W-:Y:S01]  /*18960*/  IADD3 R3, P0, R6, 0x60, RZ ;  /* 0x0000006006037810 */ /* 0x001fe20007f1e0ff */
[----:B------:R-:W-:Y:S01]  /*18970*/  ULDC.64 UR6, c[0x0][0xad8] ;  /* 0x0002b60000067ab9 */ /* 0x000fe20000000a00 */
[----:B------:R-:W-:Y:S01]  /*18980*/  IMAD.MOV.U32 R4, RZ, RZ, R18 ;  /* 0x000000ffff047224 */ /* 0x000fe200078e0012 */
        /* <DEDUP_REMOVED lines=13> */
[----:B-----5:R4:W-:Y:S10]  /*18a60*/  @!P1 STG.E.128 desc[UR50][R6.64], R8 ;  /* 0x0000000806009986 */ /* 0x0209f4000c101d32 */
[----:B------:R-:W-:Y:S05]  /*18a70*/  @P0 BRA `(.L_x_1013) ;  /* 0x0000000800a40947 */ /* 0x000fea0003800000 */
[----:B------:R0:W-:Y:S01]  /*18a80*/  STG.E.128 desc[UR50][R6.64+0x80], R12 ;  /* 0x0000800c06007986 */ /* 0x0001e2000c101d32 */
[----:B------:R-:W-:Y:S05]  /*18a90*/  BRA `(.L_x_1013) ;  /* 0x00000008009c7947 */ /* 0x000fea0003800000 */
.L_x_1005:
        /* <DEDUP_REMOVED lines=20> */
[----:B------:R-:W-:Y:S01]  /*18be0*/  USHF.R.S32.HI UR6, URZ, 0x1f, UR42 ;  /* 0x0000001f3f067899 */ /* 0x000fe2000801142a */
[----:B------:R-:W-:Y:S01]  /*18bf0*/  ISETP.GT.AND P0, PT, R7, 0x7f, PT ;  /* 0x0000007f0700780c */ /* 0x000fe20003f04270 */
[----:B------:R-:W-:-:S12]  /*18c00*/  @P2 BRA `(.L_x_1014) ;  /* 0x0000000000102947 */ /* 0x000fd80003800000 */
[----:B------:R-:W-:Y:S05]  /*18c10*/  @!P1 BRA `(.L_x_1014) ;  /* 0x00000000000c9947 */ /* 0x000fea0003800000 */
[----:B------:R-:W2:Y:S04]  /*18c20*/  LDG.E R7, desc[UR50][R8.64] ;  /* 0x0000003208077981 */ /* 0x000ea8000c1e1900 */
[----:B-----5:R-:W2:Y:S02]  /*18c30*/  LDG.E R12, desc[UR50][R8.64+0x4] ;  /* 0x00000432080c7981 */ /* 0x020ea4000c1e1900 */
[----:B--2---:R-:W-:-:S07]  /*18c40*/  IMAD.IADD R12, R12, 0x1, -R7 ;  /* 0x000000010c0c7824 */ /* 0x004fce00078e0a07 */
.L_x_1014:
[----:B------:R-:W-:Y:S01]  /*18c50*/  USHF.R.S32.HI UR4, URZ, 0x1f, UR36 ;  /* 0x0000001f3f047899 */ /* 0x000fe20008011424 */
[----:B------:R-:W-:Y:S01]  /*18c60*/  BSSY B1, `(.L_x_1015) ;  /* 0x000001d000017945 */ /* 0x000fe20003800000 */
[----:B------:R-:W-:Y:S01]  /*18c70*/  USEL UR8, UR36, URZ, !UP0 ;  /* 0x0000003f24087287 */ /* 0x000fe2000c000000 */
[----:B-1----:R-:W-:Y:S01]  /*18c80*/  SHF.R.S32.HI R11, RZ, 0x1f, R0 ;  /* 0x0000001fff0b7819 */ /* 0x002fe20000011400 */
[----:B------:R-:W-:Y:S01]  /*18c90*/  USEL UR7, UR4, URZ, !UP0 ;  /* 0x0000003f04077287 */ /* 0x000fe2000c000000 */
[----:B-----5:R-:W-:Y:S01]  /*18ca0*/  SHF.R.S32.HI R10, RZ, 0x1f, R3 ;  /* 0x0000001fff0a7819 */ /* 0x020fe20000011403 */
[----:B------:R-:W-:Y:S10]  /*18cb0*/  @P0 BRA `(.L_x_1016) ;  /* 0x00000000005c0947 */ /* 0x000ff40003800000 */
[----:B------:R-:W-:-:S04]  /*18cc0*/  IMAD R6, R23, 0x80, R74 ;  /* 0x0000008017067824 */ /* 0x000fc800078e024a */
        /* <DEDUP_REMOVED lines=22> */
.L_x_1016:
[----:B------:R-:W-:Y:S05]  /*18e30*/  BSYNC B1 ;  /* 0x0000000000017941 */ /* 0x000fea0003800000 */
.L_x_1015:
[----:B------:R-:W-:Y:S01]  /*18e40*/  ULDC.64 UR4, c[0x0][0xaa0] ;  /* 0x0002a80000047ab9 */ /* 0x000fe20000000a00 */
[----:B------:R-:W-:Y:S01]  /*18e50*/  IMAD.MOV.U32 R6, RZ, RZ, R0 ;  /* 0x000000ffff067224 */ /* 0x000fe200078e0000 */
        /* <DEDUP_REMOVED lines=8> */
[----:B------:R-:W-:Y:S02]  /*18ee0*/  IMAD.U32 R5, RZ, RZ, UR10 ;  /* 0x0000000aff057e24 */ /* 0x000fe4000f8e00ff */
[----:B------:R-:W-:Y:S01]  /*18ef0*/  IMAD.IADD R7, R7, 0x1, R3 ;  /* 0x0000000107077824 */ /* 0x000fe200078e0203 */
[----:B------:R-:W-:Y:S01]  /*18f00*/  ULDC.64 UR10, c[0x0][0xae8] ;  /* 0x0002ba00000a7ab9 */ /* 0x000fe20000000a00 */
[----:B------:R-:W-:Y:S02]  /*18f10*/  IMAD R3, R23, -0x80, R12 ;  /* 0xffffff8017037824 */ /* 0x000fe400078e020c */
[----:B------:R-:W-:Y:S01]  /*18f20*/  IMAD.WIDE.U32 R6, R5, UR42, R6 ;  /* 0x0000002a05067c25 */ /* 0x000fe2000f8e0006 */
[----:B------:R-:W-:Y:S02]  /*18f30*/  SHF.R.S32.HI R5, RZ, 0x1f, R4 ;  /* 0x0000001fff057819 */ /* 0x000fe40000011404 */
[C---:B------:R-:W-:Y:S01]  /*18f40*/  ISETP.GE.AND P2, PT, R4.reuse, R3, PT ;  /* 0x000000030400720c */ /* 0x040fe20003f46270 */
[----:B------:R-:W-:Y:S01]  /*18f50*/  VIADD R7, R7, UR4 ;  /* 0x0000000407077c36 */ /* 0x000fe20008000000 */
[----:B------:R-:W-:Y:S01]  /*18f60*/  UIMAD UR4, UR7, UR10, URZ ;  /* 0x0000000a070472a4 */ /* 0x000fe2000f8e023f */
[----:B------:R-:W-:-:S02]  /*18f70*/  VIADD R8, R4, 0x20 ;  /* 0x0000002004087836 */ /* 0x000fc40000000000 */
[----:B------:R-:W-:Y:S01]  /*18f80*/  IMAD.U32 R9, RZ, RZ, UR10 ;  /* 0x0000000aff097e24 */ /* 0x000fe2000f8e00ff */
[----:B------:R-:W-:Y:S01]  /*18f90*/  UIMAD UR4, UR8, UR11, UR4 ;  /* 0x0000000b080472a4 */ /* 0x000fe2000f8e0204 */
[----:B------:R-:W-:Y:S01]  /*18fa0*/  VIADD R10, R4, 0x40 ;  /* 0x00000040040a7836 */ /* 0x000fe20000000000 */
[----:B------:R-:W-:Y:S01]  /*18fb0*/  ISETP.GE.AND P3, PT, R8, R3, PT ;  /* 0x000000030800720c */ /* 0x000fe20003f66270 */
[----:B------:R-:W-:-:S03]  /*18fc0*/  IMAD.WIDE.U32 R6, R9, UR8, R6 ;  /* 0x0000000809067c25 */ /* 0x000fc6000f8e0006 */
[----:B------:R-:W-:Y:S01]  /*18fd0*/  ISETP.GE.AND P1, PT, R10, R3, PT ;  /* 0x000000030a00720c */ /* 0x000fe20003f26270 */
[----:B------:R-:W-:Y:S02]  /*18fe0*/  VIADD R8, R4, 0x60 ;  /* 0x0000006004087836 */ /* 0x000fe40000000000 */
[----:B------:R-:W-:-:S03]  /*18ff0*/  VIADD R11, R7, UR4 ;  /* 0x00000004070b7c36 */ /* 0x000fc60008000000 */
[----:B------:R-:W-:Y:S01]  /*19000*/  ISETP.GE.AND P0, PT, R8, R3, PT ;  /* 0x000000030800720c */ /* 0x000fe20003f06270 */
[----:B------:R-:W-:Y:S01]  /*19010*/  IMAD.WIDE R8, R23, 0x80, R4 ;  /* 0x0000008017087825 */ /* 0x000fe200078e0204 */
[----:B------:R-:W-:Y:S11]  /*19020*/  @P2 BRA `(.L_x_1018) ;  /* 0x0000000000402947 */ /* 0x000ff60003800000 */
        /* <DEDUP_REMOVED lines=16> */
.L_x_1018:
[----:B------:R-:W-:Y:S05]  /*19130*/  BSYNC B1 ;  /* 0x0000000000017941 */ /* 0x000fea0003800000 */
.L_x_1017:
[----:B------:R-:W-:Y:S04]  /*19140*/  BSSY B1, `(.L_x_1019) ;  /* 0x0000014000017945 */ /* 0x000fe80003800000 */
[----:B------:R-:W-:Y:S05]  /*19150*/  @P3 BRA `(.L_x_1020) ;  /* 0x0000000000483947 */ /* 0x000fea0003800000 */
[----:B------:R-:W-:Y:S01]  /*19160*/  IADD3 R3, P2, R8, 0x20, RZ ;  /* 0x0000002008037810 */ /* 0x000fe20007f5e0ff */
[----:B------:R-:W-:Y:S01]  /*19170*/  ULDC.64 UR4, c[0x0][0xad8] ;  /* 0x0002b60000047ab9 */ /* 0x000fe20000000a00 */
[----:B------:R-:W-:Y:S01]  /*19180*/  IMAD.MOV.U32 R5, RZ, RZ, R11 ;  /* 0x000000ffff057224 */ /* 0x000fe200078e000b */
[----:B------:R-:W-:Y:S01]  /*19190*/  ULDC.64 UR6, c[0x0][0xa80] ;  /* 0x0002a00000067ab9 */ /* 0x000fe20000000a00 */
[----:B0-----:R-:W-:Y:S02]  /*191a0*/  VIADD R12, R0, 0x40 ;  /* 0x00000040000c7836 */ /* 0x001fe40000000000 */
        /* <DEDUP_REMOVED lines=13> */
.L_x_1020:
[----:B------:R-:W-:Y:S05]  /*19280*/  BSYNC B1 ;  /* 0x0000000000017941 */ /* 0x000fea0003800000 */
.L_x_1019:
[----:B------:R-:W-:Y:S04]  /*19290*/  BSSY B1, `(.L_x_1021) ;  /* 0x0000014000017945 */ /* 0x000fe80003800000 */
[----:B------:R-:W-:Y:S05]  /*192a0*/  @P1 BRA `(.L_x_1022) ;  /* 0x0000000000481947 */ /* 0x000fea0003800000 */
[----:B------:R-:W-:Y:S01]  /*192b0*/  IADD3 R3, P1, R8, 0x40, RZ ;  /* 0x0000004008037810 */ /* 0x000fe20007f3e0ff */
[----:B------:R-:W-:Y:S01]  /*192c0*/  ULDC.64 UR4, c[0x0][0xad8] ;  /* 0x0002b60000047ab9 */ /* 0x000fe20000000a00 */
[----:B------:R-:W-:Y:S01]  /*192d0*/  IMAD.MOV.U32 R5, RZ, RZ, R11 ;  /* 0x000000ffff057224 */ /* 0x000fe200078e000b */
[----:B------:R-:W-:Y:S01]  /*192e0*/  ULDC.64 UR6, c[0x0][0xa80] ;  /* 0x0002a00000067ab9 */ /* 0x000fe20000000a00 */
[----:B01----:R-:W-:Y:S02]  /*192f0*/  VIADD R12, R0, 0x40 ;  /* 0x00000040000c7836 */ /* 0x003fe40000000000 */
        /* <DEDUP_REMOVED lines=13> */
.L_x_1022:
[----:B------:R-:W-:Y:S05]  /*193d0*/  BSYNC B1 ;  /* 0x0000000000017941 */ /* 0x000fea0003800000 */
.L_x_1021:
        /* <DEDUP_REMOVED lines=19> */
.L_x_1013:
[----:B------:R-:W-:Y:S05]  /*19510*/  BSYNC B0 ;  /* 0x0000000000007941 */ /* 0x000fea0003800000 */
.L_x_1004:
[----:B------:R-:W-:Y:S02]  /*19520*/  ULDC UR4, c[0x0][0xc14] ;  /* 0x0003050000047ab9 */ /* 0x000fe40000000800 */
[----:B------:R-:W-:-:S06]  /*19530*/  UISETP.GE.AND UP0, UPT, UR49, UR4, UPT ;  /* 0x000000043100728c */ /* 0x000fcc000bf06270 */
[----:B------:R-:W-:-:S13]  /*19540*/  PLOP3.LUT P0, PT, PT, PT, UP0, 0x80, 0x0 ;  /* 0x000000000000781c */ /* 0x000fda0003f0f008 */
[----:B------:R-:W-:Y:S05]  /*19550*/  @!P0 BRA `(.L_x_1023) ;  /* 0xfffffe7400f88947 */ /* 0x000fea000383ffff */
[----:B------:R-:W-:Y:S05]  /*19560*/  EXIT ;  /* 0x000000000000794d */ /* 0x000fea0003800000 */
.L_x_918:
[----:B------:R-:W-:-:S08]  /*19570*/  NOP ;  /* 0x0000000000007918 */ /* 0x000fd00000000000 */
[----:B------:R-:W0:-:S00]  /*19580*/  USETMAXREG.DEALLOC.CTAPOOL 0x18 ;  /* 0x00000018000079c8 */ /* 0x000e0000080e0500 */
[----:B0-----:R-:W-:Y:S01]  /*19590*/  LOP3.LUT R0, R0, 0x3, RZ, 0xc0, !PT ;  /* 0x0000000300007812 */ /* 0x001fe200078ec0ff */
[----:B------:R-:W-:Y:S01]  /*195a0*/  IMAD.MOV.U32 R6, RZ, RZ, RZ ;  /* 0x000000ffff067224 */ /* 0x000fe200078e00ff */
[----:B------:R-:W-:-:S04]  /*195b0*/  LOP3.LUT R16, R16, 0xfffffffd, RZ, 0xc0, !PT ;  /* 0xfffffffd10107812 */ /* 0x000fc800078ec0ff */
[----:B------:R-:W0:Y:S02]  /*195c0*/  SHFL.IDX PT, R0, R0, RZ, 0x1f ;  /* 0x00001fff00007589 */ /* 0x000e2400000e0000 */
[----:B0-----:R-:W-:-:S13]  /*195d0*/  ISETP.NE.AND P0, PT, R0, RZ, PT ;  /* 0x000000ff0000720c */ /* 0x001fda0003f05270 */
[----:B------:R-:W-:Y:S01]  /*195e0*/  @P0 LOP3.LUT R16, R16, 0x2, RZ, 0xfc, !PT ;  /* 0x0000000210100812 */ /* 0x000fe200078efcff */
[----:B------:R-:W-:Y:S06]  /*195f0*/  @!P0 BRA `(.L_x_1024) ;  /* 0x00000000002c8947 */ /* 0x000fec0003800000 */
[----:B------:R-:W0:Y:S08]  /*19600*/  S2UR UR5, SR_CgaCtaId ;  /* 0x00000000000579c3 */ /* 0x000e300000008800 */
[----:B------:R-:W-:Y:S06]  /*19610*/  BAR.SYNC.DEFER_BLOCKING 0x5, 0x180 ;  /* 0x0146000000007b1d */ /* 0x000fec0000010000 */
[----:B------:R-:W-:-:S02]  /*19620*/  UMOV UR4, 0x400 ;  /* 0x0000040000047882 */ /* 0x000fc40000000000 */
[----:B0-----:R-:W-:-:S09]  /*19630*/  ULEA UR4, UR5, UR4, 0x18 ;  /* 0x0000000405047291 */ /* 0x001fd2000f8ec03f */
[----:B------:R-:W0:Y:S04]  /*19640*/  LDS.128 R4, [UR4+0x2e8d0] ;  /* 0x02e8d004ff047984 */ /* 0x000e280008000c00 */
[----:B0-----:R1:W-:Y:S01]  /*19650*/  STL [R1+0x14], R5 ;  /* 0x0000140501007387 */ /* 0x0013e20000100800 */
[----:B------:R-:W-:Y:S02]  /*19660*/  R2UR UR45, R7 ;  /* 0x00000000072d72ca */ /* 0x000fe400000e0000 */
[----:B------:R-:W-:Y:S01]  /*19670*/  R2UR UR38, R6 ;  /* 0x00000000062672ca */ /* 0x000fe200000e0000 */
[----:B------:R1:W-:Y:S01]  /*19680*/  STL [R1+0x10], R4 ;  /* 0x0000100401007387 */ /* 0x0003e20000100800 */
[----:B------:R-:W-:Y:S06]  /*19690*/  BAR.ARV 0x4, 0x180 ;  /* 0x0106000000007b1d */ /* 0x000fec0000002000 */
[----:B------:R-:W-:Y:S07]  /*196a0*/  BRA `(.L_x_1025) ;  /* 0x0000000800bc7947 */ /* 0x000fee0003800000 */
.L_x_1024:
[----:B------:R-:W0:Y:S01]  /*196b0*/  S2R R0, SR_TID.X ;  /* 0x0000000000007919 */ /* 0x000e220000002100 */
[----:B------:R-:W-:Y:S01]  /*196c0*/  ULDC UR4, c[0x0][0xc14] ;  /* 0x0003050000047ab9 */ /* 0x000fe20000000800 */
        /* <DEDUP_REMOVED lines=22> */
[----:B------:R-:W1:Y:S02]  /*19830*/  SHFL.UP PT, R2, R3, 0x8, RZ ;  /* 0x0500000003027989 */ /* 0x000e6400000e00ff */
[----:B-1----:R-:W-:-:S05]  /*19840*/  SEL R2, R2, RZ, P4 ;  /* 0x000000ff02027207 */ /* 0x002fca0002000000 */
[----:B------:R-:W-:-:S05]  /*19850*/  IMAD.IADD R2, R3, 0x1, R2 ;  /* 0x0000000103027824 */ /* 0x000fca00078e0202 */
[----:B------:R-:W1:Y:S02]  /*19860*/  SHFL.UP PT, R4, R2, 0x10, RZ ;  /* 0x0600000002047989 */ /* 0x000e6400000e00ff */
[----:B-1----:R-:W-:-:S05]  /*19870*/  SEL R7, R4, RZ, P5 ;  /* 0x000000ff04077207 */ /* 0x002fca0002800000 */
[----:B------:R-:W-:Y:S02]  /*19880*/  IMAD.IADD R10, R2, 0x1, R7 ;  /* 0x00000001020a7824 */ /* 0x000fe400078e0207 */
[----:B------:R-:W1:Y:S03]  /*19890*/  LDC R7, c[0x0][0xc10] ;  /* 0x00030400ff077b82 */ /* 0x000e660000000800 */
        /* <DEDUP_REMOVED lines=10> */
.L_x_1030:
        /* <DEDUP_REMOVED lines=14> */
.L_x_1029:
[----:B------:R-:W-:Y:S05]  /*19a20*/  BSYNC B0 ;  /* 0x0000000000007941 */ /* 0x000fea0003800000 */
.L_x_1028:
        /* <DEDUP_REMOVED lines=22> */
.L_x_1026:
[----:B------:R-:W-:Y:S01]  /*19b90*/  IMAD.IADD R11, R9, 0x1, -R8 ;  /* 0x00000001090b7824 */ /* 0x000fe200078e0a08 */
[----:B------:R-:W-:-:S03]  /*19ba0*/  ULDC.64 UR4, c[0x0][0xc68] ;  /* 0x00031a0000047ab9 */ /* 0x000fc60000000a00 */
[----:B------:R-:W-:-:S05]  /*19bb0*/  IMAD R3, R10, R7, R11 ;  /* 0x000000070a037224 */ /* 0x000fca00078e020b */
[----:B------:R-:W-:-:S13]  /*19bc0*/  ISETP.GT.AND P0, PT, R3, R0, PT ;  /* 0x000000000300720c */ /* 0x000fda0003f04270 */
[----:B------:R-:W-:Y:S02]  /*19bd0*/  VOTEU.ANY UR7, UPT, !P0 ;  /* 0x0000000000077886 */ /* 0x000fe400040e0100 */
[----:B------:R-:W-:-:S04]  /*19be0*/  UPOPC UR6, UR7 ;  /* 0x00000007000672bf */ /* 0x000fc80008000000 */
[----:B------:R-:W-:-:S04]  /*19bf0*/  UIADD3 UR45, UR6, UR45, URZ ;  /* 0x0000002d062d7290 */ /* 0x000fc8000fffe03f */
[----:B------:R-:W-:-:S06]  /*19c00*/  UIMAD.WIDE UR4, UR45, 0x4, UR4 ;  /* 0x000000042d0478a5 */ /* 0x000fcc000f8e0204 */
[----:B------:R-:W-:Y:S02]  /*19c10*/  IMAD.U32 R2, RZ, RZ, UR4 ;  /* 0x00000004ff027e24 */ /* 0x000fe4000f8e00ff */
[----:B------:R-:W-:-:S05]  /*19c20*/  IMAD.U32 R3, RZ, RZ, UR5 ;  /* 0x00000005ff037e24 */ /* 0x000fca000f8e00ff */
[----:B------:R-:W2:Y:S01]  /*19c30*/  LDG.E R9, desc[UR50][R2.64] ;  /* 0x0000003202097981 */ /* 0x000ea2000c1e1900 */
[----:B------:R-:W-:Y:S01]  /*19c40*/  IMAD.U32 R15, RZ, RZ, UR6 ;  /* 0x00000006ff0f7e24 */ /* 0x000fe2000f8e00ff */
[----:B------:R-:W-:-:S04]  /*19c50*/  ISETP.NE.AND P0, PT, RZ, UR7, PT ;  /* 0x00000007ff007c0c */ /* 0x000fc8000bf05270 */
[----:B------:R-:W2:Y:S02]  /*19c60*/  SHFL.IDX PT, R6, R6, R15, 0x1f ;  /* 0x00001f0f06067589 */ /* 0x000ea400000e0000 */
[----:B--2---:R-:W-:-:S05]  /*19c70*/  IMAD R8, R6, R9, RZ ;  /* 0x0000000906087224 */ /* 0x004fca00078e02ff */
[----:B------:R-:W-:-:S04]  /*19c80*/  IABS R12, R8 ;  /* 0x00000008000c7213 */ /* 0x000fc80000000000 */
[----:B------:R-:W0:Y:S08]  /*19c90*/  I2F.RP R13, R12 ;  /* 0x0000000c000d7306 */ /* 0x000e300000209400 */
[----:B0-----:R-:W0:Y:S02]  /*19ca0*/  MUFU.RCP R13, R13 ;  /* 0x0000000d000d7308 */ /* 0x001e240000001000 */
[----:B0-----:R-:W-:-:S06]  /*19cb0*/  VIADD R14, R13, 0xffffffe ;  /* 0x0ffffffe0d0e7836 */ /* 0x001fcc0000000000 */
[----:B------:R-:W0:Y:S02]  /*19cc0*/  F2I.FTZ.U32.TRUNC.NTZ R3, R14 ;  /* 0x0000000e00037305 */ /* 0x000e24000021f000 */
[----:B0-----:R-:W-:Y:S01]  /*19cd0*/  IMAD.MOV R17, RZ, RZ, -R3 ;  /* 0x000000ffff117224 */ /* 0x001fe200078e0a03 */
[----:B------:R-:W-:Y:S06]  /*19ce0*/  @!P0 BRA `(.L_x_1031) ;  /* 0x00000000000c8947 */ /* 0x000fec0003800000 */
[----:B------:R-:W-:-:S06]  /*19cf0*/  UIADD3 UR4, UR6, -0x1, URZ ;  /* 0xffffffff06047890 */ /* 0x000fcc000fffe03f */
[----:B------:R-:W-:-:S05]  /*19d00*/  IMAD.U32 R13, RZ, RZ, UR4 ;  /* 0x00000004ff0d7e24 */ /* 0x000fca000f8e00ff */
[----:B------:R0:W1:Y:S02]  /*19d10*/  SHFL.IDX PT, R4, R10, R13, 0x1f ;  /* 0x00001f0d0a047589 */ /* 0x00006400000e0000 */
.L_x_1031:
[----:B-1----:R-:W-:Y:S02]  /*19d20*/  IMAD R4, R4, R7, R11 ;  /* 0x0000000704047224 */ /* 0x002fe400078e020b */
        /* <DEDUP_REMOVED lines=20> */
[----:B------:R-:W-:Y:S02]  /*19e70*/  IMAD R0, R9, R2, RZ ;  /* 0x0000000209007224 */ /* 0x000fe400078e02ff */
[----:B------:R-:W-:Y:S02]  /*19e80*/  IMAD.MOV R2, RZ, RZ, -R2 ;  /* 0x000000ffff027224 */ /* 0x000fe400078e0a02 */
[----:B-1----:R-:W-:Y:S02]  /*19e90*/  IMAD.MOV R4, RZ, RZ, -R0 ;  /* 0x000000ffff047224 */ /* 0x002fe400078e0a00 */
[----:B------:R-:W-:Y:S02]  /*19ea0*/  IMAD R8, R8, R2, R11 ;  /* 0x0000000208087224 */ /* 0x000fe400078e020b */
[----:B------:R-:W-:Y:S01]  /*19eb0*/  IMAD.MOV.U32 R2, RZ, RZ, RZ ;  /* 0x000000ffff027224 */ /* 0x000fe200078e00ff */
[----:B------:R-:W-:-:S04]  /*19ec0*/  VIADDMNMX R7, R4, R7, R9, PT ;  /* 0x0000000704077246 */ /* 0x000fc80003800109 */
[-C--:B------:R-:W-:Y:S02]  /*19ed0*/  IABS R4, R7.reuse ;  /* 0x0000000700047213 */ /* 0x080fe40000000000 */
[----:B0-----:R-:W-:Y:S02]  /*19ee0*/  IABS R10, R7 ;  /* 0x00000007000a7213 */ /* 0x001fe40000000000 */
[----:B------:R-:W0:Y:S08]  /*19ef0*/  I2F.RP R9, R4 ;  /* 0x0000000400097306 */ /* 0x000e300000209400 */
[----:B0-----:R-:W0:Y:S02]  /*19f00*/  MUFU.RCP R9, R9 ;  /* 0x0000000900097308 */ /* 0x001e240000001000 */
[----:B0-----:R-:W-:Y:S01]  /*19f10*/  VIADD R3, R9, 0xffffffe ;  /* 0x0ffffffe09037836 */ /* 0x001fe20000000000 */
[----:B------:R-:W-:-:S05]  /*19f20*/  IABS R9, R8 ;  /* 0x0000000800097213 */ /* 0x000fca0000000000 */
[----:B------:R-:W0:Y:S02]  /*19f30*/  F2I.FTZ.U32.TRUNC.NTZ R3, R3 ;  /* 0x0000000300037305 */ /* 0x000e24000021f000 */
[----:B0-----:R-:W-:-:S04]  /*19f40*/  IMAD.MOV R11, RZ, RZ, -R3 ;  /* 0x000000ffff0b7224 */ /* 0x001fc800078e0a03 */
[----:B------:R-:W-:-:S04]  /*19f50*/  IMAD R11, R11, R4, RZ ;  /* 0x000000040b0b7224 */ /* 0x000fc800078e02ff */
[----:B------:R-:W-:-:S04]  /*19f60*/  IMAD.HI.U32 R2, R3, R11, R2 ;  /* 0x0000000b03027227 */ /* 0x000fc800078e0002 */
[----:B------:R-:W-:Y:S02]  /*19f70*/  IMAD.MOV R3, RZ, RZ, -R10 ;  /* 0x000000ffff037224 */ /* 0x000fe400078e0a0a */
        /* <DEDUP_REMOVED lines=8> */
[----:B------:R-:W-:Y:S01]  /*1a000*/  ISETP.GE.AND P2, PT, R3, RZ, PT ;  /* 0x000000ff0300720c */ /* 0x000fe20003f46270 */
[----:B------:R-:W-:-:S06]  /*1a010*/  IMAD.IADD R3, R8, 0x1, R0 ;  /* 0x0000000108037824 */ /* 0x000fcc00078e0200 */
[----:B------:R-:W-:-:S06]  /*1a020*/  @P0 VIADD R2, R2, 0x1 ;  /* 0x0000000102020836 */ /* 0x000fcc0000000000 */
[----:B------:R-:W-:Y:S01]  /*1a030*/  @!P2 IMAD.MOV R2, RZ, RZ, -R2 ;  /* 0x000000ffff02a224 */ /* 0x000fe200078e0a02 */
[----:B------:R-:W-:Y:S01]  /*1a040*/  @!P1 LOP3.LUT R2, RZ, R7, RZ, 0x33, !PT ;  /* 0x00000007ff029212 */ /* 0x000fe200078e33ff */
[----:B------:R-:W-:-:S04]  /*1a050*/  IMAD.MOV R7, RZ, RZ, -R7 ;  /* 0x000000ffff077224 */ /* 0x000fc800078e0a07 */
[----:B------:R-:W-:-:S05]  /*1a060*/  IMAD R3, R2, R7, R3 ;  /* 0x0000000702037224 */ /* 0x000fca00078e0203 */
[----:B------:R-:W-:Y:S02]  /*1a070*/  R2UR UR38, R3 ;  /* 0x00000000032672ca */ /* 0x000fe400000e0000 */
[----:B------:R-:W-:-:S05]  /*1a080*/  LOP3.LUT R3, RZ, R2, RZ, 0x33, !PT ;  /* 0x00000002ff037212 */ /* 0x000fca00078e33ff */
[----:B------:R-:W-:-:S05]  /*1a090*/  IMAD.IADD R0, R6, 0x1, R3 ;  /* 0x0000000106007824 */ /* 0x000fca00078e0203 */
[----:B------:R1:W-:Y:S01]  /*1a0a0*/  STL [R1+0x14], R0 ;  /* 0x0000140001007387 */ /* 0x0003e20000100800 */
[----:B------:R-:W-:Y:S05]  /*1a0b0*/  BRA `(.L_x_1032) ;  /* 0x00000000000c7947 */ /* 0x000fea0003800000 */
.L_x_1027:
[----:B------:R0:W-:Y:S01]  /*1a0c0*/  STL [R1+0x10], R0 ;  /* 0x0000100001007387 */ /* 0x0001e20000100800 */
[----:B------:R-:W-:-:S03]  /*1a0d0*/  UMOV UR38, URZ ;  /* 0x0000003f00267c82 */ /* 0x000fc60008000000 */
[----:B------:R0:W-:Y:S02]  /*1a0e0*/  STL [R1+0x14], RZ ;  /* 0x000014ff01007387 */ /* 0x0001e40000100800 */
.L_x_1032:
[----:B------:R-:W2:Y:S04]  /*1a0f0*/  LDL R2, [R1+0x14] ;  /* 0x0000140001027983 */ /* 0x000ea80000100800 */
[----:B------:R-:W3:Y:S01]  /*1a100*/  LDL R4, [R1+0x10] ;  /* 0x0000100001047983 */ /* 0x000ee20000100800 */
[----:B------:R-:W-:-:S13]  /*1a110*/  ISETP.NE.AND P0, PT, R5, RZ, PT ;  /* 0x000000ff0500720c */ /* 0x000fda0003f05270 */
[----:B------:R-:W4:Y:S01]  /*1a120*/  @!P0 S2R R3, SR_CgaCtaId ;  /* 0x0000000000038919 */ /* 0x000f220000008800 */
[----:B01----:R-:W-:Y:S01]  /*1a130*/  @!P0 MOV R0, 0x400 ;  /* 0x0000040000008802 */ /* 0x003fe20000000f00 */
[----:B------:R-:W-:Y:S02]  /*1a140*/  IMAD.U32 R6, RZ, RZ, UR38 ;  /* 0x00000026ff067e24 */ /* 0x000fe4000f8e00ff */
[----:B------:R-:W-:Y:S01]  /*1a150*/  IMAD.U32 R7, RZ, RZ, UR45 ;  /* 0x0000002dff077e24 */ /* 0x000fe2000f8e00ff */
[----:B----4-:R-:W-:Y:S01]  /*1a160*/  @!P0 LEA R0, R3, R0, 0x18 ;  /* 0x0000000003008211 */ /* 0x010fe200078ec0ff */
[----:B--2---:R-:W-:-:S05]  /*1a170*/  IMAD.MOV.U32 R5, RZ, RZ, R2 ;  /* 0x000000ffff057224 */ /* 0x004fca00078e0002 */
[----:B---3--:R0:W-:Y:S01]  /*1a180*/  @!P0 STS.128 [R0+0x2e8d0], R4 ;  /* 0x02e8d00400008388 */ /* 0x0081e20000000c00 */
[----:B------:R-:W-:Y:S06]  /*1a190*/  BAR.ARV 0x5, 0x180 ;  /* 0x0146000000007b1d */ /* 0x000fec0000002000 */
.L_x_1025:
[----:B0-----:R-:W-:Y:S01]  /*1a1a0*/  IMAD.MOV.U32 R0, RZ, RZ, 0x1 ;  /* 0x00000001ff007424 */ /* 0x001fe200078e00ff */
[----:B------:R-:W-:Y:S01]  /*1a1b0*/  ULDC UR4, c[0x0][0xc14] ;  /* 0x0003050000047ab9 */ /* 0x000fe20000000800 */
[----:B------:R0:W-:Y:S01]  /*1a1c0*/  STL [R1], RZ ;  /* 0x000000ff01007387 */ /* 0x0001e20000100800 */
[----:B------:R-:W-:-:S03]  /*1a1d0*/  UISETP.GE.AND UP0, UPT, UR45, UR4, UPT ;  /* 0x000000042d00728c */ /* 0x000fc6000bf06270 */
[----:B------:R0:W-:Y:S03]  /*1a1e0*/  STL [R1+0x4], R0 ;  /* 0x0000040001007387 */ /* 0x0001e60000100800 */
[----:B------:R-:W-:Y:S01]  /*1a1f0*/  PLOP3.LUT P0, PT, PT, PT, UP0, 0x80, 0x0 ;  /* 0x000000000000781c */ /* 0x000fe20003f0f008 */
[----:B------:R0:W-:-:S12]  /*1a200*/  STL [R1+0x24], RZ ;  /* 0x000024ff01007387 */ /* 0x0001d80000100800 */
[----:B0-----:R-:W-:Y:S05]  /*1a210*/  @P0 BRA `(.L_x_1033) ;  /* 0x0000004000200947 */ /* 0x001fea0003800000 */
        /* <DEDUP_REMOVED lines=26> */
[----:B------:R1:W-:Y:S01]  /*1a3c0*/  STL [R1+0x24], RZ ;  /* 0x000024ff01007387 */ /* 0x0003e20000100800 */
[----:B0-----:R-:W-:-:S05]  /*1a3d0*/  IMAD.MOV.U32 R0, RZ, RZ, 0x40 ;  /* 0x00000040ff007424 */ /* 0x001fca00078e00ff */
[----:B------:R-:W-:Y:S01]  /*1a3e0*/  SEL R2, R0, 0xffffffc0, !P0 ;  /* 0xffffffc000027807 */ /* 0x000fe20004000000 */
[----:B------:R-:W-:-:S05]  /*1a3f0*/  IMAD.MOV.U32 R0, RZ, RZ, 0x1 ;  /* 0x00000001ff007424 */ /* 0x000fca00078e00ff */
[----:B------:R1:W-:Y:S04]  /*1a400*/  STL [R1+0x4], R0 ;  /* 0x0000040001007387 */ /* 0x0003e80000100800 */
[----:B------:R1:W-:Y:S02]  /*1a410*/  STL [R1], RZ ;  /* 0x000000ff01007387 */ /* 0x0003e40000100800 */
.L_x_1099:
[----:B------:R-:W-:Y:S01]  /*1a420*/  ULDC.64 UR4, c[0x0][0xa00] ;  /* 0x0002800000047ab9 */ /* 0x000fe20000000a00 */
[----:B------:R-:W-:Y:S01]  /*1a430*/  ULDC.64 UR10, c[0x0][0xa08] ;  /* 0x00028200000a7ab9 */ /* 0x000fe20000000a00 */
[----:B------:R-:W-:Y:S01]  /*1a440*/  ISETP.NE.U32.AND P0, PT, RZ, UR4, PT ;  /* 0x00000004ff007c0c */ /* 0x000fe2000bf05070 */
[----:B------:R-:W-:Y:S01]  /*1a450*/  ULDC.64 UR6, c[0x0][0xa00] ;  /* 0x0002800000067ab9 */ /* 0x000fe20000000a00 */
[----:B------:R-:W-:Y:S01]  /*1a460*/  ISETP.NE.U32.AND P1, PT, RZ, UR10, PT ;  /* 0x0000000aff007c0c */ /* 0x000fe2000bf25070 */
[----:B------:R-:W-:Y:S01]  /*1a470*/  UIMAD.WIDE UR6, UR45, 0x4, UR6 ;  /* 0x000000042d0678a5 */ /* 0x000fe2000f8e0206 */
[----:B------:R-:W-:Y:S01]  /*1a480*/  ISETP.NE.AND.EX P0, PT, RZ, UR5, PT, P0 ;  /* 0x00000005ff007c0c */ /* 0x000fe2000bf05300 */
[----:B------:R-:W-:Y:S01]  /*1a490*/  ULDC.64 UR4, c[0x0][0xa28] ;  /* 0x00028a0000047ab9 */ /* 0x000fe20000000a00 */
[----:B------:R-:W-:Y:S01]  /*1a4a0*/  ULDC.64 UR8, c[0x0][0xa08] ;  /* 0x0002820000087ab9 */ /* 0x000fe20000000a00 */
[----:B------:R-:W-:Y:S01]  /*1a4b0*/  UISETP.NE.U32.AND UP0, UPT, UR4, URZ, UPT ;  /* 0x0000003f0400728c */ /* 0x000fe2000bf05070 */
[----:B------:R-:W-:Y:S01]  /*1a4c0*/  ISETP.NE.AND.EX P1, PT, RZ, UR11, PT, P1 ;  /* 0x0000000bff007c0c */ /* 0x000fe2000bf25310 */
[----:B------:R-:W-:Y:S01]  /*1a4d0*/  ULDC.64 UR10, c[0x0][0xa18] ;  /* 0x00028600000a7ab9 */ /* 0x000fe20000000a00 */
[----:B------:R-:W-:Y:S01]  /*1a4e0*/  IMAD.MOV.U32 R19, RZ, RZ, RZ ;  /* 0x000000ffff137224 */ /* 0x000fe200078e00ff */
[----:B------:R-:W-:Y:S01]  /*1a4f0*/  UISETP.NE.AND.EX UP0, UPT, UR5, URZ, UPT, UP0 ;  /* 0x0000003f0500728c */ /* 0x000fe2000bf05300 */
[----:B------:R-:W-:Y:S01]  /*1a500*/  IMAD.U32 R2, RZ, RZ, UR6 ;  /* 0x00000006ff027e24 */ /* 0x000fe2000f8e00ff */
[----:B------:R-:W-:Y:S01]  /*1a510*/  UISETP.NE.U32.AND UP1, UPT, UR10, URZ, UPT ;  /* 0x0000003f0a00728c */ /* 0x000fe2000bf25070 */
[----:B------:R-:W-:Y:S01]  /*1a520*/  IMAD.U32 R3, RZ, RZ, UR7 ;  /* 0x00000007ff037e24 */ /* 0x000fe2000f8e00ff */
[----:B------:R-:W-:Y:S01]  /*1a530*/  UIMAD.WIDE UR8, UR45, 0x4, UR8 ;  /* 0x000000042d0878a5 */ /* 0x000fe2000f8e0208 */
[----:B01----:R-:W0:Y:S01]  /*1a540*/  LDC R0, c[0x0][0x288] ;  /* 0x0000a200ff007b82 */ /* 0x003e220000000800 */
[----:B------:R-:W-:Y:S01]  /*1a550*/  UISETP.NE.AND.EX UP1, UPT, UR11, URZ, UPT, UP1 ;  /* 0x0000003f0b00728c */ /* 0x000fe2000bf25310 */
[----:B---3--:R-:W-:Y:S01]  /*1a560*/  IMAD.MOV.U32 R4, RZ, RZ, RZ ;  /* 0x000000ffff047224 */ /* 0x008fe200078e00ff */
[----:B------:R1:W5:Y:S03]  /*1a570*/  @P0 LDG.E R19, desc[UR50][R2.64] ;  /* 0x0000003202130981 */ /* 0x000366000c1e1900 */
[----:B------:R-:W-:Y:S01]  /*1a580*/  @UP0 ULDC.64 UR4, c[0x0][0xa28] ;  /* 0x00028a0000040ab9 */ /* 0x000fe20000000a00 */
[----:B------:R-:W-:Y:S01]  /*1a590*/  PLOP3.LUT P2, PT, PT, PT, UP0, 0x80, 0x0 ;  /* 0x000000000000781c */ /* 0x000fe20003f4f008 */
[----:B------:R-:W-:Y:S01]  /*1a5a0*/  @UP0 UIMAD.WIDE UR4, UR45, 0x4, UR4 ;  /* 0x000000042d0408a5 */ /* 0x000fe2000f8e0204 */
[----:B------:R-:W-:Y:S01]  /*1a5b0*/  IMAD.MOV.U32 R6, RZ, RZ, RZ ;  /* 0x000000ffff067224 */ /* 0x000fe200078e00ff */
[----:B------:R-:W2:Y:S01]  /*1a5c0*/  LDC R5, c[0x0][0x404] ;  /* 0x00010100ff057b82 */ /* 0x000ea20000000800 */
[----:B-1----:R-:W-:-:S02]  /*1a5d0*/  IMAD.U32 R2, RZ, RZ, UR8 ;  /* 0x00000008ff027e24 */ /* 0x002fc4000f8e00ff */
[----:B------:R-:W-:Y:S01]  /*1a5e0*/  IMAD.U32 R3, RZ, RZ, UR9 ;  /* 0x00000009ff037e24 */ /* 0x000fe2000f8e00ff */
[----:B------:R-:W-:-:S04]  /*1a5f0*/  PLOP3.LUT P4, PT, PT, PT, UP1, 0x80, 0x0 ;  /* 0x000000000000781c */ /* 0x000fc80003f8f018 */
[----:B------:R-:W1:Y:S01]  /*1a600*/  LDC R8, c[0x0][0x2e0] ;  /* 0x0000b800ff087b82 */ /* 0x000e620000000800 */
[----:B------:R3:W5:Y:S02]  /*1a610*/  @P1 LDG.E R4, desc[UR50][R2.64] ;  /* 0x0000003202041981 */ /* 0x000764000c1e1900 */
[----:B---3--:R-:W-:Y:S02]  /*1a620*/  IMAD.U32 R2, RZ, RZ, UR4 ;  /* 0x00000004ff027e24 */ /* 0x008fe4000f8e00ff */
[----:B------:R-:W-:Y:S01]  /*1a630*/  IMAD.U32 R3, RZ, RZ, UR5 ;  /* 0x00000005ff037e24 */ /* 0x000fe2000f8e00ff */
[----:B------:R-:W-:Y:S02]  /*1a640*/  @UP1 ULDC.64 UR4, c[0x0][0xa18] ;  /* 0x0002860000041ab9 */ /* 0x000fe40000000a00 */
[----:B------:R-:W-:Y:S02]  /*1a650*/  @UP1 UIMAD.WIDE UR4, UR45, 0x4, UR4 ;  /* 0x000000042d0418a5 */ /* 0x000fe4000f8e0204 */
[----:B------:R3:W5:Y:S04]  /*1a660*/  @P2 LDG.E R6, desc[UR50][R2.64] ;  /* 0x0000003202062981 */ /* 0x000768000c1e1900 */
[----:B---3--:R-:W-:-:S02]  /*1a670*/  IMAD.U32 R2, RZ, RZ, UR4 ;  /* 0x00000004ff027e24 */ /* 0x008fc4000f8e00ff */
[----:B------:R-:W-:Y:S01]  /*1a680*/  IMAD.U32 R3, RZ, RZ, UR5 ;  /* 0x00000005ff037e24 */ /* 0x000fe2000f8e00ff */
[----:B------:R-:W-:-:S04]  /*1a690*/  ULDC.64 UR4, c[0x0][0xa20] ;  /* 0x0002880000047ab9 */ /* 0x000fc80000000a00 */
[----:B0-----:R0:W5:Y:S01]  /*1a6a0*/  @P4 LDG.E R0, desc[UR50][R2.64] ;  /* 0x0000003202004981 */ /* 0x001162000c1e1900 */
[----:B------:R-:W-:-:S04]  /*1a6b0*/  ISETP.NE.U32.AND P3, PT, RZ, UR4, PT ;  /* 0x00000004ff007c0c */ /* 0x000fc8000bf65070 */
[----:B------:R-:W-:Y:S01]  /*1a6c0*/  ISETP.NE.AND.EX P3, PT, RZ, UR5, PT, P3 ;  /* 0x00000005ff007c0c */ /* 0x000fe2000bf65330 */
[----:B0-----:R-:W0:Y:S02]  /*1a6d0*/  LDC.64 R2, c[0x0][0x3f8] ;  /* 0x0000fe00ff027b82 */ /* 0x001e240000000a00 */
[----:B0-----:R-:W-:-:S04]  /*1a6e0*/  ISETP.NE.U32.AND P2, PT, R2, RZ, PT ;  /* 0x000000ff0200720c */ /* 0x001fc80003f45070 */
[----:B------:R-:W-:-:S04]  /*1a6f0*/  ISETP.NE.AND.EX P2, PT, R3, RZ, PT, P2 ;  /* 0x000000ff0300720c */ /* 0x000fc80003f45320 */
[----:B--2---:R-:W-:-:S05]  /*1a700*/  SEL R5, R5, 0x1, P2 ;  /* 0x0000000105057807 */ /* 0x004fca0001000000 */
[----:B-1----:R-:W-:Y:S01]  /*1a710*/  IMAD R7, R5, R8, RZ ;  /* 0x0000000805077224 */ /* 0x002fe200078e02ff */
[----:B------:R-:W-:Y:S06]  /*1a720*/  @P4 BRA `(.L_x_1034) ;  /* 0x0000000000184947 */ /* 0x000fec0003800000 */
[----:B------:R-:W-:Y:S05]  /*1a730*/  @!P0 BRA `(.L_x_1034) ;  /* 0x0000000000148947 */ /* 0x000fea0003800000 */
[----:B------:R-:W-:Y:S02]  /*1a740*/  IMAD.U32 R2, RZ, RZ, UR6 ;  /* 0x00000006ff027e24 */ /* 0x000fe4000f8e00ff */
[----:B------:R-:W-:-:S05]  /*1a750*/  IMAD.U32 R3, RZ, RZ, UR7 ;  /* 0x00000007ff037e24 */ /* 0x000fca000f8e00ff */
[----:B------:R-:W2:Y:S04]  /*1a760*/  LDG.E R5, desc[UR50][R2.64] ;  /* 0x0000003202057981 */ /* 0x000ea8000c1e1900 */
[----:B-----5:R-:W2:Y:S02]  /*1a770*/  LDG.E R0, desc[UR50][R2.64+0x4] ;  /* 0x0000043202007981 */ /* 0x020ea4000c1e1900 */
[----:B--2---:R-:W-:-:S07]  /*1a780*/  IMAD.IADD R0, R0, 0x1, -R5 ;  /* 0x0000000100007824 */ /* 0x004fce00078e0a05 */
.L_x_1034:
[----:B-----5:R-:W-:-:S05]  /*1a790*/  IMAD.IADD R2, R4, 0x1, R6 ;  /* 0x0000000104027824 */ /* 0x020fca00078e0206 */
[----:B------:R0:W-:Y:S01]  /*1a7a0*/  STL [R1+0x18], R2 ;  /* 0x0000180201007387 */ /* 0x0001e20000100800 */
[----:B------:R-:W-:Y:S05]  /*1a7b0*/  @!P3 BRA `(.L_x_1035) ;  /* 0x000000000018b947 */ /* 0x000fea0003800000 */
[----:B------:R-:W-:Y:S02]  /*1a7c0*/  ULDC.64 UR4, c[0x0][0xa20] ;  /* 0x0002880000047ab9 */ /* 0x000fe40000000a00 */
[----:B------:R-:W-:-:S06]  /*1a7d0*/  UIMAD.WIDE UR4, UR45, 0x4, UR4 ;  /* 0x000000042d0478a5 */ /* 0x000fcc000f8e0204 */
[----:B0-----:R-:W-:Y:S02]  /*1a7e0*/  IMAD.U32 R2, RZ, RZ, UR4 ;  /* 0x00000004ff027e24 */ /* 0x001fe4000f8e00ff */
[----:B------:R-:W-:-:S05]  /*1a7f0*/  IMAD.U32 R3, RZ, RZ, UR5 ;  /* 0x00000005ff037e24 */ /* 0x000fca000f8e00ff */
[----:B------:R1:W5:Y:S01]  /*1a800*/  LDG.E R7, desc[UR50][R2.64] ;  /* 0x0000003202077981 */ /* 0x000362000c1e1900 */
[----:B------:R-:W-:Y:S05]  /*1a810*/  BRA `(.L_x_1036) ;  /* 0x0000000000187947 */ /* 0x000fea0003800000 */
.L_x_1035:
[----:B------:R-:W-:Y:S05]  /*1a820*/  @!P1 BRA `(.L_x_1036) ;  /* 0x0000000000149947 */ /* 0x000fea0003800000 */
[----:B0-----:R-:W-:Y:S02]  /*1a830*/  IMAD.U32 R2, RZ, RZ, UR8 ;  /* 0x00000008ff027e24 */ /* 0x001fe4000f8e00ff */
[----:B------:R-:W-:-:S05]  /*1a840*/  IMAD.U32 R3, RZ, RZ, UR9 ;  /* 0x00000009ff037e24 */ /* 0x000fca000f8e00ff */
[----:B------:R-:W2:Y:S04]  /*1a850*/  LDG.E R4, desc[UR50][R2.64] ;  /* 0x0000003202047981 */ /* 0x000ea8000c1e1900 */
[----:B------:R-:W2:Y:S02]  /*1a860*/  LDG.E R7, desc[UR50][R2.64+0x4] ;  /* 0x0000043202077981 */ /* 0x000ea4000c1e1900 */
[----:B--2---:R-:W-:-:S07]  /*1a870*/  IMAD.IADD R7, R7, 0x1, -R4 ;  /* 0x0000000107077824 */ /* 0x004fce00078e0a04 */
.L_x_1036:
[----:B------:R-:W2:Y:S01]  /*1a880*/  LDL R10, [R1+0x14] ;  /* 0x00001400010a7983 */ /* 0x000ea20000100800 */
[----:B------:R-:W3:Y:S01]  /*1a890*/  LDC.64 R4, c[0x0][0x9e0] ;  /* 0x00027800ff047b82 */ /* 0x000ee20000000a00 */
[----:B-----5:R-:W-:Y:S01]  /*1a8a0*/  IMAD.IADD R7, R7, 0x1, -R6 ;  /* 0x0000000107077824 */ /* 0x020fe200078e0a06 */
[----:B---3--:R-:W-:Y:S02]  /*1a8b0*/  ISETP.GE.AND P1, PT, R5, 0x1, PT ;  /* 0x000000010500780c */ /* 0x008fe40003f26270 */
[----:B--2---:R-:W-:-:S04]  /*1a8c0*/  LEA R6, R10, 0x80, 0x7 ;  /* 0x000000800a067811 */ /* 0x004fc800078e38ff */
[----:B------:R-:W-:-:S05]  /*1a8d0*/  IADD3 R6, R7, R6, -R0 ;  /* 0x0000000607067210 */ /* 0x000fca0007ffe800 */
[----:B------:R-:W-:Y:S02]  /*1a8e0*/  IMAD.IADD R4, R6, 0x1, R4 ;  /* 0x0000000106047824 */ /* 0x000fe400078e0204 */
[----:B------:R-:W-:Y:S05]  /*1a8f0*/  @!P1 BRA `(.L_x_1037) ;  /* 0x0000000000409947 */ /* 0x000fea0003800000 */
[C---:B------:R-:W-:Y:S01]  /*1a900*/  ISETP.GT.AND P0, PT, R6.reuse, RZ, PT ;  /* 0x000000ff0600720c */ /* 0x040fe20003f04270 */
[----:B------:R-:W-:-:S12]  /*1a910*/  VIADD R8, R6, 0xffffffff ;  /* 0xffffffff06087836 */ /* 0x000fd80000000000 */
[----:B------:R-:W-:Y:S05]  /*1a920*/  @P0 BRA `(.L_x_1038) ;  /* 0x00000000001c0947 */ /* 0x000fea0003800000 */
[----:B------:R-:W-:Y:S01]  /*1a930*/  ISETP.NE.AND P0, PT, R5, 0x1, PT ;  /* 0x000000010500780c */ /* 0x000fe20003f05270 */
[----:B------:R-:W-:-:S12]  /*1a940*/  IMAD.MOV R9, RZ, RZ, -R6 ;  /* 0x000000ffff097224 */ /* 0x000fd800078e0a06 */
[----:B01----:R-:W0:Y:S02]  /*1a950*/  @P0 LDC.64 R2, c[0x0][0x9e8] ;  /* 0x00027a00ff020b82 */ /* 0x003e240000000a00 */
[----:B0-----:R-:W-:-:S05]  /*1a960*/  @P0 IMAD.HI.U32 R2, R9, R2, RZ ;  /* 0x0000000209020227 */ /* 0x001fca00078e00ff */
[----:B------:R-:W-:-:S04]  /*1a970*/  @P0 SHF.R.U32.HI R9, RZ, R3, R2 ;  /* 0x00000003ff090219 */ /* 0x000fc80000011602 */
[----:B------:R-:W-:Y:S01]  /*1a980*/  LOP3.LUT R8, RZ, R9, RZ, 0x33, !PT ;  /* 0x00000009ff087212 */ /* 0x000fe200078e33ff */
[----:B------:R-:W-:Y:S06]  /*1a990*/  BRA `(.L_x_1039) ;  /* 0x0000000000107947 */ /* 0x000fec0003800000 */
.L_x_1038:
[----:B------:R-:W-:-:S13]  /*1a9a0*/  ISETP.NE.AND P0, PT, R5, 0x1, PT ;  /* 0x000000010500780c */ /* 0x000fda0003f05270 */
[----:B01----:R-:W0:Y:S02]  /*1a9b0*/  @P0 LDC.64 R2, c[0x0][0x9e8] ;  /* 0x00027a00ff020b82 */ /* 0x003e240000000a00 */
[----:B0-----:R-:W-:-:S05]  /*1a9c0*/  @P0 IMAD.HI.U32 R2, R8, R2, RZ ;  /* 0x0000000208020227 */ /* 0x001fca00078e00ff */
[----:B------:R-:W-:-:S07]  /*1a9d0*/  @P0 SHF.R.U32.HI R8, RZ, R3, R2 ;  /* 0x00000003ff080219 */ /* 0x000fce0000011602 */
.L_x_1039:
[----:B------:R-:W-:-:S05]  /*1a9e0*/  IMAD R3, R8, R5, R5 ;  /* 0x0000000508037224 */ /* 0x000fca00078e0205 */
[----:B------:R-:W-:-:S07]  /*1a9f0*/  VIMNMX R4, R4, R3, PT ;  /* 0x0000000304047248 */ /* 0x000fce0003fe0100 */
.L_x_1037:
[----:B------:R-:W-:Y:S01]  /*1aa00*/  IMAD R0, R10, 0x80, -R0 ;  /* 0x000000800a007824 */ /* 0x000fe200078e0a00 */
[----:B------:R-:W-:Y:S01]  /*1aa10*/  ULDC UR4, c[0x0][0x9dc] ;  /* 0x0002770000047ab9 */ /* 0x000fe20000000800 */
[----:B-1----:R-:W-:Y:S02]  /*1aa20*/  VIADD R3, R4, 0xdf ;  /* 0x000000df04037836 */ /* 0x002fe40000000000 */
[----:B0-----:R-:W-:Y:S02]  /*1aa30*/  IMAD.MOV.U32 R2, RZ, RZ, RZ ;  /* 0x000000ffff027224 */ /* 0x001fe400078e00ff */
[----:B------:R-:W-:Y:S02]  /*1aa40*/  IMAD.IADD R0, R7, 0x1, R0 ;  /* 0x0000000107007824 */ /* 0x000fe400078e0200 */
[----:B------:R-:W-:-:S04]  /*1aa50*/  IMAD.HI R2, R3, -0x6db6db6d, R2 ;  /* 0x9249249303027827 */ /* 0x000fc800078e0202 */
[----:B------:R-:W-:Y:S01]  /*1aa60*/  VIADD R7, R7, 0xdf ;  /* 0x000000df07077836 */ /* 0x000fe20000000000 */
[----:B------:R-:W-:Y:S01]  /*1aa70*/  SHF.R.U32.HI R3, RZ, 0x1f, R2 ;  /* 0x0000001fff037819 */ /* 0x000fe20000011602 */
[----:B------:R-:W-:Y:S02]  /*1aa80*/  IMAD.MOV.U32 R6, RZ, RZ, RZ ;  /* 0x000000ffff067224 */ /* 0x000fe400078e00ff */
[----:B------:R-:W-:Y:S01]  /*1aa90*/  VIADD R4, R0, -UR4 ;  /* 0x8000000400047c36 */ /* 0x000fe20008000000 */
[----:B------:R-:W-:Y:S01]  /*1aaa0*/  LEA.HI.SX32 R2, R2, R3, 0x19 ;  /* 0x0000000302027211 */ /* 0x000fe200078fcaff */
[----:B------:R-:W-:-:S05]  /*1aab0*/  IMAD.HI R6, R7, -0x6db6db6d, R6 ;  /* 0x9249249307067827 */ /* 0x000fca00078e0206 */
[----:B------:R-:W-:-:S04]  /*1aac0*/  SHF.R.U32.HI R3, RZ, 0x1f, R6 ;  /* 0x0000001fff037819 */ /* 0x000fc80000011606 */
[----:B------:R-:W-:-:S04]  /*1aad0*/  LEA.HI.SX32 R3, R6, R3, 0x19 ;  /* 0x0000000306037211 */ /* 0x000fc800078fcaff */
[----:B------:R-:W-:Y:S01]  /*1aae0*/  VIMNMX R17, R3, R2, PT ;  /* 0x0000000203117248 */ /* 0x000fe20003fe0100 */
        /* <DEDUP_REMOVED lines=10> */
.L_x_1041:
[----:B------:R-:W-:-:S13]  /*1ab90*/  ISETP.NE.AND P0, PT, R5, 0x1, PT ;  /* 0x000000010500780c */ /* 0x000fda0003f05270 */
[----:B------:R-:W0:Y:S02]  /*1aba0*/  @P0 LDC.64 R2, c[0x0][0x9e8] ;  /* 0x00027a00ff020b82 */ /* 0x000e240000000a00 */
[----:B0-----:R-:W-:-:S05]  /*1abb0*/  @P0 IMAD.HI.U32 R2, R0, R2, RZ ;  /* 0x0000000200020227 */ /* 0x001fca00078e00ff */
[----:B------:R-:W-:-:S07]  /*1abc0*/  @P0 SHF.R.U32.HI R0, RZ, R3, R2 ;  /* 0x00000003ff000219 */ /* 0x000fce0000011602 */
.L_x_1042:
[----:B------:R-:W-:-:S05]  /*1abd0*/  IMAD R5, R0, R5, RZ ;  /* 0x0000000500057224 */ /* 0x000fca00078e02ff */
[----:B------:R-:W-:-:S07]  /*1abe0*/  VIMNMX R4, R4, R5, !PT ;  /* 0x0000000504047248 */ /* 0x000fce0007fe0100 */
.L_x_1040:
        /* <DEDUP_REMOVED lines=9> */
[----:B0-----:R-:W-:Y:S05]  /*1ac80*/  @P0 BRA `(.L_x_1044) ;  /* 0x0000000000480947 */ /* 0x001fea0003800000 */
        /* <DEDUP_REMOVED lines=18> */
.L_x_1044:
        /* <DEDUP_REMOVED lines=23> */
.L_x_1046:
        /* <DEDUP_REMOVED lines=22> */
.L_x_1047:
        /* <DEDUP_REMOVED lines=20> */
.L_x_1048:
[----:B------:R-:W-:-:S13]  /*1b1c0*/  LOP3.LUT P6, RZ, R18, 0x3ff, RZ, 0xc0, !PT ;  /* 0x000003ff12ff7812 */ /* 0x000fda00078cc0ff */
        /* <DEDUP_REMOVED lines=17> */
.L_x_1049:
[----:B------:R-:W0:Y:S01]  /*1b2e0*/  LDC R0, c[0x0][0x428] ;  /* 0x00010a00ff007b82 */ /* 0x000e220000000800 */
[----:B------:R-:W-:Y:S01]  /*1b2f0*/  ULDC.64 UR4, c[0x0][0x9f8] ;  /* 0x00027e0000047ab9 */ /* 0x000fe20000000a00 */
[----:B------:R-:W-:Y:S01]  /*1b300*/  IMAD.U32 R21, RZ, RZ, UR38 ;  /* 0x00000026ff157e24 */ /* 0x000fe2000f8e00ff */
[----:B------:R-:W2:Y:S01]  /*1b310*/  LDL.LU R5, [R1+0x14] ;  /* 0x0000140001057983 */ /* 0x000ea20000300800 */
[----:B------:R-:W-:Y:S01]  /*1b320*/  UISETP.NE.U32.AND UP0, UPT, UR4, URZ, UPT ;  /* 0x0000003f0400728c */ /* 0x000fe2000bf05070 */
[----:B------:R-:W-:Y:S01]  /*1b330*/  IMAD.U32 R20, RZ, RZ, UR45 ;  /* 0x0000002dff147e24 */ /* 0x000fe2000f8e00ff */
[----:B------:R-:W-:Y:S01]  /*1b340*/  ULDC.64 UR6, c[0x0][0xa08] ;  /* 0x0002820000067ab9 */ /* 0x000fe20000000a00 */
[----:B------:R-:W1:Y:S01]  /*1b350*/  S2R R4, SR_TID.X ;  /* 0x0000000000047919 */ /* 0x000e620000002100 */
[----:B------:R-:W-:-:S11]  /*1b360*/  UISETP.NE.AND.EX UP0, UPT, UR5, URZ, UPT, UP0 ;  /* 0x0000003f0500728c */ /* 0x000fd6000bf05300 */
[----:B------:R-:W-:Y:S02]  /*1b370*/  @UP0 ULDC.64 UR4, c[0x0][0x9f8] ;  /* 0x00027e0000040ab9 */ /* 0x000fe40000000a00 */
[----:B------:R-:W-:Y:S01]  /*1b380*/  @UP0 UIMAD.WIDE UR4, UR45, 0x4, UR4 ;  /* 0x000000042d0408a5 */ /* 0x000fe2000f8e0204 */
[----:B0-----:R-:W-:-:S05]  /*1b390*/  ISETP.NE.AND P0, PT, R0, 0x1, PT ;  /* 0x000000010000780c */ /* 0x001fca0003f05270 */
[----:B------:R-:W-:-:S08]  /*1b3a0*/  IMAD.U32 R2, RZ, RZ, UR4 ;  /* 0x00000004ff027e24 */ /* 0x000fd0000f8e00ff */
[----:B------:R-:W0:Y:S01]  /*1b3b0*/  @P0 LDC R0, c[0x0][0x42c] ;  /* 0x00010b00ff000b82 */ /* 0x000e220000000800 */
[----:B-1----:R-:W-:-:S07]  /*1b3c0*/  LOP3.LUT R18, R4, 0x7f, RZ, 0xc0, !PT ;  /* 0x0000007f04127812 */ /* 0x002fce00078ec0ff */
[----:B------:R-:W1:Y:S01]  /*1b3d0*/  @P0 LDC R3, c[0x0][0x430] ;  /* 0x00010c00ff030b82 */ /* 0x000e620000000800 */
[----:B0-----:R-:W-:-:S05]  /*1b3e0*/  @P0 IMAD.HI.U32 R0, R0, UR38, RZ ;  /* 0x0000002600000c27 */ /* 0x001fca000f8e00ff */
[----:B-1----:R-:W-:Y:S01]  /*1b3f0*/  @P0 SHF.R.U32.HI R21, RZ, R3, R0 ;  /* 0x00000003ff150219 */ /* 0x002fe20000011600 */
[----:B------:R-:W-:Y:S01]  /*1b400*/  IMAD.U32 R3, RZ, RZ, UR5 ;  /* 0x00000005ff037e24 */ /* 0x000fe2000f8e00ff */
[----:B------:R-:W-:Y:S01]  /*1b410*/  PLOP3.LUT P0, PT, PT, PT, UP0, 0x80, 0x0 ;  /* 0x000000000000781c */ /* 0x000fe20003f0f008 */
[----:B------:R-:W-:-:S12]  /*1b420*/  ULDC.64 UR4, c[0x0][0xa00] ;  /* 0x0002800000047ab9 */ /* 0x000fd80000000a00 */
        /* <DEDUP_REMOVED lines=19> */
[----:B---3--:R-:W-:Y:S02]  /*1b560*/  SHF.R.S32.HI R10, RZ, 0x1f, R20 ;  /* 0x0000001fff0a7819 */ /* 0x008fe40000011414 */
[----:B------:R-:W-:-:S03]  /*1b570*/  SEL R0, R20, RZ, !P0 ;  /* 0x000000ff14007207 */ /* 0x000fc60004000000 */
[----:B------:R0:W-:Y:S01]  /*1b580*/  STL [R1+0x8], R10 ;  /* 0x0000080a01007387 */ /* 0x0001e20000100800 */
[----:B------:R-:W-:Y:S05]  /*1b590*/  BRA.DIV UR6, `(.L_x_1050) ;  /* 0x0000003606247947 */ /* 0x000fea000b800000 */
[----:B------:R1:W2:Y:S02]  /*1b5a0*/  SHFL.IDX PT, R14, R4, RZ, 0x1f ;  /* 0x00001fff040e7589 */ /* 0x0002a400000e0000 */
.L_x_1118:
[----:B--2---:R-:W-:Y:S02]  /*1b5b0*/  ISETP.NE.AND P0, PT, R14, RZ, PT ;  /* 0x000000ff0e00720c */ /* 0x004fe40003f05270 */
[----:B------:R-:W-:-:S11]  /*1b5c0*/  PLOP3.LUT P6, PT, PT, PT, PT, 0x8, 0x0 ;  /* 0x000000000000781c */ /* 0x000fd60003fce170 */
[----:B------:R-:W-:Y:S05]  /*1b5d0*/  @P0 BRA `(.L_x_1051) ;  /* 0x0000000400900947 */ /* 0x000fea0003800000 */
[----:B0-----:R-:W-:Y:S01]  /*1b5e0*/  UMOV UR4, 0xffffffff ;  /* 0xffffffff00047882 */ /* 0x001fe20000000000 */
[----:B------:R-:W-:Y:S02]  /*1b5f0*/  VIADD R6, R17, 0xffffffff ;  /* 0xffffffff11067836 */ /* 0x000fe40000000000 */
[----:B------:R-:W-:Y:S05]  /*1b600*/  BRA.DIV UR4, `(.L_x_1052) ;  /* 0x0000003604287947 */ /* 0x000fea000b800000 */
[----:B------:R-:W-:-:S13]  /*1b610*/  ELECT P6, URZ, PT ;  /* 0x00000000003f782f */ /* 0x000fda00038c0000 */
.L_x_1121:
[----:B------:R-:W-:Y:S05]  /*1b620*/  @!P6 BRA `(.L_x_1053) ;  /* 0x000000040038e947 */ /* 0x000fea0003800000 */
[----:B------:R-:W-:-:S04]  /*1b630*/  ISETP.NE.U32.AND P0, PT, R2, RZ, PT ;  /* 0x000000ff0200720c */ /* 0x000fc80003f05070 */
[----:B------:R-:W-:-:S13]  /*1b640*/  ISETP.NE.AND.EX P0, PT, R3, RZ, PT, P0 ;  /* 0x000000ff0300720c */ /* 0x000fda0003f05300 */
[----:B------:R-:W-:Y:S05]  /*1b650*/  @!P0 BRA `(.L_x_1054) ;  /* 0x0000000000488947 */ /* 0x000fea0003800000 */
[----:B------:R-:W0:Y:S01]  /*1b660*/  LDC R9, c[0x0][0x41c] ;  /* 0x00010700ff097b82 */ /* 0x000e220000000800 */
[----:B------:R-:W-:Y:S01]  /*1b670*/  IMAD.MOV.U32 R0, RZ, RZ, R6 ;  /* 0x000000ffff007224 */ /* 0x000fe200078e0006 */
[----:B------:R-:W-:Y:S01]  /*1b680*/  ULDC.64 UR4, c[0x0][0x408] ;  /* 0x0001020000047ab9 */ /* 0x000fe20000000a00 */
[----:B0-----:R-:W-:-:S13]  /*1b690*/  ISETP.NE.AND P0, PT, R9, 0x1, PT ;  /* 0x000000010900780c */ /* 0x001fda0003f05270 */
[----:B-1----:R-:W0:Y:S02]  /*1b6a0*/  @P0 LDC.64 R4, c[0x0][0x420] ;  /* 0x00010800ff040b82 */ /* 0x002e240000000a00 */
[----:B0-----:R-:W-:-:S05]  /*1b6b0*/  @P0 IMAD.HI.U32 R4, R6, R4, RZ ;  /* 0x0000000406040227 */ /* 0x001fca00078e00ff */
        /* <DEDUP_REMOVED lines=12> */
.L_x_1054:
[----:B0-----:R-:W1:Y:S04]  /*1b780*/  LDL R3, [R1] ;  /* 0x0000000001037983 */ /* 0x001e680000100800 */
[----:B------:R-:W2:Y:S01]  /*1b790*/  LDL R2, [R1+0x4] ;  /* 0x0000040001027983 */ /* 0x000ea20000100800 */
[----:B------:R-:W-:Y:S02]  /*1b7a0*/  ISETP.NE.AND P0, PT, R18, RZ, PT ;  /* 0x000000ff1200720c */ /* 0x000fe40003f05270 */
[----:B-1----:R-:W-:Y:S02]  /*1b7b0*/  LEA R4, R3, UR41, 0x3 ;  /* 0x0000002903047c11 */ /* 0x002fe4000f8e18ff */
[----:B--2---:R-:W-:-:S04]  /*1b7c0*/  SHF.L.U32 R3, R2, 0x1f, RZ ;  /* 0x0000001f02037819 */ /* 0x004fc800000006ff */
[----:B------:R-:W0:Y:S02]  /*1b7d0*/  SYNCS.PHASECHK.TRANS64.TRYWAIT P2, [R4+URZ+0x2e880], R3 ;  /* 0x02e88003040075a7 */ /* 0x000e24000804017f */
[----:B0-----:R-:W-:Y:S05]  /*1b7e0*/  @!P2 BRA `(.L_x_1055) ;  /* 0x0000003000d0a947 */ /* 0x001fea0003800000 */
.L_x_1122:
        /* <DEDUP_REMOVED lines=8> */
.L_x_1056:
[----:B------:R-:W2:Y:S04]  /*1b870*/  LDL R9, [R1] ;  /* 0x0000000001097983 */ /* 0x000ea80000100800 */
[----:B------:R-:W3:Y:S01]  /*1b880*/  LDL R5, [R1+0x18] ;  /* 0x0000180001057983 */ /* 0x000ee20000100800 */
[----:B------:R-:W-:Y:S01]  /*1b890*/  IMAD.U32 R2, RZ, RZ, UR41 ;  /* 0x00000029ff027e24 */ /* 0x000fe2000f8e00ff */
[----:B------:R-:W-:Y:S01]  /*1b8a0*/  R2UR UR9, R4 ;  /* 0x00000000040972ca */ /* 0x000fe200000e0000 */
[----:B------:R-:W-:Y:S01]  /*1b8b0*/  UIADD3 UR4, UP0, UR46, 0x470, URZ ;  /* 0x000004702e047890 */ /* 0x000fe2000ff1e03f */
[----:B------:R-:W-:Y:S01]  /*1b8c0*/  R2UR UR12, R21 ;  /* 0x00000000150c72ca */ /* 0x000fe200000e0000 */
[----:B------:R-:W-:Y:S01]  /*1b8d0*/  UMOV UR6, 0x0 ;  /* 0x0000000000067882 */ /* 0x000fe20000000000 */
[----:B-----5:R-:W-:Y:S01]  /*1b8e0*/  R2UR UR13, R0 ;  /* 0x00000000000d72ca */ /* 0x020fe200000e0000 */
[----:B------:R-:W-:Y:S01]  /*1b8f0*/  UIADD3.X UR5, URZ, UR47, URZ, UP0, !UPT ;  /* 0x0000002f3f057290 */ /* 0x000fe200087fe43f */
[----:B------:R-:W-:Y:S01]  /*1b900*/  UMOV UR7, 0x14f00000 ;  /* 0x14f0000000077882 */ /* 0x000fe20000000000 */
[----:B------:R-:W-:-:S06]  /*1b910*/  UMOV UR10, URZ ;  /* 0x0000003f000a7c82 */ /* 0x000fcc0008000000 */
[----:B------:R-:W-:Y:S01]  /*1b920*/  UIADD3 UR9, UR9, 0x2e870, URZ ;  /* 0x0002e87009097890 */ /* 0x000fe2000fffe03f */
[----:B--2---:R-:W-:Y:S02]  /*1b930*/  IMAD R2, R9, 0x7000, R2 ;  /* 0x0000700009027824 */ /* 0x004fe400078e0202 */
[----:B---3--:R-:W-:-:S03]  /*1b940*/  IMAD R6, R6, 0xe0, R5 ;  /* 0x000000e006067824 */ /* 0x008fc600078e0205 */
[----:B------:R-:W-:Y:S02]  /*1b950*/  R2UR UR8, R2 ;  /* 0x00000000020872ca */ /* 0x000fe400000e0000 */
[----:B------:R-:W-:-:S11]  /*1b960*/  R2UR UR11, R6 ;  /* 0x00000000060b72ca */ /* 0x000fd600000e0000 */
[----:B------:R-:W-:-:S09]  /*1b970*/  UIADD3 UR8, UR8, 0xe400, URZ ;  /* 0x0000e40008087890 */ /* 0x000fd2000fffe03f */
[----:B------:R1:W-:Y:S01]  /*1b980*/  UTMALDG.4D [UR8], [UR4], desc[UR6] ;  /* 0x00000608040075b4 */ /* 0x0003e20008019000 */
[----:B------:R-:W2:Y:S02]  /*1b990*/  SYNCS.PHASECHK.TRANS64.TRYWAIT P2, [R4+URZ+0x2e840], R3 ;  /* 0x02e84003040075a7 */ /* 0x000ea4000804017f */
[----:B-12---:R-:W-:Y:S05]  /*1b9a0*/  @!P2 BRA `(.L_x_1057) ;  /* 0x000000300074a947 */ /* 0x006fea0003800000 */
.L_x_1123:
        /* <DEDUP_REMOVED lines=8> */
.L_x_1058:
        /* <DEDUP_REMOVED lines=13> */
[----:B--2---:R-:W-:Y:S01]  /*1bb00*/  NOP ;  /* 0x0000000000007918 */ /* 0x004fe20000000000 */
.L_x_1053:
        /* <DEDUP_REMOVED lines=17> */
.L_x_1051:
[----:B01----:R-:W2:Y:S04]  /*1bc20*/  LDL.LU R4, [R1+0x24] ;  /* 0x0000240001047983 */ /* 0x003ea80000300800 */
[----:B------:R-:W3:Y:S01]  /*1bc30*/  LDL R3, [R1+0xc] ;  /* 0x00000c0001037983 */ /* 0x000ee20000100800 */
[----:B------:R-:W-:Y:S01]  /*1bc40*/  VIADD R18, R17, 0xfffffffe ;  /* 0xfffffffe11127836 */ /* 0x000fe20000000000 */
[----:B------:R-:W-:Y:S01]  /*1bc50*/  BSSY B0, `(.L_x_1059) ;  /* 0x000000a000007945 */ /* 0x000fe20003800000 */
[----:B--2---:R-:W-:-:S03]  /*1bc60*/  VIADD R4, R4, 0x1 ;  /* 0x0000000104047836 */ /* 0x004fc60000000000 */
[----:B---3--:R-:W-:Y:S02]  /*1bc70*/  ISETP.GE.AND P2, PT, R18, R3, PT ;  /* 0x000000031200720c */ /* 0x008fe40003f46270 */
[----:B------:R0:W-:Y:S01]  /*1bc80*/  STL [R1+0x24], R4 ;  /* 0x0000240401007387 */ /* 0x0001e20000100800 */
[----:B------:R-:W-:-:S04]  /*1bc90*/  LEA.HI R2, R4, R4, RZ, 0x1 ;  /* 0x0000000404027211 */ /* 0x000fc800078f08ff */
[----:B------:R-:W-:-:S05]  /*1bca0*/  LOP3.LUT R2, R2, 0xfffffffe, RZ, 0xc0, !PT ;  /* 0xfffffffe02027812 */ /* 0x000fca00078ec0ff */
[----:B------:R-:W-:-:S05]  /*1bcb0*/  IMAD.IADD R2, R4, 0x1, -R2 ;  /* 0x0000000104027824 */ /* 0x000fca00078e0a02 */
[----:B------:R-:W-:-:S04]  /*1bcc0*/  SHF.L.U32 R2, R2, 0x1f, RZ ;  /* 0x0000001f02027819 */ /* 0x000fc800000006ff */
[----:B------:R-:W1:Y:S02]  /*1bcd0*/  SYNCS.PHASECHK.TRANS64.TRYWAIT P0, [UR41+0x2e820], R2 ;  /* 0x02e82002ff0075a7 */ /* 0x000e640008000169 */
[----:B01----:R-:W-:Y:S05]  /*1bce0*/  @!P0 BRA `(.L_x_1060) ;  /* 0x0000002c00b88947 */ /* 0x003fea0003800000 */
.L_x_1124:
[----:B------:R-:W-:Y:S05]  /*1bcf0*/  BSYNC B0 ;  /* 0x0000000000007941 */ /* 0x000fea0003800000 */
.L_x_1059:
[----:B------:R-:W-:Y:S05]  /*1bd00*/  @!P2 BRA `(.L_x_1061) ;  /* 0x0000000c00d8a947 */ /* 0x000fea0003800000 */
[----:B------:R1:W5:Y:S04]  /*1bd10*/  LDL.LU R6, [R1] ;  /* 0x0000000001067983 */ /* 0x0003680000300800 */
[----:B------:R1:W5:Y:S02]  /*1bd20*/  LDL.LU R7, [R1+0x4] ;  /* 0x0000040001077983 */ /* 0x0003640000300800 */
.L_x_1081:
[----:B0----5:R-:W-:Y:S01]  /*1bd30*/  VIADD R2, R6, 0x1 ;  /* 0x0000000106027836 */ /* 0x021fe20000000000 */
        /* <DEDUP_REMOVED lines=16> */
[----:B------:R-:W-:Y:S01]  /*1be40*/  ULDC.64 UR6, c[0x0][0x408] ;  /* 0x0001020000067ab9 */ /* 0x000fe20000000a00 */
[----:B---3--:R-:W-:-:S13]  /*1be50*/  ISETP.NE.AND P0, PT, R8, 0x1, PT ;  /* 0x000000010800780c */ /* 0x008fda0003f05270 */
[----:B------:R-:W3:Y:S02]  /*1be60*/  @P0 LDC.64 R2, c[0x0][0x420] ;  /* 0x00010800ff020b82 */ /* 0x000ee40000000a00 */
[----:B---3--:R-:W-:-:S04]  /*1be70*/  @P0 IMAD.HI.U32 R0, R18, R2, RZ ;  /* 0x0000000212000227 */ /* 0x008fc800078e00ff */
[----:B------:R-:W-:Y:S01]  /*1be80*/  IMAD.MOV.U32 R2, RZ, RZ, R18 ;  /* 0x000000ffff027224 */ /* 0x000fe200078e0012 */
[----:B------:R-:W-:-:S04]  /*1be90*/  @P0 SHF.R.U32.HI R2, RZ, R3, R0 ;  /* 0x00000003ff020219 */ /* 0x000fc80000011600 */
[--C-:B------:R-:W-:Y:S01]  /*1bea0*/  SHF.R.S32.HI R3, RZ, 0x1f, R2.reuse ;  /* 0x0000001fff037819 */ /* 0x100fe20000011402 */
[----:B------:R-:W-:-:S04]  /*1beb0*/  IMAD.MOV R0, RZ, RZ, -R2 ;  /* 0x000000ffff007224 */ /* 0x000fc800078e0a02 */
[----:B------:R-:W-:Y:S02]  /*1bec0*/  IMAD R8, R8, R0, R18 ;  /* 0x0000000008087224 */ /* 0x000fe400078e0212 */
[----:B------:R-:W-:-:S03]  /*1bed0*/  IMAD.WIDE.U32 R2, R20, UR6, R2 ;  /* 0x0000000614027c25 */ /* 0x000fc6000f8e0002 */
[----:B------:R-:W-:Y:S01]  /*1bee0*/  LEA R4, P0, R2, UR4, 0x2 ;  /* 0x0000000402047c11 */ /* 0x000fe2000f8010ff */
[----:B--2---:R-:W-:-:S04]  /*1bef0*/  IMAD R0, R5, UR6, RZ ;  /* 0x0000000605007c24 */ /* 0x004fc8000f8e02ff */
[----:B------:R-:W-:-:S04]  /*1bf00*/  IMAD R0, R20, UR7, R0 ;  /* 0x0000000714007c24 */ /* 0x000fc8000f8e0200 */
[----:B------:R-:W-:-:S05]  /*1bf10*/  IMAD.IADD R0, R0, 0x1, R3 ;  /* 0x0000000100007824 */ /* 0x000fca00078e0203 */
[----:B------:R-:W-:-:S05]  /*1bf20*/  LEA.HI.X R5, R2, UR5, R0, 0x2, P0 ;  /* 0x0000000502057c11 */ /* 0x000fca00080f1400 */
[----:B------:R2:W5:Y:S02]  /*1bf30*/  LDG.E R0, desc[UR50][R4.64] ;  /* 0x0000003204007981 */ /* 0x000564000c1e1900 */
.L_x_1064:
[----:B--2---:R-:W-:Y:S01]  /*1bf40*/  LEA R4, R10, UR41, 0x3 ;  /* 0x000000290a047c11 */ /* 0x004fe2000f8e18ff */
[----:B------:R-:W2:Y:S01]  /*1bf50*/  S2R R2, SR_TID.X ;  /* 0x0000000000027919 */ /* 0x000ea20000002100 */
[----:B------:R-:W-:Y:S01]  /*1bf60*/  SHF.L.U32 R3, R9, 0x1f, RZ ;  /* 0x0000001f09037819 */ /* 0x000fe200000006ff */
[----:B------:R-:W-:Y:S03]  /*1bf70*/  BSSY B1, `(.L_x_1065) ;  /* 0x0000005000017945 */ /* 0x000fe60003800000 */
[----:B------:R-:W3:Y:S01]  /*1bf80*/  SYNCS.PHASECHK.TRANS64.TRYWAIT P0, [R4+URZ+0x2e880], R3 ;  /* 0x02e88003040075a7 */ /* 0x000ee2000800017f */
[----:B--2---:R-:W-:-:S04]  /*1bf90*/  LOP3.LUT R2, R2, 0x7f, RZ, 0xc0, !PT ;  /* 0x0000007f02027812 */ /* 0x004fc800078ec0ff */
[----:B------:R-:W-:Y:S01]  /*1bfa0*/  ISETP.NE.AND P2, PT, R2, RZ, PT ;  /* 0x000000ff0200720c */ /* 0x000fe20003f45270 */
[----:B---3--:R-:W-:-:S12]  /*1bfb0*/  @!P0 BRA `(.L_x_1066) ;  /* 0x0000002c001c8947 */ /* 0x008fd80003800000 */
.L_x_1125:
[----:B------:R-:W-:Y:S05]  /*1bfc0*/  BSYNC B1 ;  /* 0x0000000000017941 */ /* 0x000fea0003800000 */
.L_x_1065:
        /* <DEDUP_REMOVED lines=9> */
.L_x_1068:
[----:B------:R-:W-:Y:S05]  /*1c060*/  BSYNC B1 ;  /* 0x0000000000017941 */ /* 0x000fea0003800000 */
.L_x_1067:
[----:B0-----:R-:W3:Y:S04]  /*1c070*/  LDL R9, [R1] ;  /* 0x0000000001097983 */ /* 0x001ee80000100800 */
[----:B------:R-:W4:Y:S01]  /*1c080*/  LDL R5, [R1+0x18] ;  /* 0x0000180001057983 */ /* 0x000f220000100800 */
[----:B------:R-:W-:Y:S01]  /*1c090*/  IMAD.MOV.U32 R10, RZ, RZ, RZ ;  /* 0x000000ffff0a7224 */ /* 0x000fe200078e00ff */
        /* <DEDUP_REMOVED lines=8> */
[----:B---3--:R-:W-:-:S02]  /*1c120*/  IMAD R2, R9, 0x7000, R2 ;  /* 0x0000700009027824 */ /* 0x008fc400078e0202 */
[----:B----4-:R-:W-:Y:S02]  /*1c130*/  IMAD R5, R8, 0xe0, R5 ;  /* 0x000000e008057824 */ /* 0x010fe400078e0205 */
[----:B------:R-:W-:Y:S02]  /*1c140*/  VIADD R8, R4, 0x2e870 ;  /* 0x0002e87004087836 */ /* 0x000fe40000000000 */
[----:B------:R-:W-:-:S07]  /*1c150*/  VIADD R9, R2, 0xe400 ;  /* 0x0000e40002097836 */ /* 0x000fce0000000000 */
.L_x_1069:
        /* <DEDUP_REMOVED lines=8> */
[----:B0-----:R-:W-:Y:S05]  /*1c1e0*/  @P0 BRA.U.ANY `(.L_x_1069) ;  /* 0xfffffffd00dc0947 */ /* 0x001fea000393ffff */
[----:B------:R-:W0:Y:S01]  /*1c1f0*/  SYNCS.PHASECHK.TRANS64.TRYWAIT P0, [R4+URZ+0x2e840], R3 ;  /* 0x02e84003040075a7 */ /* 0x000e22000800017f */
[----:B------:R-:W-:Y:S04]  /*1c200*/  BSSY B1, `(.L_x_1070) ;  /* 0x0000002000017945 */ /* 0x000fe80003800000 */
[----:B0-----:R-:W-:Y:S05]  /*1c210*/  @!P0 BRA `(.L_x_1071) ;  /* 0x0000002800988947 */ /* 0x001fea0003800000 */
.L_x_1126:
[----:B------:R-:W-:Y:S05]  /*1c220*/  BSYNC B1 ;  /* 0x0000000000017941 */ /* 0x000fea0003800000 */
.L_x_1070:
[----:B------:R-:W-:Y:S01]  /*1c230*/  BSSY B1, `(.L_x_1072) ;  /* 0x000000b000017945 */ /* 0x000fe20003800000 */
[----:B------:R-:W-:Y:S02]  /*1c240*/  IMAD.MOV.U32 R8, RZ, RZ, 0x0 ;  /* 0x00000000ff087424 */ /* 0x000fe400078e00ff */
[----:B------:R-:W-:Y:S01]  /*1c250*/  IMAD.MOV.U32 R9, RZ, RZ, 0x14f00000 ;  /* 0x14f00000ff097424 */ /* 0x000fe200078e00ff */
[----:B------:R-:W-:Y:S06]  /*1c260*/  @P2 BRA `(.L_x_1073) ;  /* 0x00000000001c2947 */ /* 0x000fec0003800000 */
[----:B------:R-:W3:Y:S01]  /*1c270*/  S2R R11, SR_TID.X ;  /* 0x00000000000b7919 */ /* 0x000ee20000002100 */
[----:B0-2---:R-:W-:-:S04]  /*1c280*/  IMAD.MOV.U32 R3, RZ, RZ, 0x7000 ;  /* 0x00007000ff037424 */ /* 0x005fc800078e00ff */
[----:B------:R4:W-:Y:S01]  /*1c290*/  SYNCS.ARRIVE.TRANS64 RZ, [R4+URZ+0x2e830], R3 ;  /* 0x02e8300304ff79a7 */ /* 0x0009e2000800003f */
[----:B---3--:R-:W-:-:S04]  /*1c2a0*/  LOP3.LUT R11, R11, 0x1f, RZ, 0xc0, !PT ;  /* 0x0000001f0b0b7812 */ /* 0x008fc800078ec0ff */
[----:B------:R-:W-:-:S13]  /*1c2b0*/  ISETP.NE.AND P0, PT, R11, RZ, PT ;  /* 0x000000ff0b00720c */ /* 0x000fda0003f05270 */
[----:B----4-:R-:W-:Y:S05]  /*1c2c0*/  @!P0 BRA `(.L_x_1073) ;  /* 0x0000000000048947 */ /* 0x010fea0003800000 */
[----:B------:R-:W-:Y:S01]  /*1c2d0*/  BPT.TRAP 0x1 ;  /* 0x000000040000795c */ /* 0x000fe20000300000 */
.L_x_1073:
[----:B------:R-:W-:Y:S05]  /*1c2e0*/  BSYNC B1 ;  /* 0x0000000000017941 */ /* 0x000fea0003800000 */
.L_x_1072:
[----:B------:R-:W-:Y:S01]  /*1c2f0*/  R2UR UR10, R10 ;  /* 0x000000000a0a72ca */ /* 0x000fe200000e0000 */
[----:B------:R-:W-:Y:S01]  /*1c300*/  UIADD3 UR4, UP0, UR46, 0x370, URZ ;  /* 0x000003702e047890 */ /* 0x000fe2000ff1e03f */
[----:B------:R-:W-:Y:S01]  /*1c310*/  R2UR UR6, R8 ;  /* 0x00000000080672ca */ /* 0x000fe200000e0000 */
[----:B------:R-:W-:Y:S01]  /*1c320*/  VIADD R2, R2, 0x20400 ;  /* 0x0002040002027836 */ /* 0x000fe20000000000 */
[----:B------:R-:W-:Y:S01]  /*1c330*/  R2UR UR7, R9 ;  /* 0x00000000090772ca */ /* 0x000fe200000e0000 */
[----:B0-2---:R-:W-:Y:S01]  /*1c340*/  VIADD R4, R4, 0x2e830 ;  /* 0x0002e83004047836 */ /* 0x005fe20000000000 */
[----:B------:R-:W-:Y:S01]  /*1c350*/  R2UR UR12, R21 ;  /* 0x00000000150c72ca */ /* 0x000fe200000e0000 */
[----:B------:R-:W-:Y:S01]  /*1c360*/  UIADD3.X UR5, URZ, UR47, URZ, UP0, !UPT ;  /* 0x0000002f3f057290 */ /* 0x000fe200087fe43f */
[----:B------:R-:W-:-:S13]  /*1c370*/  PLOP3.LUT P0, PT, PT, PT, PT, 0x80, 0x0 ;  /* 0x000000000000781c */ /* 0x000fda0003f0f070 */
.L_x_1074:
        /* <DEDUP_REMOVED lines=8> */
[----:B--2---:R-:W-:Y:S05]  /*1c400*/  @P0 BRA.U.ANY `(.L_x_1074) ;  /* 0xfffffffd00dc0947 */ /* 0x004fea000393ffff */
.L_x_1063:
[----:B------:R-:W-:Y:S05]  /*1c410*/  BSYNC B0 ;  /* 0x0000000000007941 */ /* 0x000fea0003800000 */
.L_x_1062:
[----:B------:R-:W-:-:S06]  /*1c420*/  UISETP.NE.AND UP0, UPT, UR42, 0x3, UPT ;  /* 0x000000032a00788c */ /* 0x000fcc000bf05270 */
[----:B------:R-:W-:-:S13]  /*1c430*/  PLOP3.LUT P0, PT, PT, PT, UP0, 0x80, 0x0 ;  /* 0x000000000000781c */ /* 0x000fda0003f0f008 */
[----:B------:R-:W-:Y:S05]  /*1c440*/  @!P0 BRA `(.L_x_1075) ;  /* 0x0000000000048947 */ /* 0x000fea0003800000 */
[----:B------:R-:W-:Y:S01]  /*1c450*/  BPT.TRAP 0x1 ;  /* 0x000000040000795c */ /* 0x000fe20000300000 */
.L_x_1075:
[----:B------:R-:W-:Y:S01]  /*1c460*/  IMAD.U32 R2, RZ, RZ, UR44 ;  /* 0x0000002cff027e24 */ /* 0x000fe2000f8e00ff */
[----:B------:R-:W-:Y:S01]  /*1c470*/  LEA R19, R6, UR41, 0x3 ;  /* 0x0000002906137c11 */ /* 0x000fe2000f8e18ff */
[----:B------:R-:W-:Y:S03]  /*1c480*/  BSSY B0, `(.L_x_1076) ;  /* 0x0000006000007945 */ /* 0x000fe60003800000 */
[----:B------:R-:W-:Y:S02]  /*1c490*/  ISETP.NE.AND P0, PT, R2, 0x3, PT ;  /* 0x000000030200780c */ /* 0x000fe40003f05270 */
[----:B------:R-:W-:-:S04]  /*1c4a0*/  LOP3.LUT R2, R7, 0x1, RZ, 0x3c, !PT ;  /* 0x0000000107027812 */ /* 0x000fc800078e3cff */
[----:B------:R-:W-:-:S04]  /*1c4b0*/  SHF.L.U32 R2, R2, 0x1f, RZ ;  /* 0x0000001f02027819 */ /* 0x000fc800000006ff */
[----:B------:R-:W2:Y:S02]  /*1c4c0*/  SYNCS.PHASECHK.TRANS64.TRYWAIT P2, [R19+URZ+0x2e870], R2 ;  /* 0x02e87002130075a7 */ /* 0x000ea4000804017f */
[----:B--2---:R-:W-:Y:S05]  /*1c4d0*/  @!P2 BRA `(.L_x_1077) ;  /* 0x0000002400fca947 */ /* 0x004fea0003800000 */
.L_x_1127:
[----:B------:R-:W-:Y:S05]  /*1c4e0*/  BSYNC B0 ;  /* 0x0000000000007941 */ /* 0x000fea0003800000 */
.L_x_1076:
[----:B------:R-:W-:Y:S05]  /*1c4f0*/  @!P0 BRA `(.L_x_1078) ;  /* 0x0000000000048947 */ /* 0x000fea0003800000 */
[----:B------:R-:W-:Y:S01]  /*1c500*/  BPT.TRAP 0x1 ;  /* 0x000000040000795c */ /* 0x000fe20000300000 */
.L_x_1078:
[----:B------:R-:W-:Y:S01]  /*1c510*/  SHF.L.U32 R3, R7, 0x1f, RZ ;  /* 0x0000001f07037819 */ /* 0x000fe200000006ff */
[----:B--2---:R-:W-:-:S03]  /*1c520*/  IMAD R2, R6, 0x7000, RZ ;  /* 0x0000700006027824 */ /* 0x004fc600078e02ff */
[----:B------:R-:W2:Y:S02]  /*1c530*/  SYNCS.PHASECHK.TRANS64.TRYWAIT P2, [R19+URZ+0x2e860], R3 ;  /* 0x02e86003130075a7 */ /* 0x000ea4000804017f */
[----:B--2---:R-:W-:Y:S05]  /*1c540*/  @!P2 BRA `(.L_x_1079) ;  /* 0x0000002400f4a947 */ /* 0x004fea0003800000 */
.L_x_1128:
[----:B------:R-:W2:Y:S04]  /*1c550*/  LDL R4, [R1+0x20] ;  /* 0x0000200001047983 */ /* 0x000ea80000100800 */
[----:B------:R-:W3:Y:S01]  /*1c560*/  LDL R12, [R1+0x1c] ;  /* 0x00001c00010c7983 */ /* 0x000ee20000100800 */
[----:B------:R-:W-:Y:S05]  /*1c570*/  WARPSYNC.ALL ;  /* 0x0000000000007948 */ /* 0x000fea0003800000 */
[----:B------:R-:W4:Y:S01]  /*1c580*/  S2R R8, SR_TID.X ;  /* 0x0000000000087919 */ /* 0x000f220000002100 */
[----:B0-----:R-:W-:Y:S01]  /*1c590*/  IMAD.MOV.U32 R10, RZ, RZ, 0x40 ;  /* 0x00000040ff0a7424 */ /* 0x001fe200078e00ff */
[----:B----4-:R-:W-:-:S04]  /*1c5a0*/  LOP3.LUT P2, RZ, R8, 0x4, RZ, 0xc0, !PT ;  /* 0x0000000408ff7812 */ /* 0x010fc8000784c0ff */
[----:B------:R-:W-:Y:S02]  /*1c5b0*/  SEL R10, R10, 0xffffffc0, !P2 ;  /* 0xffffffc00a0a7807 */ /* 0x000fe40005000000 */
[C---:B--2---:R-:W-:Y:S02]  /*1c5c0*/  LOP3.LUT R3, R2.reuse, R4, RZ, 0xfc, !PT ;  /* 0x0000000402037212 */ /* 0x044fe400078efcff */
[----:B---3--:R-:W-:-:S03]  /*1c5d0*/  IADD3 R2, R2, UR41, R12 ;  /* 0x0000002902027c10 */ /* 0x008fc6000fffe00c */
[----:B------:R-:W0:Y:S01]  /*1c5e0*/  LDSM.16.MT88.4 R4, [R3+UR41+0xe400] ;  /* 0x00e400290304783b */ /* 0x000e220008004200 */
[----:B------:R-:W-:-:S04]  /*1c5f0*/  VIADD R17, R3, UR41 ;  /* 0x0000002903117c36 */ /* 0x000fc80008000000 */
[----:B------:R-:W-:Y:S01]  /*1c600*/  IMAD.IADD R17, R10, 0x1, R17 ;  /* 0x000000010a117824 */ /* 0x000fe200078e0211 */
[C-C-:B0-----:R-:W-:Y:S02]  /*1c610*/  PRMT R8, R4.reuse, 0x6420, R5.reuse ;  /* 0x0000642004087816 */ /* 0x141fe40000000005 */
[----:B------:R-:W-:Y:S02]  /*1c620*/  PRMT R9, R4, 0x7531, R5 ;  /* 0x0000753104097816 */ /* 0x000fe40000000005 */
[C-C-:B------:R-:W-:Y:S02]  /*1c630*/  PRMT R10, R6.reuse, 0x6420, R7.reuse ;  /* 0x00006420060a7816 */ /* 0x140fe40000000007 */
[----:B------:R-:W-:Y:S02]  /*1c640*/  PRMT R11, R6, 0x7531, R7 ;  /* 0x00007531060b7816 */ /* 0x000fe40000000007 */
[----:B------:R-:W0:Y:S04]  /*1c650*/  LDSM.16.MT88.4 R4, [R17+0xe400] ;  /* 0x00e400001104783b */ /* 0x000e280000004200 */
[----:B------:R0:W-:Y:S02]  /*1c660*/  STSM.16.M88.4 [R2+0x400], R8 ;  /* 0x0004000802007844 */ /* 0x0001e40000000200 */
[----:B0-----:R-:W-:-:S02]  /*1c670*/  PRMT R8, R4, 0x6420, R5 ;  /* 0x0000642004087816 */ /* 0x001fc40000000005 */
[----:B------:R-:W-:Y:S02]  /*1c680*/  PRMT R9, R4, 0x7531, R5 ;  /* 0x0000753104097816 */ /* 0x000fe40000000005 */
[C-C-:B------:R-:W-:Y:S02]  /*1c690*/  PRMT R10, R6.reuse, 0x6420, R7.reuse ;  /* 0x00006420060a7816 */ /* 0x140fe40000000007 */
[----:B------:R-:W-:-:S05]  /*1c6a0*/  PRMT R11, R6, 0x7531, R7 ;  /* 0x00007531060b7816 */ /* 0x000fca0000000007 */
[----:B------:R-:W-:Y:S04]  /*1c6b0*/  STSM.16.M88.4 [R2+0xc00], R8 ;  /* 0x000c000802007844 */ /* 0x000fe80000000200 */
[----:B------:R-:W0:Y:S02]  /*1c6c0*/  LDSM.16.MT88.4 R4, [R3+UR41+0xf400] ;  /* 0x00f400290304783b */ /* 0x000e240008004200 */
        /* <DEDUP_REMOVED lines=79> */
.L_x_1080:
[----:B--2---:R-:W2:Y:S01]  /*1cbc0*/  LDL R2, [R1+0xc] ;  /* 0x00000c0001027983 */ /* 0x004ea20000100800 */
[----:B0-----:R0:W-:Y:S03]  /*1cbd0*/  SYNCS.ARRIVE.TRANS64.A1T0 RZ, [R19+URZ+0x2e850], RZ ;  /* 0x02e850ff13ff79a7 */ /* 0x0011e6000810003f */
[----:B------:R3:W5:Y:S04]  /*1cbe0*/  LDL R6, [R1] ;  /* 0x0000000001067983 */ /* 0x0007680000100800 */
[----:B------:R3:W5:Y:S01]  /*1cbf0*/  LDL R7, [R1+0x4] ;  /* 0x0000040001077983 */ /* 0x0007620000100800 */
[----:B0-----:R-:W-:-:S05]  /*1cc00*/  @!P1 VIADD R19, R19, 0x2e880 ;  /* 0x0002e88013139836 */ /* 0x001fca0000000000 */
[----:B------:R-:W-:Y:S01]  /*1cc10*/  @!P1 PRMT R19, RZ, 0x654, R19 ;  /* 0x00000654ff139816 */ /* 0x000fe20000000013 */
[----:B------:R-:W-:Y:S06]  /*1cc20*/  BAR.SYNC.DEFER_BLOCKING 0x2, 0x80 ;  /* 0x0082000000007b1d */ /* 0x000fec0000010000 */
[----:B------:R3:W-:Y:S01]  /*1cc30*/  @!P1 SYNCS.ARRIVE.TRANS64.RED.A1T0 RZ, [R19+URZ], RZ ;  /* 0x000000ff13ff99a7 */ /* 0x0007e2000810043f */
[C---:B--2---:R-:W-:Y:S01]  /*1cc40*/  ISETP.GT.AND P0, PT, R18.reuse, R2, PT ;  /* 0x000000021200720c */ /* 0x044fe20003f04270 */
[----:B------:R-:W-:-:S12]  /*1cc50*/  VIADD R18, R18, 0xffffffff ;  /* 0xffffffff12127836 */ /* 0x000fd80000000000 */
[----:B---3--:R-:W-:Y:S05]  /*1cc60*/  @P0 BRA `(.L_x_1081) ;  /* 0xfffffff000300947 */ /* 0x008fea000383ffff */
.L_x_1061:
[----:B------:R-:W-:Y:S04]  /*1cc70*/  BSSY B0, `(.L_x_1082) ;  /* 0x000000f000007945 */ /* 0x000fe80003800000 */
[----:B------:R-:W-:Y:S05]  /*1cc80*/  @P1 BRA `(.L_x_1083) ;  /* 0x0000000000341947 */ /* 0x000fea0003800000 */
[----:B------:R-:W2:Y:S01]  /*1cc90*/  S2R R5, SR_LANEID ;  /* 0x0000000000057919 */ /* 0x000ea20000000000 */
[----:B------:R-:W-:Y:S01]  /*1cca0*/  VOTEU.ANY UR4, UPT, PT ;  /* 0x0000000000047886 */ /* 0x000fe200038e0100 */
[----:B0-----:R-:W0:Y:S01]  /*1ccb0*/  LDC.64 R2, c[0x0][0xc38] ;  /* 0x00030e00ff027b82 */ /* 0x001e220000000a00 */
[----:B------:R-:W2:Y:S02]  /*1ccc0*/  FLO.U32 R0, UR4 ;  /* 0x0000000400007d00 */ /* 0x000ea400080e0000 */
[----:B--2---:R-:W-:-:S06]  /*1ccd0*/  ISETP.EQ.U32.AND P0, PT, R0, R5, PT ;  /* 0x000000050000720c */ /* 0x004fcc0003f02070 */
[----:B------:R-:W0:Y:S07]  /*1cce0*/  POPC R5, UR4 ;  /* 0x0000000400057d09 */ /* 0x000e2e0008000000 */
[----:B0-----:R-:W2:Y:S01]  /*1ccf0*/  @P0 ATOMG.E.ADD.STRONG.GPU PT, R3, desc[UR50][R2.64], R5 ;  /* 0x00000005020309a8 */ /* 0x001ea200081ee1f2 */
[----:B------:R-:W0:Y:S02]  /*1cd00*/  S2R R4, SR_LTMASK ;  /* 0x0000000000047919 */ /* 0x000e240000003900 */
[----:B0-----:R-:W-:-:S04]  /*1cd10*/  LOP3.LUT R4, R4, UR4, RZ, 0xc0, !PT ;  /* 0x0000000404047c12 */ /* 0x001fc8000f8ec0ff */
[----:B-----5:R-:W0:Y:S01]  /*1cd20*/  POPC R7, R4 ;  /* 0x0000000400077309 */ /* 0x020e220000000000 */
[----:B--2---:R-:W0:Y:S02]  /*1cd30*/  SHFL.IDX PT, R0, R3, R0, 0x1f ;  /* 0x00001f0003007589 */ /* 0x004e2400000e0000 */
[----:B0-----:R-:W-:-:S05]  /*1cd40*/  IADD3 R0, R0, UR43, R7 ;  /* 0x0000002b00007c10 */ /* 0x001fca000fffe007 */
[----:B------:R2:W-:Y:S02]  /*1cd50*/  STL [R1+0x10], R0 ;  /* 0x0000100001007387 */ /* 0x0005e40000100800 */
.L_x_1083:
[----:B------:R-:W-:Y:S05]  /*1cd60*/  BSYNC B0 ;  /* 0x0000000000007941 */ /* 0x000fea0003800000 */
.L_x_1082:
[----:B------:R-:W-:-:S06]  /*1cd70*/  UISETP.NE.AND UP0, UPT, UR42, 0x3, UPT ;  /* 0x000000032a00788c */ /* 0x000fcc000bf05270 */
[----:B------:R-:W-:-:S13]  /*1cd80*/  PLOP3.LUT P0, PT, PT, PT, UP0, 0x80, 0x0 ;  /* 0x000000000000781c */ /* 0x000fda0003f0f008 */
[----:B------:R-:W-:Y:S05]  /*1cd90*/  @!P0 BRA `(.L_x_1084) ;  /* 0x0000000000048947 */ /* 0x000fea0003800000 */
[----:B------:R-:W-:Y:S01]  /*1cda0*/  BPT.TRAP 0x1 ;  /* 0x000000040000795c */ /* 0x000fe20000300000 */
.L_x_1084:
[----:B--2---:R-:W2:Y:S04]  /*1cdb0*/  LDL R0, [R1+0x4] ;  /* 0x0000040001007983 */ /* 0x004ea80000100800 */
[----:B0-----:R-:W3:Y:S01]  /*1cdc0*/  LDL R2, [R1] ;  /* 0x0000000001027983 */ /* 0x001ee20000100800 */
[----:B------:R-:W-:Y:S01]  /*1cdd0*/  BSSY B0, `(.L_x_1085) ;  /* 0x0000008000007945 */ /* 0x000fe20003800000 */
[----:B--2---:R-:W-:-:S04]  /*1cde0*/  LOP3.LUT R0, R0, 0x1, RZ, 0x3c, !PT ;  /* 0x0000000100007812 */ /* 0x004fc800078e3cff */
[----:B------:R-:W-:Y:S02]  /*1cdf0*/  SHF.L.U32 R0, R0, 0x1f, RZ ;  /* 0x0000001f00007819 */ /* 0x000fe400000006ff */
[----:B---3--:R-:W-:-:S04]  /*1ce00*/  LEA R17, R2, UR41, 0x3 ;  /* 0x0000002902117c11 */ /* 0x008fc8000f8e18ff */
[----:B------:R-:W0:Y:S01]  /*1ce10*/  SYNCS.PHASECHK.TRANS64.TRYWAIT P0, [R17+URZ+0x2e870], R0 ;  /* 0x02e87000110075a7 */ /* 0x000e22000800017f */
[----:B------:R-:W-:-:S05]  /*1ce20*/  IMAD.U32 R2, RZ, RZ, UR44 ;  /* 0x0000002cff027e24 */ /* 0x000fca000f8e00ff */
[----:B------:R-:W-:Y:S01]  /*1ce30*/  ISETP.NE.AND P2, PT, R2, 0x3, PT ;  /* 0x000000030200780c */ /* 0x000fe20003f45270 */
[----:B0-----:R-:W-:-:S12]  /*1ce40*/  @!P0 BRA `(.L_x_1086) ;  /* 0x0000001c00c88947 */ /* 0x001fd80003800000 */
.L_x_1129:
[----:B------:R-:W-:Y:S05]  /*1ce50*/  BSYNC B0 ;  /* 0x0000000000007941 */ /* 0x000fea0003800000 */
.L_x_1085:
[----:B------:R-:W-:Y:S05]  /*1ce60*/  @!P2 BRA `(.L_x_1087) ;  /* 0x000000000004a947 */ /* 0x000fea0003800000 */
[----:B------:R-:W-:Y:S01]  /*1ce70*/  BPT.TRAP 0x1 ;  /* 0x000000040000795c */ /* 0x000fe20000300000 */
.L_x_1087:
[----:B0-----:R-:W2:Y:S02]  /*1ce80*/  LDL R0, [R1+0x4] ;  /* 0x0000040001007983 */ /* 0x001ea40000100800 */
[----:B--2---:R-:W-:-:S04]  /*1ce90*/  SHF.L.U32 R0, R0, 0x1f, RZ ;  /* 0x0000001f00007819 */ /* 0x004fc800000006ff */
[----:B------:R-:W0:Y:S02]  /*1cea0*/  SYNCS.PHASECHK.TRANS64.TRYWAIT P0, [R17+URZ+0x2e860], R0 ;  /* 0x02e86000110075a7 */ /* 0x000e24000800017f */
[----:B0-----:R-:W-:Y:S05]  /*1ceb0*/  @!P0 BRA `(.L_x_1088) ;  /* 0x0000001c00c08947 */ /* 0x001fea0003800000 */
.L_x_1130:
[----:B------:R-:W0:Y:S04]  /*1cec0*/  LDL R18, [R1] ;  /* 0x0000000001127983 */ /* 0x000e280000100800 */
[----:B------:R-:W2:Y:S04]  /*1ced0*/  LDL R2, [R1+0x20] ;  /* 0x0000200001027983 */ /* 0x000ea80000100800 */
[----:B------:R-:W3:Y:S01]  /*1cee0*/  LDL R12, [R1+0x1c] ;  /* 0x00001c00010c7983 */ /* 0x000ee20000100800 */
[----:B------:R-:W4:Y:S01]  /*1cef0*/  S2R R3, SR_TID.X ;  /* 0x0000000000037919 */ /* 0x000f220000002100 */
[----:B------:R-:W-:Y:S05]  /*1cf00*/  WARPSYNC.ALL ;  /* 0x0000000000007948 */ /* 0x000fea0003800000 */
[----:B------:R-:W-:Y:S01]  /*1cf10*/  IMAD.MOV.U32 R10, RZ, RZ, 0x40 ;  /* 0x00000040ff0a7424 */ /* 0x000fe200078e00ff */
[----:B----4-:R-:W-:-:S04]  /*1cf20*/  LOP3.LUT P0, RZ, R3, 0x4, RZ, 0xc0, !PT ;  /* 0x0000000403ff7812 */ /* 0x010fc8000780c0ff */
[----:B------:R-:W-:Y:S01]  /*1cf30*/  SEL R10, R10, 0xffffffc0, !P0 ;  /* 0xffffffc00a0a7807 */ /* 0x000fe20004000000 */
[----:B0-----:R-:W-:-:S05]  /*1cf40*/  IMAD R0, R18, 0x7000, RZ ;  /* 0x0000700012007824 */ /* 0x001fca00078e02ff */
[----:B--2---:R-:W-:-:S05]  /*1cf50*/  LOP3.LUT R2, R0, R2, RZ, 0xfc, !PT ;  /* 0x0000000200027212 */ /* 0x004fca00078efcff */
[----:B-----5:R-:W0:Y:S01]  /*1cf60*/  LDSM.16.MT88.4 R4, [R2+UR41+0xe400] ;  /* 0x00e400290204783b */ /* 0x020e220008004200 */
[----:B------:R-:W-:-:S04]  /*1cf70*/  VIADD R3, R2, UR41 ;  /* 0x0000002902037c36 */ /* 0x000fc80008000000 */
[----:B------:R-:W-:Y:S01]  /*1cf80*/  IMAD.IADD R3, R10, 0x1, R3 ;  /* 0x000000010a037824 */ /* 0x000fe200078e0203 */
[C-C-:B0-----:R-:W-:Y:S02]  /*1cf90*/  PRMT R8, R4.reuse, 0x6420, R5.reuse ;  /* 0x0000642004087816 */ /* 0x141fe40000000005 */
[----:B------:R-:W-:Y:S02]  /*1cfa0*/  PRMT R9, R4, 0x7531, R5 ;  /* 0x0000753104097816 */ /* 0x000fe40000000005 */
[C-C-:B------:R-:W-:Y:S02]  /*1cfb0*/  PRMT R10, R6.reuse, 0x6420, R7.reuse ;  /* 0x00006420060a7816 */ /* 0x140fe40000000007 */
[----:B------:R-:W-:Y:S02]  /*1cfc0*/  PRMT R11, R6, 0x7531, R7 ;  /* 0x00007531060b7816 */ /* 0x000fe40000000007 */
[----:B------:R-:W0:Y:S01]  /*1cfd0*/  LDSM.16.MT88.4 R4, [R3+0xe400] ;  /* 0x00e400000304783b */ /* 0x000e220000004200 */
[----:B---3--:R-:W-:-:S05]  /*1cfe0*/  IADD3 R0, R0, UR41, R12 ;  /* 0x0000002900007c10 */ /* 0x008fca000fffe00c */
[----:B------:R0:W-:Y:S02]  /*1cff0*/  STSM.16.M88.4 [R0+0x400], R8 ;  /* 0x0004000800007844 */ /* 0x0001e40000000200 */
[C-C-:B0-----:R-:W-:Y:S02]  /*1d000*/  PRMT R8, R4.reuse, 0x6420, R5.reuse ;  /* 0x0000642004087816 */ /* 0x141fe40000000005 */
        /* <DEDUP_REMOVED lines=84> */
.L_x_1089:
[----:B------:R-:W3:Y:S01]  /*1d550*/  LDL.LU R3, [R1+0x4] ;  /* 0x0000040001037983 */ /* 0x000ee20000300800 */
[----:B0-----:R-:W-:Y:S01]  /*1d560*/  SYNCS.ARRIVE.TRANS64.A1T0 RZ, [R17+URZ+0x2e850], RZ ;  /* 0x02e850ff11ff79a7 */ /* 0x001fe2000810003f */
[----:B--2---:R-:W-:-:S05]  /*1d570*/  @!P1 VIADD R0, R17, 0x2e880 ;  /* 0x0002e88011009836 */ /* 0x004fca0000000000 */
[----:B------:R-:W-:Y:S01]  /*1d580*/  @!P1 PRMT R0, RZ, 0x654, R0 ;  /* 0x00000654ff009816 */ /* 0x000fe20000000000 */
[----:B------:R-:W-:Y:S06]  /*1d590*/  BAR.SYNC.DEFER_BLOCKING 0x2, 0x80 ;  /* 0x0082000000007b1d */ /* 0x000fec0000010000 */
[----:B------:R0:W-:Y:S02]  /*1d5a0*/  @!P1 SYNCS.ARRIVE.TRANS64.RED.A1T0 RZ, [R0+URZ], RZ ;  /* 0x000000ff00ff99a7 */ /* 0x0001e4000810043f */
[----:B0-----:R-:W-:-:S05]  /*1d5b0*/  VIADD R0, R18, 0x1 ;  /* 0x0000000112007836 */ /* 0x001fca0000000000 */
[----:B------:R-:W-:-:S04]  /*1d5c0*/  ISETP.NE.AND P0, PT, R0, 0x2, PT ;  /* 0x000000020000780c */ /* 0x000fc80003f05270 */
[----:B------:R-:W-:Y:S02]  /*1d5d0*/  SEL R2, RZ, 0x1, P0 ;  /* 0x00000001ff027807 */ /* 0x000fe40000000000 */
[----:B------:R-:W-:-:S05]  /*1d5e0*/  SEL R0, R0, RZ, P0 ;  /* 0x000000ff00007207 */ /* 0x000fca0000000000 */
[----:B------:R0:W-:Y:S01]  /*1d5f0*/  STL [R1], R0 ;  /* 0x0000000001007387 */ /* 0x0001e20000100800 */
[----:B---3--:R-:W-:-:S05]  /*1d600*/  LOP3.LUT R3, R3, R2, RZ, 0x3c, !PT ;  /* 0x0000000203037212 */ /* 0x008fca00078e3cff */
[----:B------:R0:W-:Y:S02]  /*1d610*/  STL [R1+0x4], R3 ;  /* 0x0000040301007387 */ /* 0x0001e40000100800 */
.L_x_1045:
[----:B------:R-:W-:Y:S05]  /*1d620*/  BSYNC B6 ;  /* 0x0000000000067941 */ /* 0x000fea0003800000 */
.L_x_1043:
[----:B------:R-:W-:-:S13]  /*1d630*/  LOP3.LUT P0, RZ, R16, 0x2, RZ, 0xc0, !PT ;  /* 0x0000000210ff7812 */ /* 0x000fda000780c0ff */
[----:B------:R-:W-:Y:S05]  /*1d640*/  @!P0 BRA `(.L_x_1090) ;  /* 0x0000000000308947 */ /* 0x000fea0003800000 */
[----:B------:R-:W3:Y:S08]  /*1d650*/  S2UR UR5, SR_CgaCtaId ;  /* 0x00000000000579c3 */ /* 0x000ef00000008800 */
[----:B------:R-:W-:Y:S06]  /*1d660*/  BAR.SYNC.DEFER_BLOCKING 0x5, 0x180 ;  /* 0x0146000000007b1d */ /* 0x000fec0000010000 */
[----:B------:R-:W-:-:S02]  /*1d670*/  UMOV UR4, 0x400 ;  /* 0x0000040000047882 */ /* 0x000fc40000000000 */
[----:B---3--:R-:W-:-:S09]  /*1d680*/  ULEA UR4, UR5, UR4, 0x18 ;  /* 0x0000000405047291 */ /* 0x008fd2000f8ec03f */
[----:B------:R-:W3:Y:S04]  /*1d690*/  LDS.128 R4, [UR4+0x2e8d0] ;  /* 0x02e8d004ff047984 */ /* 0x000ee80008000c00 */
[----:B---3--:R3:W-:Y:S01]  /*1d6a0*/  STL.64 [R1+0x10], R4 ;  /* 0x0000100401007387 */ /* 0x0087e20000100a00 */
[----:B------:R-:W-:Y:S02]  /*1d6b0*/  IMAD.MOV.U32 R2, RZ, RZ, R7 ;  /* 0x000000ffff027224 */ /* 0x000fe400078e0007 */
[----:B0-2---:R-:W-:-:S03]  /*1d6c0*/  IMAD.MOV.U32 R0, RZ, RZ, R6 ;  /* 0x000000ffff007224 */ /* 0x005fc600078e0006 */
[----:B------:R-:W-:Y:S02]  /*1d6d0*/  R2UR UR45, R2 ;  /* 0x00000000022d72ca */ /* 0x000fe400000e0000 */
[----:B------:R-:W-:Y:S01]  /*1d6e0*/  R2UR UR38, R0 ;  /* 0x00000000002672ca */ /* 0x000fe200000e0000 */
[----:B------:R-:W-:Y:S06]  /*1d6f0*/  BAR.ARV 0x4, 0x180 ;  /* 0x0106000000007b1d */ /* 0x000fec0000002000 */
[----:B------:R-:W-:Y:S08]  /*1d700*/  BRA `(.L_x_1091) ;  /* 0x0000000800d47947 */ /* 0x000ff00003800000 */
.L_x_1090:
[----:B------:R-:W3:Y:S01]  /*1d710*/  S2R R2, SR_TID.X ;  /* 0x0000000000027919 */ /* 0x000ee20000002100 */
[----:B------:R-:W-:Y:S01]  /*1d720*/  ULDC UR4, c[0x0][0xc14] ;  /* 0x0003050000047ab9 */ /* 0x000fe20000000800 */
[----:B0-2---:R-:W2:Y:S01]  /*1d730*/  LDL.LU R0, [R1+0x10] ;  /* 0x0000100001007983 */ /* 0x005ea20000300800 */
[----:B---3--:R-:W-:-:S04]  /*1d740*/  LOP3.LUT R6, R2, 0x1f, RZ, 0xc0, !PT ;  /* 0x0000001f02067812 */ /* 0x008fc800078ec0ff */
[C---:B------:R-:W-:Y:S01]  /*1d750*/  ISETP.NE.AND P0, PT, R6.reuse, 0x1f, PT ;  /* 0x0000001f0600780c */ /* 0x040fe20003f05270 */
[----:B------:R-:W-:-:S05]  /*1d760*/  VIADD R5, R6, UR45 ;  /* 0x0000002d06057c36 */ /* 0x000fca0008000000 */
[----:B------:R-:W-:Y:S01]  /*1d770*/  ISETP.GE.OR P1, PT, R5, UR4, !P0 ;  /* 0x0000000405007c0c */ /* 0x000fe2000c726670 */
[----:B------:R-:W-:-:S12]  /*1d780*/  ULDC UR4, c[0x0][0xc14] ;  /* 0x0003050000047ab9 */ /* 0x000fd80000000800 */
[----:B------:R-:W0:Y:S02]  /*1d790*/  @!P1 LDC.64 R2, c[0x0][0xc58] ;  /* 0x00031600ff029b82 */ /* 0x000e240000000a00 */
[----:B0-----:R-:W-:-:S04]  /*1d7a0*/  @!P1 IMAD.WIDE R2, R5, 0x4, R2 ;  /* 0x0000000405029825 */ /* 0x001fc800078e0202 */
[----:B------:R-:W-:-:S06]  /*1d7b0*/  IMAD.MOV.U32 R5, RZ, RZ, RZ ;  /* 0x000000ffff057224 */ /* 0x000fcc00078e00ff */
[----:B------:R-:W3:Y:S01]  /*1d7c0*/  @!P1 LDG.E R5, desc[UR50][R2.64] ;  /* 0x0000003202059981 */ /* 0x000ee2000c1e1900 */
[C---:B------:R-:W-:Y:S02]  /*1d7d0*/  ISETP.NE.AND P1, PT, R6.reuse, RZ, PT ;  /* 0x000000ff0600720c */ /* 0x040fe40003f25270 */
[C---:B------:R-:W-:Y:S02]  /*1d7e0*/  ISETP.GE.U32.AND P2, PT, R6.reuse, 0x2, PT ;  /* 0x000000020600780c */ /* 0x040fe40003f46070 */
[C---:B------:R-:W-:Y:S02]  /*1d7f0*/  ISETP.GE.U32.AND P3, PT, R6.reuse, 0x4, PT ;  /* 0x000000040600780c */ /* 0x040fe40003f66070 */
[C---:B------:R-:W-:Y:S02]  /*1d800*/  ISETP.GE.U32.AND P4, PT, R6.reuse, 0x8, PT ;  /* 0x000000080600780c */ /* 0x040fe40003f86070 */
[----:B------:R-:W-:Y:S02]  /*1d810*/  ISETP.GE.U32.AND P5, PT, R6, 0x10, PT ;  /* 0x000000100600780c */ /* 0x000fe40003fa6070 */
[----:B------:R-:W0:Y:S01]  /*1d820*/  LDC R6, c[0x0][0xc10] ;  /* 0x00030400ff067b82 */ /* 0x000e220000000800 */
[----:B--2---:R-:W-:-:S02]  /*1d830*/  IMAD.MOV.U32 R8, RZ, RZ, R0 ;  /* 0x000000ffff087224 */ /* 0x004fc400078e0000 */
[----:B---3--:R-:W2:Y:S02]  /*1d840*/  SHFL.UP PT, R0, R5, 0x1, RZ ;  /* 0x0420000005007989 */ /* 0x008ea400000e00ff */
[----:B--2---:R-:W-:-:S05]  /*1d850*/  SEL R0, R0, RZ, P1 ;  /* 0x000000ff00007207 */ /* 0x004fca0000800000 */
[----:B------:R-:W-:-:S05]  /*1d860*/  IMAD.IADD R0, R5, 0x1, R0 ;  /* 0x0000000105007824 */ /* 0x000fca00078e0200 */
[----:B------:R-:W2:Y:S02]  /*1d870*/  SHFL.UP PT, R4, R0, 0x2, RZ ;  /* 0x0440000000047989 */ /* 0x000ea400000e00ff */
        /* <DEDUP_REMOVED lines=8> */
[----:B------:R-:W2:Y:S04]  /*1d900*/  SHFL.UP PT, R0, R3, 0x10, RZ ;  /* 0x0600000003007989 */ /* 0x000ea800000e00ff */
[----:B------:R-:W-:Y:S01]  /*1d910*/  SHFL.IDX PT, R9, R8, 0x1, 0x1f ;  /* 0x00201f0008097f89 */ /* 0x000fe200000e0000 */
[----:B--2---:R-:W-:-:S05]  /*1d920*/  SEL R0, R0, RZ, P5 ;  /* 0x000000ff00007207 */ /* 0x004fca0002800000 */
[----:B------:R-:W-:-:S05]  /*1d930*/  IMAD.IADD R10, R3, 0x1, R0 ;  /* 0x00000001030a7824 */ /* 0x000fca00078e0200 */
[----:B------:R-:W0:Y:S04]  /*1d940*/  SHFL.IDX PT, R7, R10, 0x1f, 0x1f ;  /* 0x03e01f000a077f89 */ /* 0x000e2800000e0000 */
[----:B------:R-:W2:Y:S01]  /*1d950*/  SHFL.IDX PT, R0, R8, RZ, 0x1f ;  /* 0x00001fff08007589 */ /* 0x000ea200000e0000 */
[----:B0-----:R-:W-:-:S04]  /*1d960*/  IMAD R2, R7, R6, RZ ;  /* 0x0000000607027224 */ /* 0x001fc800078e02ff */
[----:B------:R-:W-:-:S05]  /*1d970*/  IMAD.IADD R7, R9, 0x1, R2 ;  /* 0x0000000109077824 */ /* 0x000fca00078e0202 */
[----:B--2---:R-:W-:-:S13]  /*1d980*/  ISETP.GT.AND P6, PT, R7, R0, PT ;  /* 0x000000000700720c */ /* 0x004fda0003fc4270 */
[----:B------:R-:W-:Y:S05]  /*1d990*/  @P6 BRA `(.L_x_1092) ;  /* 0x0000000000906947 */ /* 0x000fea0003800000 */
.L_x_1096:
[----:B------:R-:W-:-:S04]  /*1d9a0*/  UIADD3 UR45, UR45, 0x1f, URZ ;  /* 0x0000001f2d2d7890 */ /* 0x000fc8000fffe03f */
[----:B------:R-:W-:-:S06]  /*1d9b0*/  UISETP.GE.AND UP0, UPT, UR45, UR4, UPT ;  /* 0x000000042d00728c */ /* 0x000fcc000bf06270 */
[----:B------:R-:W-:-:S13]  /*1d9c0*/  PLOP3.LUT P6, PT, PT, PT, UP0, 0x40, 0x0 ;  /* 0x000000000000781c */ /* 0x000fda0003fce808 */
[----:B------:R-:W-:Y:S05]  /*1d9d0*/  @!P6 BRA `(.L_x_1093) ;  /* 0x0000000400d4e947 */ /* 0x000fea0003800000 */
[----:B------:R-:W0:Y:S01]  /*1d9e0*/  S2R R2, SR_TID.X ;  /* 0x0000000000027919 */ /* 0x000e220000002100 */
[----:B------:R-:W-:Y:S01]  /*1d9f0*/  BSSY B0, `(.L_x_1094) ;  /* 0x0000009000007945 */ /* 0x000fe20003800000 */
[----:B------:R-:W-:Y:S01]  /*1da00*/  IMAD.MOV.U32 R5, RZ, RZ, RZ ;  /* 0x000000ffff057224 */ /* 0x000fe200078e00ff */
[----:B0-----:R-:W-:-:S05]  /*1da10*/  LOP3.LUT R2, R2, 0x1f, RZ, 0xc0, !PT ;  /* 0x0000001f02027812 */ /* 0x001fca00078ec0ff */
[----:B------:R-:W-:-:S05]  /*1da20*/  VIADD R9, R2, UR45 ;  /* 0x0000002d02097c36 */ /* 0x000fca0008000000 */
[----:B------:R-:W-:-:S13]  /*1da30*/  ISETP.GE.OR P6, PT, R9, UR4, !P0 ;  /* 0x0000000409007c0c */ /* 0x000fda000c7c6670 */
[----:B------:R-:W-:Y:S05]  /*1da40*/  @P6 BRA `(.L_x_1095) ;  /* 0x00000000000c6947 */ /* 0x000fea0003800000 */
[----:B------:R-:W0:Y:S02]  /*1da50*/  LDC.64 R2, c[0x0][0xc58] ;  /* 0x00031600ff027b82 */ /* 0x000e240000000a00 */
[----:B0-----:R-:W-:-:S05]  /*1da60*/  IMAD.WIDE R2, R9, 0x4, R2 ;  /* 0x0000000409027825 */ /* 0x001fca00078e0202 */
[----:B------:R0:W5:Y:S02]  /*1da70*/  LDG.E R5, desc[UR50][R2.64] ;  /* 0x0000003202057981 */ /* 0x000164000c1e1900 */
.L_x_1095:
[----:B------:R-:W-:Y:S05]  /*1da80*/  BSYNC B0 ;  /* 0x0000000000007941 */ /* 0x000fea0003800000 */
.L_x_1094:
        /* <DEDUP_REMOVED lines=21> */
.L_x_1092:
        /* <DEDUP_REMOVED lines=12> */
[----:B------:R-:W-:Y:S01]  /*1dca0*/  ISETP.NE.AND P0, PT, RZ, UR7, PT ;  /* 0x00000007ff007c0c */ /* 0x000fe2000bf05270 */
[----:B------:R-:W-:-:S03]  /*1dcb0*/  IMAD.MOV.U32 R11, RZ, RZ, RZ ;  /* 0x000000ffff0b7224 */ /* 0x000fc600078e00ff */
[----:B------:R-:W2:Y:S02]  /*1dcc0*/  SHFL.IDX PT, R5, R5, R12, 0x1f ;  /* 0x00001f0c05057589 */ /* 0x000ea400000e0000 */
[----:B--2---:R-:W-:-:S05]  /*1dcd0*/  IMAD R4, R5, R8, RZ ;  /* 0x0000000805047224 */ /* 0x004fca00078e02ff */
[----:B------:R-:W-:Y:S02]  /*1dce0*/  IABS R9, R4 ;  /* 0x0000000400097213 */ /* 0x000fe40000000000 */
[----:B------:R-:W-:Y:S05]  /*1dcf0*/  @!P0 BRA `(.L_x_1097) ;  /* 0x00000000000c8947 */ /* 0x000fea0003800000 */
[----:B------:R-:W-:-:S06]  /*1dd00*/  UIADD3 UR4, UR6, -0x1, URZ ;  /* 0xffffffff06047890 */ /* 0x000fcc000fffe03f */
[----:B------:R-:W-:-:S06]  /*1dd10*/  IMAD.U32 R11, RZ, RZ, UR4 ;  /* 0x00000004ff0b7e24 */ /* 0x000fcc000f8e00ff */
[----:B------:R0:W2:Y:S02]  /*1dd20*/  SHFL.IDX PT, R11, R10, R11, 0x1f ;  /* 0x00001f0b0a0b7589 */ /* 0x0000a400000e0000 */
.L_x_1097:
[----:B0-----:R-:W0:Y:S01]  /*1dd30*/  I2F.RP R10, R9 ;  /* 0x00000009000a7306 */ /* 0x001e220000209400 */
[----:B--2---:R-:W-:-:S05]  /*1dd40*/  IMAD R11, R11, R6, R7 ;  /* 0x000000060b0b7224 */ /* 0x004fca00078e0207 */
[----:B------:R2:W-:Y:S02]  /*1dd50*/  STL [R1+0x10], R11 ;  /* 0x0000100b01007387 */ /* 0x0005e40000100800 */
[----:B0-----:R-:W0:Y:S02]  /*1dd60*/  MUFU.RCP R10, R10 ;  /* 0x0000000a000a7308 */ /* 0x001e240000001000 */
[----:B0-----:R-:W-:-:S06]  /*1dd70*/  VIADD R3, R10, 0xffffffe ;  /* 0x0ffffffe0a037836 */ /* 0x001fcc0000000000 */
[----:B------:R-:W0:Y:S02]  /*1dd80*/  F2I.FTZ.U32.TRUNC.NTZ R3, R3 ;  /* 0x0000000300037305 */ /* 0x000e24000021f000 */
[----:B0-----:R-:W-:-:S04]  /*1dd90*/  IMAD.MOV R2, RZ, RZ, -R3 ;  /* 0x000000ffff027224 */ /* 0x001fc800078e0a03 */
[----:B------:R-:W-:Y:S02]  /*1dda0*/  IMAD R7, R2, R9, RZ ;  /* 0x0000000902077224 */ /* 0x000fe400078e02ff */
[----:B------:R-:W-:-:S04]  /*1ddb0*/  IMAD.MOV.U32 R2, RZ, RZ, RZ ;  /* 0x000000ffff027224 */ /* 0x000fc800078e00ff */
[----:B------:R-:W-:-:S04]  /*1ddc0*/  IMAD.HI.U32 R2, R3, R7, R2 ;  /* 0x0000000703027227 */ /* 0x000fc800078e0002 */
[----:B------:R-:W-:Y:S01]  /*1ddd0*/  IMAD.IADD R7, R0, 0x1, -R11 ;  /* 0x0000000100077824 */ /* 0x000fe200078e0a0b */
[----:B------:R-:W-:-:S04]  /*1dde0*/  IABS R0, R4 ;  /* 0x0000000400007213 */ /* 0x000fc80000000000 */
[----:B------:R-:W-:Y:S01]  /*1ddf0*/  IABS R3, R7 ;  /* 0x0000000700037213 */ /* 0x000fe20000000000 */
[----:B------:R-:W-:-:S04]  /*1de00*/  IMAD.MOV R0, RZ, RZ, -R0 ;  /* 0x000000ffff007224 */ /* 0x000fc800078e0a00 */
        /* <DEDUP_REMOVED lines=9> */
[----:B------:R-:W-:-:S04]  /*1dea0*/  @P0 VIADD R2, R2, 0x1 ;  /* 0x0000000102020836 */ /* 0x000fc80000000000 */
[----:B------:R-:W-:Y:S02]  /*1deb0*/  IMAD.MOV.U32 R9, RZ, RZ, R2 ;  /* 0x000000ffff097224 */ /* 0x000fe400078e0002 */
[----:B------:R-:W-:Y:S02]  /*1dec0*/  IMAD.MOV.U32 R2, RZ, RZ, RZ ;  /* 0x000000ffff027224 */ /* 0x000fe400078e00ff */
[----:B------:R-:W-:Y:S01]  /*1ded0*/  @!P2 IMAD.MOV R9, RZ, RZ, -R9 ;  /* 0x000000ffff09a224 */ /* 0x000fe200078e0a09 */
[----:B------:R-:W-:-:S05]  /*1dee0*/  @!P1 LOP3.LUT R9, RZ, R4, RZ, 0x33, !PT ;  /* 0x00000004ff099212 */ /* 0x000fca00078e33ff */
[----:B------:R-:W-:Y:S02]  /*1def0*/  IMAD R0, R8, R9, RZ ;  /* 0x0000000908007224 */ /* 0x000fe400078e02ff */
[----:B------:R-:W-:Y:S02]  /*1df00*/  IMAD.MOV R9, RZ, RZ, -R9 ;  /* 0x000000ffff097224 */ /* 0x000fe400078e0a09 */
[----:B------:R-:W-:Y:S02]  /*1df10*/  IMAD.MOV R3, RZ, RZ, -R0 ;  /* 0x000000ffff037224 */ /* 0x000fe400078e0a00 */
[----:B------:R-:W-:-:S03]  /*1df20*/  IMAD R7, R4, R9, R7 ;  /* 0x0000000904077224 */ /* 0x000fc600078e0207 */
[----:B------:R-:W-:Y:S01]  /*1df30*/  VIADDMNMX R6, R3, R6, R8, PT ;  /* 0x0000000603067246 */ /* 0x000fe20003800108 */
[----:B------:R-:W-:-:S03]  /*1df40*/  IMAD.IADD R0, R7, 0x1, R0 ;  /* 0x0000000107007824 */ /* 0x000fc600078e0200 */
[-C--:B------:R-:W-:Y:S02]  /*1df50*/  IABS R8, R6.reuse ;  /* 0x0000000600087213 */ /* 0x080fe40000000000 */
[----:B------:R-:W-:Y:S02]  /*1df60*/  IABS R4, R6 ;  /* 0x0000000600047213 */ /* 0x000fe40000000000 */
[----:B------:R-:W0:Y:S08]  /*1df70*/  I2F.RP R10, R8 ;  /* 0x00000008000a7306 */ /* 0x000e300000209400 */
[----:B0-----:R-:W2:Y:S02]  /*1df80*/  MUFU.RCP R10, R10 ;  /* 0x0000000a000a7308 */ /* 0x001ea40000001000 */
[----:B--2---:R-:W-:-:S06]  /*1df90*/  VIADD R11, R10, 0xffffffe ;  /* 0x0ffffffe0a0b7836 */ /* 0x004fcc0000000000 */
[----:B------:R-:W0:Y:S02]  /*1dfa0*/  F2I.FTZ.U32.TRUNC.NTZ R3, R11 ;  /* 0x0000000b00037305 */ /* 0x000e24000021f000 */
[----:B0-----:R-:W-:-:S04]  /*1dfb0*/  IMAD.MOV R9, RZ, RZ, -R3 ;  /* 0x000000ffff097224 */ /* 0x001fc800078e0a03 */
[----:B------:R-:W-:-:S04]  /*1dfc0*/  IMAD R9, R9, R8, RZ ;  /* 0x0000000809097224 */ /* 0x000fc800078e02ff */
[----:B------:R-:W-:Y:S01]  /*1dfd0*/  IMAD.HI.U32 R3, R3, R9, R2 ;  /* 0x0000000903037227 */ /* 0x000fe200078e0002 */
[----:B------:R-:W-:-:S03]  /*1dfe0*/  IABS R2, R7 ;  /* 0x0000000700027213 */ /* 0x000fc60000000000 */
[----:B------:R-:W-:Y:S02]  /*1dff0*/  IMAD.MOV R9, RZ, RZ, -R4 ;  /* 0x000000ffff097224 */ /* 0x000fe400078e0a04 */
        /* <DEDUP_REMOVED lines=19> */
.L_x_1093:
[----:B------:R2:W-:Y:S01]  /*1e130*/  STL [R1+0x10], R0 ;  /* 0x0000100001007387 */ /* 0x0005e20000100800 */
[----:B------:R-:W-:Y:S01]  /*1e140*/  ULDC UR45, c[0x0][0xc14] ;  /* 0x00030500002d7ab9 */ /* 0x000fe20000000800 */
[----:B------:R-:W-:Y:S02]  /*1e150*/  UMOV UR38, URZ ;  /* 0x0000003f00267c82 */ /* 0x000fe40008000000 */
[----:B------:R2:W-:Y:S03]  /*1e160*/  STL [R1+0x14], RZ ;  /* 0x000014ff01007387 */ /* 0x0005e60000100800 */
.L_x_1098:
[----:B------:R-:W3:Y:S04]  /*1e170*/  LDL R3, [R1+0x10] ;  /* 0x0000100001037983 */ /* 0x000ee80000100800 */
[----:B------:R-:W4:Y:S01]  /*1e180*/  LDL R2, [R1+0x14] ;  /* 0x0000140001027983 */ /* 0x000f220000100800 */
[----:B------:R-:W-:Y:S02]  /*1e190*/  IMAD.U32 R6, RZ, RZ, UR38 ;  /* 0x00000026ff067e24 */ /* 0x000fe4000f8e00ff */
[----:B------:R-:W-:Y:S01]  /*1e1a0*/  IMAD.U32 R7, RZ, RZ, UR45 ;  /* 0x0000002dff077e24 */ /* 0x000fe2000f8e00ff */
[----:B0-2---:R-:W0:Y:S02]  /*1e1b0*/  S2R R0, SR_TID.X ;  /* 0x0000000000007919 */ /* 0x005e240000002100 */
[----:B0-----:R-:W-:Y:S01]  /*1e1c0*/  LOP3.LUT R0, R0, 0x1f, RZ, 0xc0, !PT ;  /* 0x0000001f00007812 */ /* 0x001fe200078ec0ff */
[----:B------:R-:W-:Y:S03]  /*1e1d0*/  BAR.SYNC.DEFER_BLOCKING 0x4, 0x180 ;  /* 0x0106000000007b1d */ /* 0x000fe60000010000 */
[----:B------:R-:W-:-:S13]  /*1e1e0*/  ISETP.NE.AND P0, PT, R0, RZ, PT ;  /* 0x000000ff0000720c */ /* 0x000fda0003f05270 */
[----:B------:R-:W-:Y:S01]  /*1e1f0*/  @!P0 MOV R0, 0x400 ;  /* 0x0000040000008802 */ /* 0x000fe20000000f00 */
[----:B---3--:R-:W-:Y:S02]  /*1e200*/  IMAD.MOV.U32 R4, RZ, RZ, R3 ;  /* 0x000000ffff047224 */ /* 0x008fe400078e0003 */
[----:B------:R-:W0:Y:S01]  /*1e210*/  @!P0 S2R R3, SR_CgaCtaId ;  /* 0x0000000000038919 */ /* 0x000e220000008800 */
[----:B----4-:R-:W-:Y:S01]  /*1e220*/  IMAD.MOV.U32 R5, RZ, RZ, R2 ;  /* 0x000000ffff057224 */ /* 0x010fe200078e0002 */
[----:B0-----:R-:W-:-:S05]  /*1e230*/  @!P0 LEA R0, R3, R0, 0x18 ;  /* 0x0000000003008211 */ /* 0x001fca00078ec0ff */
[----:B------:R0:W-:Y:S01]  /*1e240*/  @!P0 STS.128 [R0+0x2e8d0], R4 ;  /* 0x02e8d00400008388 */ /* 0x0001e20000000c00 */
[----:B------:R-:W-:Y:S06]  /*1e250*/  BAR.ARV 0x5, 0x180 ;  /* 0x0146000000007b1d */ /* 0x000fec0000002000 */
.L_x_1091:
[----:B------:R-:W-:Y:S02]  /*1e260*/  ULDC UR4, c[0x0][0xc14] ;  /* 0x0003050000047ab9 */ /* 0x000fe40000000800 */
[----:B------:R-:W-:-:S06]  /*1e270*/  UISETP.GE.AND UP0, UPT, UR45, UR4, UPT ;  /* 0x000000042d00728c */ /* 0x000fcc000bf06270 */
[----:B------:R-:W-:-:S13]  /*1e280*/  PLOP3.LUT P0, PT, PT, PT, UP0, 0x80, 0x0 ;  /* 0x000000000000781c */ /* 0x000fda0003f0f008 */
[----:B------:R-:W-:Y:S05]  /*1e290*/  @!P0 BRA `(.L_x_1099) ;  /* 0xffffffc000608947 */ /* 0x000fea000383ffff */
.L_x_1033:
[----:B0-----:R-:W2:Y:S01]  /*1e2a0*/  LDL.LU R0, [R1+0x24] ;  /* 0x0000240001007983 */ /* 0x001ea20000300800 */
[----:B------:R-:W-:Y:S01]  /*1e2b0*/  BSSY B0, `(.L_x_1100) ;  /* 0x000000b000007945 */ /* 0x000fe20003800000 */
[----:B-1-3--:R-:W0:Y:S01]  /*1e2c0*/  S2R R5, SR_CgaCtaId ;  /* 0x0000000000057919 */ /* 0x00ae220000008800 */
        /* <DEDUP_REMOVED lines=9> */
.L_x_1131:
[----:B------:R-:W-:Y:S05]  /*1e360*/  BSYNC B0 ;  /* 0x0000000000007941 */ /* 0x000fea0003800000 */
.L_x_1100:
[----:B------:R-:W-:-:S03]  /*1e370*/  UMOV UR4, 0xffffffff ;  /* 0xffffffff00047882 */ /* 0x000fc60000000000 */
[----:B------:R-:W-:Y:S05]  /*1e380*/  BRA.DIV UR4, `(.L_x_1102) ;  /* 0x0000000a04b47947 */ /* 0x000fea000b800000 */
[----:B------:R-:W1:Y:S02]  /*1e390*/  S2R R2, SR_TID.X ;  /* 0x0000000000027919 */ /* 0x000e640000002100 */
[----:B-1----:R-:W-:-:S04]  /*1e3a0*/  SHF.R.U32.HI R2, RZ, 0x5, R2 ;  /* 0x00000005ff027819 */ /* 0x002fc80000011602 */
[----:B------:R-:W-:-:S05]  /*1e3b0*/  LOP3.LUT R2, R2, 0x3, RZ, 0xc0, !PT ;  /* 0x0000000302027812 */ /* 0x000fca00078ec0ff */
[----:B------:R1:W2:Y:S02]  /*1e3c0*/  SHFL.IDX PT, R14, R2, RZ, 0x1f ;  /* 0x00001fff020e7589 */ /* 0x0002a400000e0000 */
.L_x_1134:
[----:B--2---:R-:W-:Y:S01]  /*1e3d0*/  ISETP.NE.AND P0, PT, R14, RZ, PT ;  /* 0x000000ff0e00720c */ /* 0x004fe20003f05270 */
[----:B------:R-:W-:-:S12]  /*1e3e0*/  BSSY B0, `(.L_x_1103) ;  /* 0x000002e000007945 */ /* 0x000fd80003800000 */
[----:B------:R-:W-:Y:S05]  /*1e3f0*/  @P0 BRA `(.L_x_1104) ;  /* 0x0000000000b00947 */ /* 0x000fea0003800000 */
[----:B------:R-:W-:-:S03]  /*1e400*/  UMOV UR4, 0xffffffff ;  /* 0xffffffff00047882 */ /* 0x000fc60000000000 */
[----:B------:R-:W-:Y:S05]  /*1e410*/  BRA.DIV UR4, `(.L_x_1105) ;  /* 0x0000000a04c47947 */ /* 0x000fea000b800000 */
[----:B------:R-:W-:-:S13]  /*1e420*/  ELECT P6, URZ, PT ;  /* 0x00000000003f782f */ /* 0x000fda00038c0000 */
.L_x_1137:
[----:B------:R-:W-:Y:S05]  /*1e430*/  @!P6 BRA `(.L_x_1104) ;  /* 0x0000000000a0e947 */ /* 0x000fea0003800000 */
[----:B------:R-:W-:-:S06]  /*1e440*/  ULOP3.LUT UR4, UR40, 0x2, URZ, 0xfc, !UPT ;  /* 0x0000000228047892 */ /* 0x000fcc000f8efc3f */
[----:B-1----:R-:W-:-:S05]  /*1e450*/  IMAD.U32 R2, RZ, RZ, UR4 ;  /* 0x00000004ff027e24 */ /* 0x002fca000f8e00ff */
[----:B------:R-:W-:-:S13]  /*1e460*/  ISETP.NE.AND P0, PT, R2, 0x3, PT ;  /* 0x000000030200780c */ /* 0x000fda0003f05270 */
[----:B------:R-:W-:Y:S05]  /*1e470*/  @!P0 BRA `(.L_x_1106) ;  /* 0x0000000000048947 */ /* 0x000fea0003800000 */
[----:B------:R-:W-:Y:S01]  /*1e480*/  BPT.TRAP 0x1 ;  /* 0x000000040000795c */ /* 0x000fe20000300000 */
.L_x_1106:
[----:B0-----:R-:W2:Y:S04]  /*1e490*/  LDL R3, [R1] ;  /* 0x0000000001037983 */ /* 0x001ea80000100800 */
        /* <DEDUP_REMOVED lines=13> */
.L_x_1138:
[----:B------:R-:W1:Y:S02]  /*1e570*/  SYNCS.PHASECHK.TRANS64.TRYWAIT P1, [R7+URZ], R2 ;  /* 0x00000002070075a7 */ /* 0x000e64000802017f */
[----:B-1----:R-:W-:Y:S05]  /*1e580*/  @!P1 BRA `(.L_x_1108) ;  /* 0x00000008009c9947 */ /* 0x002fea0003800000 */
.L_x_1139:
[----:B------:R-:W-:Y:S05]  /*1e590*/  @!P0 BRA `(.L_x_1109) ;  /* 0x0000000000048947 */ /* 0x000fea0003800000 */
[----:B------:R-:W-:Y:S01]  /*1e5a0*/  BPT.TRAP 0x1 ;  /* 0x000000040000795c */ /* 0x000fe20000300000 */
.L_x_1109:
[----:B------:R-:W2:Y:S02]  /*1e5b0*/  LDL.LU R4, [R1] ;  /* 0x0000000001047983 */ /* 0x000ea40000300800 */
[----:B--2---:R-:W-:-:S04]  /*1e5c0*/  IMAD R4, R4, 0x8, R0 ;  /* 0x0000000804047824 */ /* 0x004fc800078e0200 */
[----:B------:R-:W2:Y:S02]  /*1e5d0*/  SYNCS.PHASECHK.TRANS64.TRYWAIT P1, [R4+URZ+0x2e860], R5 ;  /* 0x02e86005040075a7 */ /* 0x000ea4000802017f */
[----:B--2---:R-:W-:Y:S05]  /*1e5e0*/  @!P1 BRA `(.L_x_1110) ;  /* 0x0000000800989947 */ /* 0x004fea0003800000 */
.L_x_1140:
[----:B------:R-:W-:Y:S05]  /*1e5f0*/  @!P0 BRA `(.L_x_1111) ;  /* 0x0000000000048947 */ /* 0x000fea0003800000 */
[----:B------:R-:W-:Y:S01]  /*1e600*/  BPT.TRAP 0x1 ;  /* 0x000000040000795c */ /* 0x000fe20000300000 */
.L_x_1111:
[----:B------:R-:W-:-:S04]  /*1e610*/  IMAD R3, R3, 0x8, R0 ;  /* 0x0000000803037824 */ /* 0x000fc800078e0200 */
[----:B------:R-:W3:Y:S02]  /*1e620*/  SYNCS.PHASECHK.TRANS64.TRYWAIT P1, [R3+URZ+0x2e860], R2 ;  /* 0x02e86002030075a7 */ /* 0x000ee4000802017f */
[----:B---3--:R-:W-:Y:S05]  /*1e630*/  @!P1 BRA `(.L_x_1112) ;  /* 0x0000000800989947 */ /* 0x008fea0003800000 */
.L_x_1141:
[----:B------:R-:W-:Y:S05]  /*1e640*/  @!P0 BRA `(.L_x_1113) ;  /* 0x0000000000048947 */ /* 0x000fea0003800000 */
[----:B------:R-:W-:Y:S01]  /*1e650*/  BPT.TRAP 0x1 ;  /* 0x000000040000795c */ /* 0x000fe20000300000 */
.L_x_1113:
[----:B------:R-:W4:Y:S02]  /*1e660*/  SYNCS.PHASECHK.TRANS64.TRYWAIT P0, [R4+URZ+0x2e880], R5 ;  /* 0x02e88005040075a7 */ /* 0x000f24000800017f */
[----:B----4-:R-:W-:Y:S05]  /*1e670*/  @!P0 BRA `(.L_x_1114) ;  /* 0x00000008009c8947 */ /* 0x010fea0003800000 */
.L_x_1115:
[----:B------:R0:W0:Y:S02]  /*1e680*/  SYNCS.PHASECHK.TRANS64.TRYWAIT P0, [R3+URZ+0x2e880], R2 ;  /* 0x02e88002030075a7 */ /* 0x000024000800017f */
[----:B0-----:R-:W-:Y:S05]  /*1e690*/  @!P0 NANOSLEEP.SYNCS 0x989680 ;  /* 0x009896800000895d */ /* 0x001fea0003900000 */
[----:B------:R-:W0:Y:S02]  /*1e6a0*/  @!P0 SYNCS.PHASECHK.TRANS64 P0, [R3+URZ+0x2e880], R2 ;  /* 0x02e88002030085a7 */ /* 0x000e24000800007f */
[----:B0-----:R-:W-:Y:S05]  /*1e6b0*/  @!P0 BRA `(.L_x_1115) ;  /* 0xfffffffc00f08947 */ /* 0x001fea000383ffff */
.L_x_1104:
[----:B------:R-:W-:Y:S05]  /*1e6c0*/  BSYNC B0 ;  /* 0x0000000000007941 */ /* 0x000fea0003800000 */
.L_x_1103:
[----:B------:R-:W-:Y:S05]  /*1e6d0*/  EXIT ;  /* 0x000000000000794d */ /* 0x000fea0003800000 */
.L_x_931:
[----:B0-----:R-:W-:-:S04]  /*1e6e0*/  IMAD.U32 R3, RZ, RZ, UR41 ;  /* 0x00000029ff037e24 */ /* 0x001fc8000f8e00ff */
[----:B------:R0:W1:Y:S03]  /*1e6f0*/  SYNCS.PHASECHK.TRANS64.TRYWAIT P1, [R3+URZ+0x2e800], R0 ;  /* 0x02e80000030075a7 */ /* 0x000066000802017f */
[----:B-1----:R-:W-:Y:S05]  /*1e700*/  @!P1 NANOSLEEP.SYNCS 0x989680 ;  /* 0x009896800000995d */ /* 0x002fea0003900000 */
[----:B------:R-:W1:Y:S02]  /*1e710*/  @!P1 SYNCS.PHASECHK.TRANS64 P1, [R3+URZ+0x2e800], R0 ;  /* 0x02e80000030095a7 */ /* 0x000e64000802007f */
[----:B-1----:R-:W-:Y:S05]  /*1e720*/  @!P1 BRA `(.L_x_931) ;  /* 0xfffffffc00ec9947 */ /* 0x002fea000383ffff */
[----:B------:R-:W-:Y:S05]  /*1e730*/  BRA `(.L_x_1116) ;  /* 0xfffffe3400b87947 */ /* 0x000fea000383ffff */
.L_x_935:
[----:B-1----:R1:W2:Y:S02]  /*1e740*/  SYNCS.PHASECHK.TRANS64.TRYWAIT P1, [R3+URZ+0x2e830], R0 ;  /* 0x02e83000030075a7 */ /* 0x0022a4000802017f */
[----:B--2---:R-:W-:Y:S05]  /*1e750*/  @!P1 NANOSLEEP.SYNCS 0x989680 ;  /* 0x009896800000995d */ /* 0x004fea0003900000 */
[----:B------:R-:W2:Y:S02]  /*1e760*/  @!P1 SYNCS.PHASECHK.TRANS64 P1, [R3+URZ+0x2e830], R0 ;  /* 0x02e83000030095a7 */ /* 0x000ea4000802007f */
[----:B--2---:R-:W-:Y:S05]  /*1e770*/  @!P1 BRA `(.L_x_935) ;  /* 0xfffffffc00f09947 */ /* 0x004fea000383ffff */
[----:B------:R-:W-:Y:S05]  /*1e780*/  BRA `(.L_x_934) ;  /* 0xfffffe3400d47947 */ /* 0x000fea000383ffff */
.L_x_951:
[----:B-1----:R-:W-:-:S04]  /*1e790*/  IMAD.U32 R15, RZ, RZ, UR6 ;  /* 0x00000006ff0f7e24 */ /* 0x002fc8000f8e00ff */
[----:B------:R1:W2:Y:S03]  /*1e7a0*/  SYNCS.PHASECHK.TRANS64.TRYWAIT P1, [R15+URZ+0x2e830], R12 ;  /* 0x02e8300c0f0075a7 */ /* 0x0002a6000802017f */
[----:B--2---:R-:W-:Y:S05]  /*1e7b0*/  @!P1 NANOSLEEP.SYNCS 0x989680 ;  /* 0x009896800000995d */ /* 0x004fea0003900000 */
[----:B------:R-:W2:Y:S02]  /*1e7c0*/  @!P1 SYNCS.PHASECHK.TRANS64 P1, [R15+URZ+0x2e830], R12 ;  /* 0x02e8300c0f0095a7 */ /* 0x000ea4000802007f */
[----:B--2---:R-:W-:Y:S05]  /*1e7d0*/  @!P1 BRA `(.L_x_951) ;  /* 0xfffffffc00ec9947 */ /* 0x004fea000383ffff */
[----:B------:R-:W-:Y:S05]  /*1e7e0*/  BRA `(.L_x_948) ;  /* 0xfffffe8800ec7947 */ /* 0x000fea000383ffff */
.L_x_955:
[----:B-1----:R-:W-:-:S04]  /*1e7f0*/  IMAD.U32 R15, RZ, RZ, UR6 ;  /* 0x00000006ff0f7e24 */ /* 0x002fc8000f8e00ff */
[----:B------:R1:W2:Y:S03]  /*1e800*/  SYNCS.PHASECHK.TRANS64.TRYWAIT P1, [R15+URZ+0x2e850], R12 ;  /* 0x02e8500c0f0075a7 */ /* 0x0002a6000802017f */
[----:B--2---:R-:W-:Y:S05]  /*1e810*/  @!P1 NANOSLEEP.SYNCS 0x989680 ;  /* 0x009896800000995d */ /* 0x004fea0003900000 */
[----:B------:R-:W2:Y:S02]  /*1e820*/  @!P1 SYNCS.PHASECHK.TRANS64 P1, [R15+URZ+0x2e850], R12 ;  /* 0x02e8500c0f0095a7 */ /* 0x000ea4000802007f */
[----:B--2---:R-:W-:Y:S05]  /*1e830*/  @!P1 BRA `(.L_x_955) ;  /* 0xfffffffc00ec9947 */ /* 0x004fea000383ffff */
[----:B------:R-:W-:Y:S05]  /*1e840*/  BRA `(.L_x_952) ;  /* 0xfffffe9400dc7947 */ /* 0x000fea000383ffff */
.L_x_973:
[----:B-1----:R-:W-:-:S04]  /*1e850*/  IMAD.U32 R3, RZ, RZ, UR6 ;  /* 0x00000006ff037e24 */ /* 0x002fc8000f8e00ff */
[----:B------:R1:W2:Y:S03]  /*1e860*/  SYNCS.PHASECHK.TRANS64.TRYWAIT P1, [R3+URZ+0x2e830], R0 ;  /* 0x02e83000030075a7 */ /* 0x0002a6000802017f */
[----:B--2---:R-:W-:Y:S05]  /*1e870*/  @!P1 NANOSLEEP.SYNCS 0x989680 ;  /* 0x009896800000995d */ /* 0x004fea0003900000 */
[----:B------:R-:W2:Y:S02]  /*1e880*/  @!P1 SYNCS.PHASECHK.TRANS64 P1, [R3+URZ+0x2e830], R0 ;  /* 0x02e83000030095a7 */ /* 0x000ea4000802007f */
[----:B--2---:R-:W-:Y:S05]  /*1e890*/  @!P1 BRA `(.L_x_973) ;  /* 0xfffffffc00ec9947 */ /* 0x004fea000383ffff */
[----:B------:R-:W-:Y:S05]  /*1e8a0*/  BRA `(.L_x_970) ;  /* 0xfffffee8005c7947 */ /* 0x000fea000383ffff */
.L_x_977:
[----:B-1----:R-:W-:-:S04]  /*1e8b0*/  IMAD.U32 R3, RZ, RZ, UR6 ;  /* 0x00000006ff037e24 */ /* 0x002fc8000f8e00ff */
[----:B------:R1:W2:Y:S03]  /*1e8c0*/  SYNCS.PHASECHK.TRANS64.TRYWAIT P1, [R3+URZ+0x2e850], R0 ;  /* 0x02e85000030075a7 */ /* 0x0002a6000802017f */
[----:B--2---:R-:W-:Y:S05]  /*1e8d0*/  @!P1 NANOSLEEP.SYNCS 0x989680 ;  /* 0x009896800000995d */ /* 0x004fea0003900000 */
[----:B------:R-:W2:Y:S02]  /*1e8e0*/  @!P1 SYNCS.PHASECHK.TRANS64 P1, [R3+URZ+0x2e850], R0 ;  /* 0x02e85000030095a7 */ /* 0x000ea4000802007f */
[----:B--2---:R-:W-:Y:S05]  /*1e8f0*/  @!P1 BRA `(.L_x_977) ;  /* 0xfffffffc00ec9947 */ /* 0x004fea000383ffff */
[----:B------:R-:W-:Y:S05]  /*1e900*/  BRA `(.L_x_974) ;  /* 0xfffffef4004c7947 */ /* 0x000fea000383ffff */
.L_x_984:
[----:B-1----:R-:W-:-:S04]  /*1e910*/  IMAD.U32 R3, RZ, RZ, UR6 ;  /* 0x00000006ff037e24 */ /* 0x002fc8000f8e00ff */
[----:B------:R1:W2:Y:S03]  /*1e920*/  SYNCS.PHASECHK.TRANS64.TRYWAIT P1, [R3+URZ+0x2e830], R0 ;  /* 0x02e83000030075a7 */ /* 0x0002a6000802017f */
[----:B--2---:R-:W-:Y:S05]  /*1e930*/  @!P1 NANOSLEEP.SYNCS 0x989680 ;  /* 0x009896800000995d */ /* 0x004fea0003900000 */
[----:B------:R-:W2:Y:S02]  /*1e940*/  @!P1 SYNCS.PHASECHK.TRANS64 P1, [R3+URZ+0x2e830], R0 ;  /* 0x02e83000030095a7 */ /* 0x000ea4000802007f */
[----:B--2---:R-:W-:Y:S05]  /*1e950*/  @!P1 BRA `(.L_x_984) ;  /* 0xfffffffc00ec9947 */ /* 0x004fea000383ffff */
[----:B------:R-:W-:Y:S05]  /*1e960*/  BRA `(.L_x_981) ;  /* 0xffffff1c00d87947 */ /* 0x000fea000383ffff */
.L_x_988:
[----:B-1----:R-:W-:-:S04]  /*1e970*/  IMAD.U32 R3, RZ, RZ, UR6 ;  /* 0x00000006ff037e24 */ /* 0x002fc8000f8e00ff */
[----:B------:R1:W2:Y:S03]  /*1e980*/  SYNCS.PHASECHK.TRANS64.TRYWAIT P1, [R3+URZ+0x2e850], R0 ;  /* 0x02e85000030075a7 */ /* 0x0002a6000802017f */
[----:B--2---:R-:W-:Y:S05]  /*1e990*/  @!P1 NANOSLEEP.SYNCS 0x989680 ;  /* 0x009896800000995d */ /* 0x004fea0003900000 */
[----:B------:R-:W2:Y:S02]  /*1e9a0*/  @!P1 SYNCS.PHASECHK.TRANS64 P1, [R3+URZ+0x2e850], R0 ;  /* 0x02e85000030095a7 */ /* 0x000ea4000802007f */
[----:B--2---:R-:W-:Y:S05]  /*1e9b0*/  @!P1 BRA `(.L_x_988) ;  /* 0xfffffffc00ec9947 */ /* 0x004fea000383ffff */
[----:B------:R-:W-:Y:S05]  /*1e9c0*/  BRA `(.L_x_985) ;  /* 0xffffff2800c87947 */ /* 0x000fea000383ffff */
.L_x_1002:
[----:B-1----:R-:W-:-:S04]  /*1e9d0*/  IMAD.U32 R5, RZ, RZ, UR4 ;  /* 0x00000004ff057e24 */ /* 0x002fc8000f8e00ff */
[----:B------:R1:W2:Y:S03]  /*1e9e0*/  SYNCS.PHASECHK.TRANS64.TRYWAIT P1, [R5+URZ+0x2e850], R4 ;  /* 0x02e85004050075a7 */ /* 0x0002a6000802017f */
[----:B--2---:R-:W-:Y:S05]  /*1e9f0*/  @!P1 NANOSLEEP.SYNCS 0x989680 ;  /* 0x009896800000995d */ /* 0x004fea0003900000 */
[----:B------:R-:W2:Y:S02]  /*1ea00*/  @!P1 SYNCS.PHASECHK.TRANS64 P1, [R5+URZ+0x2e850], R4 ;  /* 0x02e85004050095a7 */ /* 0x000ea4000802007f */
[----:B--2---:R-:W-:Y:S05]  /*1ea10*/  @!P1 BRA `(.L_x_1002) ;  /* 0xfffffffc00ec9947 */ /* 0x004fea000383ffff */
[----:B------:R-:W-:Y:S05]  /*1ea20*/  BRA `(.L_x_1001) ;  /* 0xffffff78008c7947 */ /* 0x000fea000383ffff */
.L_x_1050:
[----:B------:R-:W-:Y:S02]  /*1ea30*/  IMAD.MOV.U32 R13, RZ, RZ, R4 ;  /* 0x000000ffff0d7224 */ /* 0x000fe400078e0004 */
[----:B------:R-:W-:Y:S02]  /*1ea40*/  IMAD.MOV.U32 R12, RZ, RZ, RZ ;  /* 0x000000ffff0c7224 */ /* 0x000fe400078e00ff */
[----:B------:R-:W-:Y:S02]  /*1ea50*/  IMAD.MOV.U32 R11, RZ, RZ, 0x1f ;  /* 0x0000001fff0b7424 */ /* 0x000fe400078e00ff */
[----:B------:R-:W-:-:S07]  /*1ea60*/  IMAD.MOV.U32 R15, RZ, RZ, -0x1 ;  /* 0xffffffffff0f7424 */ /* 0x000fce00078e00ff */
[----:B0-----:R-:W-:Y:S05]  /*1ea70*/  WARPSYNC.COLLECTIVE R15, `(.L_x_1117) ;  /* 0x000000000f087348 */ /* 0x001fea0003c00000 */
[----:B------:R1:W2:Y:S02]  /*1ea80*/  SHFL.IDX P6, R14, R13, R12, R11 ;  /* 0x0000000c0d0e7389 */ /* 0x0002a400000c000b */
[----:B012---:R-:W-:Y:S01]  /*1ea90*/  ENDCOLLECTIVE ;  /* 0x000000000000791b */ /* 0x007fe20003800000 */
.L_x_1117:
[----:B------:R-:W-:Y:S05]  /*1eaa0*/  BRA `(.L_x_1118) ;  /* 0xffffffc800c07947 */ /* 0x000fea000383ffff */
.L_x_1052:
[----:B------:R-:W-:Y:S01]  /*1eab0*/  BSSY B0, `(.L_x_1119) ;  /* 0x0000006000007945 */ /* 0x000fe20003800000 */
[----:B------:R-:W-:-:S07]  /*1eac0*/  IMAD.MOV.U32 R15, RZ, RZ, -0x1 ;  /* 0xffffffffff0f7424 */ /* 0x000fce00078e00ff */
[----:B-1----:R-:W-:Y:S05]  /*1ead0*/  WARPSYNC.COLLECTIVE R15, `(.L_x_1120) ;  /* 0x000000000f0c7348 */ /* 0x002fea0003c00000 */
[----:B------:R-:W-:Y:S02]  /*1eae0*/  ELECT P6, UR62, PT ;  /* 0x00000000003e782f */ /* 0x000fe400038c0000 */
[----:B------:R-:W-:Y:S01]  /*1eaf0*/  MOV R14, UR62 ;  /* 0x0000003e000e7c02 */ /* 0x000fe20008000f00 */
[----:B-1----:R-:W-:Y:S10]  /*1eb00*/  ENDCOLLECTIVE ;  /* 0x000000000000791b */ /* 0x002ff40003800000 */
.L_x_1120:
[----:B------:R-:W-:Y:S05]  /*1eb10*/  BSYNC B0 ;  /* 0x0000000000007941 */ /* 0x000fea0003800000 */
.L_x_1119:
[----:B------:R-:W-:Y:S05]  /*1eb20*/  BRA `(.L_x_1121) ;  /* 0xffffffc800bc7947 */ /* 0x000fea000383ffff */
.L_x_1055:
[----:B0-----:R0:W1:Y:S02]  /*1eb30*/  SYNCS.PHASECHK.TRANS64.TRYWAIT P2, [R4+URZ+0x2e880], R3 ;  /* 0x02e88003040075a7 */ /* 0x001064000804017f */
[----:B-1----:R-:W-:Y:S05]  /*1eb40*/  @!P2 NANOSLEEP.SYNCS 0x989680 ;  /* 0x009896800000a95d */ /* 0x002fea0003900000 */
[----:B------:R-:W1:Y:S02]  /*1eb50*/  @!P2 SYNCS.PHASECHK.TRANS64 P2, [R4+URZ+0x2e880], R3 ;  /* 0x02e880030400a5a7 */ /* 0x000e64000804007f */
[----:B-1----:R-:W-:Y:S05]  /*1eb60*/  @!P2 BRA `(.L_x_1055) ;  /* 0xfffffffc00f0a947 */ /* 0x002fea000383ffff */
[----:B------:R-:W-:Y:S05]  /*1eb70*/  BRA `(.L_x_1122) ;  /* 0xffffffcc001c7947 */ /* 0x000fea000383ffff */
.L_x_1057:
[----:B-1----:R1:W2:Y:S02]  /*1eb80*/  SYNCS.PHASECHK.TRANS64.TRYWAIT P2, [R4+URZ+0x2e840], R3 ;  /* 0x02e84003040075a7 */ /* 0x0022a4000804017f */
[----:B--2---:R-:W-:Y:S05]  /*1eb90*/  @!P2 NANOSLEEP.SYNCS 0x989680 ;  /* 0x009896800000a95d */ /* 0x004fea0003900000 */
[----:B------:R-:W2:Y:S02]  /*1eba0*/  @!P2 SYNCS.PHASECHK.TRANS64 P2, [R4+URZ+0x2e840], R3 ;  /* 0x02e840030400a5a7 */ /* 0x000ea4000804007f */
[----:B--2---:R-:W-:Y:S05]  /*1ebb0*/  @!P2 BRA `(.L_x_1057) ;  /* 0xfffffffc00f0a947 */ /* 0x004fea000383ffff */
[----:B------:R-:W-:Y:S05]  /*1ebc0*/  BRA `(.L_x_1123) ;  /* 0xffffffcc00787947 */ /* 0x000fea000383ffff */
.L_x_1060:
[----:B0-----:R-:W-:-:S04]  /*1ebd0*/  IMAD.U32 R3, RZ, RZ, UR41 ;  /* 0x00000029ff037e24 */ /* 0x001fc8000f8e00ff */
[----:B------:R0:W1:Y:S03]  /*1ebe0*/  SYNCS.PHASECHK.TRANS64.TRYWAIT P0, [R3+URZ+0x2e820], R2 ;  /* 0x02e82002030075a7 */ /* 0x000066000800017f */
[----:B-1----:R-:W-:Y:S05]  /*1ebf0*/  @!P0 NANOSLEEP.SYNCS 0x989680 ;  /* 0x009896800000895d */ /* 0x002fea0003900000 */
[----:B------:R-:W1:Y:S02]  /*1ec00*/  @!P0 SYNCS.PHASECHK.TRANS64 P0, [R3+URZ+0x2e820], R2 ;  /* 0x02e82002030085a7 */ /* 0x000e64000800007f */
[----:B-1----:R-:W-:Y:S05]  /*1ec10*/  @!P0 BRA `(.L_x_1060) ;  /* 0xfffffffc00ec8947 */ /* 0x002fea000383ffff */
[----:B------:R-:W-:Y:S05]  /*1ec20*/  BRA `(.L_x_1124) ;  /* 0xffffffd000307947 */ /* 0x000fea000383ffff */
.L_x_1066:
[----:B--2---:R2:W3:Y:S02]  /*1ec30*/  SYNCS.PHASECHK.TRANS64.TRYWAIT P0, [R4+URZ+0x2e880], R3 ;  /* 0x02e88003040075a7 */ /* 0x0044e4000800017f */
[----:B---3--:R-:W-:Y:S05]  /*1ec40*/  @!P0 NANOSLEEP.SYNCS 0x989680 ;  /* 0x009896800000895d */ /* 0x008fea0003900000 */
[----:B------:R-:W3:Y:S02]  /*1ec50*/  @!P0 SYNCS.PHASECHK.TRANS64 P0, [R4+URZ+0x2e880], R3 ;  /* 0x02e88003040085a7 */ /* 0x000ee4000800007f */
[----:B---3--:R-:W-:Y:S05]  /*1ec60*/  @!P0 BRA `(.L_x_1066) ;  /* 0xfffffffc00f08947 */ /* 0x008fea000383ffff */
[----:B------:R-:W-:Y:S05]  /*1ec70*/  BRA `(.L_x_1125) ;  /* 0xffffffd000d07947 */ /* 0x000fea000383ffff */
.L_x_1071:
[----:B0-----:R0:W3:Y:S02]  /*1ec80*/  SYNCS.PHASECHK.TRANS64.TRYWAIT P0, [R4+URZ+0x2e840], R3 ;  /* 0x02e84003040075a7 */ /* 0x0010e4000800017f */
[----:B---3--:R-:W-:Y:S05]  /*1ec90*/  @!P0 NANOSLEEP.SYNCS 0x989680 ;  /* 0x009896800000895d */ /* 0x008fea0003900000 */
[----:B------:R-:W3:Y:S02]  /*1eca0*/  @!P0 SYNCS.PHASECHK.TRANS64 P0, [R4+URZ+0x2e840], R3 ;  /* 0x02e84003040085a7 */ /* 0x000ee4000800007f */
[----:B---3--:R-:W-:Y:S05]  /*1ecb0*/  @!P0 BRA `(.L_x_1071) ;  /* 0xfffffffc00f08947 */ /* 0x008fea000383ffff */
[----:B------:R-:W-:Y:S05]  /*1ecc0*/  BRA `(.L_x_1126) ;  /* 0xffffffd400547947 */ /* 0x000fea000383ffff */
.L_x_1077:
[----:B--2---:R2:W3:Y:S02]  /*1ecd0*/  SYNCS.PHASECHK.TRANS64.TRYWAIT P2, [R19+URZ+0x2e870], R2 ;  /* 0x02e87002130075a7 */ /* 0x0044e4000804017f */
[----:B---3--:R-:W-:Y:S05]  /*1ece0*/  @!P2 NANOSLEEP.SYNCS 0x989680 ;  /* 0x009896800000a95d */ /* 0x008fea0003900000 */
[----:B------:R-:W3:Y:S02]  /*1ecf0*/  @!P2 SYNCS.PHASECHK.TRANS64 P2, [R19+URZ+0x2e870], R2 ;  /* 0x02e870021300a5a7 */ /* 0x000ee4000804007f */
[----:B---3--:R-:W-:Y:S05]  /*1ed00*/  @!P2 BRA `(.L_x_1077) ;  /* 0xfffffffc00f0a947 */ /* 0x008fea000383ffff */
[----:B------:R-:W-:Y:S05]  /*1ed10*/  BRA `(.L_x_1127) ;  /* 0xffffffd400f07947 */ /* 0x000fea000383ffff */
.L_x_1079:
[----:B--2---:R2:W3:Y:S02]  /*1ed20*/  SYNCS.PHASECHK.TRANS64.TRYWAIT P2, [R19+URZ+0x2e860], R3 ;  /* 0x02e86003130075a7 */ /* 0x0044e4000804017f */
[----:B---3--:R-:W-:Y:S05]  /*1ed30*/  @!P2 NANOSLEEP.SYNCS 0x989680 ;  /* 0x009896800000a95d */ /* 0x008fea0003900000 */
[----:B------:R-:W3:Y:S02]  /*1ed40*/  @!P2 SYNCS.PHASECHK.TRANS64 P2, [R19+URZ+0x2e860], R3 ;  /* 0x02e860031300a5a7 */ /* 0x000ee4000804007f */
[----:B---3--:R-:W-:Y:S05]  /*1ed50*/  @!P2 BRA `(.L_x_1079) ;  /* 0xfffffffc00f0a947 */ /* 0x008fea000383ffff */
[----:B------:R-:W-:Y:S05]  /*1ed60*/  BRA `(.L_x_1128) ;  /* 0xffffffd400f87947 */ /* 0x000fea000383ffff */
.L_x_1086:
[----:B0-----:R0:W2:Y:S02]  /*1ed70*/  SYNCS.PHASECHK.TRANS64.TRYWAIT P0, [R17+URZ+0x2e870], R0 ;  /* 0x02e87000110075a7 */ /* 0x0010a4000800017f */
[----:B--2---:R-:W-:Y:S05]  /*1ed80*/  @!P0 NANOSLEEP.SYNCS 0x989680 ;  /* 0x009896800000895d */ /* 0x004fea0003900000 */
[----:B------:R-:W2:Y:S02]  /*1ed90*/  @!P0 SYNCS.PHASECHK.TRANS64 P0, [R17+URZ+0x2e870], R0 ;  /* 0x02e87000110085a7 */ /* 0x000ea4000800007f */
[----:B--2---:R-:W-:Y:S05]  /*1eda0*/  @!P0 BRA `(.L_x_1086) ;  /* 0xfffffffc00f08947 */ /* 0x004fea000383ffff */
[----:B------:R-:W-:Y:S05]  /*1edb0*/  BRA `(.L_x_1129) ;  /* 0xffffffe000247947 */ /* 0x000fea000383ffff */
.L_x_1088:
[----:B0-----:R0:W2:Y:S02]  /*1edc0*/  SYNCS.PHASECHK.TRANS64.TRYWAIT P0, [R17+URZ+0x2e860], R0 ;  /* 0x02e86000110075a7 */ /* 0x0010a4000800017f */
[----:B--2---:R-:W-:Y:S05]  /*1edd0*/  @!P0 NANOSLEEP.SYNCS 0x989680 ;  /* 0x009896800000895d */ /* 0x004fea0003900000 */
[----:B------:R-:W2:Y:S02]  /*1ede0*/  @!P0 SYNCS.PHASECHK.TRANS64 P0, [R17+URZ+0x2e860], R0 ;  /* 0x02e86000110085a7 */ /* 0x000ea4000800007f */
[----:B--2---:R-:W-:Y:S05]  /*1edf0*/  @!P0 BRA `(.L_x_1088) ;  /* 0xfffffffc00f08947 */ /* 0x004fea000383ffff */
[----:B------:R-:W-:Y:S05]  /*1ee00*/  BRA `(.L_x_1130) ;  /* 0xffffffe0002c7947 */ /* 0x000fea000383ffff */
.L_x_1101:
[----:B0-----:R0:W1:Y:S02]  /*1ee10*/  SYNCS.PHASECHK.TRANS64.TRYWAIT P0, [R0+URZ+0x2e820], R3 ;  /* 0x02e82003000075a7 */ /* 0x001064000800017f */
[----:B-1----:R-:W-:Y:S05]  /*1ee20*/  @!P0 NANOSLEEP.SYNCS 0x989680 ;  /* 0x009896800000895d */ /* 0x002fea0003900000 */
[----:B------:R-:W1:Y:S02]  /*1ee30*/  @!P0 SYNCS.PHASECHK.TRANS64 P0, [R0+URZ+0x2e820], R3 ;  /* 0x02e82003000085a7 */ /* 0x000e64000800007f */
[----:B-1----:R-:W-:Y:S05]  /*1ee40*/  @!P0 BRA `(.L_x_1101) ;  /* 0xfffffffc00f08947 */ /* 0x002fea000383ffff */
[----:B------:R-:W-:Y:S05]  /*1ee50*/  BRA `(.L_x_1131) ;  /* 0xfffffff400407947 */ /* 0x000fea000383ffff */
.L_x_1102:
        /* <DEDUP_REMOVED lines=11> */
.L_x_1133:
[----:B------:R-:W-:Y:S05]  /*1ef10*/  BSYNC B0 ;  /* 0x0000000000007941 */ /* 0x000fea0003800000 */
.L_x_1132:
[----:B------:R-:W-:Y:S05]  /*1ef20*/  BRA `(.L_x_1134) ;  /* 0xfffffff400287947 */ /* 0x000fea000383ffff */
.L_x_1105:
[----:B------:R-:W-:Y:S01]  /*1ef30*/  BSSY B1, `(.L_x_1135) ;  /* 0x0000006000017945 */ /* 0x000fe20003800000 */
[----:B------:R-:W-:-:S07]  /*1ef40*/  IMAD.MOV.U32 R15, RZ, RZ, -0x1 ;  /* 0xffffffffff0f7424 */ /* 0x000fce00078e00ff */
[----:B01----:R-:W-:Y:S05]  /*1ef50*/  WARPSYNC.COLLECTIVE R15, `(.L_x_1136) ;  /* 0x000000000f0c7348 */ /* 0x003fea0003c00000 */
[----:B------:R-:W-:Y:S02]  /*1ef60*/  ELECT P6, UR62, PT ;  /* 0x00000000003e782f */ /* 0x000fe400038c0000 */
[----:B------:R-:W-:Y:S01]  /*1ef70*/  MOV R14, UR62 ;  /* 0x0000003e000e7c02 */ /* 0x000fe20008000f00 */
[----:B01----:R-:W-:Y:S10]  /*1ef80*/  ENDCOLLECTIVE ;  /* 0x000000000000791b */ /* 0x003ff40003800000 */
.L_x_1136:
[----:B------:R-:W-:Y:S05]  /*1ef90*/  BSYNC B1 ;  /* 0x0000000000017941 */ /* 0x000fea0003800000 */
.L_x_1135:
[----:B------:R-:W-:Y:S05]  /*1efa0*/  BRA `(.L_x_1137) ;  /* 0xfffffff400207947 */ /* 0x000fea000383ffff */
.L_x_1107:
[----:B0-----:R0:W1:Y:S02]  /*1efb0*/  SYNCS.PHASECHK.TRANS64.TRYWAIT P1, [R6+URZ], R5 ;  /* 0x00000005060075a7 */ /* 0x001064000802017f */
[----:B-1----:R-:W-:Y:S05]  /*1efc0*/  @!P1 NANOSLEEP.SYNCS 0x989680 ;  /* 0x009896800000995d */ /* 0x002fea0003900000 */
[----:B------:R-:W1:Y:S02]  /*1efd0*/  @!P1 SYNCS.PHASECHK.TRANS64 P1, [R6+URZ], R5 ;  /* 0x00000005060095a7 */ /* 0x000e64000802007f */
[----:B-1----:R-:W-:Y:S05]  /*1efe0*/  @!P1 BRA `(.L_x_1107) ;  /* 0xfffffffc00f09947 */ /* 0x002fea000383ffff */
[----:B------:R-:W-:Y:S05]  /*1eff0*/  BRA `(.L_x_1138) ;  /* 0xfffffff4005c7947 */ /* 0x000fea000383ffff */
.L_x_1108:
[----:B-1----:R1:W2:Y:S02]  /*1f000*/  SYNCS.PHASECHK.TRANS64.TRYWAIT P1, [R7+URZ], R2 ;  /* 0x00000002070075a7 */ /* 0x0022a4000802017f */
[----:B--2---:R-:W-:Y:S05]  /*1f010*/  @!P1 NANOSLEEP.SYNCS 0x989680 ;  /* 0x009896800000995d */ /* 0x004fea0003900000 */
[----:B------:R-:W2:Y:S02]  /*1f020*/  @!P1 SYNCS.PHASECHK.TRANS64 P1, [R7+URZ], R2 ;  /* 0x00000002070095a7 */ /* 0x000ea4000802007f */
[----:B--2---:R-:W-:Y:S05]  /*1f030*/  @!P1 BRA `(.L_x_1108) ;  /* 0xfffffffc00f09947 */ /* 0x004fea000383ffff */
[----:B------:R-:W-:Y:S05]  /*1f040*/  BRA `(.L_x_1139) ;  /* 0xfffffff400507947 */ /* 0x000fea000383ffff */
.L_x_1110:
[----:B--2---:R2:W3:Y:S02]  /*1f050*/  SYNCS.PHASECHK.TRANS64.TRYWAIT P1, [R4+URZ+0x2e860], R5 ;  /* 0x02e86005040075a7 */ /* 0x0044e4000802017f */
[----:B---3--:R-:W-:Y:S05]  /*1f060*/  @!P1 NANOSLEEP.SYNCS 0x989680 ;  /* 0x009896800000995d */ /* 0x008fea0003900000 */
[----:B------:R-:W3:Y:S02]  /*1f070*/  @!P1 SYNCS.PHASECHK.TRANS64 P1, [R4+URZ+0x2e860], R5 ;  /* 0x02e86005040095a7 */ /* 0x000ee4000802007f */
[----:B---3--:R-:W-:Y:S05]  /*1f080*/  @!P1 BRA `(.L_x_1110) ;  /* 0xfffffffc00f09947 */ /* 0x008fea000383ffff */
[----:B------:R-:W-:Y:S05]  /*1f090*/  BRA `(.L_x_1140) ;  /* 0xfffffff400547947 */ /* 0x000fea000383ffff */
.L_x_1112:
[----:B---3--:R3:W4:Y:S02]  /*1f0a0*/  SYNCS.PHASECHK.TRANS64.TRYWAIT P1, [R3+URZ+0x2e860], R2 ;  /* 0x02e86002030075a7 */ /* 0x008724000802017f */
[----:B----4-:R-:W-:Y:S05]  /*1f0b0*/  @!P1 NANOSLEEP.SYNCS 0x989680 ;  /* 0x009896800000995d */ /* 0x010fea0003900000 */
[----:B------:R-:W4:Y:S02]  /*1f0c0*/  @!P1 SYNCS.PHASECHK.TRANS64 P1, [R3+URZ+0x2e860], R2 ;  /* 0x02e86002030095a7 */ /* 0x000f24000802007f */
[----:B----4-:R-:W-:Y:S05]  /*1f0d0*/  @!P1 BRA `(.L_x_1112) ;  /* 0xfffffffc00f09947 */ /* 0x010fea000383ffff */
[----:B------:R-:W-:Y:S05]  /*1f0e0*/  BRA `(.L_x_1141) ;  /* 0xfffffff400547947 */ /* 0x000fea000383ffff */
.L_x_1114:
[----:B----4-:R4:W0:Y:S02]  /*1f0f0*/  SYNCS.PHASECHK.TRANS64.TRYWAIT P0, [R4+URZ+0x2e880], R5 ;  /* 0x02e88005040075a7 */ /* 0x010824000800017f */
[----:B0-----:R-:W-:Y:S05]  /*1f100*/  @!P0 NANOSLEEP.SYNCS 0x989680 ;  /* 0x009896800000895d */ /* 0x001fea0003900000 */
[----:B------:R-:W0:Y:S02]  /*1f110*/  @!P0 SYNCS.PHASECHK.TRANS64 P0, [R4+URZ+0x2e880], R5 ;  /* 0x02e88005040085a7 */ /* 0x000e24000800007f */
[----:B0-----:R-:W-:Y:S05]  /*1f120*/  @!P0 BRA `(.L_x_1114) ;  /* 0xfffffffc00f08947 */ /* 0x001fea000383ffff */
[----:B------:R-:W-:Y:S05]  /*1f130*/  BRA `(.L_x_1115) ;  /* 0xfffffff400507947 */ /* 0x000fea000383ffff */
.L_x_1142:
        /* <DEDUP_REMOVED lines=12> */
.L_x_2509:


//--------------------- .text._ZN7cutlass13device_kernelIN5flash11enable_sm90INS1_16FlashAttnFwdSm90INS1_25CollectiveMainloopFwdSm90ILi2EN4cute5tupleIJNS5_1CILi1EEES8_S8_EEENS6_IJNS7_ILi128EEENS7_ILi224EEESA_EEELi128ENS_12float_e4m3_tEfNS_4arch4Sm90ELb0ELb1ELb0ELb1ELb0ELb1ELb0ELb1ELb1ELb0ELb0ELb0EEENS1_21CollectiveEpilogueFwdINS6_IJSA_SA_SB_EEES9_NS_10bfloat16_tESF_Li256ELb1ELb0ELb0ELb1EEENS1_36VarlenDynamicPersistentTileSchedulerILi128ELi224ELi256ELi128ELb0ELb0ELb1ELb1ELb0ELb1EEEEEEEEEvNT_6ParamsE --------------------------
	.section	.text._ZN7cutlass13device_kernelIN5flash11enable_sm90INS1_16FlashAttnFwdSm90INS1_25CollectiveMainloopFwdSm90ILi2EN4cute5tupleIJNS5_1CILi1EEES8_S8_EEENS6_IJNS7_ILi128EEENS7_ILi224EEESA_EEELi128ENS_12float_e4m3_tEfNS_4arch4Sm90ELb0ELb1ELb0ELb1ELb0ELb1ELb0ELb1ELb1ELb0ELb0ELb0EEENS1_21CollectiveEpilogueFwdINS6_IJSA_SA_SB_EEES9_NS_10bfloat16_tESF_Li256ELb1ELb0ELb0ELb1EEENS1_36VarlenDynamicPersistentTileSchedulerILi128ELi224ELi256ELi128ELb0ELb0ELb1ELb1ELb0ELb1EEEEEEEEEvNT_6ParamsE,"ax",@progbits
	.align	128
.text._ZN7cutlass13device_kernelIN5flash11enable_sm90INS1_16FlashAttnFwdSm90INS1_25CollectiveMainloopFwdSm90ILi2EN4cute5tupleIJNS5_1CILi1EEES8_S8_EEENS6_IJNS7_ILi128EEENS7_ILi224EEESA_EEELi128ENS_12float_e4m3_tEfNS_4arch4Sm90ELb0ELb1ELb0ELb1ELb0ELb1ELb0ELb1ELb1ELb0ELb0ELb0EEENS1_21CollectiveEpilogueFwdINS6_IJSA_SA_SB_EEES9_NS_10bfloat16_tESF_Li256ELb1ELb0ELb0ELb1EEENS1_36VarlenDynamicPersistentTileSchedulerILi128ELi224ELi256ELi128ELb0ELb0ELb1ELb1ELb0ELb1EEEEEEEEEvNT_6ParamsE:
        .type           _ZN7cutlass13device_kernelIN5flash11enable_sm90INS1_16FlashAttnFwdSm90INS1_25CollectiveMainloopFwdSm90ILi2EN4cute5tupleIJNS5_1CILi1EEES8_S8_EEENS6_IJNS7_ILi128EEENS7_ILi224EEESA_EEELi128ENS_12float_e4m3_tEfNS_4arch4Sm90ELb0ELb1ELb0ELb1ELb0ELb1ELb0ELb1ELb1ELb0ELb0ELb0EEENS1_21CollectiveEpilogueFwdINS6_IJSA_SA_SB_EEES9_NS_10bfloat16_tESF_Li256ELb1ELb0ELb0ELb1EEENS1_36VarlenDynamicPersistentTileSchedulerILi128ELi224ELi256ELi128ELb0ELb0ELb1ELb1ELb0ELb1EEEEEEEEEvNT_6ParamsE,@function
        .size           _ZN7cutlass13device_kernelIN5flash11enable_sm90INS1_16FlashAttnFwdSm90INS1_25CollectiveMainloopFwdSm90ILi2EN4cute5tupleIJNS5_1CILi1EEES8_S8_EEENS6_IJNS7_ILi128EEENS7_ILi224EEESA_EEELi128ENS_12float_e4m3_tEfNS_4arch4Sm90ELb0ELb1ELb0ELb1ELb0ELb1ELb0ELb1ELb1ELb0ELb0ELb0EEENS1_21CollectiveEpilogueFwdINS6_IJSA_SA_SB_EEES9_NS_10bfloat16_tESF_Li256ELb1ELb0ELb0ELb1EEENS1_36VarlenDynamicPersistentTileSchedulerILi128ELi224ELi256ELi128ELb0ELb0ELb1ELb1ELb0ELb1EEEEEEEEEvNT_6ParamsE,(.L_x_2510 - _ZN7cutlass13device_kernelIN5flash11enable_sm90INS1_16FlashAttnFwdSm90INS1_25CollectiveMainloopFwdSm90ILi2EN4cute5tupleIJNS5_1CILi1EEES8_S8_EEENS6_IJNS7_ILi128EEENS7_ILi224EEESA_EEELi128ENS_12float_e4m3_tEfNS_4arch4Sm90ELb0ELb1ELb0ELb1ELb0ELb1ELb0ELb1ELb1ELb0ELb0ELb0EEENS1_21CollectiveEpilogueFwdINS6_IJSA_SA_SB_EEES9_NS_10bfloat16_tESF_Li256ELb1ELb0ELb0ELb1EEENS1_36VarlenDynamicPersistentTileSchedulerILi128ELi224ELi256ELi128ELb0ELb0ELb1ELb1ELb0ELb1EEEEEEEEEvNT_6ParamsE)
        .other          _ZN7cutlass13device_kernelIN5flash11enable_sm90INS1_16FlashAttnFwdSm90INS1_25CollectiveMainloopFwdSm90ILi2EN4cute5tupleIJNS5_1CILi1EEES8_S8_EEENS6_IJNS7_ILi128EEENS7_ILi224EEESA_EEELi128ENS_12float_e4m3_tEfNS_4arch4Sm90ELb0ELb1ELb0ELb1ELb0ELb1ELb0ELb1ELb1ELb0ELb0ELb0EEENS1_21CollectiveEpilogueFwdINS6_IJSA_SA_SB_EEES9_NS_10bfloat16_tESF_Li256ELb1ELb0ELb0ELb1EEENS1_36VarlenDynamicPersistentTileSchedulerILi128ELi224ELi256ELi128ELb0ELb0ELb1ELb1ELb0ELb1EEEEEEEEEvNT_6ParamsE,@"STO_CUDA_ENTRY STV_DEFAULT"
_ZN7cutlass13device_kernelIN5flash11enable_sm90INS1_16FlashAttnFwdSm90INS1_25CollectiveMainloopFwdSm90ILi2EN4cute5tupleIJNS5_1CILi1EEES8_S8_EEENS6_IJNS7_ILi128EEENS7_ILi224EEESA_EEELi128ENS_12float_e4m3_tEfNS_4arch4Sm90ELb0ELb1ELb0ELb1ELb0ELb1ELb0ELb1ELb1ELb0ELb0ELb0EEENS1_21CollectiveEpilogueFwdINS6_IJSA_SA_SB_EEES9_NS_10bfloat16_tESF_Li256ELb1ELb0ELb0ELb1EEENS1_36VarlenDynamicPersistentTileSchedulerILi128ELi224ELi256ELi128ELb0ELb0ELb1ELb1ELb0ELb1EEEEEEEEEvNT_6ParamsE:
        /* <DEDUP_REMOVED lines=27> */
.L_x_1144:
[----:B------:R-:W-:Y:S05]  /*01b0*/  BSYNC B0 ;  /* 0x0000000000007941 */ /* 0x000fea0003800000 */
.L_x_1143:
        /* <DEDUP_REMOVED lines=41> */
.L_x_1145:
        /* <DEDUP_REMOVED lines=22> */
.L_x_1146:
        /* <DEDUP_REMOVED lines=18> */
.L_x_1147:
        /* <DEDUP_REMOVED lines=22> */
.L_x_1148:
        /* <DEDUP_REMOVED lines=22> */
.L_x_1149:
[----:B0-----:R-:W-:Y:S01]  /*0990*/  UMOV UR4, 0x1 ;  /* 0x0000000100047882 */ /* 0x001fe20000000000 */
[----:B------:R-:W-:Y:S01]  /*09a0*/  PLOP3.LUT P0, PT, PT, PT, UP0, 0x80, 0x0 ;  /* 0x000000000000781c */ /* 0x000fe20003f0f008 */
[----:B------:R-:W-:Y:S01]  /*09b0*/  USEL UR4, UR4, 0x2, !UP0 ;  /* 0x0000000204047887 */ /* 0x000fe2000c000000 */
[----:B------:R-:W-:Y:S01]  /*09c0*/  NOP ;  /* 0x0000000000007918 */ /* 0x000fe20000000000 */
[----:B------:R-:W-:Y:S04]  /*09d0*/  BSSY B8, `(.L_x_1150) ;  /* 0x0003263000087945 */ /* 0x000fe80003800000 */
[----:B------:R-:W-:-:S05]  /*09e0*/  IMAD.U32 R2, RZ, RZ, UR4 ;  /* 0x00000004ff027e24 */ /* 0x000fca000f8e00ff */
[----:B------:R0:W-:Y:S01]  /*09f0*/  STL [R1+0x98], R2 ;  /* 0x0000980201007387 */ /* 0x0001e20000100800 */
[----:B-12-4-:R-:W-:Y:S06]  /*0a00*/  BAR.SYNC.DEFER_BLOCKING 0x0 ;  /* 0x0000000000007b1d */ /* 0x016fec0000010000 */
[----:B------:R-:W-:Y:S05]  /*0a10*/  @!P0 BRA `(.L_x_1151) ;  /* 0x000002bc00448947 */ /* 0x000fea0003800000 */
.L_x_1152:
[----:B------:R-:W-:-:S08]  /*0a20*/  NOP ;  /* 0x0000000000007918 */ /* 0x000fd00000000000 */
[----:B------:R-:W1:Y:S02]  /*0a30*/  USETMAXREG.TRY_ALLOC.CTAPOOL UP0, 0xf0 ;  /* 0x000000f0000079c8 */ /* 0x000e640008000600 */
[----:B-1----:R-:W-:-:S13]  /*0a40*/  PLOP3.LUT P0, PT, PT, PT, UP0, 0x80, 0x0 ;  /* 0x000000000000781c */ /* 0x002fda0003f0f008 */
[----:B------:R-:W-:Y:S05]  /*0a50*/  @!P0 BRA `(.L_x_1152) ;  /* 0xfffffffc00f08947 */ /* 0x000fea000383ffff */
[----:B------:R-:W1:Y:S01]  /*0a60*/  S2R R0, SR_TID.X ;  /* 0x0000000000007919 */ /* 0x000e620000002100 */
[----:B------:R-:W2:Y:S01]  /*0a70*/  S2UR UR5, SR_CgaCtaId ;  /* 0x00000000000579c3 */ /* 0x000ea20000008800 */
[----:B------:R-:W-:Y:S01]  /*0a80*/  UMOV UR4, 0x400 ;  /* 0x0000040000047882 */ /* 0x000fe20000000000 */
[----:B------:R-:W-:-:S06]  /*0a90*/  LOP3.LUT R17, R17, 0xffdfffff, RZ, 0xc0, !PT ;  /* 0xffdfffff11117812 */ /* 0x000fcc00078ec0ff */
        /* <DEDUP_REMOVED lines=8> */
[----:B------:R-:W-:Y:S01]  /*0b20*/  @P0 LOP3.LUT R17, R17, 0x200000, RZ, 0xfc, !PT ;  /* 0x0020000011110812 */ /* 0x000fe200078efcff */
[----:B------:R-:W-:Y:S08]  /*0b30*/  @!P0 BAR.ARV 0x9, 0x100 ;  /* 0x0244000000008b1d */ /* 0x000ff00000002000 */
[----:B------:R-:W-:Y:S06]  /*0b40*/  BAR.SYNC.DEFER_BLOCKING 0x5, 0x180 ;  /* 0x0146000000007b1d */ /* 0x000fec0000010000 */
[----:B------:R-:W1:Y:S02]  /*0b50*/  LDS.128 R12, [R18+0x2e8d0] ;  /* 0x02e8d000120c7984 */ /* 0x000e640000000c00 */
[----:B------:R-:W-:Y:S06]  /*0b60*/  BAR.ARV 0x4, 0x180 ;  /* 0x0106000000007b1d */ /* 0x000fec0000002000 */
[----:B-1----:R-:W-:-:S13]  /*0b70*/  ISETP.GE.AND P0, PT, R15, UR4, PT ;  /* 0x000000040f007c0c */ /* 0x002fda000bf06270 */
[----:B------:R-:W-:Y:S05]  /*0b80*/  @P0 BRA `(.L_x_1153) ;  /* 0x00000324001c0947 */ /* 0x000fea0003800000 */
[----:B0-----:R-:W2:Y:S01]  /*0b90*/  LDL R2, [R1+0x98] ;  /* 0x0000980001027983 */ /* 0x001ea20000100800 */
[----:B------:R-:W-:Y:S02]  /*0ba0*/  IMAD.MOV.U32 R19, RZ, RZ, RZ ;  /* 0x000000ffff137224 */ /* 0x000fe400078e00ff */
[----:B------:R-:W-:Y:S01]  /*0bb0*/  IMAD.MOV.U32 R234, RZ, RZ, RZ ;  /* 0x000000ffffea7224 */ /* 0x000fe200078e00ff */
[----:B------:R-:W0:Y:S01]  /*0bc0*/  S2R R0, SR_TID.X ;  /* 0x0000000000007919 */ /* 0x000e220000002100 */
[----:B------:R-:W-:Y:S02]  /*0bd0*/  IMAD.MOV.U32 R231, RZ, RZ, RZ ;  /* 0x000000ffffe77224 */ /* 0x000fe400078e00ff */
[----:B0-----:R-:W-:-:S05]  /*0be0*/  VIADD R0, R0, 0xffffff80 ;  /* 0xffffff8000007836 */ /* 0x001fca0000000000 */
[----:B------:R-:W-:-:S04]  /*0bf0*/  SHF.R.S32.HI R3, RZ, 0x1f, R0 ;  /* 0x0000001fff037819 */ /* 0x000fc80000011400 */
[----:B------:R-:W-:-:S04]  /*0c00*/  LEA.HI R4, R3, R0, RZ, 0x2 ;  /* 0x0000000003047211 */ /* 0x000fc800078f10ff */
[----:B------:R-:W-:-:S05]  /*0c10*/  SHF.R.S32.HI R230, RZ, 0x2, R4 ;  /* 0x00000002ffe67819 */ /* 0x000fca0000011404 */
[----:B------:R-:W-:-:S04]  /*0c20*/  VIADD R9, R230, 0x40 ;  /* 0x00000040e6097836 */ /* 0x000fc80000000000 */
[----:B------:R-:W-:Y:S01]  /*0c30*/  IMAD.SHL.U32 R6, R9, 0x80, RZ ;  /* 0x0000008009067824 */ /* 0x000fe200078e00ff */
[----:B------:R-:W-:-:S04]  /*0c40*/  SHF.R.S32.HI R8, RZ, 0x1f, R9 ;  /* 0x0000001fff087819 */ /* 0x000fc80000011409 */
[----:B------:R-:W-:Y:S02]  /*0c50*/  LEA.HI R8, R8, R9, RZ, 0x3 ;  /* 0x0000000908087211 */ /* 0x000fe400078f18ff */
[----:B------:R-:W-:-:S03]  /*0c60*/  LOP3.LUT R9, R6, 0x380, RZ, 0xc0, !PT ;  /* 0x0000038006097812 */ /* 0x000fc600078ec0ff */
[----:B------:R-:W-:Y:S01]  /*0c70*/  IMAD.SHL.U32 R8, R8, 0x80, RZ ;  /* 0x0000008008087824 */ /* 0x000fe200078e00ff */
[----:B------:R-:W-:-:S04]  /*0c80*/  SHF.R.U32.HI R6, RZ, 0x3, R9 ;  /* 0x00000003ff067819 */ /* 0x000fc80000011609 */
[----:B------:R-:W-:-:S05]  /*0c90*/  LOP3.LUT R10, R8, 0xfffffc00, RZ, 0xc0, !PT ;  /* 0xfffffc00080a7812 */ /* 0x000fca00078ec0ff */
[----:B------:R-:W-:Y:S01]  /*0ca0*/  STL [R1+0x74], R10 ;  /* 0x0000740a01007387 */ /* 0x000fe20000100800 */
[----:B--2---:R-:W-:Y:S02]  /*0cb0*/  R2UR UR4, R2 ;  /* 0x00000000020472ca */ /* 0x004fe400000e0000 */
[----:B------:R-:W-:-:S04]  /*0cc0*/  LEA.HI R2, R3, R0, RZ, 0x7 ;  /* 0x0000000003027211 */ /* 0x000fc800078f38ff */
[----:B------:R-:W-:-:S05]  /*0cd0*/  LOP3.LUT R5, R2, 0xffffff80, RZ, 0xc0, !PT ;  /* 0xffffff8002057812 */ /* 0x000fca00078ec0ff */
[----:B------:R-:W-:Y:S01]  /*0ce0*/  IMAD.IADD R2, R0, 0x1, -R5 ;  /* 0x0000000100027824 */ /* 0x000fe200078e0a05 */
[----:B------:R-:W-:Y:S01]  /*0cf0*/  LOP3.LUT R5, R4, 0xfffffffc, RZ, 0xc0, !PT ;  /* 0xfffffffc04057812 */ /* 0x000fe200078ec0ff */
[----:B------:R-:W-:-:S03]  /*0d00*/  ULOP3.LUT UR4, UR4, 0x1, URZ, 0xfc, !UPT ;  /* 0x0000000104047892 */ /* 0x000fc6000f8efc3f */
[----:B------:R-:W-:Y:S01]  /*0d10*/  SHF.R.S32.HI R7, RZ, 0x1f, R2 ;  /* 0x0000001fff077819 */ /* 0x000fe20000011402 */
[----:B------:R-:W-:Y:S01]  /*0d20*/  IMAD.IADD R5, R0, 0x1, -R5 ;  /* 0x0000000100057824 */ /* 0x000fe200078e0a05 */
[----:B------:R-:W-:Y:S02]  /*0d30*/  LEA.HI R0, R3, R0, RZ, 0x5 ;  /* 0x0000000003007211 */ /* 0x000fe400078f28ff */
[----:B------:R-:W-:Y:S01]  /*0d40*/  LEA.HI R7, R7, R2, RZ, 0x2 ;  /* 0x0000000207077211 */ /* 0x000fe200078f10ff */
[----:B------:R-:W-:Y:S01]  /*0d50*/  IMAD.SHL.U32 R22, R5, 0x10, RZ ;  /* 0x0000001005167824 */ /* 0x000fe200078e00ff */
[----:B------:R-:W-:Y:S01]  /*0d60*/  SHF.R.S32.HI R3, RZ, 0x1f, R4 ;  /* 0x0000001fff037819 */ /* 0x000fe20000011404 */
[----:B------:R-:W-:Y:S01]  /*0d70*/  IMAD.SHL.U32 R0, R0, 0x20, RZ ;  /* 0x0000002000007824 */ /* 0x000fe200078e00ff */
[----:B------:R-:W-:Y:S01]  /*0d80*/  LOP3.LUT R7, R7, 0x7ffffffc, RZ, 0xc0, !PT ;  /* 0x7ffffffc07077812 */ /* 0x000fe200078ec0ff */
[----:B------:R-:W-:Y:S01]  /*0d90*/  IMAD.SHL.U32 R228, R5, 0x8, RZ ;  /* 0x0000000805e47824 */ /* 0x000fe200078e00ff */
[----:B------:R-:W-:-:S02]  /*0da0*/  LOP3.LUT R9, R9, 0x70, R22, 0xf8, !PT ;  /* 0x0000007009097812 */ /* 0x000fc400078ef816 */
[----:B------:R-:W-:Y:S01]  /*0db0*/  LEA.HI R3, R3, R230, RZ, 0x3 ;  /* 0x000000e603037211 */ /* 0x000fe200078f18ff */
[----:B------:R-:W-:Y:S01]  /*0dc0*/  IMAD.IADD R2, R2, 0x1, -R7 ;  /* 0x0000000102027824 */ /* 0x000fe200078e0a07 */
[----:B------:R-:W-:Y:S01]  /*0dd0*/  LOP3.LUT R9, R10, R9, R6, 0xf6, !PT ;  /* 0x000000090a097212 */ /* 0x000fe200078ef606 */
[C---:B------:R-:W-:Y:S01]  /*0de0*/  VIADD R7, R230.reuse, 0x80 ;  /* 0x00000080e6077836 */ /* 0x040fe20000000000 */
[----:B------:R-:W-:Y:S01]  /*0df0*/  LOP3.LUT R3, R3, 0xfffffff8, RZ, 0xc0, !PT ;  /* 0xfffffff803037812 */ /* 0x000fe200078ec0ff */
[----:B------:R-:W-:Y:S01]  /*0e00*/  VIADD R6, R230, 0xc0 ;  /* 0x000000c0e6067836 */ /* 0x000fe20000000000 */
[----:B------:R0:W-:Y:S01]  /*0e10*/  STL [R1+0x48], R2 ;  /* 0x0000480201007387 */ /* 0x0001e20000100800 */
[----:B------:R-:W-:Y:S01]  /*0e20*/  SHF.R.S32.HI R4, RZ, 0x1f, R230 ;  /* 0x0000001fff047819 */ /* 0x000fe200000114e6 */
[----:B------:R-:W-:Y:S02]  /*0e30*/  VIADD R235, R228, 0x20 ;  /* 0x00000020e4eb7836 */ /* 0x000fe40000000000 */
[----:B------:R-:W-:Y:S01]  /*0e40*/  STL [R1+0x5c], R13 ;  /* 0x00005c0d01007387 */ /* 0x000fe20000100800 */
[----:B------:R-:W-:-:S03]  /*0e50*/  IMAD.IADD R232, R230, 0x1, -R3 ;  /* 0x00000001e6e87824 */ /* 0x000fc600078e0a03 */
[----:B------:R-:W-:Y:S01]  /*0e60*/  STL [R1+0x60], R14 ;  /* 0x0000600e01007387 */ /* 0x000fe20000100800 */
[----:B0-----:R-:W-:Y:S01]  /*0e70*/  IMAD.U32 R2, RZ, RZ, UR4 ;  /* 0x00000004ff027e24 */ /* 0x001fe2000f8e00ff */
[----:B------:R-:W-:Y:S02]  /*0e80*/  UMOV UR4, URZ ;  /* 0x0000003f00047c82 */ /* 0x000fe40008000000 */
[----:B------:R-:W-:Y:S04]  /*0e90*/  STL [R1+0x64], R15 ;  /* 0x0000640f01007387 */ /* 0x000fe80000100800 */
[----:B------:R-:W-:Y:S04]  /*0ea0*/  STL [R1+0x40], RZ ;  /* 0x000040ff01007387 */ /* 0x000fe80000100800 */
[----:B------:R0:W-:Y:S02]  /*0eb0*/  STL [R1+0x6c], R2 ;  /* 0x00006c0201007387 */ /* 0x0001e40000100800 */
[----:B0-----:R-:W-:-:S02]  /*0ec0*/  LOP3.LUT R2, R0, 0xfffffc00, RZ, 0xc0, !PT ;  /* 0xfffffc0000027812 */ /* 0x001fc400078ec0ff */
[----:B------:R-:W-:-:S03]  /*0ed0*/  SHF.R.S32.HI R0, RZ, 0x1f, R7 ;  /* 0x0000001fff007819 */ /* 0x000fc60000011407 */
[----:B------:R0:W-:Y:S01]  /*0ee0*/  STL [R1+0x70], R2 ;  /* 0x0000700201007387 */ /* 0x0001e20000100800 */
[----:B------:R-:W-:-:S05]  /*0ef0*/  LEA.HI R0, R0, R7, RZ, 0x3 ;  /* 0x0000000700007211 */ /* 0x000fca00078f18ff */
[----:B------:R-:W-:Y:S01]  /*0f00*/  IMAD.SHL.U32 R0, R0, 0x80, RZ ;  /* 0x0000008000007824 */ /* 0x000fe200078e00ff */
[----:B0-----:R-:W-:-:S04]  /*0f10*/  SHF.R.S32.HI R2, RZ, 0x1f, R6 ;  /* 0x0000001fff027819 */ /* 0x001fc80000011406 */
[----:B------:R-:W-:Y:S02]  /*0f20*/  LOP3.LUT R3, R0, 0xfffffc00, RZ, 0xc0, !PT ;  /* 0xfffffc0000037812 */ /* 0x000fe400078ec0ff */
[----:B------:R-:W-:-:S03]  /*0f30*/  LEA.HI R2, R2, R6, RZ, 0x3 ;  /* 0x0000000602027211 */ /* 0x000fc600078f18ff */
[----:B------:R-:W-:Y:S02]  /*0f40*/  STL [R1+0x7c], R3 ;  /* 0x00007c0301007387 */ /* 0x000fe40000100800 */
[----:B------:R-:W-:-:S05]  /*0f50*/  IMAD.SHL.U32 R2, R2, 0x80, RZ ;  /* 0x0000008002027824 */ /* 0x000fca00078e00ff */
[----:B------:R-:W-:Y:S01]  /*0f60*/  LOP3.LUT R0, R2, 0xfffffc00, RZ, 0xc0, !PT ;  /* 0xfffffc0002007812 */ /* 0x000fe200078ec0ff */
[----:B------:R-:W-:-:S04]  /*0f70*/  IMAD.IADD R2, R18, 0x1, R9 ;  /* 0x0000000112027824 */ /* 0x000fc800078e0209 */
[----:B------:R0:W-:Y:S04]  /*0f80*/  STL [R1+0x78], R0 ;  /* 0x0000780001007387 */ /* 0x0001e80000100800 */
[----:B------:R1:W-:Y:S01]  /*0f90*/  STL [R1+0x94], R2 ;  /* 0x0000940201007387 */ /* 0x0003e20000100800 */
[----:B0-----:R-:W-:-:S05]  /*0fa0*/  IMAD.U32 R0, RZ, RZ, UR4 ;  /* 0x00000004ff007e24 */ /* 0x001fca000f8e00ff */
[----:B------:R1:W-:Y:S02]  /*0fb0*/  STL [R1+0x90], R0 ;  /* 0x0000900001007387 */ /* 0x0003e40000100800 */
.L_x_1406:
[----:B--2--5:R-:W2:Y:S01]  /*0fc0*/  LDL R28, [R1+0x64] ;  /* 0x00006400011c7983 */ /* 0x024ea20000100800 */
[----:B------:R-:W-:Y:S05]  /*0fd0*/  YIELD ;  /* 0x0000000000007946 */ /* 0x000fea0003800000 */
[----:B------:R-:W-:Y:S01]  /*0fe0*/  ULDC.64 UR4, c[0x0][0xa28] ;  /* 0x00028a0000047ab9 */ /* 0x000fe20000000a00 */
[----:B01--4-:R-:W2:Y:S01]  /*0ff0*/  LDC.64 R4, c[0x0][0xa08] ;  /* 0x00028200ff047b82 */ /* 0x013ea20000000a00 */
[----:B------:R-:W-:Y:S01]  /*1000*/  ISETP.NE.U32.AND P1, PT, RZ, UR4, PT ;  /* 0x00000004ff007c0c */ /* 0x000fe2000bf25070 */
[----:B------:R-:W-:Y:S01]  /*1010*/  ULDC.64 UR6, c[0x0][0x208] ;  /* 0x0000820000067ab9 */ /* 0x000fe20000000a00 */
[----:B-1----:R-:W-:-:S02]  /*1020*/  IMAD.MOV.U32 R0, RZ, RZ, RZ ;  /* 0x000000ffff007224 */ /* 0x002fc400078e00ff */
[----:B------:R-:W-:Y:S01]  /*1030*/  ISETP.NE.AND.EX P1, PT, RZ, UR5, PT, P1 ;  /* 0x00000005ff007c0c */ /* 0x000fe2000bf25310 */
[----:B------:R-:W-:Y:S01]  /*1040*/  ULDC.64 UR4, c[0x0][0xa18] ;  /* 0x0002860000047ab9 */ /* 0x000fe20000000a00 */
[----:B------:R-:W-:Y:S01]  /*1050*/  IMAD.MOV.U32 R26, RZ, RZ, RZ ;  /* 0x000000ffff1a7224 */ /* 0x000fe200078e00ff */
[----:B------:R-:W-:-:S04]  /*1060*/  ISETP.NE.U32.AND P2, PT, RZ, UR4, PT ;  /* 0x00000004ff007c0c */ /* 0x000fc8000bf45070 */
[----:B------:R-:W-:Y:S01]  /*1070*/  ISETP.NE.AND.EX P2, PT, RZ, UR5, PT, P2 ;  /* 0x00000005ff007c0c */ /* 0x000fe2000bf45320 */
[----:B------:R-:W-:Y:S02]  /*1080*/  ULDC.64 UR4, c[0x0][0xa08] ;  /* 0x0002820000047ab9 */ /* 0x000fe40000000a00 */
[----:B------:R-:W-:-:S03]  /*1090*/  ISETP.NE.U32.AND P0, PT, RZ, UR4, PT ;  /* 0x00000004ff007c0c */ /* 0x000fc6000bf05070 */
[----:B------:R-:W0:Y:S08]  /*10a0*/  @P1 LDC.64 R2, c[0x0][0xa28] ;  /* 0x00028a00ff021b82 */ /* 0x000e300000000a00 */
[----:B------:R-:W1:Y:S01]  /*10b0*/  @P2 LDC.64 R6, c[0x0][0xa18] ;  /* 0x00028600ff062b82 */ /* 0x000e620000000a00 */
[----:B------:R-:W-:Y:S01]  /*10c0*/  ULDC UR4, c[0x0][0x288] ;  /* 0x0000a20000047ab9 */ /* 0x000fe20000000800 */
[----:B------:R-:W-:Y:S01]  /*10d0*/  ISETP.NE.AND.EX P0, PT, RZ, UR5, PT, P0 ;  /* 0x00000005ff007c0c */ /* 0x000fe2000bf05300 */
[----:B------:R-:W-:Y:S01]  /*10e0*/  IMAD.U32 R10, RZ, RZ, UR4 ;  /* 0x00000004ff0a7e24 */ /* 0x000fe2000f8e00ff */
[----:B------:R-:W-:Y:S01]  /*10f0*/  ULDC.64 UR4, c[0x0][0x3f8] ;  /* 0x0000fe0000047ab9 */ /* 0x000fe20000000a00 */
[----:B--2---:R-:W-:-:S04]  /*1100*/  IMAD.WIDE R8, R28, 0x4, R4 ;  /* 0x000000041c087825 */ /* 0x004fc800078e0204 */
[----:B-1----:R-:W-:Y:S01]  /*1110*/  @P2 IMAD.WIDE R4, R28, 0x4, R6 ;  /* 0x000000041c042825 */ /* 0x002fe200078e0206 */
[----:B------:R-:W-:-:S05]  /*1120*/  UISETP.NE.U32.AND UP0, UPT, UR4, URZ, UPT ;  /* 0x0000003f0400728c */ /* 0x000fca000bf05070 */
[----:B------:R-:W5:Y:S01]  /*1130*/  @P0 LDG.E R26, desc[UR6][R8.64] ;  /* 0x00000006081a0981 */ /* 0x000f62000c1e1900 */
[----:B------:R-:W-:Y:S01]  /*1140*/  ULDC UR4, c[0x0][0x404] ;  /* 0x0001010000047ab9 */ /* 0x000fe20000000800 */
[----:B0-----:R-:W-:Y:S02]  /*1150*/  @P1 IMAD.WIDE R2, R28, 0x4, R2 ;  /* 0x000000041c021825 */ /* 0x001fe400078e0202 */
[----:B------:R-:W2:Y:S01]  /*1160*/  @P2 LDG.E R10, desc[UR6][R4.64] ;  /* 0x00000006040a2981 */ /* 0x000ea2000c1e1900 */
[----:B------:R-:W-:-:S03]  /*1170*/  UISETP.NE.AND.EX UP0, UPT, UR5, URZ, UPT, UP0 ;  /* 0x0000003f0500728c */ /* 0x000fc6000bf05300 */
[----:B------:R-:W-:Y:S01]  /*1180*/  ULDC UR5, c[0x0][0x2e0] ;  /* 0x0000b80000057ab9 */ /* 0x000fe20000000800 */
[----:B------:R-:W-:Y:S01]  /*1190*/  USEL UR4, UR4, 0x1, UP0 ;  /* 0x0000000104047887 */ /* 0x000fe20008000000 */
[----:B------:R0:W5:Y:S03]  /*11a0*/  @P1 LDG.E R0, desc[UR6][R2.64] ;  /* 0x0000000602001981 */ /* 0x000166000c1e1900 */
[----:B------:R-:W-:-:S03]  /*11b0*/  UIMAD UR4, UR4, UR5, URZ ;  /* 0x00000005040472a4 */ /* 0x000fc6000f8e023f */
[----:B------:R-:W-:-:S03]  /*11c0*/  ULDC UR5, c[0x0][0x338] ;  /* 0x0000ce0000057ab9 */ /* 0x000fc60000000800 */
[----:B------:R-:W-:Y:S02]  /*11d0*/  IMAD.U32 R25, RZ, RZ, UR4 ;  /* 0x00000004ff197e24 */ /* 0x000fe4000f8e00ff */
[----:B0-----:R-:W-:Y:S01]  /*11e0*/  IMAD.U32 R2, RZ, RZ, UR5 ;  /* 0x00000005ff027e24 */ /* 0x001fe2000f8e00ff */
[----:B--2---:R0:W-:Y:S01]  /*11f0*/  STL [R1+0x1c], R10 ;  /* 0x00001c0a01007387 */ /* 0x0041e20000100800 */
[----:B------:R-:W-:Y:S01]  /*1200*/  IMAD.MOV.U32 R15, RZ, RZ, R10 ;  /* 0x000000ffff0f7224 */ /* 0x000fe200078e000a */
[----:B------:R-:W-:Y:S06]  /*1210*/  @P2 BRA `(.L_x_1154) ;  /* 0x00000000002c2947 */ /* 0x000fec0003800000 */
[----:B------:R-:W-:Y:S02]  /*1220*/  ULDC.64 UR4, c[0x0][0xa00] ;  /* 0x0002800000047ab9 */ /* 0x000fe40000000a00 */
[----:B------:R-:W-:-:S04]  /*1230*/  ISETP.NE.U32.AND P1, PT, RZ, UR4, PT ;  /* 0x00000004ff007c0c */ /* 0x000fc8000bf25070 */
[----:B------:R-:W-:-:S13]  /*1240*/  ISETP.NE.AND.EX P1, PT, RZ, UR5, PT, P1 ;  /* 0x00000005ff007c0c */ /* 0x000fda000bf25310 */
[----:B------:R-:W-:Y:S05]  /*1250*/  @!P1 BRA `(.L_x_1154) ;  /* 0x00000000001c9947 */ /* 0x000fea0003800000 */
[----:B------:R-:W1:Y:S01]  /*1260*/  LDC.64 R4, c[0x0][0xa00] ;  /* 0x00028000ff047b82 */ /* 0x000e620000000a00 */
[----:B------:R-:W-:Y:S01]  /*1270*/  ULDC.64 UR4, c[0x0][0x208] ;  /* 0x0000820000047ab9 */ /* 0x000fe20000000a00 */
[----:B-1----:R-:W-:-:S05]  /*1280*/  IMAD.WIDE R4, R28, 0x4, R4 ;  /* 0x000000041c047825 */ /* 0x002fca00078e0204 */
[----:B------:R-:W2:Y:S04]  /*1290*/  LDG.E R3, desc[UR4][R4.64] ;  /* 0x0000000404037981 */ /* 0x000ea8000c1e1900 */
[----:B------:R-:W2:Y:S02]  /*12a0*/  LDG.E R6, desc[UR4][R4.64+0x4] ;  /* 0x0000040404067981 */ /* 0x000ea4000c1e1900 */
[----:B--2---:R-:W-:-:S05]  /*12b0*/  IMAD.IADD R15, R6, 0x1, -R3 ;  /* 0x00000001060f7824 */ /* 0x004fca00078e0a03 */
[----:B------:R1:W-:Y:S02]  /*12c0*/  STL [R1+0x1c], R15 ;  /* 0x00001c0f01007387 */ /* 0x0003e40000100800 */
.L_x_1154:
[----:B------:R-:W2:Y:S01]  /*12d0*/  LDL R14, [R1+0x5c] ;  /* 0x00005c00010e7983 */ /* 0x000ea20000100800 */
[----:B------:R-:W-:-:S03]  /*12e0*/  ULDC.64 UR4, c[0x0][0xa20] ;  /* 0x0002880000047ab9 */ /* 0x000fc60000000a00 */
[----:B------:R-:W3:Y:S01]  /*12f0*/  LDL R27, [R1+0x60] ;  /* 0x00006000011b7983 */ /* 0x000ee20000100800 */
[----:B------:R-:W-:-:S04]  /*1300*/  ISETP.NE.U32.AND P1, PT, RZ, UR4, PT ;  /* 0x00000004ff007c0c */ /* 0x000fc8000bf25070 */
[----:B------:R-:W-:Y:S01]  /*1310*/  ISETP.NE.AND.EX P1, PT, RZ, UR5, PT, P1 ;  /* 0x00000005ff007c0c */ /* 0x000fe2000bf25310 */
[----:B--2---:R2:W-:Y:S04]  /*1320*/  STL [R1+0x88], R14 ;  /* 0x0000880e01007387 */ /* 0x0045e80000100800 */
[----:B---3--:R2:W-:Y:S04]  /*1330*/  STL [R1+0x80], R27 ;  /* 0x0000801b01007387 */ /* 0x0085e80000100800 */
[----:B------:R2:W-:Y:S04]  /*1340*/  STL [R1+0x84], R28 ;  /* 0x0000841c01007387 */ /* 0x0005e80000100800 */
[----:B------:R-:W-:Y:S05]  /*1350*/  @!P1 BRA `(.L_x_1155) ;  /* 0x0000000000149947 */ /* 0x000fea0003800000 */
[----:B------:R-:W3:Y:S01]  /*1360*/  LDC.64 R4, c[0x0][0xa20] ;  /* 0x00028800ff047b82 */ /* 0x000ee20000000a00 */
[----:B------:R-:W-:Y:S01]  /*1370*/  ULDC.64 UR4, c[0x0][0x208] ;  /* 0x0000820000047ab9 */ /* 0x000fe20000000a00 */
[----:B---3--:R-:W-:-:S05]  /*1380*/  IMAD.WIDE R4, R28, 0x4, R4 ;  /* 0x000000041c047825 */ /* 0x008fca00078e0204 */
[----:B------:R3:W5:Y:S01]  /*1390*/  LDG.E R25, desc[UR4][R4.64] ;  /* 0x0000000404197981 */ /* 0x000762000c1e1900 */
[----:B------:R-:W-:Y:S05]  /*13a0*/  BRA `(.L_x_1156) ;  /* 0x0000000000147947 */ /* 0x000fea0003800000 */
.L_x_1155:
[----:B------:R-:W-:Y:S05]  /*13b0*/  @!P0 BRA `(.L_x_1156) ;  /* 0x0000000000108947 */ /* 0x000fea0003800000 */
[----:B------:R-:W-:Y:S02]  /*13c0*/  ULDC.64 UR4, c[0x0][0x208] ;  /* 0x0000820000047ab9 */ /* 0x000fe40000000a00 */
[----:B------:R-:W3:Y:S04]  /*13d0*/  LDG.E R4, desc[UR4][R8.64] ;  /* 0x0000000408047981 */ /* 0x000ee8000c1e1900 */
[----:B------:R-:W3:Y:S02]  /*13e0*/  LDG.E R25, desc[UR4][R8.64+0x4] ;  /* 0x0000040408197981 */ /* 0x000ee4000c1e1900 */
[----:B---3--:R-:W-:-:S07]  /*13f0*/  IMAD.IADD R25, R25, 0x1, -R4 ;  /* 0x0000000119197824 */ /* 0x008fce00078e0a04 */
.L_x_1156:
[----:B------:R-:W-:Y:S01]  /*1400*/  ULDC.64 UR4, c[0x0][0xa10] ;  /* 0x0002840000047ab9 */ /* 0x000fe20000000a00 */
[----:B------:R-:W-:Y:S01]  /*1410*/  ULDC.64 UR6, c[0x0][0x208] ;  /* 0x0000820000067ab9 */ /* 0x000fe20000000a00 */
[----:B------:R-:W-:Y:S01]  /*1420*/  ISETP.NE.U32.AND P0, PT, RZ, UR4, PT ;  /* 0x00000004ff007c0c */ /* 0x000fe2000bf05070 */
[----:B0-----:R-:W0:Y:S03]  /*1430*/  LDC.64 R10, c[0x0][0x9e0] ;  /* 0x00027800ff0a7b82 */ /* 0x001e260000000a00 */
[----:B------:R-:W-:Y:S01]  /*1440*/  ISETP.NE.AND.EX P0, PT, RZ, UR5, PT, P0 ;  /* 0x00000005ff007c0c */ /* 0x000fe2000bf05300 */
[----:B------:R-:W-:Y:S02]  /*1450*/  ULDC.64 UR4, c[0x0][0xa30] ;  /* 0x00028c0000047ab9 */ /* 0x000fe40000000a00 */
[----:B------:R-:W-:-:S04]  /*1460*/  ISETP.NE.U32.AND P1, PT, RZ, UR4, PT ;  /* 0x00000004ff007c0c */ /* 0x000fc8000bf25070 */
[----:B------:R-:W-:-:S06]  /*1470*/  ISETP.NE.AND.EX P1, PT, RZ, UR5, PT, P1 ;  /* 0x00000005ff007c0c */ /* 0x000fcc000bf25310 */
[----:B---3--:R-:W3:Y:S08]  /*1480*/  @P0 LDC.64 R4, c[0x0][0xa10] ;  /* 0x00028400ff040b82 */ /* 0x008ef00000000a00 */
[----:B------:R-:W4:Y:S01]  /*1490*/  @P1 LDC.64 R6, c[0x0][0xa30] ;  /* 0x00028c00ff061b82 */ /* 0x000f220000000a00 */
[----:B---3--:R-:W-:-:S05]  /*14a0*/  @P0 IMAD.WIDE R4, R28, 0x4, R4 ;  /* 0x000000041c040825 */ /* 0x008fca00078e0204 */
[----:B------:R-:W3:Y:S04]  /*14b0*/  @P0 LDG.E R3, desc[UR6][R4.64] ;  /* 0x0000000604030981 */ /* 0x000ee8000c1e1900 */
[----:B------:R-:W3:Y:S01]  /*14c0*/  @P0 LDG.E R8, desc[UR6][R4.64+0x4] ;  /* 0x0000040604080981 */ /* 0x000ee2000c1e1900 */
[----:B-----5:R-:W-:Y:S02]  /*14d0*/  IMAD.IADD R13, R25, 0x1, -R0 ;  /* 0x00000001190d7824 */ /* 0x020fe400078e0a00 */
[----:B------:R-:W-:Y:S02]  /*14e0*/  IMAD.MOV.U32 R124, RZ, RZ, R25 ;  /* 0x000000ffff7c7224 */ /* 0x000fe400078e0019 */
[----:B----4-:R-:W-:-:S05]  /*14f0*/  @P1 IMAD.WIDE R6, R28, 0x4, R6 ;  /* 0x000000041c061825 */ /* 0x010fca00078e0206 */
[----:B------:R4:W5:Y:S01]  /*1500*/  @P1 LDG.E R124, desc[UR6][R6.64] ;  /* 0x00000006067c1981 */ /* 0x000962000c1e1900 */
[----:B0-----:R-:W-:Y:S02]  /*1510*/  ISETP.GE.AND P1, PT, R11, 0x1, PT ;  /* 0x000000010b00780c */ /* 0x001fe40003f26270 */
[----:B------:R-:W-:Y:S01]  /*1520*/  LEA R0, R14, 0x80, 0x7 ;  /* 0x000000800e007811 */ /* 0x000fe200078e38ff */
[----:B---3--:R-:W-:Y:S02]  /*1530*/  @P0 IMAD.IADD R2, R8, 0x1, -R3 ;  /* 0x0000000108020824 */ /* 0x008fe400078e0a03 */
[----:B------:R-:W-:Y:S02]  /*1540*/  IMAD.MOV.U32 R8, RZ, RZ, RZ ;  /* 0x000000ffff087224 */ /* 0x000fe400078e00ff */
[----:B------:R-:W-:-:S04]  /*1550*/  IMAD.IADD R12, R13, 0x1, R2 ;  /* 0x000000010d0c7824 */ /* 0x000fc800078e0202 */
[C---:B------:R-:W-:Y:S01]  /*1560*/  VIADD R9, R12.reuse, 0xdf ;  /* 0x000000df0c097836 */ /* 0x040fe20000000000 */
[----:B------:R4:W-:Y:S01]  /*1570*/  STL [R1+0x18], R12 ;  /* 0x0000180c01007387 */ /* 0x0009e20000100800 */
[----:B------:R-:W-:Y:S02]  /*1580*/  IADD3 R3, R12, R0, -R15 ;  /* 0x000000000c037210 */ /* 0x000fe40007ffe80f */
[----:B------:R-:W-:-:S04]  /*1590*/  IMAD.HI R8, R9, -0x6db6db6d, R8 ;  /* 0x9249249309087827 */ /* 0x000fc800078e0208 */
[----:B------:R-:W-:Y:S01]  /*15a0*/  IMAD.IADD R4, R3, 0x1, R10 ;  /* 0x0000000103047824 */ /* 0x000fe200078e020a */
[----:B------:R-:W-:-:S04]  /*15b0*/  SHF.R.U32.HI R139, RZ, 0x1f, R8 ;  /* 0x0000001fff8b7819 */ /* 0x000fc80000011608 */
[----:B------:R-:W-:Y:S01]  /*15c0*/  LEA.HI.SX32 R139, R8, R139, 0x19 ;  /* 0x0000008b088b7211 */ /* 0x000fe200078fcaff */
[----:B----4-:R-:W-:Y:S06]  /*15d0*/  @!P1 BRA `(.L_x_1157) ;  /* 0x0000000000489947 */ /* 0x010fec0003800000 */
[C---:B------:R-:W-:Y:S01]  /*15e0*/  ISETP.GT.AND P0, PT, R3.reuse, RZ, PT ;  /* 0x000000ff0300720c */ /* 0x040fe20003f04270 */
[----:B------:R-:W-:Y:S01]  /*15f0*/  BSSY B0, `(.L_x_1158) ;  /* 0x000000e000007945 */ /* 0x000fe20003800000 */
[----:B------:R-:W-:-:S11]  /*1600*/  VIADD R0, R3, 0xffffffff ;  /* 0xffffffff03007836 */ /* 0x000fd60000000000 */
        /* <DEDUP_REMOVED lines=8> */
.L_x_1159:
[----:B------:R-:W-:-:S13]  /*1690*/  ISETP.NE.AND P0, PT, R11, 0x1, PT ;  /* 0x000000010b00780c */ /* 0x000fda0003f05270 */
[----:B------:R-:W0:Y:S02]  /*16a0*/  @P0 LDC.64 R6, c[0x0][0x9e8] ;  /* 0x00027a00ff060b82 */ /* 0x000e240000000a00 */
[----:B0-----:R-:W-:-:S05]  /*16b0*/  @P0 IMAD.HI.U32 R6, R0, R6, RZ ;  /* 0x0000000600060227 */ /* 0x001fca00078e00ff */
[----:B------:R-:W-:-:S07]  /*16c0*/  @P0 SHF.R.U32.HI R0, RZ, R7, R6 ;  /* 0x00000007ff000219 */ /* 0x000fce0000011606 */
.L_x_1160:
[----:B------:R-:W-:Y:S05]  /*16d0*/  BSYNC B0 ;  /* 0x0000000000007941 */ /* 0x000fea0003800000 */
.L_x_1158:
[----:B------:R-:W-:-:S05]  /*16e0*/  IMAD R3, R0, R11, R11 ;  /* 0x0000000b00037224 */ /* 0x000fca00078e020b */
[----:B------:R-:W-:-:S07]  /*16f0*/  VIMNMX R4, R4, R3, PT ;  /* 0x0000000304047248 */ /* 0x000fce0003fe0100 */
.L_x_1157:
[----:B------:R-:W-:Y:S01]  /*1700*/  IMAD R0, R14, 0x80, -R15 ;  /* 0x000000800e007824 */ /* 0x000fe200078e0a0f */
[----:B------:R-:W-:-:S03]  /*1710*/  ULDC UR4, c[0x0][0x9dc] ;  /* 0x0002770000047ab9 */ /* 0x000fc60000000800 */
[----:B------:R-:W-:-:S04]  /*1720*/  IMAD.IADD R0, R12, 0x1, R0 ;  /* 0x000000010c007824 */ /* 0x000fc800078e0200 */
[----:B------:R-:W-:Y:S01]  /*1730*/  VIADD R7, R0, -UR4 ;  /* 0x8000000400077c36 */ /* 0x000fe20008000000 */
[----:B------:R-:W-:Y:S06]  /*1740*/  @!P1 BRA `(.L_x_1161) ;  /* 0x0000000000449947 */ /* 0x000fec0003800000 */
[----:B------:R-:W-:Y:S01]  /*1750*/  ISETP.GT.AND P0, PT, R0, -0x1, PT ;  /* 0xffffffff0000780c */ /* 0x000fe20003f04270 */
[----:B------:R-:W-:-:S12]  /*1760*/  BSSY B0, `(.L_x_1162) ;  /* 0x000000d000007945 */ /* 0x000fd80003800000 */
        /* <DEDUP_REMOVED lines=8> */
.L_x_1163:
[----:B------:R-:W-:-:S13]  /*17f0*/  ISETP.NE.AND P0, PT, R11, 0x1, PT ;  /* 0x000000010b00780c */ /* 0x000fda0003f05270 */
[----:B------:R-:W0:Y:S02]  /*1800*/  @P0 LDC.64 R8, c[0x0][0x9e8] ;  /* 0x00027a00ff080b82 */ /* 0x000e240000000a00 */
[----:B0-----:R-:W-:-:S05]  /*1810*/  @P0 IMAD.HI.U32 R6, R0, R8, RZ ;  /* 0x0000000800060227 */ /* 0x001fca00078e00ff */
[----:B------:R-:W-:-:S07]  /*1820*/  @P0 SHF.R.U32.HI R0, RZ, R9, R6 ;  /* 0x00000009ff000219 */ /* 0x000fce0000011606 */
.L_x_1164:
[----:B------:R-:W-:Y:S05]  /*1830*/  BSYNC B0 ;  /* 0x0000000000007941 */ /* 0x000fea0003800000 */
.L_x_1162:
[----:B------:R-:W-:-:S05]  /*1840*/  IMAD R0, R0, R11, RZ ;  /* 0x0000000b00007224 */ /* 0x000fca00078e02ff */
[----:B------:R-:W-:-:S07]  /*1850*/  VIMNMX R7, R7, R0, !PT ;  /* 0x0000000007077248 */ /* 0x000fce0007fe0100 */
.L_x_1161:
[----:B------:R-:W-:Y:S02]  /*1860*/  VIADD R5, R4, 0xdf ;  /* 0x000000df04057836 */ /* 0x000fe40000000000 */
[----:B------:R-:W-:Y:S02]  /*1870*/  IMAD.MOV.U32 R6, RZ, RZ, RZ ;  /* 0x000000ffff067224 */ /* 0x000fe400078e00ff */
[----:B------:R-:W-:Y:S02]  /*1880*/  IMAD.MOV.U32 R4, RZ, RZ, RZ ;  /* 0x000000ffff047224 */ /* 0x000fe400078e00ff */
[----:B------:R-:W-:-:S04]  /*1890*/  IMAD.HI R7, R7, -0x6db6db6d, R6 ;  /* 0x9249249307077827 */ /* 0x000fc800078e0206 */
[----:B------:R-:W-:Y:S01]  /*18a0*/  IMAD.HI R4, R5, -0x6db6db6d, R4 ;  /* 0x9249249305047827 */ /* 0x000fe200078e0204 */
[----:B------:R-:W-:-:S04]  /*18b0*/  SHF.R.U32.HI R0, RZ, 0x1f, R7 ;  /* 0x0000001fff007819 */ /* 0x000fc80000011607 */
[----:B------:R-:W-:Y:S02]  /*18c0*/  SHF.R.U32.HI R3, RZ, 0x1f, R4 ;  /* 0x0000001fff037819 */ /* 0x000fe40000011604 */
[----:B------:R-:W-:Y:S02]  /*18d0*/  LEA.HI.SX32 R0, R7, R0, 0x19 ;  /* 0x0000000007007211 */ /* 0x000fe400078fcaff */
[----:B------:R-:W-:Y:S02]  /*18e0*/  LEA.HI.SX32 R4, R4, R3, 0x19 ;  /* 0x0000000304047211 */ /* 0x000fe400078fcaff */
[----:B------:R-:W-:Y:S02]  /*18f0*/  VIMNMX R0, RZ, R0, !PT ;  /* 0x00000000ff007248 */ /* 0x000fe40007fe0100 */
[----:B------:R-:W-:-:S03]  /*1900*/  VIMNMX R4, R139, R4, PT ;  /* 0x000000048b047248 */ /* 0x000fc60003fe0100 */
[--C-:B------:R-:W-:Y:S02]  /*1910*/  IMAD R0, R0, 0xe0, -R13.reuse ;  /* 0x000000e000007824 */ /* 0x100fe400078e0a0d */
[----:B------:R-:W-:-:S03]  /*1920*/  IMAD R3, R4, 0xe0, -R13 ;  /* 0x000000e004037824 */ /* 0x000fc600078e0a0d */
[----:B------:R-:W-:Y:S02]  /*1930*/  VIMNMX R0, RZ, R0, !PT ;  /* 0x00000000ff007248 */ /* 0x000fe40007fe0100 */
[----:B------:R-:W-:Y:S02]  /*1940*/  VIMNMX R3, R3, R2, PT ;  /* 0x0000000203037248 */ /* 0x000fe40003fe0100 */
[----:B------:R-:W-:Y:S02]  /*1950*/  SHF.R.U32.HI R110, RZ, 0x5, R0 ;  /* 0x00000005ff6e7819 */ /* 0x000fe40000011600 */
[----:B------:R-:W-:-:S03]  /*1960*/  ISETP.GT.AND P0, PT, R3, R0, PT ;  /* 0x000000000300720c */ /* 0x000fc60003f04270 */
[----:B------:R-:W-:-:S04]  /*1970*/  IMAD.WIDE.U32 R110, R110, 0x24924925, RZ ;  /* 0x249249256e6e7825 */ /* 0x000fc800078e00ff */
[----:B------:R-:W-:-:S04]  /*1980*/  IMAD.MOV.U32 R110, RZ, RZ, R111 ;  /* 0x000000ffff6e7224 */ /* 0x000fc800078e006f */
[----:B------:R-:W-:Y:S02]  /*1990*/  IMAD.MOV.U32 R24, RZ, RZ, R110 ;  /* 0x000000ffff187224 */ /* 0x000fe400078e006e */
[----:B------:R-:W-:Y:S02]  /*19a0*/  @P0 VIADD R5, R3, 0xdf ;  /* 0x000000df03050836 */ /* 0x000fe40000000000 */
[----:B------:R-:W-:-:S04]  /*19b0*/  @P0 IMAD.MOV.U32 R4, RZ, RZ, RZ ;  /* 0x000000ffff040224 */ /* 0x000fc800078e00ff */
[----:B------:R-:W-:-:S05]  /*19c0*/  @P0 IMAD.HI R4, R5, -0x6db6db6d, R4 ;  /* 0x9249249305040827 */ /* 0x000fca00078e0204 */
[----:B------:R-:W-:-:S04]  /*19d0*/  @P0 SHF.R.U32.HI R3, RZ, 0x1f, R4 ;  /* 0x0000001fff030819 */ /* 0x000fc80000011604 */
[----:B------:R-:W-:Y:S02]  /*19e0*/  @P0 LEA.HI.SX32 R24, R4, R3, 0x19 ;  /* 0x0000000304180211 */ /* 0x000fe400078fcaff */
[----:B------:R-:W-:Y:S02]  /*19f0*/  PLOP3.LUT P0, PT, PT, PT, PT, 0x80, 0x0 ;  /* 0x000000000000781c */ /* 0x000fe40003f0f070 */
[----:B------:R-:W-:-:S13]  /*1a00*/  ISETP.GT.AND P1, PT, R24, R110, PT ;  /* 0x0000006e1800720c */ /* 0x000fda0003f24270 */
[----:B------:R-:W-:Y:S05]  /*1a10*/  @!P1 BRA `(.L_x_1165) ;  /* 0x000000ac00509947 */ /* 0x000fea0003800000 */
        /* <DEDUP_REMOVED lines=8> */
[----:B-12---:R0:W1:Y:S01]  /*1aa0*/  LDC.64 R14, c[0x4][R0] ;  /* 0x01000000000e7b82 */ /* 0x0060620000000a00 */
        /* <DEDUP_REMOVED lines=10> */
[----:B-1---5:R-:W-:Y:S05]  /*1b50*/  CALL.ABS.NOINC R14 ;  /* 0x000000000e007343 */ /* 0x022fea0003c00000 */
.L_x_1167:
[----:B------:R-:W-:Y:S05]  /*1b60*/  BSYNC B6 ;  /* 0x0000000000067941 */ /* 0x000fea0003800000 */
.L_x_1166:
        /* <DEDUP_REMOVED lines=20> */
.L_x_1169:
[----:B------:R-:W-:Y:S05]  /*1cb0*/  BSYNC B6 ;  /* 0x0000000000067941 */ /* 0x000fea0003800000 */
.L_x_1168:
[----:B------:R-:W-:Y:S01]  /*1cc0*/  ULDC.64 UR4, c[0x0][0x9f8] ;  /* 0x00027e0000047ab9 */ /* 0x000fe20000000a00 */
[----:B------:R-:W-:Y:S01]  /*1cd0*/  IMAD.MOV.U32 R6, RZ, RZ, R28 ;  /* 0x000000ffff067224 */ /* 0x000fe200078e001c */
[----:B------:R-:W-:Y:S01]  /*1ce0*/  ISETP.NE.U32.AND P0, PT, RZ, UR4, PT ;  /* 0x00000004ff007c0c */ /* 0x000fe2000bf05070 */
[----:B------:R-:W-:Y:S01]  /*1cf0*/  ULDC.64 UR6, c[0x0][0x208] ;  /* 0x0000820000067ab9 */ /* 0x000fe20000000a00 */
[----:B------:R-:W3:Y:S01]  /*1d00*/  LDL R48, [R1+0x70] ;  /* 0x0000700001307983 */ /* 0x000ee20000100800 */
[----:B------:R-:W0:Y:S01]  /*1d10*/  LDC R0, c[0x0][0x428] ;  /* 0x00010a00ff007b82 */ /* 0x000e220000000800 */
[----:B------:R-:W-:-:S07]  /*1d20*/  ISETP.NE.AND.EX P0, PT, RZ, UR5, PT, P0 ;  /* 0x00000005ff007c0c */ /* 0x000fce000bf05300 */
[----:B------:R-:W4:Y:S01]  /*1d30*/  LDC.64 R36, c[0x0][0x2f0] ;  /* 0x0000bc00ff247b82 */ /* 0x000f220000000a00 */
[----:B------:R-:W3:Y:S01]  /*1d40*/  LDL R47, [R1+0x74] ;  /* 0x00007400012f7983 */ /* 0x000ee20000100800 */
[----:B------:R-:W-:Y:S01]  /*1d50*/  IMAD.IADD R95, R26, 0x1, R25 ;  /* 0x000000011a5f7824 */ /* 0x000fe200078e0219 */
[----:B------:R-:W-:Y:S02]  /*1d60*/  ULDC.64 UR4, c[0x0][0x2f8] ;  /* 0x0000be0000047ab9 */ /* 0x000fe40000000a00 */
[----:B------:R-:W3:Y:S03]  /*1d70*/  LDL R46, [R1+0x7c] ;  /* 0x00007c00012e7983 */ /* 0x000ee60000100800 */
[----:B------:R-:W1:Y:S01]  /*1d80*/  @P0 LDC.64 R4, c[0x0][0x9f8] ;  /* 0x00027e00ff040b82 */ /* 0x000e620000000a00 */
[----:B------:R-:W3:Y:S01]  /*1d90*/  LDL R44, [R1+0x78] ;  /* 0x00007800012c7983 */ /* 0x000ee20000100800 */
[----:B------:R-:W2:Y:S01]  /*1da0*/  S2R R20, SR_TID.X ;  /* 0x0000000000147919 */ /* 0x000ea20000002100 */
[----:B------:R-:W-:-:S05]  /*1db0*/  IMAD.MOV.U32 R3, RZ, RZ, R27 ;  /* 0x000000ffff037224 */ /* 0x000fca00078e001b */
[----:B------:R-:W2:Y:S08]  /*1dc0*/  LDC.64 R92, c[0x0][0x3e8] ;  /* 0x0000fa00ff5c7b82 */ /* 0x000eb00000000a00 */
[----:B------:R-:W2:Y:S01]  /*1dd0*/  LDC R123, c[0x0][0x3d4] ;  /* 0x0000f500ff7b7b82 */ /* 0x000ea20000000800 */
[----:B-1----:R-:W-:-:S07]  /*1de0*/  @P0 IMAD.WIDE R4, R28, 0x4, R4 ;  /* 0x000000041c040825 */ /* 0x002fce00078e0204 */
[----:B------:R-:W1:Y:S01]  /*1df0*/  LDC.64 R86, c[0x0][0x3d8] ;  /* 0x0000f600ff567b82 */ /* 0x000e620000000a00 */
[----:B------:R2:W3:Y:S01]  /*1e00*/  @P0 LDG.E R6, desc[UR6][R4.64] ;  /* 0x0000000604060981 */ /* 0x0004e2000c1e1900 */
[----:B0-----:R-:W-:Y:S01]  /*1e10*/  ISETP.NE.AND P0, PT, R0, 0x1, PT ;  /* 0x000000010000780c */ /* 0x001fe20003f05270 */
[----:B------:R-:W-:Y:S01]  /*1e20*/  ULDC.64 UR6, c[0x0][0xa08] ;  /* 0x0002820000067ab9 */ /* 0x000fe20000000a00 */
[----:B------:R-:W-:Y:S02]  /*1e30*/  SHF.R.S32.HI R21, RZ, 0x1f, R95 ;  /* 0x0000001fff157819 */ /* 0x000fe4000001145f */
[----:B------:R-:W-:Y:S02]  /*1e40*/  SHF.R.S32.HI R23, RZ, 0x1f, R22 ;  /* 0x0000001fff177819 */ /* 0x000fe40000011416 */
[----:B------:R-:W-:Y:S01]  /*1e50*/  SHF.R.S32.HI R229, RZ, 0x1f, R228 ;  /* 0x0000001fffe57819 */ /* 0x000fe200000114e4 */
[-C--:B----4-:R-:W-:Y:S01]  /*1e60*/  IMAD R8, R21, R36.reuse, RZ ;  /* 0x0000002415087224 */ /* 0x090fe200078e02ff */
[----:B--2---:R-:W-:Y:S01]  /*1e70*/  SHF.R.U32.HI R20, RZ, 0x7, R20 ;  /* 0x00000007ff147819 */ /* 0x004fe20000011614 */
[----:B------:R-:W-:Y:S01]  /*1e80*/  IMAD.WIDE.U32 R4, R95, R36, RZ ;  /* 0x000000245f047225 */ /* 0x000fe200078e00ff */
[----:B------:R-:W-:-:S02]  /*1e90*/  SHF.R.S32.HI R26, RZ, 0x1f, R230 ;  /* 0x0000001fff1a7819 */ /* 0x000fc400000114e6 */
[----:B------:R-:W-:Y:S01]  /*1ea0*/  ISETP.NE.AND P6, PT, R20, 0x1, PT ;  /* 0x000000011400780c */ /* 0x000fe20003fc5270 */
[----:B------:R-:W0:Y:S01]  /*1eb0*/  @P0 LDC R0, c[0x0][0x42c] ;  /* 0x00010b00ff000b82 */ /* 0x000e220000000800 */
[----:B------:R-:W-:Y:S01]  /*1ec0*/  ISETP.GE.AND P1, PT, R22, R123, PT ;  /* 0x0000007b1600720c */ /* 0x000fe20003f26270 */
[----:B------:R-:W-:Y:S01]  /*1ed0*/  IMAD.WIDE.U32 R10, R230, R92, R22 ;  /* 0x0000005ce60a7225 */ /* 0x000fe200078e0016 */
[----:B------:R-:W-:-:S03]  /*1ee0*/  SHF.L.U64.HI R97, R36, 0x6, R37 ;  /* 0x0000000624617819 */ /* 0x000fc60000010225 */
[----:B------:R-:W-:Y:S01]  /*1ef0*/  IMAD.SHL.U32 R96, R36, 0x40, RZ ;  /* 0x0000004024607824 */ /* 0x000fe200078e00ff */
[--C-:B-1----:R-:W-:Y:S01]  /*1f00*/  SHF.L.U64.HI R15, R86, 0x6, R87.reuse ;  /* 0x00000006560f7819 */ /* 0x102fe20000010257 */
[----:B------:R-:W1:Y:S01]  /*1f10*/  @P0 LDC R7, c[0x0][0x430] ;  /* 0x00010c00ff070b82 */ /* 0x000e620000000800 */
[----:B------:R-:W-:Y:S01]  /*1f20*/  VIADD R138, R20, 0x8 ;  /* 0x00000008148a7836 */ /* 0x000fe20000000000 */
[----:B------:R-:W-:Y:S01]  /*1f30*/  SHF.L.U64.HI R14, R86, 0x7, R87 ;  /* 0x00000007560e7819 */ /* 0x000fe20000010257 */
[C---:B------:R-:W-:Y:S02]  /*1f40*/  VIADD R30, R230.reuse, 0x40 ;  /* 0x00000040e61e7836 */ /* 0x040fe40000000000 */
[C---:B------:R-:W-:Y:S02]  /*1f50*/  VIADD R28, R230.reuse, 0x80 ;  /* 0x00000080e61c7836 */ /* 0x040fe40000000000 */
[----:B------:R-:W-:Y:S02]  /*1f60*/  VIADD R25, R230, 0xc0 ;  /* 0x000000c0e6197836 */ /* 0x000fe40000000000 */
[----:B------:R-:W-:-:S02]  /*1f70*/  IMAD R33, R93, 0xe0, RZ ;  /* 0x000000e05d217824 */ /* 0x000fc400078e02ff */
[C---:B------:R-:W-:Y:S01]  /*1f80*/  IMAD.WIDE.U32 R132, R36.reuse, 0xe0, RZ ;  /* 0x000000e024847825 */ /* 0x040fe200078e00ff */
[----:B------:R-:W-:Y:S02]  /*1f90*/  SHF.R.S32.HI R130, RZ, 0x1f, R25 ;  /* 0x0000001fff827819 */ /* 0x000fe40000011419 */
[----:B------:R-:W-:Y:S01]  /*1fa0*/  SHF.L.U64.HI R122, R36, 0x7, R37 ;  /* 0x00000007247a7819 */ /* 0x000fe20000010225 */
[----:B------:R-:W-:Y:S01]  /*1fb0*/  IMAD R117, R87, 0xe0, RZ ;  /* 0x000000e057757824 */ /* 0x000fe200078e02ff */
[----:B------:R-:W-:Y:S01]  /*1fc0*/  SHF.R.S32.HI R131, RZ, 0x1f, R28 ;  /* 0x0000001fff837819 */ /* 0x000fe2000001141c */
[----:B0-----:R-:W-:-:S04]  /*1fd0*/  @P0 IMAD.HI.U32 R0, R27, R0, RZ ;  /* 0x000000001b000227 */ /* 0x001fc800078e00ff */
[----:B------:R-:W-:Y:S01]  /*1fe0*/  IMAD.MOV.U32 R90, RZ, RZ, R10 ;  /* 0x000000ffff5a7224 */ /* 0x000fe200078e000a */
[----:B-1----:R-:W-:Y:S01]  /*1ff0*/  @P0 SHF.R.U32.HI R3, RZ, R7, R0 ;  /* 0x00000007ff030219 */ /* 0x002fe20000011600 */
[----:B------:R-:W-:Y:S01]  /*2000*/  IMAD R7, R95, R37, R8 ;  /* 0x000000255f077224 */ /* 0x000fe200078e0208 */
[----:B------:R-:W-:Y:S02]  /*2010*/  ISETP.NE.U32.AND P0, PT, RZ, UR6, PT ;  /* 0x00000006ff007c0c */ /* 0x000fe4000bf05070 */
[----:B------:R-:W-:Y:S01]  /*2020*/  SHF.R.S32.HI R9, RZ, 0x1f, R3 ;  /* 0x0000001fff097819 */ /* 0x000fe20000011403 */
[----:B------:R-:W-:Y:S01]  /*2030*/  IMAD.IADD R5, R5, 0x1, R7 ;  /* 0x0000000105057824 */ /* 0x000fe200078e0207 */
[----:B------:R-:W-:-:S03]  /*2040*/  ISETP.NE.AND.EX P0, PT, RZ, UR7, PT, P0 ;  /* 0x00000007ff007c0c */ /* 0x000fc6000bf05300 */
[----:B------:R-:W-:Y:S02]  /*2050*/  IMAD R8, R9, UR4, RZ ;  /* 0x0000000409087c24 */ /* 0x000fe4000f8e02ff */
[----:B------:R-:W-:-:S04]  /*2060*/  IMAD.WIDE.U32 R4, R3, UR4, R4 ;  /* 0x0000000403047c25 */ /* 0x000fc8000f8e0004 */
[----:B------:R-:W-:Y:S01]  /*2070*/  IMAD R7, R3, UR5, R8 ;  /* 0x0000000503077c24 */ /* 0x000fe2000f8e0208 */
[----:B------:R-:W-:-:S03]  /*2080*/  ULDC.64 UR4, c[0x0][0x300] ;  /* 0x0000c00000047ab9 */ /* 0x000fc60000000a00 */
[----:B------:R-:W-:Y:S02]  /*2090*/  IMAD.IADD R5, R5, 0x1, R7 ;  /* 0x0000000105057824 */ /* 0x000fe400078e0207 */
[-C--:B------:R-:W-:Y:S02]  /*20a0*/  IMAD R20, R26, R36.reuse, RZ ;  /* 0x000000241a147224 */ /* 0x080fe400078e02ff */
[----:B------:R-:W-:-:S04]  /*20b0*/  IMAD.WIDE.U32 R134, R230, R36, R96 ;  /* 0x00000024e6867225 */ /* 0x000fc800078e0060 */
[----:B------:R-:W-:-:S04]  /*20c0*/  IMAD R31, R230, R37, R20 ;  /* 0x00000025e61f7224 */ /* 0x000fc800078e0214 */
[----:B------:R-:W-:Y:S02]  /*20d0*/  IMAD.IADD R107, R31, 0x1, R135 ;  /* 0x000000011f6b7824 */ /* 0x000fe400078e0287 */
[----:B------:R-:W-:-:S04]  /*20e0*/  IMAD.WIDE.U32 R98, R230, R36, R22 ;  /* 0x00000024e6627225 */ /* 0x000fc800078e0016 */
[----:B------:R-:W-:Y:S01]  /*20f0*/  IMAD.IADD R106, R99, 0x1, R31 ;  /* 0x00000001636a7824 */ /* 0x000fe200078e021f */
[----:B---3--:R-:W-:Y:S02]  /*2100*/  SHF.R.S32.HI R0, RZ, 0x1f, R6 ;  /* 0x0000001fff007819 */ /* 0x008fe40000011406 */
[----:B------:R-:W-:Y:S02]  /*2110*/  SEL R7, R6, RZ, !P0 ;  /* 0x000000ff06077207 */ /* 0x000fe40004000000 */
[----:B------:R-:W-:-:S03]  /*2120*/  SEL R8, R0, RZ, !P0 ;  /* 0x000000ff00087207 */ /* 0x000fc60004000000 */
[----:B------:R-:W-:-:S04]  /*2130*/  IMAD.WIDE.U32 R38, R7, UR4, R4 ;  /* 0x0000000407267c25 */ /* 0x000fc8000f8e0004 */
[----:B------:R-:W-:-:S04]  /*2140*/  IMAD R0, R8, UR4, RZ ;  /* 0x0000000408007c24 */ /* 0x000fc8000f8e02ff */
[----:B------:R-:W-:Y:S01]  /*2150*/  IMAD R45, R7, UR5, R0 ;  /* 0x00000005072d7c24 */ /* 0x000fe2000f8e0200 */
[----:B------:R-:W-:Y:S05]  /*2160*/  @!P6 WARPSYNC.ALL ;  /* 0x000000000000e948 */ /* 0x000fea0003800000 */
[----:B------:R-:W-:Y:S02]  /*2170*/  ULDC.64 UR4, c[0x0][0x320] ;  /* 0x0000c80000047ab9 */ /* 0x000fe40000000a00 */
[----:B------:R-:W-:Y:S02]  /*2180*/  IMAD R0, R9, UR4, RZ ;  /* 0x0000000409007c24 */ /* 0x000fe4000f8e02ff */
[----:B------:R-:W-:-:S04]  /*2190*/  IMAD.WIDE.U32 R4, R3, UR4, R22 ;  /* 0x0000000403047c25 */ /* 0x000fc8000f8e0016 */
[----:B------:R-:W-:Y:S01]  /*21a0*/  IMAD R41, R3, UR5, R0 ;  /* 0x0000000503297c24 */ /* 0x000fe2000f8e0200 */
[----:B------:R-:W-:Y:S01]  /*21b0*/  ULDC.64 UR4, c[0x0][0x328] ;  /* 0x0000ca0000047ab9 */ /* 0x000fe20000000a00 */
[----:B------:R-:W-:Y:S02]  /*21c0*/  IMAD.MOV.U32 R40, RZ, RZ, R4 ;  /* 0x000000ffff287224 */ /* 0x000fe400078e0004 */
[----:B------:R-:W-:Y:S02]  /*21d0*/  IMAD R3, R8, UR4, RZ ;  /* 0x0000000408037c24 */ /* 0x000fe4000f8e02ff */
[----:B------:R-:W-:Y:S02]  /*21e0*/  IMAD.IADD R41, R5, 0x1, R41 ;  /* 0x0000000105297824 */ /* 0x000fe400078e0229 */
[----:B------:R-:W-:Y:S02]  /*21f0*/  IMAD R103, R7, UR5, R3 ;  /* 0x0000000507677c24 */ /* 0x000fe4000f8e0203 */
[----:B------:R-:W-:-:S02]  /*2200*/  IMAD R3, R26, R92, RZ ;  /* 0x0000005c1a037224 */ /* 0x000fc400078e02ff */
[----:B------:R-:W-:Y:S01]  /*2210*/  IMAD.WIDE.U32 R40, R7, UR4, R40 ;  /* 0x0000000407287c25 */ /* 0x000fe2000f8e0028 */
[C---:B------:R-:W-:Y:S01]  /*2220*/  IADD3 R94, P0, R230.reuse, R95, RZ ;  /* 0x0000005fe65e7210 */ /* 0x040fe20007f1e0ff */
[----:B------:R-:W-:Y:S02]  /*2230*/  ULDC UR4, c[0x0][0x2e4] ;  /* 0x0000b90000047ab9 */ /* 0x000fe40000000800 */
[----:B------:R-:W-:Y:S01]  /*2240*/  IMAD R91, R230, R93, R3 ;  /* 0x0000005de65b7224 */ /* 0x000fe200078e0203 */
[----:B------:R-:W-:Y:S01]  /*2250*/  SEL R3, R123, RZ, P1 ;  /* 0x000000ff7b037207 */ /* 0x000fe20000800000 */
[----:B------:R-:W-:Y:S02]  /*2260*/  IMAD R0, R26, R86, RZ ;  /* 0x000000561a007224 */ /* 0x000fe400078e02ff */
[----:B------:R-:W-:-:S04]  /*2270*/  IMAD.WIDE.U32 R6, R230, R92, R228 ;  /* 0x0000005ce6067225 */ /* 0x000fc800078e00e4 */
[----:B------:R-:W-:Y:S02]  /*2280*/  IMAD.IADD R3, R22, 0x1, R3 ;  /* 0x0000000116037824 */ /* 0x000fe400078e0203 */
[C---:B------:R-:W-:Y:S01]  /*2290*/  IMAD R13, R230.reuse, R87, R0 ;  /* 0x00000057e60d7224 */ /* 0x040fe200078e0200 */
[----:B------:R-:W-:Y:S01]  /*22a0*/  P2R R0, PR, RZ, 0x2 ;  /* 0x00000002ff007803 */ /* 0x000fe20000000000 */
[----:B------:R-:W-:Y:S01]  /*22b0*/  IMAD.WIDE.U32 R4, R230, R86, R228 ;  /* 0x00000056e6047225 */ /* 0x000fe200078e00e4 */
[----:B------:R-:W-:-:S03]  /*22c0*/  SHF.R.S32.HI R12, RZ, 0x1f, R3 ;  /* 0x0000001fff0c7819 */ /* 0x000fc60000011403 */
[----:B------:R-:W-:Y:S01]  /*22d0*/  IMAD.IADD R7, R7, 0x1, R91 ;  /* 0x0000000107077824 */ /* 0x000fe200078e025b */
[----:B------:R-:W-:Y:S01]  /*22e0*/  LEA.HI R32, R12, R3, RZ, 0x4 ;  /* 0x000000030c207211 */ /* 0x000fe200078f20ff */
[----:B------:R-:W-:Y:S01]  /*22f0*/  IMAD.IADD R91, R91, 0x1, R11 ;  /* 0x000000015b5b7824 */ /* 0x000fe200078e020b */
[----:B-----5:R-:W-:Y:S01]  /*2300*/  SHF.R.S32.HI R11, RZ, 0x1f, R124 ;  /* 0x0000001fff0b7819 */ /* 0x020fe2000001147c */
[----:B------:R-:W-:-:S04]  /*2310*/  IMAD.WIDE.U32 R8, R230, R86, R22 ;  /* 0x00000056e6087225 */ /* 0x000fc800078e0016 */
[----:B------:R-:W-:Y:S02]  /*2320*/  IMAD.IADD R5, R5, 0x1, R13 ;  /* 0x0000000105057824 */ /* 0x000fe400078e020d */
[----:B------:R-:W-:Y:S02]  /*2330*/  IMAD.IADD R9, R13, 0x1, R9 ;  /* 0x000000010d097824 */ /* 0x000fe400078e0209 */
[----:B------:R-:W-:Y:S02]  /*2340*/  IMAD R10, R11, R86, RZ ;  /* 0x000000560b0a7224 */ /* 0x000fe400078e02ff */
[----:B------:R-:W-:-:S04]  /*2350*/  IMAD.WIDE.U32 R88, R124, R92, R6 ;  /* 0x0000005c7c587225 */ /* 0x000fc800078e0006 */
[----:B------:R-:W-:Y:S01]  /*2360*/  IMAD R3, R11, R92, RZ ;  /* 0x0000005c0b037224 */ /* 0x000fe200078e02ff */
[----:B------:R-:W-:Y:S01]  /*2370*/  SHF.L.U64.HI R11, R92, 0x6, R93 ;  /* 0x000000065c0b7819 */ /* 0x000fe2000001025d */
[----:B------:R-:W-:-:S04]  /*2380*/  IMAD.WIDE.U32 R42, R124, R86, R4 ;  /* 0x000000567c2a7225 */ /* 0x000fc800078e0004 */
[----:B------:R-:W-:Y:S02]  /*2390*/  IMAD.SHL.U32 R6, R232, 0x80, RZ ;  /* 0x00000080e8067824 */ /* 0x000fe400078e00ff */
[----:B------:R-:W-:Y:S02]  /*23a0*/  IMAD.SHL.U32 R5, R30, 0x80, RZ ;  /* 0x000000801e057824 */ /* 0x000fe400078e00ff */
[----:B------:R-:W-:Y:S01]  /*23b0*/  IMAD.X R95, R26, 0x1, R21, P0 ;  /* 0x000000011a5f7824 */ /* 0x000fe200000e0615 */
[----:B------:R-:W-:Y:S01]  /*23c0*/  IADD3 R109, P0, R96, R134, RZ ;  /* 0x00000086606d7210 */ /* 0x000fe20007f1e0ff */
[----:B------:R-:W-:Y:S01]  /*23d0*/  IMAD R27, R124, R87, R10 ;  /* 0x000000577c1b7224 */ /* 0x000fe200078e020a */
[----:B------:R-:W-:Y:S01]  /*23e0*/  SHF.L.U64.HI R10, R92, 0x7, R93 ;  /* 0x000000075c0a7819 */ /* 0x000fe2000001025d */
[----:B------:R-:W-:Y:S01]  /*23f0*/  IMAD.WIDE.U32 R84, R124, R86, R8 ;  /* 0x000000567c547225 */ /* 0x000fe200078e0008 */
[----:B------:R-:W-:-:S03]  /*2400*/  LOP3.LUT R6, R6, 0x380, RZ, 0xc0, !PT ;  /* 0x0000038006067812 */ /* 0x000fc600078ec0ff */
[----:B------:R-:W-:Y:S02]  /*2410*/  IMAD R29, R124, R93, R3 ;  /* 0x0000005d7c1d7224 */ /* 0x000fe400078e0203 */
[C---:B------:R-:W-:Y:S02]  /*2420*/  IMAD.SHL.U32 R9, R92.reuse, 0x40, RZ ;  /* 0x000000405c097824 */ /* 0x040fe400078e00ff */
[----:B------:R-:W-:Y:S02]  /*2430*/  IMAD.SHL.U32 R8, R92, 0x80, RZ ;  /* 0x000000805c087824 */ /* 0x000fe400078e00ff */
[----:B------:R-:W-:Y:S01]  /*2440*/  IMAD.WIDE.U32 R90, R124, R92, R90 ;  /* 0x0000005c7c5a7225 */ /* 0x000fe200078e005a */
[----:B------:R-:W-:-:S03]  /*2450*/  LOP3.LUT R5, R5, 0x380, RZ, 0xc0, !PT ;  /* 0x0000038005057812 */ /* 0x000fc600078ec0ff */
[----:B------:R-:W-:Y:S02]  /*2460*/  IMAD.SHL.U32 R4, R28, 0x80, RZ ;  /* 0x000000801c047824 */ /* 0x000fe400078e00ff */
[----:B------:R-:W-:-:S04]  /*2470*/  IMAD.WIDE.U32 R92, R92, 0xe0, RZ ;  /* 0x000000e05c5c7825 */ /* 0x000fc800078e00ff */
[----:B------:R-:W-:Y:S02]  /*2480*/  IMAD.SHL.U32 R3, R25, 0x80, RZ ;  /* 0x0000008019037824 */ /* 0x000fe400078e00ff */
[----:B------:R-:W-:Y:S01]  /*2490*/  IMAD.X R108, R107, 0x1, R97, P0 ;  /* 0x000000016b6c7824 */ /* 0x000fe200000e0661 */
[----:B------:R-:W-:Y:S01]  /*24a0*/  IADD3 R115, P0, R109, R96, RZ ;  /* 0x000000606d737210 */ /* 0x000fe20007f1e0ff */
[----:B------:R-:W-:Y:S01]  /*24b0*/  IMAD.IADD R116, R93, 0x1, R33 ;  /* 0x000000015d747824 */ /* 0x000fe200078e0221 */
[----:B------:R-:W-:Y:S01]  /*24c0*/  LOP3.LUT R4, R4, 0x380, RZ, 0xc0, !PT ;  /* 0x0000038004047812 */ /* 0x000fe200078ec0ff */
[C---:B------:R-:W-:Y:S01]  /*24d0*/  IMAD.SHL.U32 R13, R86.reuse, 0x40, RZ ;  /* 0x00000040560d7824 */ /* 0x040fe200078e00ff */
[----:B------:R-:W-:Y:S01]  /*24e0*/  SHF.R.U32.HI R21, RZ, 0x3, R6 ;  /* 0x00000003ff157819 */ /* 0x000fe20000011606 */
[----:B------:R-:W-:Y:S01]  /*24f0*/  IMAD.SHL.U32 R12, R86, 0x80, RZ ;  /* 0x00000080560c7824 */ /* 0x000fe200078e00ff */
[----:B------:R-:W-:Y:S01]  /*2500*/  LOP3.LUT R34, R6, 0x70, R32, 0xf8, !PT ;  /* 0x0000007006227812 */ /* 0x000fe200078ef820 */
[----:B------:R-:W-:Y:S01]  /*2510*/  VIADD R7, R22, 0x40 ;  /* 0x0000004016077836 */ /* 0x000fe20000000000 */
[----:B------:R-:W-:-:S02]  /*2520*/  LOP3.LUT R3, R3, 0x380, RZ, 0xc0, !PT ;  /* 0x0000038003037812 */ /* 0x000fc400078ec0ff */
[----:B------:R-:W-:Y:S01]  /*2530*/  SHF.R.U32.HI R140, RZ, 0x3, R5 ;  /* 0x00000003ff8c7819 */ /* 0x000fe20000011605 */
[----:B------:R-:W-:Y:S01]  /*2540*/  IMAD R25, R37, 0xe0, RZ ;  /* 0x000000e025197824 */ /* 0x000fe200078e02ff */
[----:B------:R-:W-:Y:S01]  /*2550*/  LOP3.LUT R33, R5, 0x70, R32, 0xf8, !PT ;  /* 0x0000007005217812 */ /* 0x000fe200078ef820 */
[----:B------:R-:W-:Y:S01]  /*2560*/  IMAD.X R114, R108, 0x1, R97, P0 ;  /* 0x000000016c727824 */ /* 0x000fe200000e0661 */
[----:B------:R-:W-:Y:S01]  /*2570*/  SHF.R.U32.HI R142, RZ, 0x3, R4 ;  /* 0x00000003ff8e7819 */ /* 0x000fe20000011604 */
[----:B------:R-:W-:Y:S01]  /*2580*/  IMAD.WIDE.U32 R86, R86, 0xe0, RZ ;  /* 0x000000e056567825 */ /* 0x000fe200078e00ff */
[--C-:B------:R-:W-:Y:S02]  /*2590*/  LOP3.LUT R35, R4, 0x70, R32.reuse, 0xf8, !PT ;  /* 0x0000007004237812 */ /* 0x100fe400078ef820 */
[----:B------:R-:W-:Y:S02]  /*25a0*/  SHF.R.S32.HI R30, RZ, 0x4, R32 ;  /* 0x00000004ff1e7819 */ /* 0x000fe40000011420 */
[----:B------:R-:W-:-:S02]  /*25b0*/  LOP3.LUT R31, R32, 0xfffffff0, RZ, 0xc0, !PT ;  /* 0xfffffff0201f7812 */ /* 0x000fc400078ec0ff */
[----:B------:R-:W-:Y:S02]  /*25c0*/  LOP3.LUT R121, R34, R21, RZ, 0x3c, !PT ;  /* 0x0000001522797212 */ /* 0x000fe400078e3cff */
[----:B------:R-:W-:Y:S02]  /*25d0*/  SHF.R.U32.HI R141, RZ, 0x3, R3 ;  /* 0x00000003ff8d7819 */ /* 0x000fe40000011603 */
[----:B------:R-:W-:Y:S02]  /*25e0*/  LOP3.LUT R26, R6, 0x30, R22, 0xf8, !PT ;  /* 0x00000030061a7812 */ /* 0x000fe400078ef816 */
[----:B------:R-:W-:Y:S02]  /*25f0*/  LOP3.LUT R32, R3, 0x70, R32, 0xf8, !PT ;  /* 0x0000007003207812 */ /* 0x000fe400078ef820 */
[----:B------:R-:W-:Y:S01]  /*2600*/  LOP3.LUT R120, R33, R140, RZ, 0x3c, !PT ;  /* 0x0000008c21787212 */ /* 0x000fe200078e3cff */
[----:B------:R-:W-:Y:S01]  /*2610*/  IMAD.IADD R33, R39, 0x1, R45 ;  /* 0x0000000127217824 */ /* 0x000fe200078e022d */
[----:B------:R-:W-:Y:S01]  /*2620*/  IADD3 R34, P0, R38, R98, RZ ;  /* 0x0000006226227210 */ /* 0x000fe20007f1e0ff */
[----:B------:R-:W-:Y:S01]  /*2630*/  IMAD.IADD R20, R133, 0x1, R25 ;  /* 0x0000000185147824 */ /* 0x000fe200078e0219 */
[----:B------:R-:W-:-:S02]  /*2640*/  LOP3.LUT R119, R35, R142, RZ, 0x3c, !PT ;  /* 0x0000008e23777212 */ /* 0x000fc400078e3cff */
[----:B------:R-:W-:Y:S01]  /*2650*/  LOP3.LUT R25, R26, R21, RZ, 0x3c, !PT ;  /* 0x000000151a197212 */ /* 0x000fe200078e3cff */
[----:B------:R-:W-:Y:S01]  /*2660*/  IMAD.X R37, R106, 0x1, R33, P0 ;  /* 0x000000016a257824 */ /* 0x000fe200000e0621 */
[----:B------:R-:W-:Y:S02]  /*2670*/  LOP3.LUT R118, R32, R141, RZ, 0x3c, !PT ;  /* 0x0000008d20767212 */ /* 0x000fe400078e3cff */
[----:B------:R-:W-:Y:S02]  /*2680*/  IADD3 R35, P3, R38, 0x40, RZ ;  /* 0x0000004026237810 */ /* 0x000fe40007f7e0ff */
[----:B------:R-:W-:Y:S01]  /*2690*/  IADD3 R100, P2, R34, 0x40, RZ ;  /* 0x0000004022647810 */ /* 0x000fe20007f5e0ff */
[----:B------:R-:W-:Y:S01]  /*26a0*/  IMAD.IADD R26, R43, 0x1, R27 ;  /* 0x000000012b1a7824 */ /* 0x000fe200078e021b */
[----:B------:R-:W-:Y:S01]  /*26b0*/  SHF.R.S32.HI R32, RZ, 0x1f, R31 ;  /* 0x0000001fff207819 */ /* 0x000fe2000001141f */
[----:B------:R-:W-:Y:S01]  /*26c0*/  IMAD.IADD R28, R89, 0x1, R29 ;  /* 0x00000001591c7824 */ /* 0x000fe200078e021d */
[----:B------:R-:W-:Y:S01]  /*26d0*/  ISETP.GE.AND P0, PT, R22, UR4, PT ;  /* 0x0000000416007c0c */ /* 0x000fe2000bf06270 */
[----:B------:R-:W-:Y:S01]  /*26e0*/  IMAD.SHL.U32 R123, R123, 0x2, RZ ;  /* 0x000000027b7b7824 */ /* 0x000fe200078e00ff */
[----:B------:R-:W-:Y:S01]  /*26f0*/  ISETP.GE.AND P1, PT, R7, UR4, PT ;  /* 0x0000000407007c0c */ /* 0x000fe2000bf26270 */
[----:B------:R-:W-:-:S02]  /*2700*/  IMAD.IADD R117, R87, 0x1, R117 ;  /* 0x0000000157757824 */ /* 0x000fc400078e0275 */
[C---:B------:R-:W-:Y:S02]  /*2710*/  IMAD.IADD R25, R48.reuse, 0x1, R25 ;  /* 0x0000000130197824 */ /* 0x040fe400078e0219 */
[----:B------:R-:W-:Y:S02]  /*2720*/  IMAD.IADD R27, R27, 0x1, R85 ;  /* 0x000000011b1b7824 */ /* 0x000fe400078e0255 */
[----:B------:R-:W-:Y:S02]  /*2730*/  IMAD.IADD R29, R29, 0x1, R91 ;  /* 0x000000011d1d7824 */ /* 0x000fe400078e025b */
[----:B------:R-:W-:Y:S02]  /*2740*/  IMAD.IADD R121, R48, 0x1, R121 ;  /* 0x0000000130797824 */ /* 0x000fe400078e0279 */
[----:B------:R-:W-:Y:S02]  /*2750*/  IMAD.IADD R120, R47, 0x1, R120 ;  /* 0x000000012f787824 */ /* 0x000fe400078e0278 */
[----:B------:R-:W-:-:S02]  /*2760*/  IMAD.IADD R119, R46, 0x1, R119 ;  /* 0x000000012e777824 */ /* 0x000fc400078e0277 */
[----:B------:R-:W-:Y:S02]  /*2770*/  IMAD.IADD R118, R44, 0x1, R118 ;  /* 0x000000012c767824 */ /* 0x000fe400078e0276 */
[----:B------:R-:W-:Y:S02]  /*2780*/  IMAD.X R101, RZ, RZ, R33, P3 ;  /* 0x000000ffff657224 */ /* 0x000fe400018e0621 */
[----:B------:R-:W-:Y:S02]  /*2790*/  IMAD.X R102, RZ, RZ, R37, P2 ;  /* 0x000000ffff667224 */ /* 0x000fe400010e0625 */
[----:B------:R-:W-:Y:S01]  /*27a0*/  IMAD.IADD R103, R41, 0x1, R103 ;  /* 0x0000000129677824 */ /* 0x000fe200078e0267 */
[----:B------:R-:W-:Y:S06]  /*27b0*/  @!P6 BAR.SYNC.DEFER_BLOCKING 0x9, 0x100 ;  /* 0x024400000000eb1d */ /* 0x000fec0000010000 */
.L_x_1253:
[----:B0-----:R-:W0:Y:S01]  /*27c0*/  LDC R128, c[0x0][0x3d4] ;  /* 0x0000f500ff807b82 */ /* 0x001e220000000800 */
[----:B------:R-:W-:Y:S01]  /*27d0*/  VIADD R24, R24, 0xffffffff ;  /* 0xffffffff18187836 */ /* 0x000fe20000000000 */
[----:B------:R-:W-:Y:S05]  /*27e0*/  YIELD ;  /* 0x0000000000007946 */ /* 0x000fea0003800000 */
[----:B------:R-:W-:Y:S01]  /*27f0*/  IMAD R111, R19, 0x7000, R25 ;  /* 0x00007000136f7824 */ /* 0x000fe200078e0219 */
[----:B------:R-:W-:Y:S01]  /*2800*/  ISETP.GT.AND P3, PT, R24, R110, PT ;  /* 0x0000006e1800720c */ /* 0x000fe20003f64270 */
[----:B------:R-:W-:Y:S02]  /*2810*/  BSSY B0, `(.L_x_1170) ;  /* 0x0000948000007945 */ /* 0x000fe40003800000 */
[----:B------:R-:W-:Y:S01]  /*2820*/  IMAD.IADD R112, R18, 0x1, R111 ;  /* 0x0000000112707824 */ /* 0x000fe200078e026f */
[----:B------:R-:W-:-:S02]  /*2830*/  P2R R105, PR, RZ, 0x8 ;  /* 0x00000008ff697803 */ /* 0x000fc40000000000 */
[----:B0-----:R-:W-:-:S13]  /*2840*/  ISETP.GE.AND P2, PT, R128, 0x1, PT ;  /* 0x000000018000780c */ /* 0x001fda0003f46270 */
[----:B-----5:R-:W-:Y:S05]  /*2850*/  @!P2 BRA `(.L_x_1171) ;  /* 0x0000008c0030a947 */ /* 0x020fea0003800000 */
        /* <DEDUP_REMOVED lines=29> */
[----:B------:R-:W-:Y:S01]  /*2a30*/  CS2R R78, SRZ ;  /* 0x00000000004e7805 */ /* 0x000fe2000001ff00 */
[----:B------:R-:W-:Y:S01]  /*2a40*/  ULDC.64 UR6, c[0x0][0x208] ;  /* 0x0000820000067ab9 */ /* 0x000fe20000000a00 */
        /* <DEDUP_REMOVED lines=12> */
.L_x_1174:
[----:B------:R-:W-:Y:S05]  /*2b10*/  BSYNC B1 ;  /* 0x0000000000017941 */ /* 0x000fea0003800000 */
.L_x_1173:
        /* <DEDUP_REMOVED lines=21> */
[----:B------:R-:W-:Y:S01]  /*2c70*/  IADD3.X R65, R26, R137, R15, P4, P5 ;  /* 0x000000891a417210 */ /* 0x000fe200027ea40f */
[----:B------:R-:W-:Y:S01]  /*2c80*/  ULDC.64 UR6, c[0x0][0x208] ;  /* 0x0000820000067ab9 */ /* 0x000fe20000000a00 */
        /* <DEDUP_REMOVED lines=15> */
.L_x_1176:
[----:B------:R-:W-:Y:S05]  /*2d80*/  BSYNC B1 ;  /* 0x0000000000017941 */ /* 0x000fea0003800000 */
.L_x_1175:
[----:B0-----:R-:W-:Y:S01]  /*2d90*/  VIADD R80, R230, 0x80 ;  /* 0x00000080e6507836 */ /* 0x001fe20000000000 */
[----:B------:R-:W-:Y:S04]  /*2da0*/  BSSY B1, `(.L_x_1177) ;  /* 0x0000019000017945 */ /* 0x000fe80003800000 */
[----:B------:R-:W-:-:S04]  /*2db0*/  ISETP.GE.AND P4, PT, R80, R113, PT ;  /* 0x000000715000720c */ /* 0x000fc80003f86270 */
[----:B------:R-:W-:-:S09]  /*2dc0*/  P2R R154, PR, RZ, 0x10 ;  /* 0x00000010ff9a7803 */ /* 0x000fd20000000000 */
[----:B------:R-:W-:Y:S05]  /*2dd0*/  @P4 BRA `(.L_x_1178) ;  /* 0x0000000000544947 */ /* 0x000fea0003800000 */
        /* <DEDUP_REMOVED lines=21> */
.L_x_1178:
[----:B------:R-:W-:Y:S05]  /*2f30*/  BSYNC B1 ;  /* 0x0000000000017941 */ /* 0x000fea0003800000 */
.L_x_1177:
        /* <DEDUP_REMOVED lines=10> */
[----:B------:R-:W-:Y:S01]  /*2fe0*/  ULDC.64 UR6, c[0x0][0x208] ;  /* 0x0000820000067ab9 */ /* 0x000fe20000000a00 */
        /* <DEDUP_REMOVED lines=20> */
.L_x_1180:
[----:B------:R-:W-:Y:S05]  /*3130*/  BSYNC B1 ;  /* 0x0000000000017941 */ /* 0x000fea0003800000 */
.L_x_1179:
[----:B0-----:R-:W2:Y:S01]  /*3140*/  LDL R44, [R1+0x6c] ;  /* 0x00006c00012c7983 */ /* 0x001ea20000100800 */
[----:B------:R-:W-:Y:S02]  /*3150*/  IMAD.MOV.U32 R152, RZ, RZ, R74 ;  /* 0x000000ffff987224 */ /* 0x000fe400078e004a */
[----:B------:R-:W-:Y:S02]  /*3160*/  IMAD.MOV.U32 R164, RZ, RZ, R78 ;  /* 0x000000ffffa47224 */ /* 0x000fe400078e004e */
[----:B-----5:R-:W-:Y:S02]  /*3170*/  IMAD.MOV.U32 R146, RZ, RZ, R64 ;  /* 0x000000ffff927224 */ /* 0x020fe400078e0040 */
        /* <DEDUP_REMOVED lines=8> */
[----:B------:R-:W-:-:S02]  /*3200*/  IMAD.MOV.U32 R83, RZ, RZ, R52 ;  /* 0x000000ffff537224 */ /* 0x000fc400078e0034 */
[----:B------:R-:W-:Y:S02]  /*3210*/  IMAD.MOV.U32 R81, RZ, RZ, R50 ;  /* 0x000000ffff517224 */ /* 0x000fe400078e0032 */
[----:B------:R-:W-:Y:S01]  /*3220*/  IMAD.MOV.U32 R82, RZ, RZ, R54 ;  /* 0x000000ffff527224 */ /* 0x000fe200078e0036 */
[----:B--2---:R-:W-:-:S13]  /*3230*/  R2UR UR4, R44 ;  /* 0x000000002c0472ca */ /* 0x004fda00000e0000 */
[----:B------:R-:W-:-:S06]  /*3240*/  UISETP.NE.AND UP0, UPT, UR4, 0x3, UPT ;  /* 0x000000030400788c */ /* 0x000fcc000bf05270 */
[----:B------:R-:W-:-:S13]  /*3250*/  PLOP3.LUT P5, PT, PT, PT, UP0, 0x80, 0x0 ;  /* 0x000000000000781c */ /* 0x000fda0003faf008 */
[----:B------:R-:W-:Y:S05]  /*3260*/  @!P5 BRA `(.L_x_1181) ;  /* 0x000000000004d947 */ /* 0x000fea0003800000 */
[----:B------:R-:W-:Y:S01]  /*3270*/  BPT.TRAP 0x1 ;  /* 0x000000040000795c */ /* 0x000fe20000300000 */
.L_x_1181:
[----:B------:R-:W2:Y:S01]  /*3280*/  LDL R44, [R1+0x40] ;  /* 0x00004000012c7983 */ /* 0x000ea20000100800 */
[----:B------:R-:W-:Y:S01]  /*3290*/  IMAD R104, R19, 0x8, R18 ;  /* 0x0000000813687824 */ /* 0x000fe200078e0212 */
[----:B------:R-:W-:Y:S01]  /*32a0*/  BSSY B1, `(.L_x_1182) ;  /* 0x0000004000017945 */ /* 0x000fe20003800000 */
[----:B--2---:R-:W-:-:S04]  /*32b0*/  SHF.L.U32 R125, R44, 0x1f, RZ ;  /* 0x0000001f2c7d7819 */ /* 0x004fc800000006ff */
[----:B------:R-:W0:Y:S02]  /*32c0*/  SYNCS.PHASECHK.TRANS64.TRYWAIT P6, [R104+URZ+0x2e890], R125 ;  /* 0x02e8907d680075a7 */ /* 0x000e2400080c017f */
[----:B0-----:R-:W-:Y:S05]  /*32d0*/  @!P6 BRA `(.L_x_1183) ;  /* 0x000002fc0050e947 */ /* 0x001fea0003800000 */
.L_x_1544:
[----:B------:R-:W-:Y:S05]  /*32e0*/  BSYNC B1 ;  /* 0x0000000000017941 */ /* 0x000fea0003800000 */
.L_x_1182:
[----:B------:R-:W-:Y:S01]  /*32f0*/  BSSY B1, `(.L_x_1184) ;  /* 0x00000ef000017945 */ /* 0x000fe20003800000 */
[----:B------:R-:W-:-:S03]  /*3300*/  IMAD R155, R19, 0x7000, R25 ;  /* 0x00007000139b7824 */ /* 0x000fc600078e0219 */
[----:B------:R-:W-:Y:S05]  /*3310*/  @P2 BRA `(.L_x_1185) ;  /* 0x0000000c00b02947 */ /* 0x000fea0003800000 */
[----:B------:R-:W-:Y:S01]  /*3320*/  IADD3 R151, P2, R98, R126, RZ ;  /* 0x0000007e62977210 */ /* 0x000fe20007f5e0ff */
[----:B------:R-:W-:Y:S04]  /*3330*/  BSSY B2, `(.L_x_1186) ;  /* 0x0000074000027945 */ /* 0x000fe80003800000 */
[----:B------:R-:W-:Y:S01]  /*3340*/  IMAD.X R150, R129, 0x1, R106, P2 ;  /* 0x0000000181967824 */ /* 0x000fe200010e066a */
[----:B------:R-:W-:Y:S07]  /*3350*/  @P0 BRA `(.L_x_1187) ;  /* 0x0000000400c40947 */ /* 0x000fee0003800000 */
        /* <DEDUP_REMOVED lines=8> */
[----:B------:R-:W-:Y:S01]  /*33e0*/  LOP3.LUT R79, R79, 0xff0000ff, RZ, 0xc0, !PT ;  /* 0xff0000ff4f4f7812 */ /* 0x000fe200078ec0ff */
[----:B------:R-:W-:Y:S01]  /*33f0*/  IMAD.SHL.U32 R76, R76, 0x100, RZ ;  /* 0x000001004c4c7824 */ /* 0x000fe200078e00ff */
[----:B------:R-:W-:Y:S02]  /*3400*/  SHF.R.U32.HI R158, RZ, 0x10, R77 ;  /* 0x00000010ff9e7819 */ /* 0x000fe4000001164d */
[----:B------:R-:W-:Y:S01]  /*3410*/  LOP3.LUT R157, R77, 0xff0000ff, RZ, 0xc0, !PT ;  /* 0xff0000ff4d9d7812 */ /* 0x000fe200078ec0ff */
[----:B--2---:R-:W-:Y:S01]  /*3420*/  IMAD.MOV.U32 R77, RZ, RZ, R44 ;  /* 0x000000ffff4d7224 */ /* 0x004fe200078e002c */
[----:B------:R-:W-:Y:S01]  /*3430*/  LOP3.LUT R78, R79, 0xff00, R78, 0xf8, !PT ;  /* 0x0000ff004f4e7812 */ /* 0x000fe200078ef84e */
[----:B------:R-:W-:Y:S01]  /*3440*/  IMAD.U32 R79, R156, 0x10000, RZ ;  /* 0x000100009c4f7824 */ /* 0x000fe200078e00ff */
[----:B------:R-:W-:-:S02]  /*3450*/  F2FP.F16.E4M3.UNPACK_B R44, R45 ;  /* 0x0000002dff2c723e */ /* 0x000fc400020006ff */
[----:B------:R-:W-:Y:S02]  /*3460*/  F2FP.F16.E4M3.UNPACK_B R156, R164.H1 ;  /* 0x000000a4ff9c723e */ /* 0x000fe400030006ff */
[----:B------:R-:W-:Y:S01]  /*3470*/  LOP3.LUT R157, R157, 0xff00, R76, 0xf8, !PT ;  /* 0x0000ff009d9d7812 */ /* 0x000fe200078ef84c */
[----:B------:R-:W-:Y:S01]  /*3480*/  IMAD.U32 R76, R158, 0x10000, RZ ;  /* 0x000100009e4c7824 */ /* 0x000fe200078e00ff */
[----:B------:R-:W-:Y:S01]  /*3490*/  LOP3.LUT R79, R78, 0xff0000, R79, 0xf8, !PT ;  /* 0x00ff00004e4f7812 */ /* 0x000fe200078ef84f */
[----:B------:R-:W-:Y:S01]  /*34a0*/  HADD2.F32 R78, -RZ, R44.H1_H1 ;  /* 0x3000002cff4e7230 */ /* 0x000fe20000004100 */
[----:B------:R-:W-:Y:S01]  /*34b0*/  F2FP.F16.E4M3.UNPACK_B R158, R153.H1 ;  /* 0x00000099ff9e723e */ /* 0x000fe200030006ff */
[----:B------:R-:W-:Y:S01]  /*34c0*/  HADD2.F32 R161, -RZ, R156.H0_H0 ;  /* 0x2000009cffa17230 */ /* 0x000fe20000004100 */
[----:B------:R-:W-:Y:S01]  /*34d0*/  F2FP.F16.E4M3.UNPACK_B R45, R45.H1 ;  /* 0x0000002dff2d723e */ /* 0x000fe200030006ff */
[----:B------:R-:W-:Y:S01]  /*34e0*/  HADD2.F32 R44, -RZ, R44.H0_H0 ;  /* 0x2000002cff2c7230 */ /* 0x000fe20000004100 */
[----:B------:R-:W-:Y:S01]  /*34f0*/  LOP3.LUT R76, R157, 0xff0000, R76, 0xf8, !PT ;  /* 0x00ff00009d4c7812 */ /* 0x000fe200078ef84c */
[----:B------:R-:W-:-:S02]  /*3500*/  HADD2.F32 R160, -RZ, R156.H1_H1 ;  /* 0x3000009cffa07230 */ /* 0x000fc40000004100 */
[-C--:B------:R-:W-:Y:S01]  /*3510*/  FMUL.FTZ R163, R78, R161.reuse ;  /* 0x000000a14ea37220 */ /* 0x080fe20000410000 */
[--C-:B------:R-:W-:Y:S02]  /*3520*/  HADD2.F32 R159, -RZ, R158.reuse.H0_H0 ;  /* 0x2000009eff9f7230 */ /* 0x100fe40000004100 */
[--C-:B------:R-:W-:Y:S02]  /*3530*/  HADD2.F32 R157, -RZ, R45.reuse.H1_H1 ;  /* 0x3000002dff9d7230 */ /* 0x100fe40000004100 */
[----:B------:R-:W-:Y:S02]  /*3540*/  HADD2.F32 R156, -RZ, R45.H0_H0 ;  /* 0x2000002dff9c7230 */ /* 0x000fe40000004100 */
[C---:B------:R-:W-:Y:S01]  /*3550*/  FMUL.FTZ R45, R44.reuse, R161 ;  /* 0x000000a12c2d7220 */ /* 0x040fe20000410000 */
[----:B------:R-:W-:Y:S02]  /*3560*/  HADD2.F32 R158, -RZ, R158.H1_H1 ;  /* 0x3000009eff9e7230 */ /* 0x000fe40000004100 */
[CC--:B------:R-:W-:Y:S01]  /*3570*/  FMUL.FTZ R161, R157.reuse, R160.reuse ;  /* 0x000000a09da17220 */ /* 0x0c0fe20000410000 */
[-C--:B------:R-:W-:Y:S01]  /*3580*/  FFMA.FTZ R44, R44, R159.reuse, -R163 ;  /* 0x0000009f2c2c7223 */ /* 0x080fe200000108a3 */
[----:B------:R-:W-:Y:S01]  /*3590*/  FMUL.FTZ R162, R156, R160 ;  /* 0x000000a09ca27220 */ /* 0x000fe20000410000 */
[----:B------:R-:W-:Y:S01]  /*35a0*/  FFMA.FTZ R45, R78, R159, R45 ;  /* 0x0000009f4e2d7223 */ /* 0x000fe2000001002d */
[----:B------:R-:W-:Y:S01]  /*35b0*/  F2FP.F16.E4M3.UNPACK_B R160, R164 ;  /* 0x000000a4ffa0723e */ /* 0x000fe200020006ff */
[-C--:B------:R-:W-:Y:S01]  /*35c0*/  FFMA.FTZ R163, R156, R158.reuse, -R161 ;  /* 0x0000009e9ca37223 */ /* 0x080fe200000108a1 */
[-C--:B------:R-:W-:Y:S01]  /*35d0*/  F2FP.F16.E4M3.UNPACK_B R78, R77.reuse.H1 ;  /* 0x0000004dff4e723e */ /* 0x080fe200030006ff */
[----:B------:R-:W-:Y:S01]  /*35e0*/  FFMA.FTZ R164, R157, R158, R162 ;  /* 0x0000009e9da47223 */ /* 0x000fe200000100a2 */
[----:B------:R-:W-:Y:S01]  /*35f0*/  F2FP.F16.E4M3.UNPACK_B R77, R77 ;  /* 0x0000004dff4d723e */ /* 0x000fe200020006ff */
[----:B------:R-:W-:Y:S01]  /*3600*/  HADD2.F32 R159, -RZ, R160.H1_H1 ;  /* 0x300000a0ff9f7230 */ /* 0x000fe20000004100 */
[----:B------:R-:W-:Y:S01]  /*3610*/  F2FP.F16.E4M3.UNPACK_B R158, R153 ;  /* 0x00000099ff9e723e */ /* 0x000fe200020006ff */
[--C-:B------:R-:W-:Y:S01]  /*3620*/  HADD2.F32 R156, -RZ, R78.reuse.H0_H0 ;  /* 0x2000004eff9c7230 */ /* 0x100fe20000004100 */
[----:B------:R-:W-:Y:S01]  /*3630*/  F2FP.SATFINITE.E4M3.F32.PACK_AB_MERGE_C R168, R164, R163, RZ ;  /* 0x000000a3a4a8723e */ /* 0x000fe200048070ff */
[----:B------:R-:W-:-:S02]  /*3640*/  HADD2.F32 R157, -RZ, R78.H1_H1 ;  /* 0x3000004eff9d7230 */ /* 0x000fc40000004100 */
[--C-:B------:R-:W-:Y:S02]  /*3650*/  HADD2.F32 R78, -RZ, R77.reuse.H0_H0 ;  /* 0x2000004dff4e7230 */ /* 0x100fe40000004100 */
[-C--:B------:R-:W-:Y:S01]  /*3660*/  FMUL.FTZ R162, R156, R159.reuse ;  /* 0x0000009f9ca27220 */ /* 0x080fe20000410000 */
[----:B------:R-:W-:Y:S02]  /*3670*/  HADD2.F32 R153, -RZ, R77.H1_H1 ;  /* 0x3000004dff997230 */ /* 0x000fe40000004100 */
[----:B------:R-:W-:Y:S01]  /*3680*/  FMUL.FTZ R161, R157, R159 ;  /* 0x0000009f9da17220 */ /* 0x000fe20000410000 */
[----:B------:R-:W-:Y:S01]  /*3690*/  HADD2.F32 R77, -RZ, R158.H1_H1 ;  /* 0x3000009eff4d7230 */ /* 0x000fe20000004100 */
[----:B------:R-:W-:Y:S01]  /*36a0*/  F2FP.SATFINITE.E4M3.F32.PACK_AB_MERGE_C R45, R45, R44, R168 ;  /* 0x0000002c2d2d723e */ /* 0x000fe200048070a8 */
[----:B------:R-:W-:Y:S02]  /*36b0*/  HADD2.F32 R160, -RZ, R160.H0_H0 ;  /* 0x200000a0ffa07230 */ /* 0x000fe40000004100 */
[----:B------:R-:W-:-:S02]  /*36c0*/  HADD2.F32 R158, -RZ, R158.H0_H0 ;  /* 0x2000009eff9e7230 */ /* 0x000fc40000004100 */
[-C--:B------:R-:W-:Y:S01]  /*36d0*/  FFMA.FTZ R161, R156, R77.reuse, -R161 ;  /* 0x0000004d9ca17223 */ /* 0x080fe200000108a1 */
[----:B------:R-:W-:Y:S01]  /*36e0*/  FFMA.FTZ R162, R157, R77, R162 ;  /* 0x0000004d9da27223 */ /* 0x000fe200000100a2 */
[CC--:B------:R-:W-:Y:S01]  /*36f0*/  FMUL.FTZ R159, R153.reuse, R160.reuse ;  /* 0x000000a0999f7220 */ /* 0x0c0fe20000410000 */
[-C--:B------:R-:W-:Y:S01]  /*3700*/  F2FP.F16.E4M3.UNPACK_B R156, R47.reuse.H1 ;  /* 0x0000002fff9c723e */ /* 0x080fe200030006ff */
[C---:B------:R-:W-:Y:S01]  /*3710*/  FMUL.FTZ R160, R78.reuse, R160 ;  /* 0x000000a04ea07220 */ /* 0x040fe20000410000 */
[----:B------:R-:W-:Y:S01]  /*3720*/  F2FP.F16.E4M3.UNPACK_B R47, R47 ;  /* 0x0000002fff2f723e */ /* 0x000fe200020006ff */
[-C--:B------:R-:W-:Y:S01]  /*3730*/  FFMA.FTZ R77, R78, R158.reuse, -R159 ;  /* 0x0000009e4e4d7223 */ /* 0x080fe2000001089f */
[----:B------:R-:W-:Y:S01]  /*3740*/  F2FP.SATFINITE.E4M3.F32.PACK_AB_MERGE_C R167, R162, R161, RZ ;  /* 0x000000a1a2a7723e */ /* 0x000fe200048070ff */
[--C-:B------:R-:W-:Y:S01]  /*3750*/  HADD2.F32 R157, -RZ, R156.reuse.H0_H0 ;  /* 0x2000009cff9d7230 */ /* 0x100fe20000004100 */
[-C--:B------:R-:W-:Y:S01]  /*3760*/  F2FP.F16.E4M3.UNPACK_B R162, R79.reuse.H1 ;  /* 0x0000004fffa2723e */ /* 0x080fe200030006ff */
[----:B------:R-:W-:Y:S01]  /*3770*/  FFMA.FTZ R78, R153, R158, R160 ;  /* 0x0000009e994e7223 */ /* 0x000fe200000100a0 */
[----:B------:R-:W-:Y:S01]  /*3780*/  F2FP.F16.E4M3.UNPACK_B R159, R76.H1 ;  /* 0x0000004cff9f723e */ /* 0x000fe200030006ff */
        /* <DEDUP_REMOVED lines=18> */
[----:B------:R-:W-:Y:S02]  /*38b0*/  HADD2.F32 R161, -RZ, R161.H0_H0 ;  /* 0x200000a1ffa17230 */ /* 0x000fe40000004100 */
[----:B------:R-:W-:Y:S01]  /*38c0*/  FFMA.FTZ R153, R79, R76, R164 ;  /* 0x0000004c4f997223 */ /* 0x000fe200000100a4 */
[--C-:B------:R-:W-:Y:S02]  /*38d0*/  HADD2.F32 R76, -RZ, R47.reuse.H0_H0 ;  /* 0x2000002fff4c7230 */ /* 0x100fe40000004100 */
[----:B------:R-:W-:Y:S01]  /*38e0*/  FFMA.FTZ R160, R156, R160, R165 ;  /* 0x000000a09ca07223 */ /* 0x000fe200000100a5 */
[----:B------:R-:W-:Y:S01]  /*38f0*/  HADD2.F32 R79, -RZ, R47.H1_H1 ;  /* 0x3000002fff4f7230 */ /* 0x000fe20000004100 */
[----:B------:R-:W-:Y:S01]  /*3900*/  F2FP.SATFINITE.E4M3.F32.PACK_AB_MERGE_C R44, R78, R77, R167 ;  /* 0x0000004d4e2c723e */ /* 0x000fe200048070a7 */
[--C-:B------:R-:W-:Y:S01]  /*3910*/  HADD2.F32 R47, -RZ, R46.reuse.H0_H0 ;  /* 0x2000002eff2f7230 */ /* 0x100fe20000004100 */
[----:B------:R-:W-:Y:S01]  /*3920*/  F2FP.SATFINITE.E4M3.F32.PACK_AB_MERGE_C R153, R153, R166, RZ ;  /* 0x000000a69999723e */ /* 0x000fe200048070ff */
[----:B------:R-:W-:-:S02]  /*3930*/  HADD2.F32 R46, -RZ, R46.H1_H1 ;  /* 0x3000002eff2e7230 */ /* 0x000fc40000004100 */
[-C--:B------:R-:W-:Y:S01]  /*3940*/  FMUL.FTZ R157, R79, R162.reuse ;  /* 0x000000a24f9d7220 */ /* 0x080fe20000410000 */
[----:B------:R-:W-:Y:S02]  /*3950*/  HADD2.F32 R159, -RZ, R159.H0_H0 ;  /* 0x2000009fff9f7230 */ /* 0x000fe40000004100 */
        /* <DEDUP_REMOVED lines=8> */
[----:B------:R-:W-:-:S04]  /*39e0*/  F2FP.SATFINITE.E4M3.F32.PACK_AB_MERGE_C R160, R160, R163, RZ ;  /* 0x000000a3a0a0723e */ /* 0x000fc800048070ff */
[----:B------:R-:W-:Y:S02]  /*39f0*/  F2FP.SATFINITE.E4M3.F32.PACK_AB_MERGE_C R46, R161, R156, R153 ;  /* 0x0000009ca12e723e */ /* 0x000fe40004807099 */
[----:B------:R-:W-:-:S07]  /*3a00*/  F2FP.SATFINITE.E4M3.F32.PACK_AB_MERGE_C R47, R162, R157, R160 ;  /* 0x0000009da22f723e */ /* 0x000fce00048070a0 */
.L_x_1189:
[----:B------:R-:W-:Y:S05]  /*3a10*/  BSYNC B3 ;  /* 0x0000000000037941 */ /* 0x000fea0003800000 */
.L_x_1188:
[----:B------:R-:W-:Y:S01]  /*3a20*/  ULDC.64 UR4, c[0x0][0x2d8] ;  /* 0x0000b60000047ab9 */ /* 0x000fe20000000a00 */
[----:B------:R-:W-:Y:S01]  /*3a30*/  ULDC.64 UR6, c[0x0][0x208] ;  /* 0x0000820000067ab9 */ /* 0x000fe20000000a00 */
[----:B------:R-:W-:-:S04]  /*3a40*/  IADD3 R76, P2, P6, R151, UR4, R38 ;  /* 0x00000004974c7c10 */ /* 0x000fc8000fe5e026 */
[----:B------:R-:W-:-:S05]  /*3a50*/  IADD3.X R77, R150, UR5, R33, P2, P6 ;  /* 0x00000005964d7c10 */ /* 0x000fca00097ec421 */
[----:B--2---:R1:W-:Y:S04]  /*3a60*/  STG.E.128 desc[UR6][R76.64], R44 ;  /* 0x0000002c4c007986 */ /* 0x0043e8000c101d06 */
.L_x_1187:
[----:B------:R-:W-:Y:S05]  /*3a70*/  BSYNC B2 ;  /* 0x0000000000027941 */ /* 0x000fea0003800000 */
.L_x_1186:
[----:B------:R-:W-:Y:S05]  /*3a80*/  @P1 BRA `(.L_x_1185) ;  /* 0x0000000400d41947 */ /* 0x000fea0003800000 */
[----:B------:R-:W-:Y:S01]  /*3a90*/  LOP3.LUT P2, RZ, R232, 0x4, RZ, 0xc0, !PT ;  /* 0x00000004e8ff7812 */ /* 0x000fe2000784c0ff */
[C---:B-1----:R-:W-:Y:S01]  /*3aa0*/  VIADD R45, R155.reuse, 0x40 ;  /* 0x000000409b2d7836 */ /* 0x042fe20000000000 */
[----:B------:R-:W-:Y:S11]  /*3ab0*/  BSSY B2, `(.L_x_1190) ;  /* 0x000006d000027945 */ /* 0x000ff60003800000 */
[----:B------:R-:W-:Y:S01]  /*3ac0*/  @P2 VIADD R45, R155, 0xffffffc0 ;  /* 0xffffffc09b2d2836 */ /* 0x000fe20000000000 */
[----:B------:R-:W-:-:S03]  /*3ad0*/  ISETP.GE.AND P2, PT, R235, R128, PT ;  /* 0x00000080eb00720c */ /* 0x000fc60003f46270 */
[----:B------:R-:W-:-:S06]  /*3ae0*/  IMAD.IADD R45, R18, 0x1, R45 ;  /* 0x00000001122d7824 */ /* 0x000fcc00078e022d */
[----:B------:R-:W1:Y:S04]  /*3af0*/  LDS.128 R44, [R45+0x20400] ;  /* 0x020400002d2c7984 */ /* 0x000e680000000c00 */
        /* <DEDUP_REMOVED lines=30> */
[----:B------:R-:W-:Y:S01]  /*3ce0*/  FFMA.FTZ R45, R73, R77, R158 ;  /* 0x0000004d492d7223 */ /* 0x000fe2000001009e */
[----:B------:R-:W-:Y:S02]  /*3cf0*/  HADD2.F32 R76, -RZ, R76.H1_H1 ;  /* 0x3000004cff4c7230 */ /* 0x000fe40000004100 */
[CC--:B------:R-:W-:Y:S01]  /*3d00*/  FMUL.FTZ R79, R75.reuse, R153.reuse ;  /* 0x000000994b4f7220 */ /* 0x0c0fe20000410000 */
        /* <DEDUP_REMOVED lines=44> */
[-C--:B------:R-:W-:Y:S01]  /*3fd0*/  FMUL.FTZ R157, R73, R145.reuse ;  /* 0x00000091499d7220 */ /* 0x080fe20000410000 */
        /* <DEDUP_REMOVED lines=9> */
[----:B------:R-:W-:Y:S01]  /*4070*/  FMUL.FTZ R160, R72, R79 ;  /* 0x0000004f48a07220 */ /* 0x000fe20000410000 */
[----:B------:R-:W-:-:S02]  /*4080*/  HADD2.F32 R46, -RZ, R46.H1_H1 ;  /* 0x3000002eff2e7230 */ /* 0x000fc40000004100 */
[----:B------:R-:W-:Y:S01]  /*4090*/  FMUL.FTZ R77, R73, R79 ;  /* 0x0000004f494d7220 */ /* 0x000fe20000410000 */
[----:B------:R-:W-:Y:S01]  /*40a0*/  HADD2.F32 R156, -RZ, R156.H0_H0 ;  /* 0x2000009cff9c7230 */ /* 0x000fe20000004100 */
[----:B------:R-:W-:Y:S01]  /*40b0*/  F2FP.SATFINITE.E4M3.F32.PACK_AB_MERGE_C R152, R152, R157, RZ ;  /* 0x0000009d9898723e */ /* 0x000fe200048070ff */
        /* <DEDUP_REMOVED lines=11> */
[----:B------:R-:W-:-:S07]  /*4170*/  F2FP.SATFINITE.E4M3.F32.PACK_AB_MERGE_C R46, R75, R74, R152 ;  /* 0x0000004a4b2e723e */ /* 0x000fce0004807098 */
.L_x_1191:
[----:B------:R-:W-:Y:S05]  /*4180*/  BSYNC B2 ;  /* 0x0000000000027941 */ /* 0x000fea0003800000 */
.L_x_1190:
[----:B------:R-:W-:Y:S01]  /*4190*/  ULDC.64 UR4, c[0x0][0x2d8] ;  /* 0x0000b60000047ab9 */ /* 0x000fe20000000a00 */
[----:B------:R-:W-:Y:S01]  /*41a0*/  ULDC.64 UR6, c[0x0][0x208] ;  /* 0x0000820000067ab9 */ /* 0x000fe20000000a00 */
[----:B------:R-:W-:-:S04]  /*41b0*/  IADD3 R72, P2, P6, R35, UR4, R151 ;  /* 0x0000000423487c10 */ /* 0x000fc8000fe5e097 */
[----:B------:R-:W-:-:S05]  /*41c0*/  IADD3.X R73, R101, UR5, R150, P2, P6 ;  /* 0x0000000565497c10 */ /* 0x000fca00097ec496 */
[----:B-1----:R2:W-:Y:S04]  /*41d0*/  STG.E.128 desc[UR6][R72.64], R44 ;  /* 0x0000002c48007986 */ /* 0x0025e8000c101d06 */
.L_x_1185:
[----:B------:R-:W-:Y:S05]  /*41e0*/  BSYNC B1 ;  /* 0x0000000000017941 */ /* 0x000fea0003800000 */
.L_x_1184:
        /* <DEDUP_REMOVED lines=113> */
.L_x_1197:
[----:B------:R-:W-:Y:S05]  /*4900*/  BSYNC B3 ;  /* 0x0000000000037941 */ /* 0x000fea0003800000 */
.L_x_1196:
[----:B------:R-:W-:Y:S01]  /*4910*/  ULDC.64 UR4, c[0x0][0x2d8] ;  /* 0x0000b60000047ab9 */ /* 0x000fe20000000a00 */
[----:B------:R-:W-:Y:S01]  /*4920*/  ULDC.64 UR6, c[0x0][0x208] ;  /* 0x0000820000067ab9 */ /* 0x000fe20000000a00 */
[----:B------:R-:W-:-:S04]  /*4930*/  IADD3 R68, P2, P3, R73, UR4, R38 ;  /* 0x0000000449447c10 */ /* 0x000fc8000fb5e026 */
[----:B------:R-:W-:-:S05]  /*4940*/  IADD3.X R69, R72, UR5, R33, P2, P3 ;  /* 0x0000000548457c10 */ /* 0x000fca00097e6421 */
[----:B--2---:R2:W-:Y:S04]  /*4950*/  STG.E.128 desc[UR6][R68.64], R44 ;  /* 0x0000002c44007986 */ /* 0x0045e8000c101d06 */
.L_x_1195:
[----:B------:R-:W-:Y:S05]  /*4960*/  BSYNC B2 ;  /* 0x0000000000027941 */ /* 0x000fea0003800000 */
.L_x_1194:
[----:B------:R-:W-:Y:S05]  /*4970*/  @P1 BRA `(.L_x_1193) ;  /* 0x0000000400d41947 */ /* 0x000fea0003800000 */
[----:B------:R-:W-:Y:S01]  /*4980*/  LOP3.LUT P2, RZ, R232, 0x4, RZ, 0xc0, !PT ;  /* 0x00000004e8ff7812 */ /* 0x000fe2000784c0ff */
[C---:B-12---:R-:W-:Y:S01]  /*4990*/  VIADD R45, R155.reuse, 0x40 ;  /* 0x000000409b2d7836 */ /* 0x046fe20000000000 */
        /* <DEDUP_REMOVED lines=109> */
.L_x_1199:
[----:B------:R-:W-:Y:S05]  /*5070*/  BSYNC B2 ;  /* 0x0000000000027941 */ /* 0x000fea0003800000 */
.L_x_1198:
[----:B------:R-:W-:Y:S01]  /*5080*/  ULDC.64 UR4, c[0x0][0x2d8] ;  /* 0x0000b60000047ab9 */ /* 0x000fe20000000a00 */
[----:B------:R-:W-:Y:S01]  /*5090*/  ULDC.64 UR6, c[0x0][0x208] ;  /* 0x0000820000067ab9 */ /* 0x000fe20000000a00 */
[----:B------:R-:W-:-:S04]  /*50a0*/  IADD3 R64, P2, P3, R35, UR4, R73 ;  /* 0x0000000423407c10 */ /* 0x000fc8000fb5e049 */
[----:B------:R-:W-:-:S05]  /*50b0*/  IADD3.X R65, R101, UR5, R72, P2, P3 ;  /* 0x0000000565417c10 */ /* 0x000fca00097e6448 */
[----:B-1----:R3:W-:Y:S04]  /*50c0*/  STG.E.128 desc[UR6][R64.64], R44 ;  /* 0x0000002c40007986 */ /* 0x0027e8000c101d06 */
.L_x_1193:
[----:B------:R-:W-:Y:S05]  /*50d0*/  BSYNC B1 ;  /* 0x0000000000017941 */ /* 0x000fea0003800000 */
.L_x_1192:
        /* <DEDUP_REMOVED lines=18> */
[----:B------:R-:W-:Y:S01]  /*5200*/  LOP3.LUT R62, R61, 0xff0000ff, RZ, 0xc0, !PT ;  /* 0xff0000ff3d3e7812 */ /* 0x000fe200078ec0ff */
[----:B------:R-:W-:Y:S01]  /*5210*/  IMAD.SHL.U32 R61, R68, 0x100, RZ ;  /* 0x00000100443d7824 */ /* 0x000fe200078e00ff */
[----:B------:R-:W-:Y:S01]  /*5220*/  LOP3.LUT R68, R66, 0xff00, R63, 0xf8, !PT ;  /* 0x0000ff0042447812 */ /* 0x000fe200078ef83f */
[----:B------:R-:W-:Y:S01]  /*5230*/  IMAD.U32 R63, R67, 0x10000, RZ ;  /* 0x00010000433f7824 */ /* 0x000fe200078e00ff */
[----:B------:R-:W-:-:S02]  /*5240*/  F2FP.F16.E4M3.UNPACK_B R66, R143.H1 ;  /* 0x0000008fff42723e */ /* 0x000fc400030006ff */
[----:B------:R-:W-:Y:S01]  /*5250*/  LOP3.LUT R62, R62, 0xff00, R61, 0xf8, !PT ;  /* 0x0000ff003e3e7812 */ /* 0x000fe200078ef83d */
[----:B------:R-:W-:Y:S01]  /*5260*/  IMAD.U32 R61, R69, 0x10000, RZ ;  /* 0x00010000453d7824 */ /* 0x000fe200078e00ff */
[-C--:B------:R-:W-:Y:S01]  /*5270*/  F2FP.F16.E4M3.UNPACK_B R44, R45.reuse ;  /* 0x0000002dff2c723e */ /* 0x080fe200020006ff */
[--C-:B------:R-:W-:Y:S01]  /*5280*/  HADD2.F32 R69, -RZ, R66.reuse.H1_H1 ;  /* 0x30000042ff457230 */ /* 0x100fe20000004100 */
[----:B------:R-:W-:Y:S02]  /*5290*/  F2FP.F16.E4M3.UNPACK_B R45, R45.H1 ;  /* 0x0000002dff2d723e */ /* 0x000fe400030006ff */
[----:B------:R-:W-:Y:S01]  /*52a0*/  LOP3.LUT R70, R68, 0xff0000, R63, 0xf8, !PT ;  /* 0x00ff000044467812 */ /* 0x000fe200078ef83f */
[----:B------:R-:W-:Y:S01]  /*52b0*/  HADD2.F32 R68, -RZ, R66.H0_H0 ;  /* 0x20000042ff447230 */ /* 0x000fe20000004100 */
[----:B------:R-:W-:Y:S01]  /*52c0*/  LOP3.LUT R67, R62, 0xff0000, R61, 0xf8, !PT ;  /* 0x00ff00003e437812 */ /* 0x000fe200078ef83d */
[--C-:B------:R-:W-:Y:S01]  /*52d0*/  HADD2.F32 R61, -RZ, R44.reuse.H1_H1 ;  /* 0x3000002cff3d7230 */ /* 0x100fe20000004100 */
[----:B------:R-:W-:Y:S01]  /*52e0*/  F2FP.F16.E4M3.UNPACK_B R63, R144.H1 ;  /* 0x00000090ff3f723e */ /* 0x000fe200030006ff */
[----:B------:R-:W-:Y:S01]  /*52f0*/  HADD2.F32 R62, -RZ, R45.H1_H1 ;  /* 0x3000002dff3e7230 */ /* 0x000fe20000004100 */
[----:B------:R-:W-:Y:S01]  /*5300*/  F2FP.F16.E4M3.UNPACK_B R143, R143 ;  /* 0x0000008fff8f723e */ /* 0x000fe200020006ff */
[----:B------:R-:W-:-:S02]  /*5310*/  HADD2.F32 R44, -RZ, R44.H0_H0 ;  /* 0x2000002cff2c7230 */ /* 0x000fc40000004100 */
[-C--:B------:R-:W-:Y:S01]  /*5320*/  FMUL.FTZ R71, R61, R68.reuse ;  /* 0x000000443d477220 */ /* 0x080fe20000410000 */
[----:B------:R-:W-:Y:S02]  /*5330*/  HADD2.F32 R66, -RZ, R63.H0_H0 ;  /* 0x2000003fff427230 */ /* 0x000fe40000004100 */
[-C--:B------:R-:W-:Y:S01]  /*5340*/  FMUL.FTZ R72, R62, R69.reuse ;  /* 0x000000453e487220 */ /* 0x080fe20000410000 */
[----:B------:R-:W-:Y:S02]  /*5350*/  HADD2.F32 R45, -RZ, R45.H0_H0 ;  /* 0x2000002dff2d7230 */ /* 0x000fe40000004100 */
[C---:B------:R-:W-:Y:S01]  /*5360*/  FMUL.FTZ R68, R44.reuse, R68 ;  /* 0x000000442c447220 */ /* 0x040fe20000410000 */
[----:B------:R-:W-:Y:S02]  /*5370*/  HADD2.F32 R63, -RZ, R63.H1_H1 ;  /* 0x3000003fff3f7230 */ /* 0x000fe40000004100 */
[----:B------:R-:W-:Y:S01]  /*5380*/  FFMA.FTZ R44, R44, R66, -R71 ;  /* 0x000000422c2c7223 */ /* 0x000fe20000010847 */
[----:B------:R-:W-:Y:S01]  /*5390*/  F2FP.F16.E4M3.UNPACK_B R144, R144 ;  /* 0x00000090ff90723e */ /* 0x000fe200020006ff */
        /* <DEDUP_REMOVED lines=70> */
.L_x_1205:
[----:B------:R-:W-:Y:S05]  /*5800*/  BSYNC B3 ;  /* 0x0000000000037941 */ /* 0x000fea0003800000 */
.L_x_1204:
[----:B------:R-:W-:Y:S01]  /*5810*/  ULDC.64 UR4, c[0x0][0x2d8] ;  /* 0x0000b60000047ab9 */ /* 0x000fe20000000a00 */
[----:B------:R-:W-:Y:S01]  /*5820*/  ULDC.64 UR6, c[0x0][0x208] ;  /* 0x0000820000067ab9 */ /* 0x000fe20000000a00 */
[----:B------:R-:W-:-:S04]  /*5830*/  IADD3 R60, P2, P3, R65, UR4, R38 ;  /* 0x00000004413c7c10 */ /* 0x000fc8000fb5e026 */
[----:B------:R-:W-:-:S05]  /*5840*/  IADD3.X R61, R64, UR5, R33, P2, P3 ;  /* 0x00000005403d7c10 */ /* 0x000fca00097e6421 */
[----:B--2---:R3:W-:Y:S04]  /*5850*/  STG.E.128 desc[UR6][R60.64], R44 ;  /* 0x0000002c3c007986 */ /* 0x0047e8000c101d06 */
.L_x_1203:
[----:B------:R-:W-:Y:S05]  /*5860*/  BSYNC B2 ;  /* 0x0000000000027941 */ /* 0x000fea0003800000 */
.L_x_1202:
[----:B------:R-:W-:Y:S05]  /*5870*/  @P1 BRA `(.L_x_1201) ;  /* 0x0000000400dc1947 */ /* 0x000fea0003800000 */
[----:B------:R-:W-:Y:S01]  /*5880*/  LOP3.LUT P2, RZ, R232, 0x4, RZ, 0xc0, !PT ;  /* 0x00000004e8ff7812 */ /* 0x000fe2000784c0ff */
[C---:B-123--:R-:W-:Y:S01]  /*5890*/  VIADD R45, R155.reuse, 0x40 ;  /* 0x000000409b2d7836 */ /* 0x04efe20000000000 */
[----:B------:R-:W-:Y:S11]  /*58a0*/  BSSY B2, `(.L_x_1206) ;  /* 0x000006f000027945 */ /* 0x000ff60003800000 */
[----:B------:R-:W-:Y:S01]  /*58b0*/  @P2 VIADD R45, R155, 0xffffffc0 ;  /* 0xffffffc09b2d2836 */ /* 0x000fe20000000000 */
[----:B------:R-:W-:-:S03]  /*58c0*/  ISETP.GE.AND P2, PT, R235, R128, PT ;  /* 0x00000080eb00720c */ /* 0x000fc60003f46270 */
[----:B------:R-:W-:-:S06]  /*58d0*/  IMAD.IADD R45, R18, 0x1, R45 ;  /* 0x00000001122d7824 */ /* 0x000fcc00078e022d */
[----:B------:R-:W1:Y:S04]  /*58e0*/  LDS.128 R44, [R45+0x24400] ;  /* 0x024400002d2c7984 */ /* 0x000e680000000c00 */
[----:B------:R-:W-:Y:S05]  /*58f0*/  @P2 BRA `(.L_x_1207) ;  /* 0x0000000400a42947 */ /* 0x000fea0003800000 */
[----:B------:R-:W-:Y:S01]  /*5900*/  SHF.R.U32.HI R66, RZ, 0x8, R57 ;  /* 0x00000008ff427819 */ /* 0x000fe20000011639 */
[----:B-1----:R-:W-:Y:S01]  /*5910*/  IMAD.MOV.U32 R58, RZ, RZ, R47 ;  /* 0x000000ffff3a7224 */ /* 0x002fe200078e002f */
        /* <DEDUP_REMOVED lines=8> */
[----:B------:R-:W-:Y:S01]  /*59a0*/  LOP3.LUT R47, R56, 0xff00, R47, 0xf8, !PT ;  /* 0x0000ff00382f7812 */ /* 0x000fe200078ef82f */
[----:B------:R-:W-:Y:S01]  /*59b0*/  IMAD.MOV.U32 R57, RZ, RZ, R46 ;  /* 0x000000ffff397224 */ /* 0x000fe200078e002e */
[----:B------:R-:W-:Y:S01]  /*59c0*/  LOP3.LUT R59, R60, 0xff00, R59, 0xf8, !PT ;  /* 0x0000ff003c3b7812 */ /* 0x000fe200078ef83b */
[----:B------:R-:W-:Y:S01]  /*59d0*/  IMAD.U32 R56, R63, 0x10000, RZ ;  /* 0x000100003f387824 */ /* 0x000fe200078e00ff */
[----:B------:R-:W-:-:S02]  /*59e0*/  F2FP.F16.E4M3.UNPACK_B R60, R137.H1 ;  /* 0x00000089ff3c723e */ /* 0x000fc400030006ff */
        /* <DEDUP_REMOVED lines=8> */
[----:B------:R-:W-:Y:S02]  /*5a70*/  HADD2.F32 R46, -RZ, R46.H0_H0 ;  /* 0x2000002eff2e7230 */ /* 0x000fe40000004100 */
[----:B------:R-:W-:Y:S01]  /*5a80*/  FMUL.FTZ R67, R47, R62 ;  /* 0x0000003e2f437220 */ /* 0x000fe20000410000 */
[----:B------:R-:W-:Y:S01]  /*5a90*/  HADD2.F32 R60, -RZ, R59.H0_H0 ;  /* 0x2000003bff3c7230 */ /* 0x000fe20000004100 */
[----:B------:R-:W-:Y:S01]  /*5aa0*/  F2FP.F16.E4M3.UNPACK_B R137, R137 ;  /* 0x00000089ff89723e */ /* 0x000fe200020006ff */
[----:B------:R-:W-:-:S02]  /*5ab0*/  HADD2.F32 R56, -RZ, R45.H1_H1 ;  /* 0x3000002dff387230 */ /* 0x000fc40000004100 */
        /* <DEDUP_REMOVED lines=77> */
.L_x_1207:
[----:B------:R-:W-:Y:S05]  /*5f90*/  BSYNC B2 ;  /* 0x0000000000027941 */ /* 0x000fea0003800000 */
.L_x_1206:
[----:B------:R-:W-:Y:S01]  /*5fa0*/  ULDC.64 UR4, c[0x0][0x2d8] ;  /* 0x0000b60000047ab9 */ /* 0x000fe20000000a00 */
[----:B------:R-:W-:Y:S01]  /*5fb0*/  ULDC.64 UR6, c[0x0][0x208] ;  /* 0x0000820000067ab9 */ /* 0x000fe20000000a00 */
[----:B------:R-:W-:-:S04]  /*5fc0*/  IADD3 R56, P2, P3, R35, UR4, R65 ;  /* 0x0000000423387c10 */ /* 0x000fc8000fb5e041 */
[----:B------:R-:W-:-:S05]  /*5fd0*/  IADD3.X R57, R101, UR5, R64, P2, P3 ;  /* 0x0000000565397c10 */ /* 0x000fca00097e6440 */
[----:B-1----:R4:W-:Y:S04]  /*5fe0*/  STG.E.128 desc[UR6][R56.64], R44 ;  /* 0x0000002c38007986 */ /* 0x0029e8000c101d06 */
.L_x_1201:
[----:B------:R-:W-:Y:S05]  /*5ff0*/  BSYNC B1 ;  /* 0x0000000000017941 */ /* 0x000fea0003800000 */
.L_x_1200:
[----:B------:R-:W-:Y:S05]  /*6000*/  @P4 BRA `(.L_x_1208) ;  /* 0x0000005c00204947 */ /* 0x000fea0003800000 */
[----:B------:R-:W-:Y:S01]  /*6010*/  IADD3 R126, P2, P3, R115, R126, R22 ;  /* 0x0000007e737e7210 */ /* 0x000fe20007b5e016 */
[----:B------:R-:W-:Y:S03]  /*6020*/  BSSY B1, `(.L_x_1209) ;  /* 0x0000075000017945 */ /* 0x000fe60003800000 */
[----:B----4-:R-:W-:Y:S01]  /*6030*/  IADD3.X R56, R114, R129, R23, P2, P3 ;  /* 0x0000008172387210 */ /* 0x010fe200017e6417 */
[----:B------:R-:W-:Y:S08]  /*6040*/  @P0 BRA `(.L_x_1210) ;  /* 0x0000000400c80947 */ /* 0x000ff00003800000 */
[----:B-123--:R1:W2:Y:S01]  /*6050*/  LDS.128 R44, [R112+0x26400] ;  /* 0x02640000702c7984 */ /* 0x00e2a20000000c00 */
[----:B------:R-:W-:Y:S01]  /*6060*/  ISETP.GE.AND P2, PT, R228, R128, PT ;  /* 0x00000080e400720c */ /* 0x000fe20003f46270 */
[----:B------:R-:W-:-:S12]  /*6070*/  BSSY B2, `(.L_x_1211) ;  /* 0x000006a000027945 */ /* 0x000fd80003800000 */
[----:B-1----:R-:W-:Y:S05]  /*6080*/  @P2 BRA `(.L_x_1212) ;  /* 0x0000000400a02947 */ /* 0x002fea0003800000 */
[----:B------:R-:W-:Y:S01]  /*6090*/  SHF.R.U32.HI R61, RZ, 0x8, R53 ;  /* 0x00000008ff3d7819 */ /* 0x000fe20000011635 */
[----:B--2---:R-:W-:Y:S01]  /*60a0*/  IMAD.MOV.U32 R54, RZ, RZ, R47 ;  /* 0x000000ffff367224 */ /* 0x004fe200078e002f */
[----:B------:R-:W-:Y:S02]  /*60b0*/  SHF.R.U32.HI R58, RZ, 0x8, R55 ;  /* 0x00000008ff3a7819 */ /* 0x000fe40000011637 */
[----:B------:R-:W-:Y:S01]  /*60c0*/  LOP3.LUT R52, R53, 0xff0000ff, RZ, 0xc0, !PT ;  /* 0xff0000ff35347812 */ /* 0x000fe200078ec0ff */
[----:B------:R-:W-:Y:S01]  /*60d0*/  IMAD.SHL.U32 R47, R61, 0x100, RZ ;  /* 0x000001003d2f7824 */ /* 0x000fe200078e00ff */
[----:B------:R-:W-:Y:S01]  /*60e0*/  SHF.R.U32.HI R59, RZ, 0x10, R53 ;  /* 0x00000010ff3b7819 */ /* 0x000fe20000011635 */
[----:B------:R-:W-:Y:S01]  /*60f0*/  IMAD.MOV.U32 R53, RZ, RZ, R46 ;  /* 0x000000ffff357224 */ /* 0x000fe200078e002e */
[----:B------:R-:W-:Y:S01]  /*6100*/  SHF.R.U32.HI R60, RZ, 0x10, R55 ;  /* 0x00000010ff3c7819 */ /* 0x000fe20000011637 */
[----:B------:R-:W-:Y:S01]  /*6110*/  IMAD.SHL.U32 R46, R58, 0x100, RZ ;  /* 0x000001003a2e7824 */ /* 0x000fe200078e00ff */
[----:B------:R-:W-:-:S02]  /*6120*/  LOP3.LUT R57, R55, 0xff0000ff, RZ, 0xc0, !PT ;  /* 0xff0000ff37397812 */ /* 0x000fc400078ec0ff */
[----:B------:R-:W-:Y:S01]  /*6130*/  LOP3.LUT R47, R52, 0xff00, R47, 0xf8, !PT ;  /* 0x0000ff00342f7812 */ /* 0x000fe200078ef82f */
[----:B------:R-:W-:Y:S01]  /*6140*/  IMAD.U32 R60, R60, 0x10000, RZ ;  /* 0x000100003c3c7824 */ /* 0x000fe200078e00ff */
[----:B------:R-:W-:Y:S01]  /*6150*/  LOP3.LUT R55, R57, 0xff00, R46, 0xf8, !PT ;  /* 0x0000ff0039377812 */ /* 0x000fe200078ef82e */
[----:B------:R-:W-:Y:S01]  /*6160*/  IMAD.U32 R52, R59, 0x10000, RZ ;  /* 0x000100003b347824 */ /* 0x000fe200078e00ff */
[----:B------:R-:W-:Y:S02]  /*6170*/  F2FP.F16.E4M3.UNPACK_B R57, R82.H1 ;  /* 0x00000052ff39723e */ /* 0x000fe400030006ff */
[----:B------:R-:W-:Y:S02]  /*6180*/  F2FP.F16.E4M3.UNPACK_B R46, R45 ;  /* 0x0000002dff2e723e */ /* 0x000fe400020006ff */
[----:B------:R-:W-:Y:S01]  /*6190*/  LOP3.LUT R61, R55, 0xff0000, R60, 0xf8, !PT ;  /* 0x00ff0000373d7812 */ /* 0x000fe200078ef83c */
[--C-:B------:R-:W-:Y:S01]  /*61a0*/  HADD2.F32 R59, -RZ, R57.reuse.H0_H0 ;  /* 0x20000039ff3b7230 */ /* 0x100fe20000004100 */
[----:B------:R-:W-:Y:S01]  /*61b0*/  LOP3.LUT R58, R47, 0xff0000, R52, 0xf8, !PT ;  /* 0x00ff00002f3a7812 */ /* 0x000fe200078ef834 */
[--C-:B------:R-:W-:Y:S01]  /*61c0*/  HADD2.F32 R47, -RZ, R46.reuse.H1_H1 ;  /* 0x3000002eff2f7230 */ /* 0x100fe20000004100 */
        /* <DEDUP_REMOVED lines=19> */
[----:B------:R-:W-:Y:S01]  /*6300*/  HADD2.F32 R55, -RZ, R82.H1_H1 ;  /* 0x30000052ff377230 */ /* 0x000fe20000004100 */
[----:B------:R-:W-:Y:S01]  /*6310*/  F2FP.F16.E4M3.UNPACK_B R44, R44 ;  /* 0x0000002cff2c723e */ /* 0x000fe200020006ff */
[----:B------:R-:W-:-:S02]  /*6320*/  HADD2.F32 R52, -RZ, R83.H1_H1 ;  /* 0x30000053ff347230 */ /* 0x000fc40000004100 */
[--C-:B------:R-:W-:Y:S01]  /*6330*/  HADD2.F32 R47, -RZ, R45.reuse.H1_H1 ;  /* 0x3000002dff2f7230 */ /* 0x100fe20000004100 */
[----:B------:R-:W-:Y:S01]  /*6340*/  F2FP.SATFINITE.E4M3.F32.PACK_AB_MERGE_C R70, R66, R59, RZ ;  /* 0x0000003b4246723e */ /* 0x000fe200048070ff */
[----:B------:R-:W-:Y:S02]  /*6350*/  HADD2.F32 R46, -RZ, R45.H0_H0 ;  /* 0x2000002dff2e7230 */ /* 0x000fe40000004100 */
[----:B------:R-:W-:Y:S02]  /*6360*/  HADD2.F32 R45, -RZ, R44.H0_H0 ;  /* 0x2000002cff2d7230 */ /* 0x000fe40000004100 */
[-C--:B------:R-:W-:Y:S01]  /*6370*/  FMUL.FTZ R57, R47, R55.reuse ;  /* 0x000000372f397220 */ /* 0x080fe20000410000 */
[----:B------:R-:W-:Y:S02]  /*6380*/  HADD2.F32 R82, -RZ, R82.H0_H0 ;  /* 0x20000052ff527230 */ /* 0x000fe40000004100 */
[----:B------:R-:W-:Y:S01]  /*6390*/  FMUL.FTZ R62, R46, R55 ;  /* 0x000000372e3e7220 */ /* 0x000fe20000410000 */
[----:B------:R-:W-:-:S02]  /*63a0*/  HADD2.F32 R44, -RZ, R44.H1_H1 ;  /* 0x3000002cff2c7230 */ /* 0x000fc40000004100 */
[-C--:B------:R-:W-:Y:S01]  /*63b0*/  FFMA.FTZ R57, R46, R52.reuse, -R57 ;  /* 0x000000342e397223 */ /* 0x080fe20000010839 */
[----:B------:R-:W-:Y:S02]  /*63c0*/  HADD2.F32 R83, -RZ, R83.H0_H0 ;  /* 0x20000053ff537230 */ /* 0x000fe40000004100 */
[----:B------:R-:W-:Y:S01]  /*63d0*/  FFMA.FTZ R52, R47, R52, R62 ;  /* 0x000000342f347223 */ /* 0x000fe2000001003e */
[-C--:B------:R-:W-:Y:S01]  /*63e0*/  FMUL.FTZ R55, R45, R82.reuse ;  /* 0x000000522d377220 */ /* 0x080fe20000410000 */
[----:B------:R-:W-:-:S03]  /*63f0*/  FMUL.FTZ R60, R44, R82 ;  /* 0x000000522c3c7220 */ /* 0x000fc60000410000 */
[----:B------:R-:W-:Y:S01]  /*6400*/  F2FP.SATFINITE.E4M3.F32.PACK_AB_MERGE_C R69, R52, R57, RZ ;  /* 0x000000393445723e */ /* 0x000fe200048070ff */
[-C--:B------:R-:W-:Y:S01]  /*6410*/  FFMA.FTZ R62, R45, R83.reuse, -R60 ;  /* 0x000000532d3e7223 */ /* 0x080fe2000001083c */
[----:B------:R-:W-:Y:S01]  /*6420*/  F2FP.F16.E4M3.UNPACK_B R45, R54.H1 ;  /* 0x00000036ff2d723e */ /* 0x000fe200030006ff */
[----:B------:R-:W-:Y:S01]  /*6430*/  FFMA.FTZ R83, R44, R83, R55 ;  /* 0x000000532c537223 */ /* 0x000fe20000010037 */
[----:B------:R-:W-:Y:S02]  /*6440*/  F2FP.F16.E4M3.UNPACK_B R57, R61.H1 ;  /* 0x0000003dff39723e */ /* 0x000fe400030006ff */
[-C--:B------:R-:W-:Y:S01]  /*6450*/  F2FP.F16.E4M3.UNPACK_B R52, R58.reuse.H1 ;  /* 0x0000003aff34723e */ /* 0x080fe200030006ff */
[----:B------:R-:W-:Y:S01]  /*6460*/  HADD2.F32 R47, -RZ, R45.H1_H1 ;  /* 0x3000002dff2f7230 */ /* 0x000fe20000004100 */
[----:B------:R-:W-:Y:S01]  /*6470*/  F2FP.F16.E4M3.UNPACK_B R44, R53.H1 ;  /* 0x00000035ff2c723e */ /* 0x000fe200030006ff */
        /* <DEDUP_REMOVED lines=22> */
[--C-:B------:R-:W-:Y:S02]  /*65e0*/  HADD2.F32 R44, -RZ, R53.reuse.H0_H0 ;  /* 0x20000035ff2c7230 */ /* 0x100fe40000004100 */
[----:B------:R-:W-:Y:S01]  /*65f0*/  HADD2.F32 R54, -RZ, R54.H1_H1 ;  /* 0x30000036ff367230 */ /* 0x000fe20000004100 */
[----:B------:R-:W-:Y:S01]  /*6600*/  F2FP.SATFINITE.E4M3.F32.PACK_AB_MERGE_C R60, R60, R65, RZ ;  /* 0x000000413c3c723e */ /* 0x000fe200048070ff */
[----:B------:R-:W-:-:S02]  /*6610*/  HADD2.F32 R53, -RZ, R53.H1_H1 ;  /* 0x30000035ff357230 */ /* 0x000fc40000004100 */
[----:B------:R-:W-:Y:S01]  /*6620*/  FMUL.FTZ R46, R44, R61 ;  /* 0x0000003d2c2e7220 */ /* 0x000fe20000410000 */
[----:B------:R-:W-:Y:S02]  /*6630*/  HADD2.F32 R58, -RZ, R58.H0_H0 ;  /* 0x2000003aff3a7230 */ /* 0x000fe40000004100 */
[----:B------:R-:W-:Y:S01]  /*6640*/  FMUL.FTZ R66, R54, R57 ;  /* 0x0000003936427220 */ /* 0x000fe20000410000 */
[----:B------:R-:W-:Y:S02]  /*6650*/  HADD2.F32 R52, -RZ, R52.H0_H0 ;  /* 0x20000034ff347230 */ /* 0x000fe40000004100 */
[----:B------:R-:W-:Y:S01]  /*6660*/  FMUL.FTZ R47, R53, R61 ;  /* 0x0000003d352f7220 */ /* 0x000fe20000410000 */
[----:B------:R-:W-:Y:S01]  /*6670*/  FMUL.FTZ R57, R45, R57 ;  /* 0x000000392d397220 */ /* 0x000fe20000410000 */
[-C--:B------:R-:W-:Y:S01]  /*6680*/  FFMA.FTZ R46, R53, R58.reuse, R46 ;  /* 0x0000003a352e7223 */ /* 0x080fe2000001002e */
[----:B------:R-:W-:Y:S01]  /*6690*/  F2FP.SATFINITE.E4M3.F32.PACK_AB_MERGE_C R67, R68, R67, RZ ;  /* 0x000000434443723e */ /* 0x000fe200048070ff */
[----:B------:R-:W-:Y:S01]  /*66a0*/  FFMA.FTZ R47, R44, R58, -R47 ;  /* 0x0000003a2c2f7223 */ /* 0x000fe2000001082f */
[-C--:B------:R-:W-:Y:S01]  /*66b0*/  FFMA.FTZ R66, R45, R52.reuse, -R66 ;  /* 0x000000342d427223 */ /* 0x080fe20000010842 */
[----:B------:R-:W-:Y:S01]  /*66c0*/  FFMA.FTZ R57, R54, R52, R57 ;  /* 0x0000003436397223 */ /* 0x000fe20000010039 */
[----:B------:R-:W-:-:S02]  /*66d0*/  F2FP.SATFINITE.E4M3.F32.PACK_AB_MERGE_C R45, R64, R63, R70 ;  /* 0x0000003f402d723e */ /* 0x000fc40004807046 */
[----:B------:R-:W-:Y:S02]  /*66e0*/  F2FP.SATFINITE.E4M3.F32.PACK_AB_MERGE_C R46, R46, R47, R60 ;  /* 0x0000002f2e2e723e */ /* 0x000fe4000480703c */
[----:B------:R-:W-:Y:S02]  /*66f0*/  F2FP.SATFINITE.E4M3.F32.PACK_AB_MERGE_C R44, R83, R62, R69 ;  /* 0x0000003e532c723e */ /* 0x000fe40004807045 */
[----:B------:R-:W-:-:S07]  /*6700*/  F2FP.SATFINITE.E4M3.F32.PACK_AB_MERGE_C R47, R57, R66, R67 ;  /* 0x00000042392f723e */ /* 0x000fce0004807043 */
.L_x_1212:
[----:B------:R-:W-:Y:S05]  /*6710*/  BSYNC B2 ;  /* 0x0000000000027941 */ /* 0x000fea0003800000 */
.L_x_1211:
[----:B------:R-:W-:Y:S01]  /*6720*/  ULDC.64 UR4, c[0x0][0x2d8] ;  /* 0x0000b60000047ab9 */ /* 0x000fe20000000a00 */
[----:B------:R-:W-:Y:S01]  /*6730*/  ULDC.64 UR6, c[0x0][0x208] ;  /* 0x0000820000067ab9 */ /* 0x000fe20000000a00 */
[----:B------:R-:W-:-:S04]  /*6740*/  IADD3 R52, P2, P3, R126, UR4, R38 ;  /* 0x000000047e347c10 */ /* 0x000fc8000fb5e026 */
[----:B------:R-:W-:-:S05]  /*6750*/  IADD3.X R53, R56, UR5, R33, P2, P3 ;  /* 0x0000000538357c10 */ /* 0x000fca00097e6421 */
[----:B--2---:R4:W-:Y:S04]  /*6760*/  STG.E.128 desc[UR6][R52.64], R44 ;  /* 0x0000002c34007986 */ /* 0x0049e8000c101d06 */
.L_x_1210:
[----:B------:R-:W-:Y:S05]  /*6770*/  BSYNC B1 ;  /* 0x0000000000017941 */ /* 0x000fea0003800000 */
.L_x_1209:
[----:B------:R-:W-:Y:S05]  /*6780*/  @P1 BRA `(.L_x_1208) ;  /* 0x0000005400401947 */ /* 0x000fea0003800000 */
[----:B------:R-:W-:Y:S01]  /*6790*/  LOP3.LUT P2, RZ, R232, 0x4, RZ, 0xc0, !PT ;  /* 0x00000004e8ff7812 */ /* 0x000fe2000784c0ff */
[C---:B-1234-:R-:W-:Y:S01]  /*67a0*/  VIADD R45, R155.reuse, 0x40 ;  /* 0x000000409b2d7836 */ /* 0x05efe20000000000 */
        /* <DEDUP_REMOVED lines=13> */
[----:B------:R-:W-:Y:S01]  /*6880*/  SHF.R.U32.HI R55, RZ, 0x10, R51 ;  /* 0x00000010ff377819 */ /* 0x000fe20000011633 */
[----:B------:R-:W-:Y:S01]  /*6890*/  IMAD.SHL.U32 R46, R54, 0x100, RZ ;  /* 0x00000100362e7824 */ /* 0x000fe200078e00ff */
[----:B------:R-:W-:-:S03]  /*68a0*/  LOP3.LUT R52, R51, 0xff0000ff, RZ, 0xc0, !PT ;  /* 0xff0000ff33347812 */ /* 0x000fc600078ec0ff */
[----:B------:R-:W-:Y:S01]  /*68b0*/  IMAD.U32 R51, R55, 0x10000, RZ ;  /* 0x0001000037337824 */ /* 0x000fe200078e00ff */
[----:B------:R-:W-:Y:S01]  /*68c0*/  LOP3.LUT R54, R52, 0xff00, R47, 0xf8, !PT ;  /* 0x0000ff0034367812 */ /* 0x000fe200078ef82f */
        /* <DEDUP_REMOVED lines=71> */
[--C-:B------:R-:W-:Y:S02]  /*6d40*/  HADD2.F32 R45, -RZ, R50.reuse.H0_H0 ;  /* 0x20000032ff2d7230 */ /* 0x100fe40000004100 */
[----:B------:R-:W-:Y:S01]  /*6d50*/  FFMA.FTZ R64, R47, R51, R62 ;  /* 0x000000332f407223 */ /* 0x000fe2000001003e */
[----:B------:R-:W-:Y:S02]  /*6d60*/  HADD2.F32 R49, -RZ, R49.H1_H1 ;  /* 0x30000031ff317230 */ /* 0x000fe40000004100 */
[----:B------:R-:W-:Y:S01]  /*6d70*/  FMUL.FTZ R46, R44, R57 ;  /* 0x000000392c2e7220 */ /* 0x000fe20000410000 */
[----:B------:R-:W-:Y:S01]  /*6d80*/  HADD2.F32 R50, -RZ, R50.H1_H1 ;  /* 0x30000032ff327230 */ /* 0x000fe20000004100 */
[----:B------:R-:W-:Y:S01]  /*6d90*/  F2FP.SATFINITE.E4M3.F32.PACK_AB_MERGE_C R54, R54, R55, RZ ;  /* 0x000000373636723e */ /* 0x000fe200048070ff */
        /* <DEDUP_REMOVED lines=15> */
.L_x_1214:
[----:B------:R-:W-:Y:S05]  /*6e90*/  BSYNC B1 ;  /* 0x0000000000017941 */ /* 0x000fea0003800000 */
.L_x_1213:
[----:B------:R-:W-:Y:S01]  /*6ea0*/  ULDC.64 UR4, c[0x0][0x2d8] ;  /* 0x0000b60000047ab9 */ /* 0x000fe20000000a00 */
[----:B------:R-:W-:Y:S01]  /*6eb0*/  ULDC.64 UR6, c[0x0][0x208] ;  /* 0x0000820000067ab9 */ /* 0x000fe20000000a00 */
[----:B------:R-:W-:-:S04]  /*6ec0*/  IADD3 R48, P2, P3, R35, UR4, R126 ;  /* 0x0000000423307c10 */ /* 0x000fc8000fb5e07e */
[----:B------:R-:W-:-:S05]  /*6ed0*/  IADD3.X R49, R101, UR5, R56, P2, P3 ;  /* 0x0000000565317c10 */ /* 0x000fca00097e6438 */
[----:B-1----:R1:W-:Y:S01]  /*6ee0*/  STG.E.128 desc[UR6][R48.64], R44 ;  /* 0x0000002c30007986 */ /* 0x0023e2000c101d06 */
[----:B------:R-:W-:Y:S05]  /*6ef0*/  BRA `(.L_x_1208) ;  /* 0x0000004c00647947 */ /* 0x000fea0003800000 */
.L_x_1172:
[----:B------:R-:W2:Y:S01]  /*6f00*/  LDL R48, [R1+0x6c] ;  /* 0x00006c0001307983 */ /* 0x000ea20000100800 */
[C---:B------:R-:W-:Y:S01]  /*6f10*/  ISETP.GE.AND P5, PT, R230.reuse, R113, PT ;  /* 0x00000071e600720c */ /* 0x040fe20003fa6270 */
[C---:B------:R-:W-:Y:S01]  /*6f20*/  VIADD R56, R230.reuse, 0x40 ;  /* 0x00000040e6387836 */ /* 0x040fe20000000000 */
[----:B------:R-:W-:Y:S01]  /*6f30*/  P2R R57, PR, RZ, 0x1 ;  /* 0x00000001ff397803 */ /* 0x000fe20000000000 */
[----:B------:R-:W-:Y:S01]  /*6f40*/  VIADD R58, R230, 0x80 ;  /* 0x00000080e63a7836 */ /* 0x000fe20000000000 */
[----:B------:R-:W-:Y:S01]  /*6f50*/  ISETP.GE.OR P5, PT, R22, R128, P5 ;  /* 0x000000801600720c */ /* 0x000fe20002fa6670 */
[----:B------:R-:W-:-:S12]  /*6f60*/  ULDC.64 UR6, c[0x0][0x208] ;  /* 0x0000820000067ab9 */ /* 0x000fd80000000a00 */
        /* <DEDUP_REMOVED lines=80> */
[----:B---3--:R-:W-:Y:S02]  /*7470*/  IMAD.MOV.U32 R145, RZ, RZ, R72 ;  /* 0x000000ffff917224 */ /* 0x008fe400078e0048 */
[----:B------:R-:W-:Y:S02]  /*7480*/  IMAD.MOV.U32 R146, RZ, RZ, R74 ;  /* 0x000000ffff927224 */ /* 0x000fe400078e004a */
[----:B----4-:R-:W-:-:S02]  /*7490*/  IMAD.MOV.U32 R163, RZ, RZ, R48 ;  /* 0x000000ffffa37224 */ /* 0x010fc400078e0030 */
[----:B------:R-:W-:Y:S02]  /*74a0*/  IMAD.MOV.U32 R161, RZ, RZ, R50 ;  /* 0x000000ffffa17224 */ /* 0x000fe400078e0032 */
[----:B-----5:R-:W-:Y:S02]  /*74b0*/  IMAD.MOV.U32 R162, RZ, RZ, R44 ;  /* 0x000000ffffa27224 */ /* 0x020fe400078e002c */
        /* <DEDUP_REMOVED lines=8> */
[----:B------:R-:W-:Y:S01]  /*7540*/  IMAD.MOV.U32 R152, RZ, RZ, R66 ;  /* 0x000000ffff987224 */ /* 0x000fe200078e0042 */
[----:B------:R-:W-:Y:S06]  /*7550*/  @!P5 BRA `(.L_x_1215) ;  /* 0x000000000004d947 */ /* 0x000fec0003800000 */
[----:B------:R-:W-:Y:S01]  /*7560*/  BPT.TRAP 0x1 ;  /* 0x000000040000795c */ /* 0x000fe20000300000 */
.L_x_1215:
[----:B------:R-:W2:Y:S01]  /*7570*/  LDL R76, [R1+0x40] ;  /* 0x00004000014c7983 */ /* 0x000ea20000100800 */
[----:B------:R-:W-:Y:S01]  /*7580*/  IMAD R104, R19, 0x8, R18 ;  /* 0x0000000813687824 */ /* 0x000fe200078e0212 */
[----:B------:R-:W0:Y:S01]  /*7590*/  LDC R148, c[0x0][0x2e4] ;  /* 0x0000b900ff947b82 */ /* 0x000e220000000800 */
[----:B------:R-:W-:Y:S01]  /*75a0*/  IMAD.MOV.U32 R127, RZ, RZ, R129 ;  /* 0x000000ffff7f7224 */ /* 0x000fe200078e0081 */
[----:B------:R-:W-:Y:S06]  /*75b0*/  BSSY B1, `(.L_x_1216) ;  /* 0x0000006000017945 */ /* 0x000fec0003800000 */
[----:B------:R-:W1:Y:S01]  /*75c0*/  LDC.64 R128, c[0x0][0x2f0] ;  /* 0x0000bc00ff807b82 */ /* 0x000e620000000a00 */
[----:B0-----:R-:W-:Y:S01]  /*75d0*/  IMAD.IADD R150, R148, 0x1, -R123 ;  /* 0x0000000194967824 */ /* 0x001fe200078e0a7b */
[----:B--2---:R-:W-:-:S04]  /*75e0*/  SHF.L.U32 R125, R76, 0x1f, RZ ;  /* 0x0000001f4c7d7819 */ /* 0x004fc800000006ff */
[----:B------:R-:W0:Y:S02]  /*75f0*/  SYNCS.PHASECHK.TRANS64.TRYWAIT P3, [R104+URZ+0x2e890], R125 ;  /* 0x02e8907d680075a7 */ /* 0x000e24000806017f */
[----:B01----:R-:W-:Y:S05]  /*7600*/  @!P3 BRA `(.L_x_1217) ;  /* 0x000002b80098b947 */ /* 0x003fea0003800000 */
.L_x_1545:
[----:B------:R-:W-:Y:S05]  /*7610*/  BSYNC B1 ;  /* 0x0000000000017941 */ /* 0x000fea0003800000 */
.L_x_1216:
[----:B------:R-:W-:Y:S01]  /*7620*/  ISETP.GE.OR P3, PT, R230, R113, P0 ;  /* 0x00000071e600720c */ /* 0x000fe20000766670 */
[----:B------:R-:W-:-:S12]  /*7630*/  BSSY B1, `(.L_x_1218) ;  /* 0x00000f4000017945 */ /* 0x000fd80003800000 */
[----:B------:R-:W-:Y:S05]  /*7640*/  @P3 BRA `(.L_x_1219) ;  /* 0x0000000c00c83947 */ /* 0x000fea0003800000 */
[----:B------:R-:W2:Y:S01]  /*7650*/  LDL R78, [R1+0x70] ;  /* 0x00007000014e7983 */ /* 0x000ea20000100800 */
[----:B------:R-:W-:Y:S02]  /*7660*/  SHF.R.S32.HI R76, RZ, 0x1f, R230 ;  /* 0x0000001fff4c7819 */ /* 0x000fe400000114e6 */
[----:B------:R-:W-:-:S03]  /*7670*/  ISETP.NE.AND P6, PT, R0, RZ, PT ;  /* 0x000000ff0000720c */ /* 0x000fc60003fc5270 */
[-C--:B------:R-:W-:Y:S02]  /*7680*/  IMAD R76, R76, R128.reuse, RZ ;  /* 0x000000804c4c7224 */ /* 0x080fe400078e02ff */
[----:B------:R-:W-:-:S04]  /*7690*/  IMAD.WIDE.U32 R136, R230, R128, R126 ;  /* 0x00000080e6887225 */ /* 0x000fc800078e007e */
[----:B------:R-:W-:Y:S01]  /*76a0*/  IMAD R77, R230, R129, R76 ;  /* 0x00000081e64d7224 */ /* 0x000fe200078e024c */
[----:B------:R-:W-:-:S03]  /*76b0*/  SEL R76, R123, R150, !P6 ;  /* 0x000000967b4c7207 */ /* 0x000fc60007000000 */
[----:B------:R-:W-:Y:S01]  /*76c0*/  IMAD.IADD R158, R77, 0x1, R137 ;  /* 0x000000014d9e7824 */ /* 0x000fe200078e0289 */
[----:B------:R-:W-:-:S04]  /*76d0*/  SHF.R.S32.HI R77, RZ, 0x1f, R76 ;  /* 0x0000001fff4d7819 */ /* 0x000fc8000001144c */
[----:B------:R-:W-:-:S04]  /*76e0*/  LEA.HI R77, R77, R76, RZ, 0x5 ;  /* 0x0000004c4d4d7211 */ /* 0x000fc800078f28ff */
[----:B------:R-:W-:-:S05]  /*76f0*/  LEA.HI.SX32 R77, R77, R30, 0x1b ;  /* 0x0000001e4d4d7211 */ /* 0x000fca00078fdaff */
[----:B------:R-:W-:-:S05]  /*7700*/  IMAD.SHL.U32 R159, R77, 0x10, RZ ;  /* 0x000000104d9f7824 */ /* 0x000fca00078e00ff */
[----:B------:R-:W-:-:S04]  /*7710*/  LOP3.LUT R76, R6, 0x70, R159, 0xf8, !PT ;  /* 0x00000070064c7812 */ /* 0x000fc800078ef89f */
[----:B------:R-:W-:Y:S01]  /*7720*/  LOP3.LUT R76, R76, R21, RZ, 0x3c, !PT ;  /* 0x000000154c4c7212 */ /* 0x000fe200078e3cff */
[----:B------:R-:W-:-:S04]  /*7730*/  IMAD R77, R19, 0x7000, R121 ;  /* 0x00007000134d7824 */ /* 0x000fc800078e0279 */
[----:B------:R-:W-:Y:S01]  /*7740*/  IMAD.IADD R77, R18, 0x1, R77 ;  /* 0x00000001124d7824 */ /* 0x000fe200078e024d */
[----:B------:R-:W-:Y:S01]  /*7750*/  IADD3 R157, P3, P4, R38, R136, R31 ;  /* 0x00000088269d7210 */ /* 0x000fe20007c7e01f */
[----:B------:R-:W-:Y:S03]  /*7760*/  BSSY B2, `(.L_x_1220) ;  /* 0x00000d4000027945 */ /* 0x000fe60003800000 */
[----:B------:R-:W-:Y:S01]  /*7770*/  IADD3.X R164, R33, R158, R32, P3, P4 ;  /* 0x0000009e21a47210 */ /* 0x000fe20001fe8420 */
[----:B--2---:R-:W-:-:S04]  /*7780*/  IMAD.IADD R76, R78, 0x1, R76 ;  /* 0x000000014e4c7824 */ /* 0x004fc800078e024c */
[----:B------:R-:W-:-:S04]  /*7790*/  IMAD R79, R19, 0x7000, R76 ;  /* 0x00007000134f7824 */ /* 0x000fc800078e024c */
[----:B------:R-:W-:Y:S02]  /*77a0*/  IMAD.IADD R80, R18, 0x1, R79 ;  /* 0x0000000112507824 */ /* 0x000fe400078e024f */
[----:B------:R-:W1:Y:S04]  /*77b0*/  LDS.128 R76, [R77+0x20400] ;  /* 0x020400004d4c7984 */ /* 0x000e680000000c00 */
[----:B------:R-:W2:Y:S01]  /*77c0*/  LDS.128 R80, [R80+0x20400] ;  /* 0x0204000050507984 */ /* 0x000ea20000000c00 */
[----:B------:R-:W-:Y:S05]  /*77d0*/  @P2 BRA `(.L_x_1221) ;  /* 0x0000000c00302947 */ /* 0x000fea0003800000 */
[--C-:B------:R-:W-:Y:S02]  /*77e0*/  SHF.R.U32.HI R171, RZ, 0x8, R45.reuse ;  /* 0x00000008ffab7819 */ /* 0x100fe4000001162d */
[----:B------:R-:W-:Y:S02]  /*77f0*/  LOP3.LUT R44, R45, 0xff0000ff, RZ, 0xc0, !PT ;  /* 0xff0000ff2d2c7812 */ /* 0x000fe400078ec0ff */
[----:B------:R-:W-:Y:S01]  /*7800*/  SHF.R.U32.HI R169, RZ, 0x10, R45 ;  /* 0x00000010ffa97819 */ /* 0x000fe2000001162d */
[----:B------:R-:W-:Y:S01]  /*7810*/  IMAD.SHL.U32 R45, R171, 0x100, RZ ;  /* 0x00000100ab2d7824 */ /* 0x000fe200078e00ff */
[----:B------:R-:W-:Y:S02]  /*7820*/  SHF.R.U32.HI R167, RZ, 0x8, R47 ;  /* 0x00000008ffa77819 */ /* 0x000fe4000001162f */
[----:B------:R-:W-:Y:S02]  /*7830*/  SHF.R.U32.HI R165, RZ, 0x8, R51 ;  /* 0x00000008ffa57819 */ /* 0x000fe40000011633 */
[----:B------:R-:W-:-:S02]  /*7840*/  LOP3.LUT R46, R47, 0xff0000ff, RZ, 0xc0, !PT ;  /* 0xff0000ff2f2e7812 */ /* 0x000fc400078ec0ff */
[----:B------:R-:W-:Y:S01]  /*7850*/  SHF.R.U32.HI R168, RZ, 0x10, R47 ;  /* 0x00000010ffa87819 */ /* 0x000fe2000001162f */
[----:B------:R-:W-:Y:S01]  /*7860*/  IMAD.SHL.U32 R47, R167, 0x100, RZ ;  /* 0x00000100a72f7824 */ /* 0x000fe200078e00ff */
[----:B------:R-:W-:Y:S01]  /*7870*/  LOP3.LUT R44, R44, 0xff00, R45, 0xf8, !PT ;  /* 0x0000ff002c2c7812 */ /* 0x000fe200078ef82d */
[----:B------:R-:W-:Y:S01]  /*7880*/  IMAD.U32 R45, R169, 0x10000, RZ ;  /* 0x00010000a92d7824 */ /* 0x000fe200078e00ff */
[----:B------:R-:W-:Y:S02]  /*7890*/  LOP3.LUT R50, R51, 0xff0000ff, RZ, 0xc0, !PT ;  /* 0xff0000ff33327812 */ /* 0x000fe400078ec0ff */
[----:B------:R-:W-:Y:S01]  /*78a0*/  SHF.R.U32.HI R172, RZ, 0x10, R51 ;  /* 0x00000010ffac7819 */ /* 0x000fe20000011633 */
[----:B------:R-:W-:Y:S01]  /*78b0*/  IMAD.SHL.U32 R51, R165, 0x100, RZ ;  /* 0x00000100a5337824 */ /* 0x000fe200078e00ff */
[----:B------:R-:W-:Y:S02]  /*78c0*/  SHF.R.U32.HI R166, RZ, 0x8, R49 ;  /* 0x00000008ffa67819 */ /* 0x000fe40000011631 */
[----:B------:R-:W-:Y:S01]  /*78d0*/  LOP3.LUT R47, R46, 0xff00, R47, 0xf8, !PT ;  /* 0x0000ff002e2f7812 */ /* 0x000fe200078ef82f */
[----:B------:R-:W-:Y:S01]  /*78e0*/  IMAD.U32 R172, R172, 0x10000, RZ ;  /* 0x00010000acac7824 */ /* 0x000fe200078e00ff */
[----:B------:R-:W-:-:S02]  /*78f0*/  LOP3.LUT R48, R49, 0xff0000ff, RZ, 0xc0, !PT ;  /* 0xff0000ff31307812 */ /* 0x000fc400078ec0ff */
[----:B------:R-:W-:Y:S01]  /*7900*/  SHF.R.U32.HI R170, RZ, 0x10, R49 ;  /* 0x00000010ffaa7819 */ /* 0x000fe20000011631 */
[----:B------:R-:W-:Y:S01]  /*7910*/  IMAD.SHL.U32 R49, R166, 0x100, RZ ;  /* 0x00000100a6317824 */ /* 0x000fe200078e00ff */
[----:B------:R-:W-:Y:S01]  /*7920*/  LOP3.LUT R46, R44, 0xff0000, R45, 0xf8, !PT ;  /* 0x00ff00002c2e7812 */ /* 0x000fe200078ef82d */
[----:B------:R-:W-:Y:S01]  /*7930*/  IMAD.U32 R44, R168, 0x10000, RZ ;  /* 0x00010000a82c7824 */ /* 0x000fe200078e00ff */
[----:B------:R-:W-:Y:S01]  /*7940*/  LOP3.LUT R169, R50, 0xff00, R51, 0xf8, !PT ;  /* 0x0000ff0032a97812 */ /* 0x000fe200078ef833 */
[----:B------:R-:W-:Y:S01]  /*7950*/  IMAD.U32 R170, R170, 0x10000, RZ ;  /* 0x00010000aaaa7824 */ /* 0x000fe200078e00ff */
[----:B------:R-:W-:Y:S02]  /*7960*/  F2FP.F16.E4M3.UNPACK_B R168, R163.H1 ;  /* 0x000000a3ffa8723e */ /* 0x000fe400030006ff */
[----:B--2---:R-:W-:Y:S02]  /*7970*/  F2FP.F16.E4M3.UNPACK_B R51, R80.H1 ;  /* 0x00000050ff33723e */ /* 0x004fe400030006ff */
[----:B-1----:R-:W-:-:S02]  /*7980*/  F2FP.F16.E4M3.UNPACK_B R50, R76.H1 ;  /* 0x0000004cff32723e */ /* 0x002fc400030006ff */
[----:B------:R-:W-:Y:S01]  /*7990*/  LOP3.LUT R167, R48, 0xff00, R49, 0xf8, !PT ;  /* 0x0000ff0030a77812 */ /* 0x000fe200078ef831 */
[----:B------:R-:W-:Y:S01]  /*79a0*/  HADD2.F32 R49, -RZ, R51.H0_H0 ;  /* 0x20000033ff317230 */ /* 0x000fe20000004100 */
[----:B------:R-:W-:Y:S01]  /*79b0*/  LOP3.LUT R45, R47, 0xff0000, R44, 0xf8, !PT ;  /* 0x00ff00002f2d7812 */ /* 0x000fe200078ef82c */
[----:B------:R-:W-:Y:S01]  /*79c0*/  HADD2.F32 R44, -RZ, R168.H0_H0 ;  /* 0x200000a8ff2c7230 */ /* 0x000fe20000004100 */
[----:B------:R-:W-:Y:S01]  /*79d0*/  F2FP.F16.E4M3.UNPACK_B R165, R162.H1 ;  /* 0x000000a2ffa5723e */ /* 0x000fe200030006ff */
[----:B------:R-:W-:Y:S01]  /*79e0*/  HADD2.F32 R48, -RZ, R50.H0_H0 ;  /* 0x20000032ff307230 */ /* 0x000fe20000004100 */
[----:B------:R-:W-:Y:S01]  /*79f0*/  LOP3.LUT R47, R167, 0xff0000, R170, 0xf8, !PT ;  /* 0x00ff0000a72f7812 */ /* 0x000fe200078ef8aa */
[----:B------:R-:W-:Y:S02]  /*7a00*/  HADD2.F32 R170, -RZ, R168.H1_H1 ;  /* 0x300000a8ffaa7230 */ /* 0x000fe40000004100 */
[----:B------:R-:W-:Y:S01]  /*7a10*/  FMUL.FTZ R171, R49, R44 ;  /* 0x0000002c31ab7220 */ /* 0x000fe20000410000 */
[----:B------:R-:W-:-:S02]  /*7a20*/  HADD2.F32 R166, -RZ, R165.H0_H0 ;  /* 0x200000a5ffa67230 */ /* 0x000fc40000004100 */
        /* <DEDUP_REMOVED lines=9> */
[----:B------:R-:W-:-:S02]  /*7ac0*/  F2FP.F16.E4M3.UNPACK_B R162, R76 ;  /* 0x0000004cffa2723e */ /* 0x000fc400020006ff */
[----:B------:R-:W-:Y:S01]  /*7ad0*/  F2FP.F16.E4M3.UNPACK_B R80, R80 ;  /* 0x00000050ff50723e */ /* 0x000fe200020006ff */
[C---:B------:R-:W-:Y:S01]  /*7ae0*/  FMUL.FTZ R170, R50.reuse, R170 ;  /* 0x000000aa32aa7220 */ /* 0x040fe20000410000 */
[----:B------:R-:W-:Y:S01]  /*7af0*/  LOP3.LUT R44, R169, 0xff0000, R172, 0xf8, !PT ;  /* 0x00ff0000a92c7812 */ /* 0x000fe200078ef8ac */
[----:B------:R-:W-:Y:S02]  /*7b00*/  HADD2.F32 R169, -RZ, R168.H0_H0 ;  /* 0x200000a8ffa97230 */ /* 0x000fe40000004100 */
[-C--:B------:R-:W-:Y:S01]  /*7b10*/  FFMA.FTZ R51, R50, R167.reuse, -R51 ;  /* 0x000000a732337223 */ /* 0x080fe20000010833 */
[----:B------:R-:W-:Y:S02]  /*7b20*/  HADD2.F32 R76, -RZ, R162.H0_H0 ;  /* 0x200000a2ff4c7230 */ /* 0x000fe40000004100 */
[----:B------:R-:W-:Y:S01]  /*7b30*/  FFMA.FTZ R50, R165, R167, R170 ;  /* 0x000000a7a5327223 */ /* 0x000fe200000100aa */
[----:B------:R-:W-:Y:S02]  /*7b40*/  HADD2.F32 R163, -RZ, R80.H0_H0 ;  /* 0x20000050ffa37230 */ /* 0x000fe40000004100 */
        /* <DEDUP_REMOVED lines=22> */
[----:B------:R-:W-:Y:S01]  /*7cb0*/  FMUL.FTZ R175, R168, R173 ;  /* 0x000000ada8af7220 */ /* 0x000fe20000410000 */
[----:B------:R-:W-:Y:S01]  /*7cc0*/  HADD2.F32 R170, -RZ, R170.H1_H1 ;  /* 0x300000aaffaa7230 */ /* 0x000fe20000004100 */
[----:B------:R-:W-:Y:S01]  /*7cd0*/  F2FP.SATFINITE.E4M3.F32.PACK_AB_MERGE_C R49, R50, R49, RZ ;  /* 0x000000313231723e */ /* 0x000fe200048070ff */
[----:B------:R-:W-:Y:S02]  /*7ce0*/  HADD2.F32 R167, -RZ, R167.H1_H1 ;  /* 0x300000a7ffa77230 */ /* 0x000fe40000004100 */
[C---:B------:R-:W-:Y:S01]  /*7cf0*/  FMUL.FTZ R173, R166.reuse, R173 ;  /* 0x000000ada6ad7220 */ /* 0x040fe20000410000 */
[----:B------:R-:W-:Y:S02]  /*7d00*/  HADD2.F32 R162, -RZ, R162.H1_H1 ;  /* 0x300000a2ffa27230 */ /* 0x000fe40000004100 */
[----:B------:R-:W-:Y:S01]  /*7d10*/  FFMA.FTZ R175, R166, R171, -R175 ;  /* 0x000000aba6af7223 */ /* 0x000fe200000108af */
[----:B------:R-:W-:Y:S02]  /*7d20*/  HADD2.F32 R169, -RZ, R169.H1_H1 ;  /* 0x300000a9ffa97230 */ /* 0x000fe40000004100 */
[CC--:B------:R-:W-:Y:S01]  /*7d30*/  FMUL.FTZ R177, R167.reuse, R170.reuse ;  /* 0x000000aaa7b17220 */ /* 0x0c0fe20000410000 */
[----:B------:R-:W-:Y:S01]  /*7d40*/  F2FP.F16.E4M3.UNPACK_B R166, R161 ;  /* 0x000000a1ffa6723e */ /* 0x000fe200020006ff */
[C---:B------:R-:W-:Y:S01]  /*7d50*/  FMUL.FTZ R172, R162.reuse, R170 ;  /* 0x000000aaa2ac7220 */ /* 0x040fe20000410000 */
[----:B------:R-:W-:Y:S01]  /*7d60*/  F2FP.F16.E4M3.UNPACK_B R161, R82 ;  /* 0x00000052ffa1723e */ /* 0x000fe200020006ff */
[-C--:B------:R-:W-:Y:S01]  /*7d70*/  FFMA.FTZ R170, R162, R169.reuse, -R177 ;  /* 0x000000a9a2aa7223 */ /* 0x080fe200000108b1 */
[----:B------:R-:W-:Y:S01]  /*7d80*/  F2FP.F16.E4M3.UNPACK_B R162, R160 ;  /* 0x000000a0ffa2723e */ /* 0x000fe200020006ff */
[----:B------:R-:W-:Y:S01]  /*7d90*/  FFMA.FTZ R177, R167, R169, R172 ;  /* 0x000000a9a7b17223 */ /* 0x000fe200000100ac */
[----:B------:R-:W-:-:S02]  /*7da0*/  HADD2.F32 R169, -RZ, R166.H0_H0 ;  /* 0x200000a6ffa97230 */ /* 0x000fc40000004100 */
[----:B------:R-:W-:Y:S01]  /*7db0*/  FFMA.FTZ R168, R168, R171, R173 ;  /* 0x000000aba8a87223 */ /* 0x000fe200000100ad */
[--C-:B------:R-:W-:Y:S01]  /*7dc0*/  HADD2.F32 R160, -RZ, R161.reuse.H0_H0 ;  /* 0x200000a1ffa07230 */ /* 0x100fe20000004100 */
[----:B------:R-:W-:Y:S01]  /*7dd0*/  F2FP.SATFINITE.E4M3.F32.PACK_AB_MERGE_C R48, R51, R48, RZ ;  /* 0x000000303330723e */ /* 0x000fe200048070ff */
[----:B------:R-:W-:Y:S01]  /*7de0*/  HADD2.F32 R166, -RZ, R166.H1_H1 ;  /* 0x300000a6ffa67230 */ /* 0x000fe20000004100 */
[----:B------:R-:W-:Y:S01]  /*7df0*/  F2FP.F16.E4M3.UNPACK_B R50, R81 ;  /* 0x00000051ff32723e */ /* 0x000fe200020006ff */
[--C-:B------:R-:W-:Y:S02]  /*7e00*/  HADD2.F32 R82, -RZ, R78.reuse.H0_H0 ;  /* 0x2000004eff527230 */ /* 0x100fe40000004100 */
[----:B------:R-:W-:Y:S01]  /*7e10*/  FMUL.FTZ R171, R160, R169 ;  /* 0x000000a9a0ab7220 */ /* 0x000fe20000410000 */
[----:B------:R-:W-:Y:S01]  /*7e20*/  HADD2.F32 R161, -RZ, R161.H1_H1 ;  /* 0x300000a1ffa17230 */ /* 0x000fe20000004100 */
[----:B------:R-:W-:Y:S01]  /*7e30*/  F2FP.F16.E4M3.UNPACK_B R51, R47 ;  /* 0x0000002fff33723e */ /* 0x000fe200020006ff */
[----:B------:R-:W-:-:S02]  /*7e40*/  HADD2.F32 R78, -RZ, R78.H1_H1 ;  /* 0x3000004eff4e7230 */ /* 0x000fc40000004100 */
[----:B------:R-:W-:Y:S01]  /*7e50*/  FMUL.FTZ R169, R82, R169 ;  /* 0x000000a952a97220 */ /* 0x000fe20000410000 */
[--C-:B------:R-:W-:Y:S02]  /*7e60*/  HADD2.F32 R167, -RZ, R162.reuse.H0_H0 ;  /* 0x200000a2ffa77230 */ /* 0x100fe40000004100 */
[-C--:B------:R-:W-:Y:S01]  /*7e70*/  FMUL.FTZ R173, R161, R166.reuse ;  /* 0x000000a6a1ad7220 */ /* 0x080fe20000410000 */
[----:B------:R-:W-:Y:S02]  /*7e80*/  HADD2.F32 R162, -RZ, R162.H1_H1 ;  /* 0x300000a2ffa27230 */ /* 0x000fe40000004100 */
[----:B------:R-:W-:Y:S01]  /*7e90*/  FMUL.FTZ R166, R78, R166 ;  /* 0x000000a64ea67220 */ /* 0x000fe20000410000 */
[----:B------:R-:W-:Y:S01]  /*7ea0*/  F2FP.SATFINITE.E4M3.F32.PACK_AB_MERGE_C R80, R165, R80, R49 ;  /* 0x00000050a550723e */ /* 0x000fe20004807031 */
[----:B------:R-:W-:Y:S01]  /*7eb0*/  FFMA.FTZ R171, R82, R167, -R171 ;  /* 0x000000a752ab7223 */ /* 0x000fe200000108ab */
[----:B------:R-:W-:Y:S01]  /*7ec0*/  F2FP.F16.E4M3.UNPACK_B R49, R77 ;  /* 0x0000004dff31723e */ /* 0x000fe200020006ff */
[----:B------:R-:W-:Y:S01]  /*7ed0*/  FFMA.FTZ R82, R160, R167, R169 ;  /* 0x000000a7a0527223 */ /* 0x000fe200000100a9 */
[----:B------:R-:W-:Y:S01]  /*7ee0*/  FFMA.FTZ R167, R161, R162, R166 ;  /* 0x000000a2a1a77223 */ /* 0x000fe200000100a6 */
[----:B------:R-:W-:Y:S01]  /*7ef0*/  F2FP.SATFINITE.E4M3.F32.PACK_AB_MERGE_C R168, R177, R168, RZ ;  /* 0x000000a8b1a8723e */ /* 0x000fe200048070ff */
[----:B------:R-:W-:Y:S01]  /*7f00*/  HADD2.F32 R160, -RZ, R50.H0_H0 ;  /* 0x20000032ffa07230 */ /* 0x000fe20000004100 */
[----:B------:R-:W-:Y:S01]  /*7f10*/  F2FP.SATFINITE.E4M3.F32.PACK_AB_MERGE_C R76, R163, R76, R48 ;  /* 0x0000004ca34c723e */ /* 0x000fe20004807030 */
[----:B------:R-:W-:Y:S01]  /*7f20*/  HADD2.F32 R165, -RZ, R51.H0_H0 ;  /* 0x20000033ffa57230 */ /* 0x000fe20000004100 */
[----:B------:R-:W-:Y:S01]  /*7f30*/  F2FP.F16.E4M3.UNPACK_B R161, R46 ;  /* 0x0000002effa1723e */ /* 0x000fe200020006ff */
[----:B------:R-:W-:-:S02]  /*7f40*/  HADD2.F32 R48, -RZ, R49.H0_H0 ;  /* 0x20000031ff307230 */ /* 0x000fc40000004100 */
[----:B------:R-:W-:Y:S01]  /*7f50*/  FFMA.FTZ R78, R78, R162, -R173 ;  /* 0x000000a24e4e7223 */ /* 0x000fe200000108ad */
[----:B------:R-:W-:Y:S01]  /*7f60*/  F2FP.SATFINITE.E4M3.F32.PACK_AB_MERGE_C R82, R167, R82, R168 ;  /* 0x00000052a752723e */ /* 0x000fe200048070a8 */
[-C--:B------:R-:W-:Y:S01]  /*7f70*/  FMUL.FTZ R167, R160, R165.reuse ;  /* 0x000000a5a0a77220 */ /* 0x080fe20000410000 */
[----:B------:R-:W-:Y:S02]  /*7f80*/  HADD2.F32 R163, -RZ, R161.H0_H0 ;  /* 0x200000a1ffa37230 */ /* 0x000fe40000004100 */
[C---:B------:R-:W-:Y:S01]  /*7f90*/  FMUL.FTZ R165, R48.reuse, R165 ;  /* 0x000000a530a57220 */ /* 0x040fe20000410000 */
[----:B------:R-:W-:Y:S01]  /*7fa0*/  HADD2.F32 R162, -RZ, R51.H1_H1 ;  /* 0x30000033ffa27230 */ /* 0x000fe20000004100 */
[----:B------:R-:W-:Y:S01]  /*7fb0*/  F2FP.F16.E4M3.UNPACK_B R81, R81.H1 ;  /* 0x00000051ff51723e */ /* 0x000fe200030006ff */
[----:B------:R-:W-:Y:S02]  /*7fc0*/  HADD2.F32 R50, -RZ, R50.H1_H1 ;  /* 0x30000032ff327230 */ /* 0x000fe40000004100 */
[----:B------:R-:W-:Y:S01]  /*7fd0*/  FFMA.FTZ R48, R48, R163, -R167 ;  /* 0x000000a330307223 */ /* 0x000fe200000108a7 */
[----:B------:R-:W-:-:S02]  /*7fe0*/  HADD2.F32 R51, -RZ, R49.H1_H1 ;  /* 0x30000031ff337230 */ /* 0x000fc40000004100 */
[----:B------:R-:W-:Y:S01]  /*7ff0*/  FFMA.FTZ R49, R160, R163, R165 ;  /* 0x000000a3a0317223 */ /* 0x000fe200000100a5 */
[----:B------:R-:W-:Y:S02]  /*8000*/  HADD2.F32 R161, -RZ, R161.H1_H1 ;  /* 0x300000a1ffa17230 */ /* 0x000fe40000004100 */
[CC--:B------:R-:W-:Y:S01]  /*8010*/  FMUL.FTZ R160, R50.reuse, R162.reuse ;  /* 0x000000a232a07220 */ /* 0x0c0fe20000410000 */
        /* <DEDUP_REMOVED lines=9> */
[----:B------:R-:W-:Y:S01]  /*80b0*/  F2FP.F16.E4M3.UNPACK_B R169, R44.H1 ;  /* 0x0000002cffa9723e */ /* 0x000fe200030006ff */
[----:B------:R-:W-:Y:S01]  /*80c0*/  HADD2.F32 R47, -RZ, R77.H0_H0 ;  /* 0x2000004dff2f7230 */ /* 0x000fe20000004100 */
[----:B------:R-:W-:Y:S01]  /*80d0*/  F2FP.SATFINITE.E4M3.F32.PACK_AB_MERGE_C R78, R78, R171, R170 ;  /* 0x000000ab4e4e723e */ /* 0x000fe200048070aa */
[----:B------:R-:W-:-:S02]  /*80e0*/  HADD2.F32 R161, -RZ, R81.H1_H1 ;  /* 0x30000051ffa17230 */ /* 0x000fc40000004100 */
[CC--:B------:R-:W-:Y:S01]  /*80f0*/  FMUL.FTZ R168, R160.reuse, R163.reuse ;  /* 0x000000a3a0a87220 */ /* 0x0c0fe20000410000 */
[----:B------:R-:W-:Y:S02]  /*8100*/  HADD2.F32 R81, -RZ, R46.H0_H0 ;  /* 0x2000002eff517230 */ /* 0x000fe40000004100 */
[C---:B------:R-:W-:Y:S01]  /*8110*/  FMUL.FTZ R163, R47.reuse, R163 ;  /* 0x000000a32fa37220 */ /* 0x040fe20000410000 */
[----:B------:R-:W-:Y:S01]  /*8120*/  HADD2.F32 R77, -RZ, R77.H1_H1 ;  /* 0x3000004dff4d7230 */ /* 0x000fe20000004100 */
[-C--:B------:R-:W-:Y:S01]  /*8130*/  F2FP.F16.E4M3.UNPACK_B R165, R45.reuse ;  /* 0x0000002dffa5723e */ /* 0x080fe200020006ff */
[----:B------:R-:W-:Y:S01]  /*8140*/  HADD2.F32 R162, -RZ, R162.H1_H1 ;  /* 0x300000a2ffa27230 */ /* 0x000fe20000004100 */
[----:B------:R-:W-:Y:S01]  /*8150*/  F2FP.F16.E4M3.UNPACK_B R45, R45.H1 ;  /* 0x0000002dff2d723e */ /* 0x000fe200030006ff */
[----:B------:R-:W-:Y:S02]  /*8160*/  HADD2.F32 R166, -RZ, R46.H1_H1 ;  /* 0x3000002effa67230 */ /* 0x000fe40000004100 */
[-C--:B------:R-:W-:Y:S01]  /*8170*/  FFMA.FTZ R46, R47, R81.reuse, -R168 ;  /* 0x000000512f2e7223 */ /* 0x080fe200000108a8 */
[----:B------:R-:W-:Y:S01]  /*8180*/  FFMA.FTZ R47, R160, R81, R163 ;  /* 0x00000051a02f7223 */ /* 0x000fe200000100a3 */
[-C--:B------:R-:W-:Y:S01]  /*8190*/  FMUL.FTZ R160, R77, R162.reuse ;  /* 0x000000a24da07220 */ /* 0x080fe20000410000 */
[----:B------:R-:W-:Y:S01]  /*81a0*/  FMUL.FTZ R170, R161, R162 ;  /* 0x000000a2a1aa7220 */ /* 0x000fe20000410000 */
[----:B------:R-:W-:Y:S01]  /*81b0*/  F2FP.F16.E4M3.UNPACK_B R81, R79 ;  /* 0x0000004fff51723e */ /* 0x000fe200020006ff */
[----:B------:R-:W-:-:S02]  /*81c0*/  HADD2.F32 R171, -RZ, R169.H0_H0 ;  /* 0x200000a9ffab7230 */ /* 0x000fc40000004100 */
[-C--:B------:R-:W-:Y:S01]  /*81d0*/  FFMA.FTZ R172, R161, R166.reuse, R160 ;  /* 0x000000a6a1ac7223 */ /* 0x080fe200000100a0 */
[-C--:B------:R-:W-:Y:S01]  /*81e0*/  F2FP.F16.E4M3.UNPACK_B R161, R83.reuse.H1 ;  /* 0x00000053ffa1723e */ /* 0x080fe200030006ff */
[----:B------:R-:W-:Y:S01]  /*81f0*/  FFMA.FTZ R77, R77, R166, -R170 ;  /* 0x000000a64d4d7223 */ /* 0x000fe200000108aa */
[----:B------:R-:W-:Y:S01]  /*8200*/  F2FP.F16.E4M3.UNPACK_B R162, R83 ;  /* 0x00000053ffa2723e */ /* 0x000fe200020006ff */
[----:B------:R-:W-:Y:S01]  /*8210*/  HADD2.F32 R167, -RZ, R45.H0_H0 ;  /* 0x2000002dffa77230 */ /* 0x000fe20000004100 */
[----:B------:R-:W-:Y:S01]  /*8220*/  F2FP.F16.E4M3.UNPACK_B R79, R79.H1 ;  /* 0x0000004fff4f723e */ /* 0x000fe200030006ff */
[----:B------:R-:W-:Y:S01]  /*8230*/  HADD2.F32 R83, -RZ, R81.H0_H0 ;  /* 0x20000051ff537230 */ /* 0x000fe20000004100 */
[----:B------:R-:W-:Y:S01]  /*8240*/  F2FP.F16.E4M3.UNPACK_B R168, R44 ;  /* 0x0000002cffa8723e */ /* 0x000fe200020006ff */
[----:B------:R-:W-:Y:S01]  /*8250*/  HADD2.F32 R44, -RZ, R161.H0_H0 ;  /* 0x200000a1ff2c7230 */ /* 0x000fe20000004100 */
[----:B------:R-:W-:Y:S01]  /*8260*/  F2FP.SATFINITE.E4M3.F32.PACK_AB_MERGE_C R46, R77, R46, RZ ;  /* 0x0000002e4d2e723e */ /* 0x000fe200048070ff */
[----:B------:R-:W-:Y:S01]  /*8270*/  HADD2.F32 R163, -RZ, R162.H0_H0 ;  /* 0x200000a2ffa37230 */ /* 0x000fe20000004100 */
[----:B------:R-:W-:Y:S01]  /*8280*/  F2FP.SATFINITE.E4M3.F32.PACK_AB_MERGE_C R47, R172, R47, RZ ;  /* 0x0000002fac2f723e */ /* 0x000fe200048070ff */
[----:B------:R-:W-:-:S02]  /*8290*/  HADD2.F32 R160, -RZ, R79.H0_H0 ;  /* 0x2000004fffa07230 */ /* 0x000fc40000004100 */
[-C--:B------:R-:W-:Y:S01]  /*82a0*/  FMUL.FTZ R173, R44, R171.reuse ;  /* 0x000000ab2cad7220 */ /* 0x080fe20000410000 */
[----:B------:R-:W-:Y:S01]  /*82b0*/  HADD2.F32 R170, -RZ, R168.H0_H0 ;  /* 0x200000a8ffaa7230 */ /* 0x000fe20000004100 */
[----:B------:R-:W-:Y:S01]  /*82c0*/  F2FP.SATFINITE.E4M3.F32.PACK_AB_MERGE_C R77, R51, R48, R46 ;  /* 0x00000030334d723e */ /* 0x000fe2000480702e */
[----:B------:R-:W-:Y:S02]  /*82d0*/  HADD2.F32 R166, -RZ, R165.H0_H0 ;  /* 0x200000a5ffa67230 */ /* 0x000fe40000004100 */
[C---:B------:R-:W-:Y:S01]  /*82e0*/  FMUL.FTZ R171, R160.reuse, R171 ;  /* 0x000000aba0ab7220 */ /* 0x040fe20000410000 */
[-C--:B------:R-:W-:Y:S01]  /*82f0*/  FFMA.FTZ R173, R160, R167.reuse, -R173 ;  /* 0x000000a7a0ad7223 */ /* 0x080fe200000108ad */
[-C--:B------:R-:W-:Y:S01]  /*8300*/  FMUL.FTZ R174, R163, R170.reuse ;  /* 0x000000aaa3ae7220 */ /* 0x080fe20000410000 */
[----:B------:R-:W-:Y:S01]  /*8310*/  FMUL.FTZ R170, R83, R170 ;  /* 0x000000aa53aa7220 */ /* 0x000fe20000410000 */
[----:B------:R-:W-:Y:S02]  /*8320*/  HADD2.F32 R161, -RZ, R161.H1_H1 ;  /* 0x300000a1ffa17230 */ /* 0x000fe40000004100 */
[----:B------:R-:W-:Y:S01]  /*8330*/  FFMA.FTZ R171, R44, R167, R171 ;  /* 0x000000a72cab7223 */ /* 0x000fe200000100ab */
[----:B------:R-:W-:-:S02]  /*8340*/  HADD2.F32 R160, -RZ, R169.H1_H1 ;  /* 0x300000a9ffa07230 */ /* 0x000fc40000004100 */
[-C--:B------:R-:W-:Y:S01]  /*8350*/  FFMA.FTZ R174, R83, R166.reuse, -R174 ;  /* 0x000000a653ae7223 */ /* 0x080fe200000108ae */
[----:B------:R-:W-:Y:S02]  /*8360*/  HADD2.F32 R79, -RZ, R79.H1_H1 ;  /* 0x3000004fff4f7230 */ /* 0x000fe40000004100 */
[----:B------:R-:W-:Y:S01]  /*8370*/  FFMA.FTZ R170, R163, R166, R170 ;  /* 0x000000a6a3aa7223 */ /* 0x000fe200000100aa */
[----:B------:R-:W-:Y:S02]  /*8380*/  HADD2.F32 R162, -RZ, R162.H1_H1 ;  /* 0x300000a2ffa27230 */ /* 0x000fe40000004100 */
[-C--:B------:R-:W-:Y:S01]  /*8390*/  FMUL.FTZ R166, R161, R160.reuse ;  /* 0x000000a0a1a67220 */ /* 0x080fe20000410000 */
[----:B------:R-:W-:Y:S02]  /*83a0*/  HADD2.F32 R168, -RZ, R168.H1_H1 ;  /* 0x300000a8ffa87230 */ /* 0x000fe40000004100 */
[----:B------:R-:W-:Y:S01]  /*83b0*/  FMUL.FTZ R176, R79, R160 ;  /* 0x000000a04fb07220 */ /* 0x000fe20000410000 */
[----:B------:R-:W-:-:S02]  /*83c0*/  HADD2.F32 R44, -RZ, R45.H1_H1 ;  /* 0x3000002dff2c7230 */ /* 0x000fc40000004100 */
[----:B------:R-:W-:Y:S02]  /*83d0*/  HADD2.F32 R81, -RZ, R81.H1_H1 ;  /* 0x30000051ff517230 */ /* 0x000fe40000004100 */
[----:B------:R-:W-:Y:S01]  /*83e0*/  FMUL.FTZ R160, R162, R168 ;  /* 0x000000a8a2a07220 */ /* 0x000fe20000410000 */
[----:B------:R-:W-:Y:S02]  /*83f0*/  HADD2.F32 R165, -RZ, R165.H1_H1 ;  /* 0x300000a5ffa57230 */ /* 0x000fe40000004100 */
[-C--:B------:R-:W-:Y:S01]  /*8400*/  FFMA.FTZ R166, R79, R44.reuse, -R166 ;  /* 0x0000002c4fa67223 */ /* 0x080fe200000108a6 */
[----:B------:R-:W-:Y:S01]  /*8410*/  FFMA.FTZ R176, R161, R44, R176 ;  /* 0x0000002ca1b07223 */ /* 0x000fe200000100b0 */
[C---:B------:R-:W-:Y:S01]  /*8420*/  FMUL.FTZ R45, R81.reuse, R168 ;  /* 0x000000a8512d7220 */ /* 0x040fe20000410000 */
[----:B------:R-:W-:Y:S02]  /*8430*/  FFMA.FTZ R81, R81, R165, -R160 ;  /* 0x000000a551517223 */ /* 0x000fe400000108a0 */
[----:B------:R-:W-:Y:S01]  /*8440*/  F2FP.SATFINITE.E4M3.F32.PACK_AB_MERGE_C R166, R166, R173, RZ ;  /* 0x000000ada6a6723e */ /* 0x000fe200048070ff */
[----:B------:R-:W-:Y:S01]  /*8450*/  FFMA.FTZ R45, R162, R165, R45 ;  /* 0x000000a5a22d7223 */ /* 0x000fe2000001002d */
[----:B------:R-:W-:-:S02]  /*8460*/  F2FP.SATFINITE.E4M3.F32.PACK_AB_MERGE_C R171, R176, R171, RZ ;  /* 0x000000abb0ab723e */ /* 0x000fc400048070ff */
[----:B------:R-:W-:Y:S02]  /*8470*/  F2FP.SATFINITE.E4M3.F32.PACK_AB_MERGE_C R79, R81, R174, R166 ;  /* 0x000000ae514f723e */ /* 0x000fe400048070a6 */
[----:B------:R-:W-:Y:S02]  /*8480*/  F2FP.SATFINITE.E4M3.F32.PACK_AB_MERGE_C R81, R50, R49, R47 ;  /* 0x000000313251723e */ /* 0x000fe4000480702f */
[----:B------:R-:W-:-:S07]  /*8490*/  F2FP.SATFINITE.E4M3.F32.PACK_AB_MERGE_C R83, R45, R170, R171 ;  /* 0x000000aa2d53723e */ /* 0x000fce00048070ab */
.L_x_1221:
[----:B------:R-:W-:Y:S05]  /*84a0*/  BSYNC B2 ;  /* 0x0000000000027941 */ /* 0x000fea0003800000 */
.L_x_1220:
[----:B------:R-:W-:Y:S01]  /*84b0*/  ISETP.GE.AND P3, PT, R159, R148, PT ;  /* 0x000000949f00720c */ /* 0x000fe20003f66270 */
[----:B------:R-:W-:Y:S01]  /*84c0*/  ULDC.64 UR4, c[0x0][0x2d8] ;  /* 0x0000b60000047ab9 */ /* 0x000fe20000000a00 */
[----:B------:R-:W-:-:S11]  /*84d0*/  ULDC.64 UR6, c[0x0][0x208] ;  /* 0x0000820000067ab9 */ /* 0x000fd60000000a00 */
        /* <DEDUP_REMOVED lines=9> */
.L_x_1219:
[----:B------:R-:W-:Y:S05]  /*8570*/  BSYNC B1 ;  /* 0x0000000000017941 */ /* 0x000fea0003800000 */
.L_x_1218:
[----:B-1----:R-:W-:Y:S01]  /*8580*/  VIADD R47, R230, 0x40 ;  /* 0x00000040e62f7836 */ /* 0x002fe20000000000 */
[----:B------:R-:W-:Y:S04]  /*8590*/  BSSY B1, `(.L_x_1222) ;  /* 0x00000fc000017945 */ /* 0x000fe80003800000 */
[----:B------:R-:W-:-:S13]  /*85a0*/  ISETP.GE.OR P3, PT, R47, R113, P0 ;  /* 0x000000712f00720c */ /* 0x000fda0000766670 */
[----:B------:R-:W-:Y:S05]  /*85b0*/  @P3 BRA `(.L_x_1223) ;  /* 0x0000000c00e43947 */ /* 0x000fea0003800000 */
[----:B------:R-:W2:Y:S01]  /*85c0*/  LDL R46, [R1+0x74] ;  /* 0x00007400012e7983 */ /* 0x000ea20000100800 */
[----:B------:R-:W-:Y:S01]  /*85d0*/  SHF.R.S32.HI R45, RZ, 0x1f, R47 ;  /* 0x0000001fff2d7819 */ /* 0x000fe2000001142f */
[-C--:B------:R-:W-:Y:S01]  /*85e0*/  IMAD.WIDE.U32 R76, R47, R128.reuse, R126 ;  /* 0x000000802f4c7225 */ /* 0x080fe200078e007e */
        /* <DEDUP_REMOVED lines=10> */
[----:B------:R-:W-:-:S05]  /*8690*/  LEA.HI.SX32 R45, R45, R30, 0x1b ;  /* 0x0000001e2d2d7211 */ /* 0x000fca00078fdaff */
[----:B------:R-:W-:-:S05]  /*86a0*/  IMAD.SHL.U32 R81, R45, 0x10, RZ ;  /* 0x000000102d517824 */ /* 0x000fca00078e00ff */
[----:B------:R-:W-:-:S04]  /*86b0*/  LOP3.LUT R45, R5, 0x70, R81, 0xf8, !PT ;  /* 0x00000070052d7812 */ /* 0x000fc800078ef851 */
[----:B------:R-:W-:-:S05]  /*86c0*/  LOP3.LUT R45, R45, R140, RZ, 0x3c, !PT ;  /* 0x0000008c2d2d7212 */ /* 0x000fca00078e3cff */
[----:B--2---:R-:W-:Y:S02]  /*86d0*/  IMAD.IADD R44, R46, 0x1, R45 ;  /* 0x000000012e2c7824 */ /* 0x004fe400078e022d */
[C---:B------:R-:W-:Y:S02]  /*86e0*/  IMAD R45, R19.reuse, 0x7000, R120 ;  /* 0x00007000132d7824 */ /* 0x040fe400078e0278 */
        /* <DEDUP_REMOVED lines=22> */
[----:B------:R-:W-:Y:S01]  /*8850*/  LOP3.LUT R57, R59, 0xff0000ff, RZ, 0xc0, !PT ;  /* 0xff0000ff3b397812 */ /* 0x000fe200078ec0ff */
[----:B------:R-:W-:Y:S01]  /*8860*/  IMAD.SHL.U32 R45, R136, 0x100, RZ ;  /* 0x00000100882d7824 */ /* 0x000fe200078e00ff */
[----:B------:R-:W-:Y:S01]  /*8870*/  SHF.R.U32.HI R161, RZ, 0x10, R53 ;  /* 0x00000010ffa17819 */ /* 0x000fe20000011635 */
[----:B------:R-:W-:Y:S01]  /*8880*/  IMAD.MOV.U32 R53, RZ, RZ, R46 ;  /* 0x000000ffff357224 */ /* 0x000fe200078e002e */
[----:B------:R-:W-:Y:S01]  /*8890*/  LOP3.LUT R55, R55, 0xff00, R44, 0xf8, !PT ;  /* 0x0000ff0037377812 */ /* 0x000fe200078ef82c */
[----:B------:R-:W-:Y:S01]  /*88a0*/  IMAD.U32 R44, R160, 0x10000, RZ ;  /* 0x00010000a02c7824 */ /* 0x000fe200078e00ff */
[----:B------:R-:W-:Y:S01]  /*88b0*/  SHF.R.U32.HI R82, RZ, 0x10, R59 ;  /* 0x00000010ff527819 */ /* 0x000fe2000001163b */
[----:B------:R-:W-:Y:S01]  /*88c0*/  IMAD.U32 R46, R161, 0x10000, RZ ;  /* 0x00010000a12e7824 */ /* 0x000fe200078e00ff */
[----:B------:R-:W-:Y:S01]  /*88d0*/  LOP3.LUT R158, R57, 0xff00, R48, 0xf8, !PT ;  /* 0x0000ff00399e7812 */ /* 0x000fe200078ef830 */
[----:B------:R-:W-:Y:S01]  /*88e0*/  IMAD.U32 R48, R159, 0x10000, RZ ;  /* 0x000100009f307824 */ /* 0x000fe200078e00ff */
[----:B------:R-:W-:-:S02]  /*88f0*/  F2FP.F16.E4M3.UNPACK_B R136, R155.H1 ;  /* 0x0000009bff88723e */ /* 0x000fc400030006ff */
[----:B------:R-:W-:Y:S02]  /*8900*/  F2FP.F16.E4M3.UNPACK_B R59, R58.H1 ;  /* 0x0000003aff3b723e */ /* 0x000fe400030006ff */
[----:B------:R-:W-:Y:S02]  /*8910*/  F2FP.F16.E4M3.UNPACK_B R57, R56.H1 ;  /* 0x00000038ff39723e */ /* 0x000fe400030006ff */
[----:B------:R-:W-:Y:S01]  /*8920*/  LOP3.LUT R157, R54, 0xff00, R45, 0xf8, !PT ;  /* 0x0000ff00369d7812 */ /* 0x000fe200078ef82d */
[----:B------:R-:W-:Y:S01]  /*8930*/  HADD2.F32 R45, -RZ, R136.H0_H0 ;  /* 0x20000088ff2d7230 */ /* 0x000fe20000004100 */
[----:B------:R-:W-:Y:S01]  /*8940*/  LOP3.LUT R44, R55, 0xff0000, R44, 0xf8, !PT ;  /* 0x00ff0000372c7812 */ /* 0x000fe200078ef82c */
[----:B------:R-:W-:Y:S01]  /*8950*/  HADD2.F32 R55, -RZ, R59.H0_H0 ;  /* 0x2000003bff377230 */ /* 0x000fe20000004100 */
[----:B------:R-:W-:Y:S01]  /*8960*/  F2FP.F16.E4M3.UNPACK_B R80, R153.H1 ;  /* 0x00000099ff50723e */ /* 0x000fe200030006ff */
[----:B------:R-:W-:Y:S01]  /*8970*/  HADD2.F32 R54, -RZ, R57.H0_H0 ;  /* 0x20000039ff367230 */ /* 0x000fe20000004100 */
[----:B------:R-:W-:Y:S01]  /*8980*/  LOP3.LUT R46, R137, 0xff0000, R46, 0xf8, !PT ;  /* 0x00ff0000892e7812 */ /* 0x000fe200078ef82e */
[----:B------:R-:W-:-:S02]  /*8990*/  IMAD.U32 R137, R82, 0x10000, RZ ;  /* 0x0001000052897824 */ /* 0x000fc400078e00ff */
[CC--:B------:R-:W-:Y:S01]  /*89a0*/  FMUL.FTZ R159, R55.reuse, R45.reuse ;  /* 0x0000002d379f7220 */ /* 0x0c0fe20000410000 */
[--C-:B------:R-:W-:Y:S02]  /*89b0*/  HADD2.F32 R82, -RZ, R80.reuse.H0_H0 ;  /* 0x20000050ff527230 */ /* 0x100fe40000004100 */
[----:B------:R-:W-:Y:S01]  /*89c0*/  FMUL.FTZ R160, R54, R45 ;  /* 0x0000002d36a07220 */ /* 0x000fe20000410000 */
[----:B------:R-:W-:Y:S01]  /*89d0*/  HADD2.F32 R57, -RZ, R57.H1_H1 ;  /* 0x30000039ff397230 */ /* 0x000fe20000004100 */
[----:B------:R-:W-:Y:S01]  /*89e0*/  LOP3.LUT R45, R158, 0xff0000, R137, 0xf8, !PT ;  /* 0x00ff00009e2d7812 */ /* 0x000fe200078ef889 */
[----:B------:R-:W-:Y:S02]  /*89f0*/  HADD2.F32 R137, -RZ, R80.H1_H1 ;  /* 0x30000050ff897230 */ /* 0x000fe40000004100 */
[-C--:B------:R-:W-:Y:S01]  /*8a00*/  FFMA.FTZ R54, R54, R82.reuse, -R159 ;  /* 0x0000005236367223 */ /* 0x080fe2000001089f */
[----:B------:R-:W-:Y:S01]  /*8a10*/  FFMA.FTZ R55, R55, R82, R160 ;  /* 0x0000005237377223 */ /* 0x000fe200000100a0 */
[----:B------:R-:W-:Y:S01]  /*8a20*/  HADD2.F32 R82, -RZ, R136.H1_H1 ;  /* 0x30000088ff527230 */ /* 0x000fe20000004100 */
[----:B------:R-:W-:Y:S01]  /*8a30*/  F2FP.F16.E4M3.UNPACK_B R155, R155 ;  /* 0x0000009bff9b723e */ /* 0x000fe200020006ff */
[----:B------:R-:W-:Y:S01]  /*8a40*/  HADD2.F32 R136, -RZ, R59.H1_H1 ;  /* 0x3000003bff887230 */ /* 0x000fe20000004100 */
[----:B------:R-:W-:-:S02]  /*8a50*/  F2FP.F16.E4M3.UNPACK_B R59, R58 ;  /* 0x0000003aff3b723e */ /* 0x000fc400020006ff */
[----:B------:R-:W-:Y:S01]  /*8a60*/  F2FP.F16.E4M3.UNPACK_B R80, R56 ;  /* 0x00000038ff50723e */ /* 0x000fe200020006ff */
[-C--:B------:R-:W-:Y:S01]  /*8a70*/  FMUL.FTZ R159, R57, R82.reuse ;  /* 0x00000052399f7220 */ /* 0x080fe20000410000 */
[----:B------:R-:W-:Y:S01]  /*8a80*/  LOP3.LUT R48, R157, 0xff0000, R48, 0xf8, !PT ;  /* 0x00ff00009d307812 */ /* 0x000fe200078ef830 */
[C---:B------:R-:W-:Y:S01]  /*8a90*/  FMUL.FTZ R56, R136.reuse, R82 ;  /* 0x0000005288387220 */ /* 0x040fe20000410000 */
[----:B------:R-:W-:Y:S01]  /*8aa0*/  HADD2.F32 R157, -RZ, R155.H0_H0 ;  /* 0x2000009bff9d7230 */ /* 0x000fe20000004100 */
[----:B------:R-:W-:Y:S01]  /*8ab0*/  F2FP.F16.E4M3.UNPACK_B R153, R153 ;  /* 0x00000099ff99723e */ /* 0x000fe200020006ff */
[--C-:B------:R-:W-:Y:S02]  /*8ac0*/  HADD2.F32 R82, -RZ, R59.reuse.H0_H0 ;  /* 0x2000003bff527230 */ /* 0x100fe40000004100 */
[-C--:B------:R-:W-:Y:S01]  /*8ad0*/  FFMA.FTZ R57, R57, R137.reuse, -R56 ;  /* 0x0000008939397223 */ /* 0x080fe20000010838 */
[----:B------:R-:W-:Y:S02]  /*8ae0*/  HADD2.F32 R58, -RZ, R80.H0_H0 ;  /* 0x20000050ff3a7230 */ /* 0x000fe40000004100 */
[----:B------:R-:W-:Y:S01]  /*8af0*/  FFMA.FTZ R56, R136, R137, R159 ;  /* 0x0000008988387223 */ /* 0x000fe2000001009f */
[----:B------:R-:W-:-:S02]  /*8b00*/  HADD2.F32 R136, -RZ, R59.H1_H1 ;  /* 0x3000003bff887230 */ /* 0x000fc40000004100 */
[-C--:B------:R-:W-:Y:S01]  /*8b10*/  FMUL.FTZ R159, R82, R157.reuse ;  /* 0x0000009d529f7220 */ /* 0x080fe20000410000 */
[----:B------:R-:W-:Y:S02]  /*8b20*/  HADD2.F32 R137, -RZ, R153.H0_H0 ;  /* 0x20000099ff897230 */ /* 0x000fe40000004100 */
[C---:B------:R-:W-:Y:S01]  /*8b30*/  FMUL.FTZ R161, R58.reuse, R157 ;  /* 0x0000009d3aa17220 */ /* 0x040fe20000410000 */
[----:B------:R-:W-:Y:S01]  /*8b40*/  HADD2.F32 R157, -RZ, R155.H1_H1 ;  /* 0x3000009bff9d7230 */ /* 0x000fe20000004100 */
[----:B------:R-:W-:Y:S01]  /*8b50*/  F2FP.SATFINITE.E4M3.F32.PACK_AB_MERGE_C R54, R57, R54, RZ ;  /* 0x000000363936723e */ /* 0x000fe200048070ff */
[----:B------:R-:W-:Y:S02]  /*8b60*/  HADD2.F32 R80, -RZ, R80.H1_H1 ;  /* 0x30000050ff507230 */ /* 0x000fe40000004100 */
[----:B------:R-:W-:Y:S01]  /*8b70*/  FFMA.FTZ R58, R58, R137, -R159 ;  /* 0x000000893a3a7223 */ /* 0x000fe2000001089f */
[----:B------:R-:W-:Y:S02]  /*8b80*/  HADD2.F32 R155, -RZ, R153.H1_H1 ;  /* 0x30000099ff9b7230 */ /* 0x000fe40000004100 */
[----:B------:R-:W-:Y:S01]  /*8b90*/  FMUL.FTZ R153, R136, R157 ;  /* 0x0000009d88997220 */ /* 0x000fe20000410000 */
[----:B------:R-:W-:Y:S01]  /*8ba0*/  FFMA.FTZ R59, R82, R137, R161 ;  /* 0x00000089523b7223 */ /* 0x000fe200000100a1 */
        /* <DEDUP_REMOVED lines=11> */
[----:B------:R-:W-:Y:S02]  /*8c60*/  HADD2.F32 R137, -RZ, R137.H1_H1 ;  /* 0x30000089ff897230 */ /* 0x000fe40000004100 */
[----:B------:R-:W-:Y:S01]  /*8c70*/  FMUL.FTZ R161, R153, R158 ;  /* 0x0000009e99a17220 */ /* 0x000fe20000410000 */
[--C-:B------:R-:W-:Y:S01]  /*8c80*/  HADD2.F32 R82, -RZ, R80.reuse.H0_H0 ;  /* 0x20000050ff527230 */ /* 0x100fe20000004100 */
[----:B------:R-:W-:Y:S01]  /*8c90*/  F2FP.F16.E4M3.UNPACK_B R53, R53 ;  /* 0x00000035ff35723e */ /* 0x000fe200020006ff */
[----:B------:R-:W-:Y:S02]  /*8ca0*/  HADD2.F32 R136, -RZ, R157.H0_H0 ;  /* 0x2000009dff887230 */ /* 0x000fe40000004100 */
[----:B------:R-:W-:Y:S01]  /*8cb0*/  FMUL.FTZ R163, R137, R155 ;  /* 0x0000009b89a37220 */ /* 0x000fe20000410000 */
[----:B------:R-:W-:-:S02]  /*8cc0*/  HADD2.F32 R80, -RZ, R80.H1_H1 ;  /* 0x30000050ff507230 */ /* 0x000fc40000004100 */
[C---:B------:R-:W-:Y:S01]  /*8cd0*/  FMUL.FTZ R158, R82.reuse, R158 ;  /* 0x0000009e529e7220 */ /* 0x040fe20000410000 */
[----:B------:R-:W-:Y:S02]  /*8ce0*/  HADD2.F32 R157, -RZ, R157.H1_H1 ;  /* 0x3000009dff9d7230 */ /* 0x000fe40000004100 */
[----:B------:R-:W-:Y:S01]  /*8cf0*/  FFMA.FTZ R161, R82, R136, -R161 ;  /* 0x0000008852a17223 */ /* 0x000fe200000108a1 */
[----:B------:R-:W-:Y:S01]  /*8d00*/  F2FP.F16.E4M3.UNPACK_B R154, R154 ;  /* 0x0000009aff9a723e */ /* 0x000fe200020006ff */
[C---:B------:R-:W-:Y:S01]  /*8d10*/  FMUL.FTZ R82, R80.reuse, R155 ;  /* 0x0000009b50527220 */ /* 0x040fe20000410000 */
[----:B------:R-:W-:Y:S01]  /*8d20*/  FFMA.FTZ R158, R153, R136, R158 ;  /* 0x00000088999e7223 */ /* 0x000fe2000001009e */
[-C--:B------:R-:W-:Y:S01]  /*8d30*/  FFMA.FTZ R162, R80, R157.reuse, -R163 ;  /* 0x0000009d50a27223 */ /* 0x080fe200000108a3 */
[----:B------:R-:W-:Y:S01]  /*8d40*/  F2FP.F16.E4M3.UNPACK_B R80, R50 ;  /* 0x00000032ff50723e */ /* 0x000fe200020006ff */
[--C-:B------:R-:W-:Y:S02]  /*8d50*/  HADD2.F32 R153, -RZ, R156.reuse.H0_H0 ;  /* 0x2000009cff997230 */ /* 0x100fe40000004100 */
[----:B------:R-:W-:Y:S01]  /*8d60*/  FFMA.FTZ R163, R137, R157, R82 ;  /* 0x0000009d89a37223 */ /* 0x000fe20000010052 */
[--C-:B------:R-:W-:Y:S01]  /*8d70*/  HADD2.F32 R50, -RZ, R53.reuse.H0_H0 ;  /* 0x20000035ff327230 */ /* 0x100fe20000004100 */
[----:B------:R-:W-:Y:S01]  /*8d80*/  F2FP.SATFINITE.E4M3.F32.PACK_AB_MERGE_C R56, R56, R55, RZ ;  /* 0x000000373838723e */ /* 0x000fe200048070ff */
[----:B------:R-:W-:Y:S01]  /*8d90*/  HADD2.F32 R156, -RZ, R156.H1_H1 ;  /* 0x3000009cff9c7230 */ /* 0x000fe20000004100 */
[----:B------:R-:W-:Y:S01]  /*8da0*/  F2FP.SATFINITE.E4M3.F32.PACK_AB_MERGE_C R55, R159, R58, R54 ;  /* 0x0000003a9f37723e */ /* 0x000fe20004807036 */
[----:B------:R-:W-:Y:S01]  /*8db0*/  HADD2.F32 R53, -RZ, R53.H1_H1 ;  /* 0x30000035ff357230 */ /* 0x000fe20000004100 */
[----:B------:R-:W-:Y:S01]  /*8dc0*/  F2FP.F16.E4M3.UNPACK_B R58, R48 ;  /* 0x00000030ff3a723e */ /* 0x000fe200020006ff */
[----:B------:R-:W-:Y:S01]  /*8dd0*/  HADD2.F32 R82, -RZ, R80.H0_H0 ;  /* 0x20000050ff527230 */ /* 0x000fe20000004100 */
[----:B------:R-:W-:Y:S01]  /*8de0*/  F2FP.F16.E4M3.UNPACK_B R57, R52 ;  /* 0x00000034ff39723e */ /* 0x000fe200020006ff */
[----:B------:R-:W-:-:S02]  /*8df0*/  HADD2.F32 R137, -RZ, R154.H0_H0 ;  /* 0x2000009aff897230 */ /* 0x000fc40000004100 */
[CC--:B------:R-:W-:Y:S01]  /*8e00*/  FMUL.FTZ R157, R53.reuse, R156.reuse ;  /* 0x0000009c359d7220 */ /* 0x0c0fe20000410000 */
[----:B------:R-:W-:Y:S02]  /*8e10*/  HADD2.F32 R80, -RZ, R80.H1_H1 ;  /* 0x30000050ff507230 */ /* 0x000fe40000004100 */
[-C--:B------:R-:W-:Y:S01]  /*8e20*/  FMUL.FTZ R155, R82, R153.reuse ;  /* 0x00000099529b7220 */ /* 0x080fe20000410000 */
[----:B------:R-:W-:Y:S02]  /*8e30*/  HADD2.F32 R154, -RZ, R154.H1_H1 ;  /* 0x3000009aff9a7230 */ /* 0x000fe40000004100 */
[----:B------:R-:W-:Y:S01]  /*8e40*/  FMUL.FTZ R153, R50, R153 ;  /* 0x0000009932997220 */ /* 0x000fe20000410000 */
[----:B------:R-:W-:Y:S01]  /*8e50*/  F2FP.SATFINITE.E4M3.F32.PACK_AB_MERGE_C R54, R160, R59, R56 ;  /* 0x0000003ba036723e */ /* 0x000fe20004807038 */
[----:B------:R-:W-:Y:S01]  /*8e60*/  FMUL.FTZ R136, R80, R156 ;  /* 0x0000009c50887220 */ /* 0x000fe20000410000 */
[----:B------:R-:W-:Y:S01]  /*8e70*/  FFMA.FTZ R155, R50, R137, -R155 ;  /* 0x00000089329b7223 */ /* 0x000fe2000001089b */
[-C--:B------:R-:W-:Y:S01]  /*8e80*/  FFMA.FTZ R157, R80, R154.reuse, R157 ;  /* 0x0000009a509d7223 */ /* 0x080fe2000001009d */
[----:B------:R-:W-:Y:S01]  /*8e90*/  F2FP.F16.E4M3.UNPACK_B R80, R49 ;  /* 0x00000031ff50723e */ /* 0x000fe200020006ff */
[----:B------:R-:W-:Y:S01]  /*8ea0*/  FFMA.FTZ R50, R82, R137, R153 ;  /* 0x0000008952327223 */ /* 0x000fe20000010099 */
[----:B------:R-:W-:Y:S01]  /*8eb0*/  FFMA.FTZ R136, R53, R154, -R136 ;  /* 0x0000009a35887223 */ /* 0x000fe20000010888 */
[----:B------:R-:W-:Y:S01]  /*8ec0*/  F2FP.SATFINITE.E4M3.F32.PACK_AB_MERGE_C R53, R162, R161, RZ ;  /* 0x000000a1a235723e */ /* 0x000fe200048070ff */
[----:B------:R-:W-:Y:S01]  /*8ed0*/  HADD2.F32 R137, -RZ, R58.H0_H0 ;  /* 0x2000003aff897230 */ /* 0x000fe20000004100 */
[----:B------:R-:W-:Y:S01]  /*8ee0*/  F2FP.F16.E4M3.UNPACK_B R82, R46 ;  /* 0x0000002eff52723e */ /* 0x000fe200020006ff */
[----:B------:R-:W-:Y:S01]  /*8ef0*/  HADD2.F32 R59, -RZ, R80.H0_H0 ;  /* 0x20000050ff3b7230 */ /* 0x000fe20000004100 */
[----:B------:R-:W-:Y:S01]  /*8f00*/  F2FP.SATFINITE.E4M3.F32.PACK_AB_MERGE_C R53, R136, R155, R53 ;  /* 0x0000009b8835723e */ /* 0x000fe20004807035 */
[----:B------:R-:W-:Y:S01]  /*8f10*/  HADD2.F32 R56, -RZ, R57.H0_H0 ;  /* 0x20000039ff387230 */ /* 0x000fe20000004100 */
[----:B------:R-:W-:Y:S01]  /*8f20*/  F2FP.F16.E4M3.UNPACK_B R52, R52.H1 ;  /* 0x00000034ff34723e */ /* 0x000fe200030006ff */
[----:B------:R-:W-:-:S02]  /*8f30*/  HADD2.F32 R136, -RZ, R82.H0_H0 ;  /* 0x20000052ff887230 */ /* 0x000fc40000004100 */
[CC--:B------:R-:W-:Y:S01]  /*8f40*/  FMUL.FTZ R155, R59.reuse, R137.reuse ;  /* 0x000000893b9b7220 */ /* 0x0c0fe20000410000 */
[----:B------:R-:W-:Y:S02]  /*8f50*/  HADD2.F32 R80, -RZ, R80.H1_H1 ;  /* 0x30000050ff507230 */ /* 0x000fe40000004100 */
[C---:B------:R-:W-:Y:S01]  /*8f60*/  FMUL.FTZ R154, R56.reuse, R137 ;  /* 0x00000089389a7220 */ /* 0x040fe20000410000 */
[----:B------:R-:W-:Y:S02]  /*8f70*/  HADD2.F32 R153, -RZ, R58.H1_H1 ;  /* 0x3000003aff997230 */ /* 0x000fe40000004100 */
[-C--:B------:R-:W-:Y:S01]  /*8f80*/  FFMA.FTZ R56, R56, R136.reuse, -R155 ;  /* 0x0000008838387223 */ /* 0x080fe2000001089b */
[----:B------:R-:W-:Y:S02]  /*8f90*/  HADD2.F32 R58, -RZ, R57.H1_H1 ;  /* 0x30000039ff3a7230 */ /* 0x000fe40000004100 */
[----:B------:R-:W-:Y:S01]  /*8fa0*/  FFMA.FTZ R57, R59, R136, R154 ;  /* 0x000000883b397223 */ /* 0x000fe2000001009a */
[----:B------:R-:W-:-:S02]  /*8fb0*/  HADD2.F32 R137, -RZ, R82.H1_H1 ;  /* 0x30000052ff897230 */ /* 0x000fc40000004100 */
[----:B------:R-:W-:Y:S01]  /*8fc0*/  FMUL.FTZ R155, R80, R153 ;  /* 0x00000099509b7220 */ /* 0x000fe20000410000 */
[----:B------:R-:W-:Y:S01]  /*8fd0*/  F2FP.F16.E4M3.UNPACK_B R59, R49.H1 ;  /* 0x00000031ff3b723e */ /* 0x000fe200030006ff */
[C---:B------:R-:W-:Y:S01]  /*8fe0*/  FMUL.FTZ R153, R58.reuse, R153 ;  /* 0x000000993a997220 */ /* 0x040fe20000410000 */
[----:B------:R-:W-:Y:S01]  /*8ff0*/  F2FP.F16.E4M3.UNPACK_B R82, R48.H1 ;  /* 0x00000030ff52723e */ /* 0x000fe200030006ff */
[-C--:B------:R-:W-:Y:S01]  /*9000*/  FFMA.FTZ R49, R58, R137.reuse, -R155 ;  /* 0x000000893a317223 */ /* 0x080fe2000001089b */
[----:B------:R-:W-:Y:S01]  /*9010*/  F2FP.SATFINITE.E4M3.F32.PACK_AB_MERGE_C R158, R163, R158, RZ ;  /* 0x0000009ea39e723e */ /* 0x000fe200048070ff */
[----:B------:R-:W-:Y:S01]  /*9020*/  FFMA.FTZ R48, R80, R137, R153 ;  /* 0x0000008950307223 */ /* 0x000fe20000010099 */
[--C-:B------:R-:W-:Y:S01]  /*9030*/  HADD2.F32 R80, -RZ, R59.reuse.H0_H0 ;  /* 0x2000003bff507230 */ /* 0x100fe20000004100 */
[----:B------:R-:W-:Y:S01]  /*9040*/  F2FP.F16.E4M3.UNPACK_B R46, R46.H1 ;  /* 0x0000002eff2e723e */ /* 0x000fe200030006ff */
[----:B------:R-:W-:Y:S01]  /*9050*/  HADD2.F32 R58, -RZ, R52.H0_H0 ;  /* 0x20000034ff3a7230 */ /* 0x000fe20000004100 */
[----:B------:R-:W-:Y:S01]  /*9060*/  F2FP.SATFINITE.E4M3.F32.PACK_AB_MERGE_C R50, R157, R50, R158 ;  /* 0x000000329d32723e */ /* 0x000fe2000480709e */
[----:B------:R-:W-:Y:S01]  /*9070*/  HADD2.F32 R59, -RZ, R59.H1_H1 ;  /* 0x3000003bff3b7230 */ /* 0x000fe20000004100 */
[----:B------:R-:W-:Y:S01]  /*9080*/  F2FP.F16.E4M3.UNPACK_B R154, R45.H1 ;  /* 0x0000002dff9a723e */ /* 0x000fe200030006ff */
[----:B------:R-:W-:-:S02]  /*9090*/  HADD2.F32 R136, -RZ, R82.H1_H1 ;  /* 0x30000052ff887230 */ /* 0x000fc40000004100 */
[----:B------:R-:W-:Y:S02]  /*90a0*/  HADD2.F32 R52, -RZ, R52.H1_H1 ;  /* 0x30000034ff347230 */ /* 0x000fe40000004100 */
[----:B------:R-:W-:Y:S02]  /*90b0*/  HADD2.F32 R153, -RZ, R82.H0_H0 ;  /* 0x20000052ff997230 */ /* 0x000fe40000004100 */
[CC--:B------:R-:W-:Y:S01]  /*90c0*/  FMUL.FTZ R157, R59.reuse, R136.reuse ;  /* 0x000000883b9d7220 */ /* 0x0c0fe20000410000 */
[--C-:B------:R-:W-:Y:S02]  /*90d0*/  HADD2.F32 R82, -RZ, R46.reuse.H1_H1 ;  /* 0x3000002eff527230 */ /* 0x100fe40000004100 */
[----:B------:R-:W-:Y:S01]  /*90e0*/  FMUL.FTZ R136, R52, R136 ;  /* 0x0000008834887220 */ /* 0x000fe20000410000 */
[----:B------:R-:W-:Y:S02]  /*90f0*/  HADD2.F32 R137, -RZ, R46.H0_H0 ;  /* 0x2000002eff897230 */ /* 0x000fe40000004100 */
[-C--:B------:R-:W-:Y:S01]  /*9100*/  FMUL.FTZ R155, R80, R153.reuse ;  /* 0x00000099509b7220 */ /* 0x080fe20000410000 */
[----:B------:R-:W-:Y:S01]  /*9110*/  FMUL.FTZ R153, R58, R153 ;  /* 0x000000993a997220 */ /* 0x000fe20000410000 */
[-C--:B------:R-:W-:Y:S01]  /*9120*/  FFMA.FTZ R161, R59, R82.reuse, R136 ;  /* 0x000000523ba17223 */ /* 0x080fe20000010088 */
[----:B------:R-:W-:Y:S01]  /*9130*/  F2FP.F16.E4M3.UNPACK_B R46, R47 ;  /* 0x0000002fff2e723e */ /* 0x000fe200020006ff */
[----:B------:R-:W-:Y:S01]  /*9140*/  FFMA.FTZ R159, R52, R82, -R157 ;  /* 0x00000052349f7223 */ /* 0x000fe2000001089d */
[----:B------:R-:W-:Y:S01]  /*9150*/  F2FP.F16.E4M3.UNPACK_B R59, R51.H1 ;  /* 0x00000033ff3b723e */ /* 0x000fe200030006ff */
[----:B------:R-:W-:Y:S01]  /*9160*/  FFMA.FTZ R158, R80, R137, R153 ;  /* 0x00000089509e7223 */ /* 0x000fe20000010099 */
[----:B------:R-:W-:Y:S01]  /*9170*/  F2FP.F16.E4M3.UNPACK_B R47, R47.H1 ;  /* 0x0000002fff2f723e */ /* 0x000fe200030006ff */
[----:B------:R-:W-:Y:S01]  /*9180*/  FFMA.FTZ R156, R58, R137, -R155 ;  /* 0x000000893a9c7223 */ /* 0x000fe2000001089b */
[----:B------:R-:W-:Y:S01]  /*9190*/  F2FP.F16.E4M3.UNPACK_B R153, R45 ;  /* 0x0000002dff99723e */ /* 0x000fe200020006ff */
[----:B------:R-:W-:Y:S01]  /*91a0*/  HADD2.F32 R157, -RZ, R154.H0_H0 ;  /* 0x2000009aff9d7230 */ /* 0x000fe20000004100 */
[-C--:B------:R-:W-:Y:S01]  /*91b0*/  F2FP.F16.E4M3.UNPACK_B R45, R44.reuse ;  /* 0x0000002cff2d723e */ /* 0x080fe200020006ff */
[----:B------:R-:W-:Y:S01]  /*91c0*/  HADD2.F32 R52, -RZ, R47.H0_H0 ;  /* 0x2000002fff347230 */ /* 0x000fe20000004100 */
[----:B------:R-:W-:Y:S01]  /*91d0*/  F2FP.F16.E4M3.UNPACK_B R82, R44.H1 ;  /* 0x0000002cff52723e */ /* 0x000fe200030006ff */
[----:B------:R-:W-:Y:S01]  /*91e0*/  HADD2.F32 R44, -RZ, R59.H0_H0 ;  /* 0x2000003bff2c7230 */ /* 0x000fe20000004100 */
[----:B------:R-:W-:Y:S01]  /*91f0*/  F2FP.F16.E4M3.UNPACK_B R58, R51 ;  /* 0x00000033ff3a723e */ /* 0x000fe200020006ff */
[----:B------:R-:W-:Y:S01]  /*9200*/  HADD2.F32 R155, -RZ, R153.H0_H0 ;  /* 0x20000099ff9b7230 */ /* 0x000fe20000004100 */
[----:B------:R-:W-:Y:S01]  /*9210*/  F2FP.SATFINITE.E4M3.F32.PACK_AB_MERGE_C R156, R159, R156, RZ ;  /* 0x0000009c9f9c723e */ /* 0x000fe200048070ff */
[----:B------:R-:W-:-:S02]  /*9220*/  HADD2.F32 R137, -RZ, R82.H0_H0 ;  /* 0x20000052ff897230 */ /* 0x000fc40000004100 */
[-C--:B------:R-:W-:Y:S01]  /*9230*/  FMUL.FTZ R163, R44, R157.reuse ;  /* 0x0000009d2ca37220 */ /* 0x080fe20000410000 */
[----:B------:R-:W-:Y:S02]  /*9240*/  HADD2.F32 R80, -RZ, R58.H0_H0 ;  /* 0x2000003aff507230 */ /* 0x000fe40000004100 */
[C---:B------:R-:W-:Y:S01]  /*9250*/  FMUL.FTZ R157, R52.reuse, R157 ;  /* 0x0000009d349d7220 */ /* 0x040fe20000410000 */
[----:B------:R-:W-:Y:S02]  /*9260*/  HADD2.F32 R59, -RZ, R59.H1_H1 ;  /* 0x3000003bff3b7230 */ /* 0x000fe40000004100 */
[----:B------:R-:W-:Y:S01]  /*9270*/  FFMA.FTZ R163, R52, R137, -R163 ;  /* 0x0000008934a37223 */ /* 0x000fe200000108a3 */
[----:B------:R-:W-:Y:S02]  /*9280*/  HADD2.F32 R154, -RZ, R154.H1_H1 ;  /* 0x3000009aff9a7230 */ /* 0x000fe40000004100 */
[----:B------:R-:W-:Y:S01]  /*9290*/  FMUL.FTZ R160, R80, R155 ;  /* 0x0000009b50a07220 */ /* 0x000fe20000410000 */
[----:B------:R-:W-:-:S02]  /*92a0*/  HADD2.F32 R47, -RZ, R47.H1_H1 ;  /* 0x3000002fff2f7230 */ /* 0x000fc40000004100 */
[----:B------:R-:W-:Y:S01]  /*92b0*/  FFMA.FTZ R157, R44, R137, R157 ;  /* 0x000000892c9d7223 */ /* 0x000fe2000001009d */
[----:B------:R-:W-:Y:S02]  /*92c0*/  HADD2.F32 R51, -RZ, R46.H0_H0 ;  /* 0x2000002eff337230 */ /* 0x000fe40000004100 */
[-C--:B------:R-:W-:Y:S01]  /*92d0*/  FMUL.FTZ R44, R59, R154.reuse ;  /* 0x0000009a3b2c7220 */ /* 0x080fe20000410000 */
[----:B------:R-:W-:Y:S02]  /*92e0*/  HADD2.F32 R136, -RZ, R45.H0_H0 ;  /* 0x2000002dff887230 */ /* 0x000fe40000004100 */
[----:B------:R-:W-:Y:S01]  /*92f0*/  FMUL.FTZ R154, R47, R154 ;  /* 0x0000009a2f9a7220 */ /* 0x000fe20000410000 */
        /* <DEDUP_REMOVED lines=8> */
[----:B------:R-:W-:Y:S02]  /*9380*/  HADD2.F32 R45, -RZ, R45.H1_H1 ;  /* 0x3000002dff2d7230 */ /* 0x000fe40000004100 */
[-C--:B------:R-:W-:Y:S01]  /*9390*/  FFMA.FTZ R44, R47, R82.reuse, -R44 ;  /* 0x000000522f2c7223 */ /* 0x080fe2000001082c */
[----:B------:R-:W-:Y:S01]  /*93a0*/  FFMA.FTZ R154, R59, R82, R154 ;  /* 0x000000523b9a7223 */ /* 0x000fe2000001009a */
[C---:B------:R-:W-:Y:S01]  /*93b0*/  FMUL.FTZ R153, R46.reuse, R153 ;  /* 0x000000992e997220 */ /* 0x040fe20000410000 */
[----:B------:R-:W-:Y:S01]  /*93c0*/  F2FP.SATFINITE.E4M3.F32.PACK_AB_MERGE_C R158, R161, R158, RZ ;  /* 0x0000009ea19e723e */ /* 0x000fe200048070ff */
[----:B------:R-:W-:Y:S01]  /*93d0*/  FFMA.FTZ R51, R46, R45, -R51 ;  /* 0x0000002d2e337223 */ /* 0x000fe20000010833 */
[----:B------:R-:W-:Y:S01]  /*93e0*/  F2FP.SATFINITE.E4M3.F32.PACK_AB_MERGE_C R44, R44, R163, RZ ;  /* 0x000000a32c2c723e */ /* 0x000fe200048070ff */
[----:B------:R-:W-:Y:S01]  /*93f0*/  FFMA.FTZ R58, R58, R45, R153 ;  /* 0x0000002d3a3a7223 */ /* 0x000fe20000010099 */
[----:B------:R-:W-:Y:S01]  /*9400*/  F2FP.SATFINITE.E4M3.F32.PACK_AB_MERGE_C R154, R154, R157, RZ ;  /* 0x0000009d9a9a723e */ /* 0x000fe200048070ff */
[----:B------:R-:W-:Y:S01]  /*9410*/  IMAD.MOV.U32 R46, RZ, RZ, R53 ;  /* 0x000000ffff2e7224 */ /* 0x000fe200078e0035 */
[----:B------:R-:W-:-:S02]  /*9420*/  F2FP.SATFINITE.E4M3.F32.PACK_AB_MERGE_C R45, R49, R56, R156 ;  /* 0x00000038312d723e */ /* 0x000fc4000480709c */
[----:B------:R-:W-:Y:S01]  /*9430*/  F2FP.SATFINITE.E4M3.F32.PACK_AB_MERGE_C R47, R51, R160, R44 ;  /* 0x000000a0332f723e */ /* 0x000fe2000480702c */
[----:B------:R-:W-:Y:S01]  /*9440*/  IMAD.MOV.U32 R44, RZ, RZ, R55 ;  /* 0x000000ffff2c7224 */ /* 0x000fe200078e0037 */
[----:B------:R-:W-:Y:S01]  /*9450*/  F2FP.SATFINITE.E4M3.F32.PACK_AB_MERGE_C R49, R48, R57, R158 ;  /* 0x000000393031723e */ /* 0x000fe2000480709e */
[----:B------:R-:W-:Y:S01]  /*9460*/  IMAD.MOV.U32 R48, RZ, RZ, R54 ;  /* 0x000000ffff307224 */ /* 0x000fe200078e0036 */
[----:B------:R-:W-:-:S07]  /*9470*/  F2FP.SATFINITE.E4M3.F32.PACK_AB_MERGE_C R51, R58, R155, R154 ;  /* 0x0000009b3a33723e */ /* 0x000fce000480709a */
.L_x_1225:
[----:B------:R-:W-:Y:S05]  /*9480*/  BSYNC B2 ;  /* 0x0000000000027941 */ /* 0x000fea0003800000 */
.L_x_1224:
        /* <DEDUP_REMOVED lines=12> */
.L_x_1223:
[----:B------:R-:W-:Y:S05]  /*9550*/  BSYNC B1 ;  /* 0x0000000000017941 */ /* 0x000fea0003800000 */
.L_x_1222:
[----:B-1----:R-:W-:Y:S01]  /*9560*/  VIADD R45, R230, 0x80 ;  /* 0x00000080e62d7836 */ /* 0x002fe20000000000 */
[----:B------:R-:W-:Y:S04]  /*9570*/  BSSY B1, `(.L_x_1226) ;  /* 0x00000fb000017945 */ /* 0x000fe80003800000 */
[----:B------:R-:W-:-:S13]  /*9580*/  ISETP.GE.OR P3, PT, R45, R113, P0 ;  /* 0x000000712d00720c */ /* 0x000fda0000766670 */
[----:B------:R-:W-:Y:S05]  /*9590*/  @P3 BRA `(.L_x_1227) ;  /* 0x0000000c00e03947 */ /* 0x000fea0003800000 */
[----:B------:R-:W2:Y:S01]  /*95a0*/  LDL R46, [R1+0x7c] ;  /* 0x00007c00012e7983 */ /* 0x000ea20000100800 */
[-C--:B------:R-:W-:Y:S01]  /*95b0*/  IMAD R44, R131, R128.reuse, RZ ;  /* 0x00000080832c7224 */ /* 0x080fe200078e02ff */
[----:B------:R-:W-:Y:S01]  /*95c0*/  ISETP.NE.AND P6, PT, R0, RZ, PT ;  /* 0x000000ff0000720c */ /* 0x000fe20003fc5270 */
[C---:B------:R-:W-:Y:S01]  /*95d0*/  IMAD.WIDE.U32 R52, R45.reuse, R128, R126 ;  /* 0x000000802d347225 */ /* 0x040fe200078e007e */
[----:B------:R-:W-:Y:S03]  /*95e0*/  BSSY B2, `(.L_x_1228) ;  /* 0x00000e7000027945 */ /* 0x000fe60003800000 */
[----:B------:R-:W-:Y:S01]  /*95f0*/  IMAD R45, R45, R129, R44 ;  /* 0x000000812d2d7224 */ /* 0x000fe200078e022c */
[----:B------:R-:W-:Y:S02]  /*9600*/  SEL R44, R123, R150, !P6 ;  /* 0x000000967b2c7207 */ /* 0x000fe40007000000 */
[----:B------:R-:W-:Y:S01]  /*9610*/  IADD3 R55, P3, P4, R38, R52, R31 ;  /* 0x0000003426377210 */ /* 0x000fe20007c7e01f */
        /* <DEDUP_REMOVED lines=21> */
[----:B------:R-:W-:Y:S01]  /*9770*/  IMAD.MOV.U32 R61, RZ, RZ, R44 ;  /* 0x000000ffff3d7224 */ /* 0x000fe200078e002c */
[----:B------:R-:W-:Y:S01]  /*9780*/  SHF.R.U32.HI R66, RZ, 0x8, R67 ;  /* 0x00000008ff427819 */ /* 0x000fe20000011643 */
[----:B------:R-:W-:Y:S01]  /*9790*/  IMAD.SHL.U32 R44, R58, 0x100, RZ ;  /* 0x000001003a2c7824 */ /* 0x000fe200078e00ff */
[--C-:B------:R-:W-:Y:S01]  /*97a0*/  SHF.R.U32.HI R78, RZ, 0x8, R63.reuse ;  /* 0x00000008ff4e7819 */ /* 0x100fe2000001163f */
[----:B------:R-:W-:Y:S01]  /*97b0*/  IMAD.MOV.U32 R58, RZ, RZ, R46 ;  /* 0x000000ffff3a7224 */ /* 0x000fe200078e002e */
[----:B------:R-:W-:Y:S01]  /*97c0*/  LOP3.LUT R60, R63, 0xff0000ff, RZ, 0xc0, !PT ;  /* 0xff0000ff3f3c7812 */ /* 0x000fe200078ec0ff */
        /* <DEDUP_REMOVED lines=8> */
[----:B------:R-:W-:Y:S01]  /*9850*/  LOP3.LUT R44, R59, 0xff00, R44, 0xf8, !PT ;  /* 0x0000ff003b2c7812 */ /* 0x000fe200078ef82c */
[----:B------:R-:W-:Y:S01]  /*9860*/  IMAD.SHL.U32 R59, R78, 0x100, RZ ;  /* 0x000001004e3b7824 */ /* 0x000fe200078e00ff */
[----:B------:R-:W-:Y:S02]  /*9870*/  LOP3.LUT R78, R65, 0xff00, R46, 0xf8, !PT ;  /* 0x0000ff00414e7812 */ /* 0x000fe400078ef82e */
[----:B------:R-:W-:Y:S01]  /*9880*/  LOP3.LUT R46, R44, 0xff0000, R45, 0xf8, !PT ;  /* 0x00ff00002c2e7812 */ /* 0x000fe200078ef82d */
[----:B------:R-:W-:Y:S01]  /*9890*/  IMAD.U32 R44, R77, 0x10000, RZ ;  /* 0x000100004d2c7824 */ /* 0x000fe200078e00ff */
[----:B------:R-:W-:-:S02]  /*98a0*/  LOP3.LUT R48, R62, 0xff00, R63, 0xf8, !PT ;  /* 0x0000ff003e307812 */ /* 0x000fc400078ef83f */
[----:B------:R-:W-:Y:S02]  /*98b0*/  LOP3.LUT R59, R60, 0xff00, R59, 0xf8, !PT ;  /* 0x0000ff003c3b7812 */ /* 0x000fe400078ef83b */
[----:B------:R-:W-:Y:S02]  /*98c0*/  F2FP.F16.E4M3.UNPACK_B R77, R151.H1 ;  /* 0x00000097ff4d723e */ /* 0x000fe400030006ff */
[----:B------:R-:W-:Y:S02]  /*98d0*/  F2FP.F16.E4M3.UNPACK_B R65, R64.H1 ;  /* 0x00000040ff41723e */ /* 0x000fe400030006ff */
[----:B------:R-:W-:Y:S01]  /*98e0*/  F2FP.F16.E4M3.UNPACK_B R62, R61.H1 ;  /* 0x0000003dff3e723e */ /* 0x000fe200030006ff */
[----:B------:R-:W-:Y:S01]  /*98f0*/  HADD2.F32 R45, -RZ, R77.H0_H0 ;  /* 0x2000004dff2d7230 */ /* 0x000fe20000004100 */
[----:B------:R-:W-:Y:S01]  /*9900*/  SHF.R.U32.HI R79, RZ, 0x10, R67 ;  /* 0x00000010ff4f7819 */ /* 0x000fe20000011643 */
[----:B------:R-:W-:Y:S01]  /*9910*/  HADD2.F32 R60, -RZ, R65.H0_H0 ;  /* 0x20000041ff3c7230 */ /* 0x000fe20000004100 */
[----:B------:R-:W-:Y:S01]  /*9920*/  LOP3.LUT R44, R59, 0xff0000, R44, 0xf8, !PT ;  /* 0x00ff00003b2c7812 */ /* 0x000fe200078ef82c */
[----:B------:R-:W-:Y:S01]  /*9930*/  HADD2.F32 R59, -RZ, R62.H0_H0 ;  /* 0x2000003eff3b7230 */ /* 0x000fe20000004100 */
[----:B------:R-:W-:Y:S01]  /*9940*/  F2FP.F16.E4M3.UNPACK_B R63, R147.H1 ;  /* 0x00000093ff3f723e */ /* 0x000fe200030006ff */
[----:B------:R-:W-:-:S02]  /*9950*/  IMAD.U32 R67, R80, 0x10000, RZ ;  /* 0x0001000050437824 */ /* 0x000fc400078e00ff */
[-C--:B------:R-:W-:Y:S01]  /*9960*/  FMUL.FTZ R80, R60, R45.reuse ;  /* 0x0000002d3c507220 */ /* 0x080fe20000410000 */
[----:B------:R-:W-:Y:S02]  /*9970*/  IMAD.U32 R79, R79, 0x10000, RZ ;  /* 0x000100004f4f7824 */ /* 0x000fe400078e00ff */
[C---:B------:R-:W-:Y:S01]  /*9980*/  FMUL.FTZ R81, R59.reuse, R45 ;  /* 0x0000002d3b517220 */ /* 0x040fe20000410000 */
[--C-:B------:R-:W-:Y:S01]  /*9990*/  HADD2.F32 R66, -RZ, R63.reuse.H0_H0 ;  /* 0x2000003fff427230 */ /* 0x100fe20000004100 */
[----:B------:R-:W-:Y:S01]  /*99a0*/  LOP3.LUT R48, R48, 0xff0000, R67, 0xf8, !PT ;  /* 0x00ff000030307812 */ /* 0x000fe200078ef843 */
        /* <DEDUP_REMOVED lines=10> */
[CC--:B------:R-:W-:Y:S01]  /*9a50*/  FMUL.FTZ R80, R66.reuse, R78.reuse ;  /* 0x0000004e42507220 */ /* 0x0c0fe20000410000 */
[----:B------:R-:W-:Y:S01]  /*9a60*/  F2FP.F16.E4M3.UNPACK_B R147, R147 ;  /* 0x00000093ff93723e */ /* 0x000fe200020006ff */
[----:B------:R-:W-:Y:S02]  /*9a70*/  HADD2.F32 R77, -RZ, R151.H0_H0 ;  /* 0x20000097ff4d7230 */ /* 0x000fe40000004100 */
[C---:B------:R-:W-:Y:S01]  /*9a80*/  FMUL.FTZ R79, R63.reuse, R78 ;  /* 0x0000004e3f4f7220 */ /* 0x040fe20000410000 */
        /* <DEDUP_REMOVED lines=19> */
[--C-:B------:R-:W-:Y:S01]  /*9bc0*/  HADD2.F32 R67, -RZ, R62.reuse.H0_H0 ;  /* 0x2000003eff437230 */ /* 0x100fe20000004100 */
[----:B------:R-:W-:Y:S01]  /*9bd0*/  F2FP.F16.E4M3.UNPACK_B R61, R58.H1 ;  /* 0x0000003aff3d723e */ /* 0x000fe200030006ff */
[----:B------:R-:W-:Y:S02]  /*9be0*/  HADD2.F32 R65, -RZ, R63.H0_H0 ;  /* 0x2000003fff417230 */ /* 0x000fe40000004100 */
[----:B------:R-:W-:Y:S01]  /*9bf0*/  FFMA.FTZ R82, R64, R147, R151 ;  /* 0x0000009340527223 */ /* 0x000fe20000010097 */
[----:B------:R-:W-:Y:S01]  /*9c00*/  HADD2.F32 R78, -RZ, R62.H1_H1 ;  /* 0x3000003eff4e7230 */ /* 0x000fe20000004100 */
[----:B------:R-:W-:Y:S01]  /*9c10*/  F2FP.F16.E4M3.UNPACK_B R152, R152 ;  /* 0x00000098ff98723e */ /* 0x000fe200020006ff */
[----:B------:R-:W-:-:S02]  /*9c20*/  HADD2.F32 R62, -RZ, R61.H0_H0 ;  /* 0x2000003dff3e7230 */ /* 0x000fc40000004100 */
[-C--:B------:R-:W-:Y:S01]  /*9c30*/  FMUL.FTZ R83, R65, R67.reuse ;  /* 0x0000004341537220 */ /* 0x080fe20000410000 */
[--C-:B------:R-:W-:Y:S01]  /*9c40*/  HADD2.F32 R64, -RZ, R66.reuse.H0_H0 ;  /* 0x20000042ff407230 */ /* 0x100fe20000004100 */
[----:B------:R-:W-:Y:S01]  /*9c50*/  F2FP.F16.E4M3.UNPACK_B R58, R58 ;  /* 0x0000003aff3a723e */ /* 0x000fe200020006ff */
[----:B------:R-:W-:Y:S02]  /*9c60*/  HADD2.F32 R63, -RZ, R63.H1_H1 ;  /* 0x3000003fff3f7230 */ /* 0x000fe40000004100 */
[C---:B------:R-:W-:Y:S01]  /*9c70*/  FMUL.FTZ R154, R62.reuse, R67 ;  /* 0x000000433e9a7220 */ /* 0x040fe20000410000 */
[----:B------:R-:W-:Y:S02]  /*9c80*/  HADD2.F32 R61, -RZ, R61.H1_H1 ;  /* 0x3000003dff3d7230 */ /* 0x000fe40000004100 */
[----:B------:R-:W-:Y:S01]  /*9c90*/  FFMA.FTZ R137, R62, R64, -R83 ;  /* 0x000000403e897223 */ /* 0x000fe20000010853 */
[----:B------:R-:W-:Y:S02]  /*9ca0*/  HADD2.F32 R66, -RZ, R66.H1_H1 ;  /* 0x30000042ff427230 */ /* 0x000fe40000004100 */
[----:B------:R-:W-:Y:S01]  /*9cb0*/  FMUL.FTZ R62, R63, R78 ;  /* 0x0000004e3f3e7220 */ /* 0x000fe20000410000 */
[----:B------:R-:W-:Y:S01]  /*9cc0*/  FFMA.FTZ R154, R65, R64, R154 ;  /* 0x00000040419a7223 */ /* 0x000fe2000001009a */
[C---:B------:R-:W-:Y:S01]  /*9cd0*/  FMUL.FTZ R78, R61.reuse, R78 ;  /* 0x0000004e3d4e7220 */ /* 0x040fe20000410000 */
[----:B------:R-:W-:Y:S01]  /*9ce0*/  F2FP.F16.E4M3.UNPACK_B R149, R149 ;  /* 0x00000095ff95723e */ /* 0x000fe200020006ff */
[----:B------:R-:W-:Y:S01]  /*9cf0*/  FFMA.FTZ R64, R61, R66, -R62 ;  /* 0x000000423d407223 */ /* 0x000fe2000001083e */
[----:B------:R-:W-:Y:S01]  /*9d00*/  F2FP.F16.E4M3.UNPACK_B R61, R50 ;  /* 0x00000032ff3d723e */ /* 0x000fe200020006ff */
[----:B------:R-:W-:-:S02]  /*9d10*/  HADD2.F32 R65, -RZ, R152.H0_H0 ;  /* 0x20000098ff417230 */ /* 0x000fc40000004100 */
[----:B------:R-:W-:Y:S01]  /*9d20*/  FFMA.FTZ R147, R63, R66, R78 ;  /* 0x000000423f937223 */ /* 0x000fe2000001004e */
[----:B------:R-:W-:Y:S01]  /*9d30*/  HADD2.F32 R50, -RZ, R58.H0_H0 ;  /* 0x2000003aff327230 */ /* 0x000fe20000004100 */
[----:B------:R-:W-:Y:S01]  /*9d40*/  F2FP.SATFINITE.E4M3.F32.PACK_AB_MERGE_C R59, R136, R59, RZ ;  /* 0x0000003b883b723e */ /* 0x000fe200048070ff */
[----:B------:R-:W-:Y:S01]  /*9d50*/  HADD2.F32 R62, -RZ, R61.H0_H0 ;  /* 0x2000003dff3e7230 */ /* 0x000fe20000004100 */
[----:B------:R-:W-:Y:S01]  /*9d60*/  F2FP.SATFINITE.E4M3.F32.PACK_AB_MERGE_C R81, R81, R60, RZ ;  /* 0x0000003c5151723e */ /* 0x000fe200048070ff */
[----:B------:R-:W-:Y:S01]  /*9d70*/  HADD2.F32 R63, -RZ, R149.H0_H0 ;  /* 0x20000095ff3f7230 */ /* 0x000fe20000004100 */
[----:B------:R-:W-:Y:S01]  /*9d80*/  F2FP.SATFINITE.E4M3.F32.PACK_AB_MERGE_C R60, R80, R77, R59 ;  /* 0x0000004d503c723e */ /* 0x000fe2000480703b */
[----:B------:R-:W-:Y:S02]  /*9d90*/  HADD2.F32 R152, -RZ, R152.H1_H1 ;  /* 0x30000098ff987230 */ /* 0x000fe40000004100 */
[----:B------:R-:W-:Y:S01]  /*9da0*/  FMUL.FTZ R67, R62, R65 ;  /* 0x000000413e437220 */ /* 0x000fe20000410000 */
[----:B------:R-:W-:-:S02]  /*9db0*/  HADD2.F32 R61, -RZ, R61.H1_H1 ;  /* 0x3000003dff3d7230 */ /* 0x000fc40000004100 */
[C---:B------:R-:W-:Y:S01]  /*9dc0*/  FMUL.FTZ R65, R50.reuse, R65 ;  /* 0x0000004132417220 */ /* 0x040fe20000410000 */
[----:B------:R-:W-:Y:S02]  /*9dd0*/  HADD2.F32 R58, -RZ, R58.H1_H1 ;  /* 0x3000003aff3a7230 */ /* 0x000fe40000004100 */
[-C--:B------:R-:W-:Y:S01]  /*9de0*/  FFMA.FTZ R67, R50, R63.reuse, -R67 ;  /* 0x0000003f32437223 */ /* 0x080fe20000010843 */
[----:B------:R-:W-:Y:S02]  /*9df0*/  HADD2.F32 R149, -RZ, R149.H1_H1 ;  /* 0x30000095ff957230 */ /* 0x000fe40000004100 */
[CC--:B------:R-:W-:Y:S01]  /*9e00*/  FMUL.FTZ R83, R61.reuse, R152.reuse ;  /* 0x000000983d537220 */ /* 0x0c0fe20000410000 */
[----:B------:R-:W-:Y:S01]  /*9e10*/  FFMA.FTZ R50, R62, R63, R65 ;  /* 0x0000003f3e327223 */ /* 0x000fe20000010041 */
[C---:B------:R-:W-:Y:S01]  /*9e20*/  FMUL.FTZ R152, R58.reuse, R152 ;  /* 0x000000983a987220 */ /* 0x040fe20000410000 */
[----:B------:R-:W-:Y:S01]  /*9e30*/  F2FP.F16.E4M3.UNPACK_B R63, R49 ;  /* 0x00000031ff3f723e */ /* 0x000fe200020006ff */
[-C--:B------:R-:W-:Y:S01]  /*9e40*/  FFMA.FTZ R58, R58, R149.reuse, -R83 ;  /* 0x000000953a3a7223 */ /* 0x080fe20000010853 */
[----:B------:R-:W-:Y:S01]  /*9e50*/  F2FP.F16.E4M3.UNPACK_B R77, R48 ;  /* 0x00000030ff4d723e */ /* 0x000fe200020006ff */
[----:B------:R-:W-:Y:S01]  /*9e60*/  FFMA.FTZ R149, R61, R149, R152 ;  /* 0x000000953d957223 */ /* 0x000fe20000010098 */
[----:B------:R-:W-:Y:S01]  /*9e70*/  F2FP.F16.E4M3.UNPACK_B R62, R56 ;  /* 0x00000038ff3e723e */ /* 0x000fe200020006ff */
[--C-:B------:R-:W-:Y:S01]  /*9e80*/  HADD2.F32 R65, -RZ, R63.reuse.H1_H1 ;  /* 0x3000003fff417230 */ /* 0x100fe20000004100 */
[----:B------:R-:W-:Y:S01]  /*9e90*/  F2FP.SATFINITE.E4M3.F32.PACK_AB_MERGE_C R137, R64, R137, RZ ;  /* 0x000000894089723e */ /* 0x000fe200048070ff */
[----:B------:R-:W-:Y:S01]  /*9ea0*/  HADD2.F32 R64, -RZ, R63.H0_H0 ;  /* 0x2000003fff407230 */ /* 0x000fe20000004100 */
[----:B------:R-:W-:Y:S01]  /*9eb0*/  F2FP.F16.E4M3.UNPACK_B R66, R46 ;  /* 0x0000002eff42723e */ /* 0x000fe200020006ff */
[----:B------:R-:W-:Y:S01]  /*9ec0*/  HADD2.F32 R78, -RZ, R77.H0_H0 ;  /* 0x2000004dff4e7230 */ /* 0x000fe20000004100 */
[----:B------:R-:W-:Y:S01]  /*9ed0*/  F2FP.SATFINITE.E4M3.F32.PACK_AB_MERGE_C R59, R82, R79, R81 ;  /* 0x0000004f523b723e */ /* 0x000fe20004807051 */
[----:B------:R-:W-:Y:S01]  /*9ee0*/  HADD2.F32 R61, -RZ, R62.H0_H0 ;  /* 0x2000003eff3d7230 */ /* 0x000fe20000004100 */
[----:B------:R-:W-:Y:S01]  /*9ef0*/  F2FP.SATFINITE.E4M3.F32.PACK_AB_MERGE_C R58, R58, R67, R137 ;  /* 0x000000433a3a723e */ /* 0x000fe20004807089 */
        /* <DEDUP_REMOVED lines=8> */
[----:B------:R-:W-:Y:S01]  /*9f80*/  F2FP.F16.E4M3.UNPACK_B R56, R56.H1 ;  /* 0x00000038ff38723e */ /* 0x000fe200030006ff */
[-C--:B------:R-:W-:Y:S01]  /*9f90*/  FMUL.FTZ R64, R65, R78.reuse ;  /* 0x0000004e41407220 */ /* 0x080fe20000410000 */
[----:B------:R-:W-:Y:S01]  /*9fa0*/  FMUL.FTZ R78, R63, R78 ;  /* 0x0000004e3f4e7220 */ /* 0x000fe20000410000 */
[----:B------:R-:W-:-:S02]  /*9fb0*/  F2FP.F16.E4M3.UNPACK_B R49, R49.H1 ;  /* 0x00000031ff31723e */ /* 0x000fc400030006ff */
[----:B------:R-:W-:Y:S01]  /*9fc0*/  FFMA.FTZ R80, R63, R66, -R64 ;  /* 0x000000423f507223 */ /* 0x000fe20000010840 */
[----:B------:R-:W-:Y:S01]  /*9fd0*/  F2FP.F16.E4M3.UNPACK_B R64, R48.H1 ;  /* 0x00000030ff40723e */ /* 0x000fe200030006ff */
[----:B------:R-:W-:Y:S01]  /*9fe0*/  FFMA.FTZ R81, R65, R66, R78 ;  /* 0x0000004241517223 */ /* 0x000fe2000001004e */
[----:B------:R-:W-:Y:S01]  /*9ff0*/  HADD2.F32 R48, -RZ, R56.H0_H0 ;  /* 0x20000038ff307230 */ /* 0x000fe20000004100 */
[----:B------:R-:W-:Y:S01]  /*a000*/  F2FP.F16.E4M3.UNPACK_B R46, R46.H1 ;  /* 0x0000002eff2e723e */ /* 0x000fe200030006ff */
[--C-:B------:R-:W-:Y:S01]  /*a010*/  HADD2.F32 R63, -RZ, R49.reuse.H0_H0 ;  /* 0x20000031ff3f7230 */ /* 0x100fe20000004100 */
[----:B------:R-:W-:Y:S01]  /*a020*/  F2FP.SATFINITE.E4M3.F32.PACK_AB_MERGE_C R147, R147, R154, RZ ;  /* 0x0000009a9393723e */ /* 0x000fe200048070ff */
[--C-:B------:R-:W-:Y:S02]  /*a030*/  HADD2.F32 R65, -RZ, R64.reuse.H0_H0 ;  /* 0x20000040ff417230 */ /* 0x100fe40000004100 */
[----:B------:R-:W-:Y:S01]  /*a040*/  HADD2.F32 R49, -RZ, R49.H1_H1 ;  /* 0x30000031ff317230 */ /* 0x000fe20000004100 */
[----:B------:R-:W-:Y:S01]  /*a050*/  F2FP.SATFINITE.E4M3.F32.PACK_AB_MERGE_C R50, R149, R50, R147 ;  /* 0x000000329532723e */ /* 0x000fe20004807093 */
[----:B------:R-:W-:-:S02]  /*a060*/  HADD2.F32 R66, -RZ, R64.H1_H1 ;  /* 0x30000040ff427230 */ /* 0x000fc40000004100 */
[-C--:B------:R-:W-:Y:S01]  /*a070*/  FMUL.FTZ R67, R63, R65.reuse ;  /* 0x000000413f437220 */ /* 0x080fe20000410000 */
[----:B------:R-:W-:Y:S01]  /*a080*/  FMUL.FTZ R78, R48, R65 ;  /* 0x00000041304e7220 */ /* 0x000fe20000410000 */
[----:B------:R-:W-:Y:S02]  /*a090*/  HADD2.F32 R56, -RZ, R56.H1_H1 ;  /* 0x30000038ff387230 */ /* 0x000fe40000004100 */
[--C-:B------:R-:W-:Y:S02]  /*a0a0*/  HADD2.F32 R65, -RZ, R46.reuse.H1_H1 ;  /* 0x3000002eff417230 */ /* 0x100fe40000004100 */
[-C--:B------:R-:W-:Y:S01]  /*a0b0*/  FMUL.FTZ R77, R49, R66.reuse ;  /* 0x00000042314d7220 */ /* 0x080fe20000410000 */
[----:B------:R-:W-:Y:S02]  /*a0c0*/  HADD2.F32 R64, -RZ, R46.H0_H0 ;  /* 0x2000002eff407230 */ /* 0x000fe40000004100 */
[C---:B------:R-:W-:Y:S01]  /*a0d0*/  FMUL.FTZ R66, R56.reuse, R66 ;  /* 0x0000004238427220 */ /* 0x040fe20000410000 */
[----:B------:R-:W-:Y:S01]  /*a0e0*/  F2FP.F16.E4M3.UNPACK_B R46, R47 ;  /* 0x0000002fff2e723e */ /* 0x000fe200020006ff */
[----:B------:R-:W-:Y:S01]  /*a0f0*/  FFMA.FTZ R137, R56, R65, -R77 ;  /* 0x0000004138897223 */ /* 0x000fe2000001084d */
[-C--:B------:R-:W-:Y:S01]  /*a100*/  F2FP.F16.E4M3.UNPACK_B R56, R51.reuse ;  /* 0x00000033ff38723e */ /* 0x080fe200020006ff */
[-C--:B------:R-:W-:Y:S01]  /*a110*/  FFMA.FTZ R82, R48, R64.reuse, -R67 ;  /* 0x0000004030527223 */ /* 0x080fe20000010843 */
[----:B------:R-:W-:Y:S01]  /*a120*/  F2FP.F16.E4M3.UNPACK_B R51, R51.H1 ;  /* 0x00000033ff33723e */ /* 0x000fe200030006ff */
[----:B------:R-:W-:Y:S01]  /*a130*/  FFMA.FTZ R83, R63, R64, R78 ;  /* 0x000000403f537223 */ /* 0x000fe2000001004e */
[----:B------:R-:W-:Y:S01]  /*a140*/  F2FP.F16.E4M3.UNPACK_B R77, R45.H1 ;  /* 0x0000002dff4d723e */ /* 0x000fe200030006ff */
[----:B------:R-:W-:Y:S01]  /*a150*/  FFMA.FTZ R136, R49, R65, R66 ;  /* 0x0000004131887223 */ /* 0x000fe20000010042 */
[----:B------:R-:W-:Y:S01]  /*a160*/  F2FP.F16.E4M3.UNPACK_B R47, R47.H1 ;  /* 0x0000002fff2f723e */ /* 0x000fe200030006ff */
[----:B------:R-:W-:Y:S01]  /*a170*/  HADD2.F32 R63, -RZ, R56.H0_H0 ;  /* 0x20000038ff3f7230 */ /* 0x000fe20000004100 */
[----:B------:R-:W-:Y:S01]  /*a180*/  F2FP.F16.E4M3.UNPACK_B R67, R45 ;  /* 0x0000002dff43723e */ /* 0x000fe200020006ff */
[----:B------:R-:W-:Y:S01]  /*a190*/  HADD2.F32 R79, -RZ, R77.H0_H0 ;  /* 0x2000004dff4f7230 */ /* 0x000fe20000004100 */
[-C--:B------:R-:W-:Y:S01]  /*a1a0*/  F2FP.F16.E4M3.UNPACK_B R45, R44.reuse ;  /* 0x0000002cff2d723e */ /* 0x080fe200020006ff */
[----:B------:R-:W-:Y:S01]  /*a1b0*/  HADD2.F32 R49, -RZ, R47.H0_H0 ;  /* 0x2000002fff317230 */ /* 0x000fe20000004100 */
[----:B------:R-:W-:Y:S01]  /*a1c0*/  F2FP.F16.E4M3.UNPACK_B R64, R44.H1 ;  /* 0x0000002cff40723e */ /* 0x000fe200030006ff */
[----:B------:R-:W-:Y:S01]  /*a1d0*/  HADD2.F32 R44, -RZ, R51.H0_H0 ;  /* 0x20000033ff2c7230 */ /* 0x000fe20000004100 */
[----:B------:R-:W-:Y:S01]  /*a1e0*/  F2FP.SATFINITE.E4M3.F32.PACK_AB_MERGE_C R82, R137, R82, RZ ;  /* 0x000000528952723e */ /* 0x000fe200048070ff */
[----:B------:R-:W-:Y:S01]  /*a1f0*/  HADD2.F32 R78, -RZ, R67.H0_H0 ;  /* 0x20000043ff4e7230 */ /* 0x000fe20000004100 */
[----:B------:R-:W-:Y:S01]  /*a200*/  F2FP.SATFINITE.E4M3.F32.PACK_AB_MERGE_C R83, R136, R83, RZ ;  /* 0x000000538853723e */ /* 0x000fe200048070ff */
[----:B------:R-:W-:-:S02]  /*a210*/  HADD2.F32 R66, -RZ, R64.H0_H0 ;  /* 0x20000040ff427230 */ /* 0x000fc40000004100 */
[CC--:B------:R-:W-:Y:S01]  /*a220*/  FMUL.FTZ R152, R44.reuse, R79.reuse ;  /* 0x0000004f2c987220 */ /* 0x0c0fe20000410000 */
[----:B------:R-:W-:Y:S01]  /*a230*/  FMUL.FTZ R79, R49, R79 ;  /* 0x0000004f314f7220 */ /* 0x000fe20000410000 */
[----:B------:R-:W-:Y:S02]  /*a240*/  HADD2.F32 R48, -RZ, R46.H0_H0 ;  /* 0x2000002eff307230 */ /* 0x000fe40000004100 */
[----:B------:R-:W-:Y:S01]  /*a250*/  FMUL.FTZ R147, R63, R78 ;  /* 0x0000004e3f937220 */ /* 0x000fe20000410000 */
[----:B------:R-:W-:Y:S02]  /*a260*/  HADD2.F32 R65, -RZ, R45.H0_H0 ;  /* 0x2000002dff417230 */ /* 0x000fe40000004100 */
[----:B------:R-:W-:Y:S01]  /*a270*/  FFMA.FTZ R79, R44, R66, R79 ;  /* 0x000000422c4f7223 */ /* 0x000fe2000001004f */
[----:B------:R-:W-:Y:S02]  /*a280*/  HADD2.F32 R51, -RZ, R51.H1_H1 ;  /* 0x30000033ff337230 */ /* 0x000fe40000004100 */
[----:B------:R-:W-:Y:S01]  /*a290*/  FMUL.FTZ R78, R48, R78 ;  /* 0x0000004e304e7220 */ /* 0x000fe20000410000 */
[----:B------:R-:W-:-:S02]  /*a2a0*/  HADD2.F32 R44, -RZ, R77.H1_H1 ;  /* 0x3000004dff2c7230 */ /* 0x000fc40000004100 */
[----:B------:R-:W-:Y:S01]  /*a2b0*/  FFMA.FTZ R147, R48, R65, -R147 ;  /* 0x0000004130937223 */ /* 0x000fe20000010893 */
[----:B------:R-:W-:Y:S02]  /*a2c0*/  HADD2.F32 R47, -RZ, R47.H1_H1 ;  /* 0x3000002fff2f7230 */ /* 0x000fe40000004100 */
[----:B------:R-:W-:Y:S01]  /*a2d0*/  FFMA.FTZ R152, R49, R66, -R152 ;  /* 0x0000004231987223 */ /* 0x000fe20000010898 */
[----:B------:R-:W-:Y:S02]  /*a2e0*/  HADD2.F32 R56, -RZ, R56.H1_H1 ;  /* 0x30000038ff387230 */ /* 0x000fe40000004100 */
[-C--:B------:R-:W-:Y:S01]  /*a2f0*/  FMUL.FTZ R48, R51, R44.reuse ;  /* 0x0000002c33307220 */ /* 0x080fe20000410000 */
[----:B------:R-:W-:Y:S02]  /*a300*/  HADD2.F32 R67, -RZ, R67.H1_H1 ;  /* 0x30000043ff437230 */ /* 0x000fe40000004100 */
[----:B------:R-:W-:Y:S01]  /*a310*/  FMUL.FTZ R44, R47, R44 ;  /* 0x0000002c2f2c7220 */ /* 0x000fe20000410000 */
[----:B------:R-:W-:-:S02]  /*a320*/  HADD2.F32 R46, -RZ, R46.H1_H1 ;  /* 0x3000002eff2e7230 */ /* 0x000fc40000004100 */
[----:B------:R-:W-:Y:S01]  /*a330*/  FFMA.FTZ R78, R63, R65, R78 ;  /* 0x000000413f4e7223 */ /* 0x000fe2000001004e */
[----:B------:R-:W-:Y:S02]  /*a340*/  HADD2.F32 R64, -RZ, R64.H1_H1 ;  /* 0x30000040ff407230 */ /* 0x000fe40000004100 */
[-C--:B------:R-:W-:Y:S01]  /*a350*/  FMUL.FTZ R49, R56, R67.reuse ;  /* 0x0000004338317220 */ /* 0x080fe20000410000 */
[----:B------:R-:W-:Y:S02]  /*a360*/  HADD2.F32 R45, -RZ, R45.H1_H1 ;  /* 0x3000002dff2d7230 */ /* 0x000fe40000004100 */
[C---:B------:R-:W-:Y:S01]  /*a370*/  FMUL.FTZ R67, R46.reuse, R67 ;  /* 0x000000432e437220 */ /* 0x040fe20000410000 */
[-C--:B------:R-:W-:Y:S01]  /*a380*/  FFMA.FTZ R47, R47, R64.reuse, -R48 ;  /* 0x000000402f2f7223 */ /* 0x080fe20000010830 */
[----:B------:R-:W-:Y:S01]  /*a390*/  FFMA.FTZ R44, R51, R64, R44 ;  /* 0x00000040332c7223 */ /* 0x000fe2000001002c */
[-C--:B------:R-:W-:Y:S01]  /*a3a0*/  FFMA.FTZ R46, R46, R45.reuse, -R49 ;  /* 0x0000002d2e2e7223 */ /* 0x080fe20000010831 */
[----:B------:R-:W-:Y:S01]  /*a3b0*/  FFMA.FTZ R67, R56, R45, R67 ;  /* 0x0000002d38437223 */ /* 0x000fe20000010043 */
[----:B------:R-:W-:Y:S01]  /*a3c0*/  F2FP.SATFINITE.E4M3.F32.PACK_AB_MERGE_C R45, R80, R61, R82 ;  /* 0x0000003d502d723e */ /* 0x000fe20004807052 */
[----:B------:R-:W-:Y:S01]  /*a3d0*/  IMAD.MOV.U32 R48, RZ, RZ, R59 ;  /* 0x000000ffff307224 */ /* 0x000fe200078e003b */
[----:B------:R-:W-:-:S02]  /*a3e0*/  F2FP.SATFINITE.E4M3.F32.PACK_AB_MERGE_C R47, R47, R152, RZ ;  /* 0x000000982f2f723e */ /* 0x000fc400048070ff */
[----:B------:R-:W-:Y:S02]  /*a3f0*/  F2FP.SATFINITE.E4M3.F32.PACK_AB_MERGE_C R44, R44, R79, RZ ;  /* 0x0000004f2c2c723e */ /* 0x000fe400048070ff */
[----:B------:R-:W-:Y:S01]  /*a400*/  F2FP.SATFINITE.E4M3.F32.PACK_AB_MERGE_C R47, R46, R147, R47 ;  /* 0x000000932e2f723e */ /* 0x000fe2000480702f */
[----:B------:R-:W-:Y:S01]  /*a410*/  IMAD.MOV.U32 R46, RZ, RZ, R58 ;  /* 0x000000ffff2e7224 */ /* 0x000fe200078e003a */
[----:B------:R-:W-:Y:S01]  /*a420*/  F2FP.SATFINITE.E4M3.F32.PACK_AB_MERGE_C R51, R67, R78, R44 ;  /* 0x0000004e4333723e */ /* 0x000fe2000480702c */
[----:B------:R-:W-:Y:S01]  /*a430*/  IMAD.MOV.U32 R44, RZ, RZ, R60 ;  /* 0x000000ffff2c7224 */ /* 0x000fe200078e003c */
[----:B------:R-:W-:-:S07]  /*a440*/  F2FP.SATFINITE.E4M3.F32.PACK_AB_MERGE_C R49, R81, R62, R83 ;  /* 0x0000003e5131723e */ /* 0x000fce0004807053 */
.L_x_1229:
[----:B------:R-:W-:Y:S05]  /*a450*/  BSYNC B2 ;  /* 0x0000000000027941 */ /* 0x000fea0003800000 */
.L_x_1228:
        /* <DEDUP_REMOVED lines=12> */
.L_x_1227:
[----:B------:R-:W-:Y:S05]  /*a520*/  BSYNC B1 ;  /* 0x0000000000017941 */ /* 0x000fea0003800000 */
.L_x_1226:
[----:B-1----:R-:W-:Y:S02]  /*a530*/  VIADD R45, R230, 0xc0 ;  /* 0x000000c0e62d7836 */ /* 0x002fe40000000000 */
[-C--:B------:R-:W-:Y:S02]  /*a540*/  IMAD R44, R130, R128.reuse, RZ ;  /* 0x00000080822c7224 */ /* 0x080fe400078e02ff */
[C---:B------:R-:W-:Y:S01]  /*a550*/  IMAD.WIDE.U32 R126, R45.reuse, R128, R126 ;  /* 0x000000802d7e7225 */ /* 0x040fe200078e007e */
[----:B------:R-:W-:-:S03]  /*a560*/  ISETP.GE.OR P3, PT, R45, R113, P0 ;  /* 0x000000712d00720c */ /* 0x000fc60000766670 */
[----:B------:R-:W-:-:S10]  /*a570*/  IMAD R129, R45, R129, R44 ;  /* 0x000000812d817224 */ /* 0x000fd400078e022c */
[----:B------:R-:W-:Y:S05]  /*a580*/  @P3 BRA `(.L_x_1208) ;  /* 0x0000001400c03947 */ /* 0x000fea0003800000 */
[----:B------:R-:W2:Y:S01]  /*a590*/  LDL R46, [R1+0x78] ;  /* 0x00007800012e7983 */ /* 0x000ea20000100800 */
[----:B------:R-:W1:Y:S01]  /*a5a0*/  LDC.64 R52, c[0x0][0x2d8] ;  /* 0x0000b600ff347b82 */ /* 0x000e620000000a00 */
[----:B------:R-:W-:Y:S01]  /*a5b0*/  ISETP.NE.AND P6, PT, R0, RZ, PT ;  /* 0x000000ff0000720c */ /* 0x000fe20003fc5270 */
[----:B------:R-:W-:Y:S01]  /*a5c0*/  IMAD.IADD R56, R127, 0x1, R129 ;  /* 0x000000017f387824 */ /* 0x000fe200078e0281 */
[----:B------:R-:W-:Y:S01]  /*a5d0*/  IADD3 R55, P3, P4, R38, R126, R31 ;  /* 0x0000007e26377210 */ /* 0x000fe20007c7e01f */
[----:B------:R-:W-:Y:S01]  /*a5e0*/  BSSY B1, `(.L_x_1230) ;  /* 0x00000e7000017945 */ /* 0x000fe20003800000 */
[----:B------:R-:W-:Y:S02]  /*a5f0*/  SEL R150, R123, R150, !P6 ;  /* 0x000000967b967207 */ /* 0x000fe40007000000 */
[----:B------:R-:W-:Y:S02]  /*a600*/  IADD3.X R44, R33, R56, R32, P3, P4 ;  /* 0x00000038212c7210 */ /* 0x000fe40001fe8420 */
[----:B------:R-:W-:-:S04]  /*a610*/  SHF.R.S32.HI R45, RZ, 0x1f, R150 ;  /* 0x0000001fff2d7819 */ /* 0x000fc80000011496 */
[----:B------:R-:W-:-:S04]  /*a620*/  LEA.HI R45, R45, R150, RZ, 0x5 ;  /* 0x000000962d2d7211 */ /* 0x000fc800078f28ff */
[----:B------:R-:W-:-:S05]  /*a630*/  LEA.HI.SX32 R45, R45, R30, 0x1b ;  /* 0x0000001e2d2d7211 */ /* 0x000fca00078fdaff */
[----:B------:R-:W-:Y:S01]  /*a640*/  IMAD.SHL.U32 R57, R45, 0x10, RZ ;  /* 0x000000102d397824 */ /* 0x000fe200078e00ff */
[----:B-1----:R-:W-:Y:S01]  /*a650*/  IADD3 R54, P3, R55, R52, RZ ;  /* 0x0000003437367210 */ /* 0x002fe20007f7e0ff */
[----:B------:R-:W-:-:S04]  /*a660*/  IMAD R45, R19, 0x7000, R118 ;  /* 0x00007000132d7824 */ /* 0x000fc800078e0276 */
[----:B------:R-:W-:Y:S01]  /*a670*/  IMAD.X R55, R44, 0x1, R53, P3 ;  /* 0x000000012c377824 */ /* 0x000fe200018e0635 */
[----:B------:R-:W-:Y:S01]  /*a680*/  LOP3.LUT R44, R3, 0x70, R57, 0xf8, !PT ;  /* 0x00000070032c7812 */ /* 0x000fe200078ef839 */
[----:B------:R-:W-:-:S03]  /*a690*/  IMAD.IADD R45, R18, 0x1, R45 ;  /* 0x00000001122d7824 */ /* 0x000fc600078e022d */
        /* <DEDUP_REMOVED lines=15> */
[----:B------:R-:W-:Y:S01]  /*a790*/  SHF.R.U32.HI R68, RZ, 0x10, R71 ;  /* 0x00000010ff447819 */ /* 0x000fe20000011647 */
[----:B------:R-:W-:Y:S01]  /*a7a0*/  IMAD.MOV.U32 R59, RZ, RZ, R50 ;  /* 0x000000ffff3b7224 */ /* 0x000fe200078e0032 */
[----:B------:R-:W-:Y:S01]  /*a7b0*/  LOP3.LUT R61, R61, 0xff00, R44, 0xf8, !PT ;  /* 0x0000ff003d3d7812 */ /* 0x000fe200078ef82c */
[----:B------:R-:W-:Y:S01]  /*a7c0*/  IMAD.SHL.U32 R44, R66, 0x100, RZ ;  /* 0x00000100422c7824 */ /* 0x000fe200078e00ff */
[----:B------:R-:W-:Y:S01]  /*a7d0*/  LOP3.LUT R65, R71, 0xff0000ff, RZ, 0xc0, !PT ;  /* 0xff0000ff47417812 */ /* 0x000fe200078ec0ff */
[----:B------:R-:W-:Y:S01]  /*a7e0*/  IMAD.U32 R48, R74, 0x10000, RZ ;  /* 0x000100004a307824 */ /* 0x000fe200078e00ff */
[----:B------:R-:W-:-:S02]  /*a7f0*/  SHF.R.U32.HI R64, RZ, 0x8, R73 ;  /* 0x00000008ff407819 */ /* 0x000fc40000011649 */
[----:B------:R-:W-:Y:S02]  /*a800*/  SHF.R.U32.HI R62, RZ, 0x8, R75 ;  /* 0x00000008ff3e7819 */ /* 0x000fe4000001164b */
[----:B------:R-:W-:Y:S01]  /*a810*/  LOP3.LUT R65, R65, 0xff00, R44, 0xf8, !PT ;  /* 0x0000ff0041417812 */ /* 0x000fe200078ef82c */
[----:B------:R-:W-:Y:S01]  /*a820*/  IMAD.SHL.U32 R46, R64, 0x100, RZ ;  /* 0x00000100402e7824 */ /* 0x000fe200078e00ff */
[----:B------:R-:W-:Y:S01]  /*a830*/  LOP3.LUT R48, R61, 0xff0000, R48, 0xf8, !PT ;  /* 0x00ff00003d307812 */ /* 0x000fe200078ef830 */
[----:B------:R-:W-:Y:S01]  /*a840*/  IMAD.U32 R44, R68, 0x10000, RZ ;  /* 0x00010000442c7824 */ /* 0x000fe200078e00ff */
[----:B------:R-:W-:Y:S01]  /*a850*/  LOP3.LUT R67, R73, 0xff0000ff, RZ, 0xc0, !PT ;  /* 0xff0000ff49437812 */ /* 0x000fe200078ec0ff */
[----:B------:R-:W-:Y:S01]  /*a860*/  IMAD.SHL.U32 R50, R62, 0x100, RZ ;  /* 0x000001003e327824 */ /* 0x000fe200078e00ff */
[----:B------:R-:W-:Y:S02]  /*a870*/  F2FP.F16.E4M3.UNPACK_B R68, R145.H1 ;  /* 0x00000091ff44723e */ /* 0x000fe400030006ff */
[----:B------:R-:W-:-:S02]  /*a880*/  F2FP.F16.E4M3.UNPACK_B R61, R60.H1 ;  /* 0x0000003cff3d723e */ /* 0x000fc400030006ff */
[----:B------:R-:W-:Y:S02]  /*a890*/  F2FP.F16.E4M3.UNPACK_B R64, R63.H1 ;  /* 0x0000003fff40723e */ /* 0x000fe400030006ff */
[----:B------:R-:W-:Y:S01]  /*a8a0*/  SHF.R.U32.HI R72, RZ, 0x10, R73 ;  /* 0x00000010ff487819 */ /* 0x000fe20000011649 */
[----:B------:R-:W-:Y:S01]  /*a8b0*/  HADD2.F32 R62, -RZ, R61.H0_H0 ;  /* 0x2000003dff3e7230 */ /* 0x000fe20000004100 */
[----:B------:R-:W-:Y:S02]  /*a8c0*/  LOP3.LUT R71, R75, 0xff0000ff, RZ, 0xc0, !PT ;  /* 0xff0000ff4b477812 */ /* 0x000fe400078ec0ff */
[----:B------:R-:W-:Y:S01]  /*a8d0*/  LOP3.LUT R69, R67, 0xff00, R46, 0xf8, !PT ;  /* 0x0000ff0043457812 */ /* 0x000fe200078ef82e */
[--C-:B------:R-:W-:Y:S01]  /*a8e0*/  HADD2.F32 R46, -RZ, R68.reuse.H0_H0 ;  /* 0x20000044ff2e7230 */ /* 0x100fe20000004100 */
[----:B------:R-:W-:Y:S01]  /*a8f0*/  F2FP.F16.E4M3.UNPACK_B R66, R143.H1 ;  /* 0x0000008fff42723e */ /* 0x000fe200030006ff */
[----:B------:R-:W-:Y:S01]  /*a900*/  HADD2.F32 R68, -RZ, R68.H1_H1 ;  /* 0x30000044ff447230 */ /* 0x000fe20000004100 */
[----:B------:R-:W-:Y:S01]  /*a910*/  LOP3.LUT R44, R65, 0xff0000, R44, 0xf8, !PT ;  /* 0x00ff0000412c7812 */ /* 0x000fe200078ef82c */
[----:B------:R-:W-:Y:S01]  /*a920*/  HADD2.F32 R65, -RZ, R64.H0_H0 ;  /* 0x20000040ff417230 */ /* 0x000fe20000004100 */
[----:B------:R-:W-:Y:S01]  /*a930*/  LOP3.LUT R71, R71, 0xff00, R50, 0xf8, !PT ;  /* 0x0000ff0047477812 */ /* 0x000fe200078ef832 */
[----:B------:R-:W-:-:S02]  /*a940*/  IMAD.U32 R50, R72, 0x10000, RZ ;  /* 0x0001000048327824 */ /* 0x000fc400078e00ff */
[CC--:B------:R-:W-:Y:S01]  /*a950*/  FMUL.FTZ R72, R62.reuse, R46.reuse ;  /* 0x0000002e3e487220 */ /* 0x0c0fe20000410000 */
[--C-:B------:R-:W-:Y:S02]  /*a960*/  HADD2.F32 R67, -RZ, R66.reuse.H0_H0 ;  /* 0x20000042ff437230 */ /* 0x100fe40000004100 */
[C---:B------:R-:W-:Y:S01]  /*a970*/  FMUL.FTZ R73, R65.reuse, R46 ;  /* 0x0000002e41497220 */ /* 0x040fe20000410000 */
[----:B------:R-:W-:Y:S01]  /*a980*/  F2FP.F16.E4M3.UNPACK_B R145, R145 ;  /* 0x00000091ff91723e */ /* 0x000fe200020006ff */
[----:B------:R-:W-:Y:S01]  /*a990*/  HADD2.F32 R66, -RZ, R66.H1_H1 ;  /* 0x30000042ff427230 */ /* 0x000fe20000004100 */
[----:B------:R-:W-:Y:S01]  /*a9a0*/  F2FP.F16.E4M3.UNPACK_B R63, R63 ;  /* 0x0000003fff3f723e */ /* 0x000fe200020006ff */
[-C--:B------:R-:W-:Y:S01]  /*a9b0*/  FFMA.FTZ R72, R65, R67.reuse, R72 ;  /* 0x0000004341487223 */ /* 0x080fe20000010048 */
[----:B------:R-:W-:Y:S01]  /*a9c0*/  FFMA.FTZ R73, R62, R67, -R73 ;  /* 0x000000433e497223 */ /* 0x000fe20000010849 */
[----:B------:R-:W-:Y:S01]  /*a9d0*/  HADD2.F32 R65, -RZ, R64.H1_H1 ;  /* 0x30000040ff417230 */ /* 0x000fe20000004100 */
[----:B------:R-:W-:Y:S01]  /*a9e0*/  F2FP.F16.E4M3.UNPACK_B R60, R60 ;  /* 0x0000003cff3c723e */ /* 0x000fe200020006ff */
[----:B------:R-:W-:Y:S01]  /*a9f0*/  HADD2.F32 R62, -RZ, R61.H1_H1 ;  /* 0x3000003dff3e7230 */ /* 0x000fe20000004100 */
[----:B------:R-:W-:Y:S01]  /*aa00*/  LOP3.LUT R50, R69, 0xff0000, R50, 0xf8, !PT ;  /* 0x00ff000045327812 */ /* 0x000fe200078ef832 */
[----:B------:R-:W-:-:S02]  /*aa10*/  HADD2.F32 R67, -RZ, R145.H0_H0 ;  /* 0x20000091ff437230 */ /* 0x000fc40000004100 */
[CC--:B------:R-:W-:Y:S01]  /*aa20*/  FMUL.FTZ R69, R65.reuse, R68.reuse ;  /* 0x0000004441457220 */ /* 0x0c0fe20000410000 */
[----:B------:R-:W-:Y:S01]  /*aa30*/  F2FP.F16.E4M3.UNPACK_B R143, R143 ;  /* 0x0000008fff8f723e */ /* 0x000fe200020006ff */
[C---:B------:R-:W-:Y:S01]  /*aa40*/  FMUL.FTZ R68, R62.reuse, R68 ;  /* 0x000000443e447220 */ /* 0x040fe20000410000 */
[----:B------:R-:W-:Y:S01]  /*aa50*/  HADD2.F32 R64, -RZ, R63.H0_H0 ;  /* 0x2000003fff407230 */ /* 0x000fe20000004100 */
[----:B------:R-:W-:Y:S01]  /*aa60*/  SHF.R.U32.HI R70, RZ, 0x10, R75 ;  /* 0x00000010ff467819 */ /* 0x000fe2000001164b */
[----:B------:R-:W-:Y:S02]  /*aa70*/  HADD2.F32 R61, -RZ, R60.H0_H0 ;  /* 0x2000003cff3d7230 */ /* 0x000fe40000004100 */
[-C--:B------:R-:W-:Y:S01]  /*aa80*/  FFMA.FTZ R74, R62, R66.reuse, -R69 ;  /* 0x000000423e4a7223 */ /* 0x080fe20000010845 */
[----:B------:R-:W-:Y:S01]  /*aa90*/  FFMA.FTZ R75, R65, R66, R68 ;  /* 0x00000042414b7223 */ /* 0x000fe20000010044 */
[----:B------:R-:W-:Y:S02]  /*aaa0*/  HADD2.F32 R62, -RZ, R143.H0_H0 ;  /* 0x2000008fff3e7230 */ /* 0x000fe40000004100 */
[----:B------:R-:W-:Y:S01]  /*aab0*/  FMUL.FTZ R66, R64, R67 ;  /* 0x0000004340427220 */ /* 0x000fe20000410000 */
[----:B------:R-:W-:-:S02]  /*aac0*/  HADD2.F32 R145, -RZ, R145.H1_H1 ;  /* 0x30000091ff917230 */ /* 0x000fc40000004100 */
[C---:B------:R-:W-:Y:S01]  /*aad0*/  FMUL.FTZ R67, R61.reuse, R67 ;  /* 0x000000433d437220 */ /* 0x040fe20000410000 */
[----:B------:R-:W-:Y:S02]  /*aae0*/  HADD2.F32 R63, -RZ, R63.H1_H1 ;  /* 0x3000003fff3f7230 */ /* 0x000fe40000004100 */
[-C--:B------:R-:W-:Y:S01]  /*aaf0*/  FFMA.FTZ R68, R61, R62.reuse, -R66 ;  /* 0x0000003e3d447223 */ /* 0x080fe20000010842 */
[----:B------:R-:W-:Y:S02]  /*ab00*/  IMAD.U32 R70, R70, 0x10000, RZ ;  /* 0x0001000046467824 */ /* 0x000fe400078e00ff */
[----:B------:R-:W-:Y:S01]  /*ab10*/  FFMA.FTZ R69, R64, R62, R67 ;  /* 0x0000003e40457223 */ /* 0x000fe20000010043 */
[----:B------:R-:W-:Y:S02]  /*ab20*/  HADD2.F32 R60, -RZ, R60.H1_H1 ;  /* 0x3000003cff3c7230 */ /* 0x000fe40000004100 */
[----:B------:R-:W-:Y:S01]  /*ab30*/  FMUL.FTZ R65, R63, R145 ;  /* 0x000000913f417220 */ /* 0x000fe20000410000 */
[----:B------:R-:W-:Y:S01]  /*ab40*/  HADD2.F32 R143, -RZ, R143.H1_H1 ;  /* 0x3000008fff8f7230 */ /* 0x000fe20000004100 */
[----:B------:R-:W-:-:S02]  /*ab50*/  F2FP.F16.E4M3.UNPACK_B R61, R146.H1 ;  /* 0x00000092ff3d723e */ /* 0x000fc400030006ff */
[----:B------:R-:W-:Y:S02]  /*ab60*/  F2FP.F16.E4M3.UNPACK_B R62, R59.H1 ;  /* 0x0000003bff3e723e */ /* 0x000fe400030006ff */
[----:B------:R-:W-:Y:S01]  /*ab70*/  LOP3.LUT R46, R71, 0xff0000, R70, 0xf8, !PT ;  /* 0x00ff0000472e7812 */ /* 0x000fe200078ef846 */
[C---:B------:R-:W-:Y:S01]  /*ab80*/  FMUL.FTZ R70, R60.reuse, R145 ;  /* 0x000000913c467220 */ /* 0x040fe20000410000 */
[-C--:B------:R-:W-:Y:S01]  /*ab90*/  FFMA.FTZ R71, R60, R143.reuse, -R65 ;  /* 0x0000008f3c477223 */ /* 0x080fe20000010841 */
        /* <DEDUP_REMOVED lines=8> */
[----:B------:R-:W-:Y:S01]  /*ac20*/  FMUL.FTZ R76, R64, R66 ;  /* 0x00000042404c7220 */ /* 0x000fe20000410000 */
        /* <DEDUP_REMOVED lines=9> */
[----:B------:R-:W-:Y:S01]  /*acc0*/  FMUL.FTZ R67, R60, R67 ;  /* 0x000000433c437220 */ /* 0x000fe20000410000 */
[----:B------:R-:W-:-:S02]  /*acd0*/  HADD2.F32 R64, -RZ, R146.H0_H0 ;  /* 0x20000092ff407230 */ /* 0x000fc40000004100 */
[----:B------:R-:W-:Y:S01]  /*ace0*/  FFMA.FTZ R81, R60, R65, -R61 ;  /* 0x000000413c517223 */ /* 0x000fe2000001083d */
[----:B------:R-:W-:Y:S01]  /*acf0*/  F2FP.F16.E4M3.UNPACK_B R60, R59 ;  /* 0x0000003bff3c723e */ /* 0x000fe200020006ff */
[----:B------:R-:W-:Y:S01]  /*ad00*/  FFMA.FTZ R80, R62, R65, R67 ;  /* 0x000000413e507223 */ /* 0x000fe20000010043 */
[----:B------:R-:W-:Y:S01]  /*ad10*/  HADD2.F32 R65, -RZ, R146.H1_H1 ;  /* 0x30000092ff417230 */ /* 0x000fe20000004100 */
[----:B------:R-:W-:Y:S01]  /*ad20*/  F2FP.F16.E4M3.UNPACK_B R144, R144 ;  /* 0x00000090ff90723e */ /* 0x000fe200020006ff */
[----:B------:R-:W-:Y:S01]  /*ad30*/  HADD2.F32 R59, -RZ, R58.H0_H0 ;  /* 0x2000003aff3b7230 */ /* 0x000fe20000004100 */
[----:B------:R-:W-:Y:S01]  /*ad40*/  F2FP.SATFINITE.E4M3.F32.PACK_AB_MERGE_C R78, R81, R78, RZ ;  /* 0x0000004e514e723e */ /* 0x000fe200048070ff */
[--C-:B------:R-:W-:Y:S01]  /*ad50*/  HADD2.F32 R61, -RZ, R60.reuse.H0_H0 ;  /* 0x2000003cff3d7230 */ /* 0x100fe20000004100 */
[----:B------:R-:W-:Y:S01]  /*ad60*/  F2FP.SATFINITE.E4M3.F32.PACK_AB_MERGE_C R79, R80, R79, RZ ;  /* 0x0000004f504f723e */ /* 0x000fe200048070ff */
[----:B------:R-:W-:Y:S02]  /*ad70*/  HADD2.F32 R60, -RZ, R60.H1_H1 ;  /* 0x3000003cff3c7230 */ /* 0x000fe40000004100 */
[----:B------:R-:W-:-:S02]  /*ad80*/  HADD2.F32 R58, -RZ, R58.H1_H1 ;  /* 0x3000003aff3a7230 */ /* 0x000fc40000004100 */
[-C--:B------:R-:W-:Y:S01]  /*ad90*/  FMUL.FTZ R66, R61, R64.reuse ;  /* 0x000000403d427220 */ /* 0x080fe20000410000 */
[--C-:B------:R-:W-:Y:S02]  /*ada0*/  HADD2.F32 R62, -RZ, R144.reuse.H0_H0 ;  /* 0x20000090ff3e7230 */ /* 0x100fe40000004100 */
[-C--:B------:R-:W-:Y:S01]  /*adb0*/  FMUL.FTZ R67, R60, R65.reuse ;  /* 0x000000413c437220 */ /* 0x080fe20000410000 */
[----:B------:R-:W-:Y:S02]  /*adc0*/  HADD2.F32 R63, -RZ, R144.H1_H1 ;  /* 0x30000090ff3f7230 */ /* 0x000fe40000004100 */
[C---:B------:R-:W-:Y:S01]  /*add0*/  FMUL.FTZ R64, R59.reuse, R64 ;  /* 0x000000403b407220 */ /* 0x040fe20000410000 */
[C---:B------:R-:W-:Y:S01]  /*ade0*/  FMUL.FTZ R65, R58.reuse, R65 ;  /* 0x000000413a417220 */ /* 0x040fe20000410000 */
[----:B------:R-:W-:Y:S01]  /*adf0*/  FFMA.FTZ R59, R59, R62, -R66 ;  /* 0x0000003e3b3b7223 */ /* 0x000fe20000010842 */
[----:B------:R-:W-:Y:S01]  /*ae00*/  F2FP.F16.E4M3.UNPACK_B R66, R48 ;  /* 0x00000030ff42723e */ /* 0x000fe200020006ff */
[----:B------:R-:W-:Y:S01]  /*ae10*/  FFMA.FTZ R76, R61, R62, R64 ;  /* 0x0000003e3d4c7223 */ /* 0x000fe20000010040 */
[-C--:B------:R-:W-:Y:S01]  /*ae20*/  FFMA.FTZ R58, R58, R63.reuse, -R67 ;  /* 0x0000003f3a3a7223 */ /* 0x080fe20000010843 */
[----:B------:R-:W-:Y:S01]  /*ae30*/  FFMA.FTZ R77, R60, R63, R65 ;  /* 0x0000003f3c4d7223 */ /* 0x000fe20000010041 */
[----:B------:R-:W-:-:S02]  /*ae40*/  F2FP.SATFINITE.E4M3.F32.PACK_AB_MERGE_C R60, R75, R72, RZ ;  /* 0x000000484b3c723e */ /* 0x000fc400048070ff */
[----:B------:R-:W-:Y:S02]  /*ae50*/  F2FP.F16.E4M3.UNPACK_B R64, R49 ;  /* 0x00000031ff40723e */ /* 0x000fe400020006ff */
[----:B------:R-:W-:Y:S02]  /*ae60*/  F2FP.F16.E4M3.UNPACK_B R67, R50 ;  /* 0x00000032ff43723e */ /* 0x000fe400020006ff */
[----:B------:R-:W-:Y:S01]  /*ae70*/  F2FP.F16.E4M3.UNPACK_B R62, R45 ;  /* 0x0000002dff3e723e */ /* 0x000fe200020006ff */
[----:B------:R-:W-:Y:S01]  /*ae80*/  HADD2.F32 R65, -RZ, R64.H0_H0 ;  /* 0x20000040ff417230 */ /* 0x000fe20000004100 */
[----:B------:R-:W-:Y:S01]  /*ae90*/  F2FP.SATFINITE.E4M3.F32.PACK_AB_MERGE_C R60, R70, R69, R60 ;  /* 0x00000045463c723e */ /* 0x000fe2000480703c */
[----:B------:R-:W-:Y:S01]  /*aea0*/  HADD2.F32 R70, -RZ, R67.H0_H0 ;  /* 0x20000043ff467230 */ /* 0x000fe20000004100 */
[----:B------:R-:W-:Y:S01]  /*aeb0*/  F2FP.SATFINITE.E4M3.F32.PACK_AB_MERGE_C R61, R74, R73, RZ ;  /* 0x000000494a3d723e */ /* 0x000fe200048070ff */
[----:B------:R-:W-:Y:S01]  /*aec0*/  HADD2.F32 R63, -RZ, R62.H0_H0 ;  /* 0x2000003eff3f7230 */ /* 0x000fe20000004100 */
[----:B------:R-:W-:Y:S01]  /*aed0*/  F2FP.F16.E4M3.UNPACK_B R45, R45.H1 ;  /* 0x0000002dff2d723e */ /* 0x000fe200030006ff */
[----:B------:R-:W-:Y:S01]  /*aee0*/  HADD2.F32 R64, -RZ, R64.H1_H1 ;  /* 0x30000040ff407230 */ /* 0x000fe20000004100 */
[----:B------:R-:W-:Y:S01]  /*aef0*/  F2FP.SATFINITE.E4M3.F32.PACK_AB_MERGE_C R61, R71, R68, R61 ;  /* 0x00000044473d723e */ /* 0x000fe2000480703d */
[----:B------:R-:W-:-:S02]  /*af00*/  HADD2.F32 R68, -RZ, R66.H0_H0 ;  /* 0x20000042ff447230 */ /* 0x000fc40000004100 */
[-C--:B------:R-:W-:Y:S01]  /*af10*/  FMUL.FTZ R72, R65, R70.reuse ;  /* 0x0000004641487220 */ /* 0x080fe20000410000 */
[----:B------:R-:W-:Y:S01]  /*af20*/  FMUL.FTZ R70, R63, R70 ;  /* 0x000000463f467220 */ /* 0x000fe20000410000 */
[----:B------:R-:W-:Y:S01]  /*af30*/  HADD2.F32 R67, -RZ, R67.H1_H1 ;  /* 0x30000043ff437230 */ /* 0x000fe20000004100 */
[----:B------:R-:W-:Y:S01]  /*af40*/  F2FP.F16.E4M3.UNPACK_B R48, R48.H1 ;  /* 0x00000030ff30723e */ /* 0x000fe200030006ff */
[----:B------:R-:W-:Y:S02]  /*af50*/  HADD2.F32 R62, -RZ, R62.H1_H1 ;  /* 0x3000003eff3e7230 */ /* 0x000fe40000004100 */
[-C--:B------:R-:W-:Y:S01]  /*af60*/  FFMA.FTZ R70, R65, R68.reuse, R70 ;  /* 0x0000004441467223 */ /* 0x080fe20000010046 */
[----:B------:R-:W-:Y:S02]  /*af70*/  HADD2.F32 R65, -RZ, R66.H1_H1 ;  /* 0x30000042ff417230 */ /* 0x000fe40000004100 */
[-C--:B------:R-:W-:Y:S01]  /*af80*/  FMUL.FTZ R69, R64, R67.reuse ;  /* 0x0000004340457220 */ /* 0x080fe20000410000 */
[----:B------:R-:W-:Y:S01]  /*af90*/  FFMA.FTZ R72, R63, R68, -R72 ;  /* 0x000000443f487223 */ /* 0x000fe20000010848 */
[C---:B------:R-:W-:Y:S01]  /*afa0*/  FMUL.FTZ R67, R62.reuse, R67 ;  /* 0x000000433e437220 */ /* 0x040fe20000410000 */
[----:B------:R-:W-:Y:S01]  /*afb0*/  F2FP.F16.E4M3.UNPACK_B R63, R49.H1 ;  /* 0x00000031ff3f723e */ /* 0x000fe200030006ff */
[-C--:B------:R-:W-:Y:S01]  /*afc0*/  FFMA.FTZ R71, R62, R65.reuse, -R69 ;  /* 0x000000413e477223 */ /* 0x080fe20000010845 */
[----:B------:R-:W-:Y:S01]  /*afd0*/  F2FP.F16.E4M3.UNPACK_B R62, R50.H1 ;  /* 0x00000032ff3e723e */ /* 0x000fe200030006ff */
[----:B------:R-:W-:Y:S01]  /*afe0*/  FFMA.FTZ R73, R64, R65, R67 ;  /* 0x0000004140497223 */ /* 0x000fe20000010043 */
[----:B------:R-:W-:Y:S01]  /*aff0*/  HADD2.F32 R49, -RZ, R45.H0_H0 ;  /* 0x2000002dff317230 */ /* 0x000fe20000004100 */
[----:B------:R-:W-:Y:S01]  /*b000*/  F2FP.SATFINITE.E4M3.F32.PACK_AB_MERGE_C R59, R58, R59, R78 ;  /* 0x0000003b3a3b723e */ /* 0x000fe2000480704e */
[--C-:B------:R-:W-:Y:S01]  /*b010*/  HADD2.F32 R50, -RZ, R63.reuse.H0_H0 ;  /* 0x2000003fff327230 */ /* 0x100fe20000004100 */
[----:B------:R-:W-:Y:S01]  /*b020*/  F2FP.SATFINITE.E4M3.F32.PACK_AB_MERGE_C R58, R77, R76, R79 ;  /* 0x0000004c4d3a723e */ /* 0x000fe2000480704f */
[----:B------:R-:W-:Y:S01]  /*b030*/  HADD2.F32 R64, -RZ, R62.H0_H0 ;  /* 0x2000003eff407230 */ /* 0x000fe20000004100 */
[----:B------:R-:W-:Y:S01]  /*b040*/  F2FP.F16.E4M3.UNPACK_B R67, R46.H1 ;  /* 0x0000002eff43723e */ /* 0x000fe200030006ff */
[----:B------:R-:W-:-:S02]  /*b050*/  HADD2.F32 R63, -RZ, R63.H1_H1 ;  /* 0x3000003fff3f7230 */ /* 0x000fc40000004100 */
[----:B------:R-:W-:Y:S02]  /*b060*/  HADD2.F32 R66, -RZ, R62.H1_H1 ;  /* 0x3000003eff427230 */ /* 0x000fe40000004100 */
[CC--:B------:R-:W-:Y:S01]  /*b070*/  FMUL.FTZ R68, R50.reuse, R64.reuse ;  /* 0x0000004032447220 */ /* 0x0c0fe20000410000 */
[----:B------:R-:W-:Y:S02]  /*b080*/  HADD2.F32 R45, -RZ, R45.H1_H1 ;  /* 0x3000002dff2d7230 */ /* 0x000fe40000004100 */
[----:B------:R-:W-:Y:S01]  /*b090*/  FMUL.FTZ R65, R49, R64 ;  /* 0x0000004031417220 */ /* 0x000fe20000410000 */
[--C-:B------:R-:W-:Y:S02]  /*b0a0*/  HADD2.F32 R62, -RZ, R48.reuse.H0_H0 ;  /* 0x20000030ff3e7230 */ /* 0x100fe40000004100 */
[-C--:B------:R-:W-:Y:S01]  /*b0b0*/  FMUL.FTZ R64, R63, R66.reuse ;  /* 0x000000423f407220 */ /* 0x080fe20000410000 */
[----:B------:R-:W-:Y:S02]  /*b0c0*/  HADD2.F32 R48, -RZ, R48.H1_H1 ;  /* 0x30000030ff307230 */ /* 0x000fe40000004100 */
[----:B------:R-:W-:Y:S01]  /*b0d0*/  FMUL.FTZ R66, R45, R66 ;  /* 0x000000422d427220 */ /* 0x000fe20000410000 */
[----:B------:R-:W-:Y:S01]  /*b0e0*/  FFMA.FTZ R75, R50, R62, R65 ;  /* 0x0000003e324b7223 */ /* 0x000fe20000010041 */
[----:B------:R-:W-:-:S02]  /*b0f0*/  F2FP.F16.E4M3.UNPACK_B R50, R51 ;  /* 0x00000033ff32723e */ /* 0x000fc400020006ff */
[----:B------:R-:W-:Y:S01]  /*b100*/  FFMA.FTZ R76, R63, R48, R66 ;  /* 0x000000303f4c7223 */ /* 0x000fe20000010042 */
[----:B------:R-:W-:Y:S01]  /*b110*/  F2FP.F16.E4M3.UNPACK_B R66, R46 ;  /* 0x0000002eff42723e */ /* 0x000fe200020006ff */
[----:B------:R-:W-:Y:S01]  /*b120*/  FFMA.FTZ R77, R45, R48, -R64 ;  /* 0x000000302d4d7223 */ /* 0x000fe20000010840 */
[-C--:B------:R-:W-:Y:S01]  /*b130*/  F2FP.F16.E4M3.UNPACK_B R45, R47.reuse ;  /* 0x0000002fff2d723e */ /* 0x080fe200020006ff */
[----:B------:R-:W-:Y:S01]  /*b140*/  FFMA.FTZ R74, R49, R62, -R68 ;  /* 0x0000003e314a7223 */ /* 0x000fe20000010844 */
        /* <DEDUP_REMOVED lines=13> */
[----:B------:R-:W-:Y:S02]  /*b220*/  HADD2.F32 R44, -RZ, R51.H0_H0 ;  /* 0x20000033ff2c7230 */ /* 0x000fe40000004100 */
[----:B------:R-:W-:Y:S01]  /*b230*/  FMUL.FTZ R81, R49, R68 ;  /* 0x0000004431517220 */ /* 0x000fe20000410000 */
[----:B------:R-:W-:Y:S02]  /*b240*/  HADD2.F32 R64, -RZ, R63.H0_H0 ;  /* 0x2000003fff407230 */ /* 0x000fe40000004100 */
[----:B------:R-:W-:Y:S01]  /*b250*/  FFMA.FTZ R79, R48, R65, -R79 ;  /* 0x00000041304f7223 */ /* 0x000fe2000001084f */
[----:B------:R-:W-:-:S02]  /*b260*/  HADD2.F32 R51, -RZ, R51.H1_H1 ;  /* 0x30000033ff337230 */ /* 0x000fc40000004100 */
[C---:B------:R-:W-:Y:S01]  /*b270*/  FMUL.FTZ R78, R44.reuse, R68 ;  /* 0x000000442c4e7220 */ /* 0x040fe20000410000 */
[----:B------:R-:W-:Y:S02]  /*b280*/  HADD2.F32 R48, -RZ, R67.H1_H1 ;  /* 0x30000043ff307230 */ /* 0x000fe40000004100 */
[-C--:B------:R-:W-:Y:S01]  /*b290*/  FFMA.FTZ R81, R44, R64.reuse, R81 ;  /* 0x000000402c517223 */ /* 0x080fe20000010051 */
[----:B------:R-:W-:Y:S02]  /*b2a0*/  HADD2.F32 R47, -RZ, R47.H1_H1 ;  /* 0x3000002fff2f7230 */ /* 0x000fe40000004100 */
[----:B------:R-:W-:Y:S01]  /*b2b0*/  FFMA.FTZ R69, R62, R65, R69 ;  /* 0x000000413e457223 */ /* 0x000fe20000010045 */
[----:B------:R-:W-:Y:S02]  /*b2c0*/  HADD2.F32 R50, -RZ, R50.H1_H1 ;  /* 0x30000032ff327230 */ /* 0x000fe40000004100 */
[----:B------:R-:W-:Y:S01]  /*b2d0*/  FFMA.FTZ R78, R49, R64, -R78 ;  /* 0x00000040314e7223 */ /* 0x000fe2000001084e */
[----:B------:R-:W-:-:S02]  /*b2e0*/  HADD2.F32 R66, -RZ, R66.H1_H1 ;  /* 0x30000042ff427230 */ /* 0x000fc40000004100 */
[-C--:B------:R-:W-:Y:S01]  /*b2f0*/  FMUL.FTZ R62, R51, R48.reuse ;  /* 0x00000030333e7220 */ /* 0x080fe20000410000 */
[----:B------:R-:W-:Y:S02]  /*b300*/  HADD2.F32 R45, -RZ, R45.H1_H1 ;  /* 0x3000002dff2d7230 */ /* 0x000fe40000004100 */
[----:B------:R-:W-:Y:S01]  /*b310*/  FMUL.FTZ R64, R47, R48 ;  /* 0x000000302f407220 */ /* 0x000fe20000410000 */
[----:B------:R-:W-:Y:S02]  /*b320*/  HADD2.F32 R44, -RZ, R63.H1_H1 ;  /* 0x3000003fff2c7230 */ /* 0x000fe40000004100 */
[-C--:B------:R-:W-:Y:S01]  /*b330*/  FMUL.FTZ R48, R50, R66.reuse ;  /* 0x0000004232307220 */ /* 0x080fe20000410000 */
[----:B------:R-:W-:Y:S02]  /*b340*/  HADD2.F32 R46, -RZ, R46.H1_H1 ;  /* 0x3000002eff2e7230 */ /* 0x000fe40000004100 */
[----:B------:R-:W-:Y:S01]  /*b350*/  FMUL.FTZ R49, R45, R66 ;  /* 0x000000422d317220 */ /* 0x000fe20000410000 */
[----:B------:R-:W-:Y:S01]  /*b360*/  F2FP.SATFINITE.E4M3.F32.PACK_AB_MERGE_C R75, R76, R75, RZ ;  /* 0x0000004b4c4b723e */ /* 0x000fe200048070ff */
[-C--:B------:R-:W-:Y:S01]  /*b370*/  FFMA.FTZ R47, R47, R44.reuse, -R62 ;  /* 0x0000002c2f2f7223 */ /* 0x080fe2000001083e */
[----:B------:R-:W-:Y:S01]  /*b380*/  FFMA.FTZ R64, R51, R44, R64 ;  /* 0x0000002c33407223 */ /* 0x000fe20000010040 */
[-C--:B------:R-:W-:Y:S01]  /*b390*/  FFMA.FTZ R48, R45, R46.reuse, -R48 ;  /* 0x0000002e2d307223 */ /* 0x080fe20000010830 */
[----:B------:R-:W-:Y:S01]  /*b3a0*/  FFMA.FTZ R46, R50, R46, R49 ;  /* 0x0000002e322e7223 */ /* 0x000fe20000010031 */
[----:B------:R-:W-:Y:S01]  /*b3b0*/  F2FP.SATFINITE.E4M3.F32.PACK_AB_MERGE_C R45, R71, R72, R74 ;  /* 0x00000048472d723e */ /* 0x000fe2000480704a */
[----:B------:R-:W-:Y:S01]  /*b3c0*/  IMAD.MOV.U32 R44, RZ, RZ, R61 ;  /* 0x000000ffff2c7224 */ /* 0x000fe200078e003d */
[----:B------:R-:W-:Y:S01]  /*b3d0*/  F2FP.SATFINITE.E4M3.F32.PACK_AB_MERGE_C R47, R47, R78, RZ ;  /* 0x0000004e2f2f723e */ /* 0x000fe200048070ff */
[----:B------:R-:W-:Y:S01]  /*b3e0*/  IMAD.MOV.U32 R50, RZ, RZ, R58 ;  /* 0x000000ffff327224 */ /* 0x000fe200078e003a */
[----:B------:R-:W-:-:S02]  /*b3f0*/  F2FP.SATFINITE.E4M3.F32.PACK_AB_MERGE_C R64, R64, R81, RZ ;  /* 0x000000514040723e */ /* 0x000fc400048070ff */
[----:B------:R-:W-:Y:S01]  /*b400*/  F2FP.SATFINITE.E4M3.F32.PACK_AB_MERGE_C R47, R48, R79, R47 ;  /* 0x0000004f302f723e */ /* 0x000fe2000480702f */
[----:B------:R-:W-:Y:S01]  /*b410*/  IMAD.MOV.U32 R48, RZ, RZ, R60 ;  /* 0x000000ffff307224 */ /* 0x000fe200078e003c */
[----:B------:R-:W-:Y:S01]  /*b420*/  F2FP.SATFINITE.E4M3.F32.PACK_AB_MERGE_C R51, R46, R69, R64 ;  /* 0x000000452e33723e */ /* 0x000fe20004807040 */
[----:B------:R-:W-:Y:S01]  /*b430*/  IMAD.MOV.U32 R46, RZ, RZ, R59 ;  /* 0x000000ffff2e7224 */ /* 0x000fe200078e003b */
[----:B------:R-:W-:-:S07]  /*b440*/  F2FP.SATFINITE.E4M3.F32.PACK_AB_MERGE_C R49, R73, R70, R75 ;  /* 0x000000464931723e */ /* 0x000fce000480704b */
.L_x_1231:
[----:B------:R-:W-:Y:S05]  /*b450*/  BSYNC B1 ;  /* 0x0000000000017941 */ /* 0x000fea0003800000 */
.L_x_1230:
[----:B------:R-:W-:Y:S01]  /*b460*/  ISETP.GE.AND P2, PT, R57, R148, PT ;  /* 0x000000943900720c */ /* 0x000fe20003f46270 */
[----:B------:R-:W-:Y:S02]  /*b470*/  ULDC.64 UR4, c[0x0][0x208] ;  /* 0x0000820000047ab9 */ /* 0x000fe40000000a00 */
[----:B-1----:R1:W-:Y:S10]  /*b480*/  STG.E.128 desc[UR4][R54.64], R44 ;  /* 0x0000002c36007986 */ /* 0x0023f4000c101d04 */
[----:B------:R-:W-:Y:S05]  /*b490*/  @P2 BRA `(.L_x_1208) ;  /* 0x0000000400fc2947 */ /* 0x000fea0003800000 */
[--C-:B-1----:R-:W-:Y:S01]  /*b4a0*/  SHF.R.S32.HI R44, RZ, 0x1f, R57.reuse ;  /* 0x0000001fff2c7819 */ /* 0x102fe20000011439 */
[----:B------:R-:W-:Y:S01]  /*b4b0*/  ULDC.64 UR4, c[0x0][0x208] ;  /* 0x0000820000047ab9 */ /* 0x000fe20000000a00 */
[----:B------:R-:W-:-:S04]  /*b4c0*/  IADD3 R57, P2, P3, R38, R126, R57 ;  /* 0x0000007e26397210 */ /* 0x000fc80007b5e039 */
[----:B------:R-:W-:Y:S02]  /*b4d0*/  IADD3.X R56, R33, R56, R44, P2, P3 ;  /* 0x0000003821387210 */ /* 0x000fe400017e642c */
[----:B------:R-:W-:-:S05]  /*b4e0*/  IADD3 R52, P2, R57, R52, RZ ;  /* 0x0000003439347210 */ /* 0x000fca0007f5e0ff */
[----:B------:R-:W-:-:S05]  /*b4f0*/  IMAD.X R53, R56, 0x1, R53, P2 ;  /* 0x0000000138357824 */ /* 0x000fca00010e0635 */
[----:B--2---:R1:W-:Y:S01]  /*b500*/  STG.E.128 desc[UR4][R52.64], R48 ;  /* 0x0000003034007986 */ /* 0x0043e2000c101d04 */
[----:B------:R-:W-:Y:S05]  /*b510*/  BRA `(.L_x_1208) ;  /* 0x0000000400dc7947 */ /* 0x000fea0003800000 */
.L_x_1171:
[----:B------:R-:W2:Y:S02]  /*b520*/  LDL R44, [R1+0x6c] ;  /* 0x00006c00012c7983 */ /* 0x000ea40000100800 */
[----:B--2---:R-:W-:-:S13]  /*b530*/  R2UR UR4, R44 ;  /* 0x000000002c0472ca */ /* 0x004fda00000e0000 */
[----:B------:R-:W-:-:S06]  /*b540*/  UISETP.NE.AND UP0, UPT, UR4, 0x3, UPT ;  /* 0x000000030400788c */ /* 0x000fcc000bf05270 */
[----:B------:R-:W-:-:S13]  /*b550*/  PLOP3.LUT P5, PT, PT, PT, UP0, 0x80, 0x0 ;  /* 0x000000000000781c */ /* 0x000fda0003faf008 */
[----:B------:R-:W-:Y:S05]  /*b560*/  @!P5 BRA `(.L_x_1232) ;  /* 0x000000000004d947 */ /* 0x000fea0003800000 */
[----:B------:R-:W-:Y:S01]  /*b570*/  BPT.TRAP 0x1 ;  /* 0x000000040000795c */ /* 0x000fe20000300000 */
.L_x_1232:
[----:B------:R-:W2:Y:S01]  /*b580*/  LDL R44, [R1+0x40] ;  /* 0x00004000012c7983 */ /* 0x000ea20000100800 */
[----:B------:R-:W-:Y:S01]  /*b590*/  IMAD R104, R19, 0x8, R18 ;  /* 0x0000000813687824 */ /* 0x000fe200078e0212 */
[----:B------:R-:W-:Y:S01]  /*b5a0*/  BSSY B1, `(.L_x_1233) ;  /* 0x0000008000017945 */ /* 0x000fe20003800000 */
[----:B------:R-:W-:Y:S01]  /*b5b0*/  IMAD R113, R24, -0xe0, R2 ;  /* 0xffffff2018717824 */ /* 0x000fe200078e0202 */
[----:B------:R-:W-:-:S04]  /*b5c0*/  SHF.R.S32.HI R45, RZ, 0x1f, R24 ;  /* 0x0000001fff2d7819 */ /* 0x000fc80000011418 */
[----:B------:R-:W-:Y:S02]  /*b5d0*/  VIMNMX R113, R113, 0xe0, PT ;  /* 0x000000e071717848 */ /* 0x000fe40003fe0100 */
[----:B--2---:R-:W-:Y:S01]  /*b5e0*/  SHF.L.U32 R125, R44, 0x1f, RZ ;  /* 0x0000001f2c7d7819 */ /* 0x004fe200000006ff */
[----:B------:R-:W-:-:S03]  /*b5f0*/  IMAD R44, R20, R24, RZ ;  /* 0x00000018142c7224 */ /* 0x000fc600078e02ff */
[----:B------:R-:W0:Y:S02]  /*b600*/  SYNCS.PHASECHK.TRANS64.TRYWAIT P2, [R104+URZ+0x2e890], R125 ;  /* 0x02e8907d680075a7 */ /* 0x000e24000804017f */
[----:B0-----:R-:W-:Y:S05]  /*b610*/  @!P2 BRA `(.L_x_1234) ;  /* 0x0000027800a8a947 */ /* 0x001fea0003800000 */
.L_x_1546:
[----:B------:R-:W-:Y:S05]  /*b620*/  BSYNC B1 ;  /* 0x0000000000017941 */ /* 0x000fea0003800000 */
.L_x_1233:
[----:B------:R-:W-:Y:S01]  /*b630*/  ISETP.GE.AND P2, PT, R230, R113, PT ;  /* 0x00000071e600720c */ /* 0x000fe20003f46270 */
[----:B------:R-:W-:Y:S01]  /*b640*/  IMAD R45, R45, R132, R44 ;  /* 0x000000842d2d7224 */ /* 0x000fe200078e022c */
[----:B------:R-:W-:Y:S01]  /*b650*/  BSSY B1, `(.L_x_1235) ;  /* 0x0000016000017945 */ /* 0x000fe20003800000 */
[----:B------:R-:W-:-:S04]  /*b660*/  IMAD.WIDE.U32 R48, R132, R24, RZ ;  /* 0x0000001884307225 */ /* 0x000fc800078e00ff */
[----:B------:R-:W-:-:S06]  /*b670*/  IMAD.IADD R53, R45, 0x1, R49 ;  /* 0x000000012d357824 */ /* 0x000fcc00078e0231 */
[----:B------:R-:W-:Y:S05]  /*b680*/  @P2 BRA `(.L_x_1236) ;  /* 0x0000000000482947 */ /* 0x000fea0003800000 */
[----:B------:R-:W1:Y:S01]  /*b690*/  @!P0 LDS.128 R44, [R112+0x20400] ;  /* 0x02040000702c8984 */ /* 0x000e620000000c00 */
[----:B------:R-:W2:Y:S01]  /*b6a0*/  @!P0 LDC.64 R50, c[0x0][0x2d8] ;  /* 0x0000b600ff328b82 */ /* 0x000ea20000000a00 */
[----:B------:R-:W-:Y:S01]  /*b6b0*/  ULDC.64 UR4, c[0x0][0x208] ;  /* 0x0000820000047ab9 */ /* 0x000fe20000000a00 */
[----:B--2---:R-:W-:-:S04]  /*b6c0*/  @!P0 IADD3 R50, P2, P3, R48, R50, R34 ;  /* 0x0000003230328210 */ /* 0x004fc80007b5e022 */
[----:B------:R-:W-:-:S05]  /*b6d0*/  @!P0 IADD3.X R51, R53, R51, R37, P2, P3 ;  /* 0x0000003335338210 */ /* 0x000fca00017e6425 */
[----:B-1----:R1:W-:Y:S01]  /*b6e0*/  @!P0 STG.E.128 desc[UR4][R50.64], R44 ;  /* 0x0000002c32008986 */ /* 0x0023e2000c101d04 */
[----:B------:R-:W-:Y:S05]  /*b6f0*/  @P1 BRA `(.L_x_1236) ;  /* 0x00000000002c1947 */ /* 0x000fea0003800000 */
[----:B------:R-:W-:Y:S01]  /*b700*/  ULDC.64 UR4, c[0x0][0x2d8] ;  /* 0x0000b60000047ab9 */ /* 0x000fe20000000a00 */
[----:B-1----:R-:W-:Y:S01]  /*b710*/  VIADD R44, R25, 0x40 ;  /* 0x00000040192c7836 */ /* 0x002fe20000000000 */
[----:B------:R-:W-:Y:S01]  /*b720*/  IADD3 R50, P2, P3, R100, UR4, R48 ;  /* 0x0000000464327c10 */ /* 0x000fe2000fb5e030 */
[----:B------:R-:W-:-:S03]  /*b730*/  ULDC.64 UR6, c[0x0][0x208] ;  /* 0x0000820000067ab9 */ /* 0x000fc60000000a00 */
[----:B------:R-:W-:Y:S02]  /*b740*/  IADD3.X R51, R102, UR5, R53, P2, P3 ;  /* 0x0000000566337c10 */ /* 0x000fe400097e6435 */
[----:B------:R-:W-:-:S13]  /*b750*/  LOP3.LUT P2, RZ, R232, 0x4, RZ, 0xc0, !PT ;  /* 0x00000004e8ff7812 */ /* 0x000fda000784c0ff */
[----:B------:R-:W-:-:S04]  /*b760*/  @P2 VIADD R44, R25, 0xffffffc0 ;  /* 0xffffffc0192c2836 */ /* 0x000fc80000000000 */
[----:B------:R-:W-:-:S04]  /*b770*/  IMAD R45, R19, 0x7000, R44 ;  /* 0x00007000132d7824 */ /* 0x000fc800078e022c */
[----:B------:R-:W-:-:S06]  /*b780*/  IMAD.IADD R45, R18, 0x1, R45 ;  /* 0x00000001122d7824 */ /* 0x000fcc00078e022d */
[----:B------:R-:W1:Y:S04]  /*b790*/  LDS.128 R44, [R45+0x20400] ;  /* 0x020400002d2c7984 */ /* 0x000e680000000c00 */
[----:B-1----:R2:W-:Y:S02]  /*b7a0*/  STG.E.128 desc[UR6][R50.64], R44 ;  /* 0x0000002c32007986 */ /* 0x0025e4000c101d06 */
.L_x_1236:
[----:B------:R-:W-:Y:S05]  /*b7b0*/  BSYNC B1 ;  /* 0x0000000000017941 */ /* 0x000fea0003800000 */
.L_x_1235:
[----:B-12---:R-:W-:Y:S01]  /*b7c0*/  VIADD R44, R230, 0x40 ;  /* 0x00000040e62c7836 */ /* 0x006fe20000000000 */
[----:B------:R-:W-:Y:S04]  /*b7d0*/  BSSY B1, `(.L_x_1237) ;  /* 0x0000017000017945 */ /* 0x000fe80003800000 */
[----:B------:R-:W-:-:S13]  /*b7e0*/  ISETP.GE.AND P2, PT, R44, R113, PT ;  /* 0x000000712c00720c */ /* 0x000fda0003f46270 */
[----:B------:R-:W-:Y:S05]  /*b7f0*/  @P2 BRA `(.L_x_1238) ;  /* 0x0000000000502947 */ /* 0x000fea0003800000 */
[----:B------:R-:W1:Y:S01]  /*b800*/  @!P0 LDS.128 R44, [R112+0x22400] ;  /* 0x02240000702c8984 */ /* 0x000e620000000c00 */
[----:B------:R-:W2:Y:S01]  /*b810*/  @!P0 LDC.64 R50, c[0x0][0x2d8] ;  /* 0x0000b600ff328b82 */ /* 0x000ea20000000a00 */
[----:B------:R-:W-:Y:S01]  /*b820*/  IADD3 R55, P2, R96, R48, RZ ;  /* 0x0000003060377210 */ /* 0x000fe20007f5e0ff */
[----:B------:R-:W-:-:S04]  /*b830*/  ULDC.64 UR4, c[0x0][0x208] ;  /* 0x0000820000047ab9 */ /* 0x000fc80000000a00 */
[----:B------:R-:W-:Y:S01]  /*b840*/  IMAD.X R52, R53, 0x1, R97, P2 ;  /* 0x0000000135347824 */ /* 0x000fe200010e0661 */
        /* <DEDUP_REMOVED lines=15> */
.L_x_1238:
[----:B------:R-:W-:Y:S05]  /*b940*/  BSYNC B1 ;  /* 0x0000000000017941 */ /* 0x000fea0003800000 */
.L_x_1237:
[----:B-12---:R-:W-:Y:S01]  /*b950*/  VIADD R44, R230, 0x80 ;  /* 0x00000080e62c7836 */ /* 0x006fe20000000000 */
[----:B------:R-:W-:Y:S04]  /*b960*/  BSSY B1, `(.L_x_1239) ;  /* 0x0000017000017945 */ /* 0x000fe80003800000 */
[----:B------:R-:W-:-:S13]  /*b970*/  ISETP.GE.AND P2, PT, R44, R113, PT ;  /* 0x000000712c00720c */ /* 0x000fda0003f46270 */
[----:B------:R-:W-:Y:S05]  /*b980*/  @P2 BRA `(.L_x_1240) ;  /* 0x0000000000502947 */ /* 0x000fea0003800000 */
[----:B------:R-:W1:Y:S01]  /*b990*/  @!P0 LDS.128 R44, [R112+0x24400] ;  /* 0x02440000702c8984 */ /* 0x000e620000000c00 */
[----:B------:R-:W2:Y:S01]  /*b9a0*/  @!P0 LDC.64 R50, c[0x0][0x2d8] ;  /* 0x0000b600ff328b82 */ /* 0x000ea20000000a00 */
[----:B------:R-:W-:Y:S01]  /*b9b0*/  LEA R55, P2, R36, R48, 0x7 ;  /* 0x0000003024377211 */ /* 0x000fe200078438ff */
        /* <DEDUP_REMOVED lines=17> */
.L_x_1240:
[----:B------:R-:W-:Y:S05]  /*bad0*/  BSYNC B1 ;  /* 0x0000000000017941 */ /* 0x000fea0003800000 */
.L_x_1239:
[----:B-12---:R-:W-:-:S05]  /*bae0*/  VIADD R44, R230, 0xc0 ;  /* 0x000000c0e62c7836 */ /* 0x006fca0000000000 */
[----:B------:R-:W-:-:S13]  /*baf0*/  ISETP.GE.AND P2, PT, R44, R113, PT ;  /* 0x000000712c00720c */ /* 0x000fda0003f46270 */
[----:B------:R-:W-:Y:S05]  /*bb00*/  @P2 BRA `(.L_x_1208) ;  /* 0x0000000000602947 */ /* 0x000fea0003800000 */
[----:B------:R-:W1:Y:S01]  /*bb10*/  LDC.64 R46, c[0x0][0x2f0] ;  /* 0x0000bc00ff2e7b82 */ /* 0x000e620000000a00 */
[----:B------:R-:W-:Y:S01]  /*bb20*/  IMAD.MOV.U32 R50, RZ, RZ, R48 ;  /* 0x000000ffff327224 */ /* 0x000fe200078e0030 */
[----:B------:R-:W-:Y:S01]  /*bb30*/  ULDC.64 UR4, c[0x0][0x208] ;  /* 0x0000820000047ab9 */ /* 0x000fe20000000a00 */
[----:B------:R-:W-:-:S05]  /*bb40*/  IMAD.MOV.U32 R51, RZ, RZ, R53 ;  /* 0x000000ffff337224 */ /* 0x000fca00078e0035 */
[----:B------:R-:W2:Y:S01]  /*bb50*/  @!P0 LDC.64 R44, c[0x0][0x2d8] ;  /* 0x0000b600ff2c8b82 */ /* 0x000ea20000000a00 */
[----:B-1----:R-:W-:-:S04]  /*bb60*/  IMAD.WIDE.U32 R50, R46, 0xc0, R50 ;  /* 0x000000c02e327825 */ /* 0x002fc800078e0032 */
[----:B------:R-:W-:-:S04]  /*bb70*/  IMAD R47, R47, 0xc0, RZ ;  /* 0x000000c02f2f7824 */ /* 0x000fc800078e02ff */
[----:B------:R-:W-:Y:S01]  /*bb80*/  IMAD.IADD R52, R51, 0x1, R47 ;  /* 0x0000000133347824 */ /* 0x000fe200078e022f */
[----:B--2---:R-:W-:-:S04]  /*bb90*/  @!P0 IADD3 R48, P2, P3, R50, R44, R34 ;  /* 0x0000002c32308210 */ /* 0x004fc80007b5e022 */
[----:B------:R-:W-:Y:S02]  /*bba0*/  @!P0 IADD3.X R49, R52, R45, R37, P2, P3 ;  /* 0x0000002d34318210 */ /* 0x000fe400017e6425 */
[----:B------:R-:W1:Y:S04]  /*bbb0*/  @!P0 LDS.128 R44, [R112+0x26400] ;  /* 0x02640000702c8984 */ /* 0x000e680000000c00 */
        /* <DEDUP_REMOVED lines=13> */
.L_x_1208:
[----:B------:R-:W-:Y:S05]  /*bc90*/  BSYNC B0 ;  /* 0x0000000000007941 */ /* 0x000fea0003800000 */
.L_x_1170:
        /* <DEDUP_REMOVED lines=17> */
.L_x_1242:
[----:B------:R-:W-:Y:S05]  /*bdb0*/  BSYNC B0 ;  /* 0x0000000000007941 */ /* 0x000fea0003800000 */
.L_x_1241:
[----:B------:R-:W2:Y:S01]  /*bdc0*/  SYNCS.PHASECHK.TRANS64.TRYWAIT P3, [R104+URZ+0x2e8b0], R125 ;  /* 0x02e8b07d680075a7 */ /* 0x000ea2000806017f */
[----:B------:R-:W-:Y:S01]  /*bdd0*/  ULDC.64 UR4, c[0x0][0x308] ;  /* 0x0000c20000047ab9 */ /* 0x000fe20000000a00 */
[----:B------:R-:W-:Y:S01]  /*bde0*/  ULDC.64 UR60, c[0x0][0x318] ;  /* 0x0000c600003c7ab9 */ /* 0x000fe20000000a00 */
[----:B-1----:R-:W-:Y:S01]  /*bdf0*/  IMAD.U32 R44, RZ, RZ, UR5 ;  /* 0x00000005ff2c7e24 */ /* 0x002fe2000f8e00ff */
[----:B------:R-:W-:Y:S01]  /*be00*/  BSSY B0, `(.L_x_1243) ;  /* 0x0000005000007945 */ /* 0x000fe20003800000 */
[----:B------:R-:W-:-:S03]  /*be10*/  IMAD.U32 R45, RZ, RZ, UR4 ;  /* 0x00000004ff2d7e24 */ /* 0x000fc6000f8e00ff */
[----:B------:R1:W-:Y:S04]  /*be20*/  STL [R1+0x10], R44 ;  /* 0x0000102c01007387 */ /* 0x0003e80000100800 */
[----:B------:R1:W-:Y:S02]  /*be30*/  STL [R1+0x14], R45 ;  /* 0x0000142d01007387 */ /* 0x0003e40000100800 */
[----:B-12---:R-:W-:Y:S05]  /*be40*/  @!P3 BRA `(.L_x_1244) ;  /* 0x0000027000b0b947 */ /* 0x006fea0003800000 */
.L_x_1547:
[----:B------:R-:W-:Y:S05]  /*be50*/  BSYNC B0 ;  /* 0x0000000000007941 */ /* 0x000fea0003800000 */
.L_x_1243:
[----:B------:R2:W5:Y:S04]  /*be60*/  LDL R54, [R1+0x14] ;  /* 0x0000140001367983 */ /* 0x0005680000100800 */
[----:B------:R2:W5:Y:S01]  /*be70*/  LDL R53, [R1+0x10] ;  /* 0x0000100001357983 */ /* 0x0005620000100800 */
[----:B------:R-:W-:Y:S01]  /*be80*/  ISETP.GE.AND P3, PT, R230, R113, PT ;  /* 0x00000071e600720c */ /* 0x000fe20003f66270 */
[----:B------:R-:W-:Y:S01]  /*be90*/  BSSY B0, `(.L_x_1245) ;  /* 0x000001a000007945 */ /* 0x000fe20003800000 */
[----:B------:R-:W-:-:S11]  /*bea0*/  IMAD.WIDE R48, R24, 0xe0, R94 ;  /* 0x000000e018307825 */ /* 0x000fd600078e025e */
[----:B--2---:R-:W-:Y:S05]  /*beb0*/  @P3 BRA `(.L_x_1246) ;  /* 0x00000000005c3947 */ /* 0x004fea0003800000 */
[----:B------:R-:W-:Y:S01]  /*bec0*/  ULDC UR6, c[0x0][0x2e4] ;  /* 0x0000b90000067ab9 */ /* 0x000fe20000000800 */
[----:B------:R-:W-:Y:S01]  /*bed0*/  PLOP3.LUT P4, PT, PT, PT, PT, 0x8, 0x0 ;  /* 0x000000000000781c */ /* 0x000fe20003f8e170 */
[----:B------:R-:W-:Y:S01]  /*bee0*/  IMAD.MOV.U32 R44, RZ, RZ, R40 ;  /* 0x000000ffff2c7224 */ /* 0x000fe200078e0028 */
[----:B------:R-:W-:Y:S01]  /*bef0*/  ISETP.GE.AND P3, PT, R7, UR6, PT ;  /* 0x0000000607007c0c */ /* 0x000fe2000bf66270 */
[----:B------:R-:W-:Y:S01]  /*bf00*/  IMAD.MOV.U32 R45, RZ, RZ, R103 ;  /* 0x000000ffff2d7224 */ /* 0x000fe200078e0067 */
[----:B-----5:R-:W-:Y:S01]  /*bf10*/  R2UR UR5, R54 ;  /* 0x00000000360572ca */ /* 0x020fe200000e0000 */
[----:B------:R-:W-:Y:S01]  /*bf20*/  IMAD R47, R49, UR60, RZ ;  /* 0x0000003c312f7c24 */ /* 0x000fe2000f8e02ff */
[----:B------:R-:W-:Y:S01]  /*bf30*/  R2UR UR4, R53 ;  /* 0x00000000350472ca */ /* 0x000fe200000e0000 */
[----:B------:R-:W-:-:S04]  /*bf40*/  IMAD.WIDE.U32 R44, R48, UR60, R44 ;  /* 0x0000003c302c7c25 */ /* 0x000fc8000f8e002c */
[----:B------:R-:W-:-:S04]  /*bf50*/  IMAD R47, R48, UR61, R47 ;  /* 0x0000003d302f7c24 */ /* 0x000fc8000f8e022f */
[----:B------:R-:W-:Y:S01]  /*bf60*/  @!P3 LOP3.LUT P5, RZ, R232, 0x4, RZ, 0xc0, !PT ;  /* 0x00000004e8ffb812 */ /* 0x000fe200078ac0ff */
[----:B------:R-:W-:-:S03]  /*bf70*/  @!P3 VIADD R52, R111, 0x40 ;  /* 0x000000406f34b836 */ /* 0x000fc60000000000 */
[----:B------:R-:W-:Y:S02]  /*bf80*/  @!P3 PLOP3.LUT P4, PT, P5, PT, PT, 0x80, 0x0 ;  /* 0x000000000000b81c */ /* 0x000fe40002f8f070 */
[----:B------:R-:W-:-:S04]  /*bf90*/  IADD3 R50, P5, R44, UR5, RZ ;  /* 0x000000052c327c10 */ /* 0x000fc8000ffbe0ff */
[----:B------:R-:W-:Y:S01]  /*bfa0*/  IADD3.X R51, R45, UR4, R47, P5, !PT ;  /* 0x000000042d337c10 */ /* 0x000fe2000affe42f */
[----:B------:R-:W-:-:S06]  /*bfb0*/  ULDC.64 UR4, c[0x0][0x208] ;  /* 0x0000820000047ab9 */ /* 0x000fcc0000000a00 */
[----:B------:R-:W-:Y:S01]  /*bfc0*/  @P4 VIADD R52, R111, 0xffffffc0 ;  /* 0xffffffc06f344836 */ /* 0x000fe20000000000 */
[----:B------:R-:W-:-:S03]  /*bfd0*/  ISETP.GE.AND P4, PT, R22, UR6, PT ;  /* 0x0000000616007c0c */ /* 0x000fc6000bf86270 */
[----:B------:R-:W-:-:S10]  /*bfe0*/  @!P3 IMAD.IADD R52, R18, 0x1, R52 ;  /* 0x000000011234b824 */ /* 0x000fd400078e0234 */
[----:B------:R-:W2:Y:S04]  /*bff0*/  @!P4 LDS.128 R44, [R112+0xe400] ;  /* 0x00e40000702cc984 */ /* 0x000ea80000000c00 */
[----:B--2---:R-:W-:Y:S04]  /*c000*/  @!P4 STG.E.128 desc[UR4][R50.64], R44 ;  /* 0x0000002c3200c986 */ /* 0x004fe8000c101d04 */
[----:B------:R-:W2:Y:S04]  /*c010*/  @!P3 LDS.128 R44, [R52+0xe400] ;  /* 0x00e40000342cb984 */ /* 0x000ea80000000c00 */
[----:B--2---:R2:W-:Y:S02]  /*c020*/  @!P3 STG.E.128 desc[UR4][R50.64+0x40], R44 ;  /* 0x0000402c3200b986 */ /* 0x0045e4000c101d04 */
.L_x_1246:
[----:B------:R-:W-:Y:S05]  /*c030*/  BSYNC B0 ;  /* 0x0000000000007941 */ /* 0x000fea0003800000 */
.L_x_1245:
[----:B--2---:R-:W-:Y:S01]  /*c040*/  VIADD R44, R230, 0x40 ;  /* 0x00000040e62c7836 */ /* 0x004fe20000000000 */
[----:B------:R-:W-:Y:S04]  /*c050*/  BSSY B0, `(.L_x_1247) ;  /* 0x000001c000007945 */ /* 0x000fe80003800000 */
[----:B------:R-:W-:-:S13]  /*c060*/  ISETP.GE.AND P3, PT, R44, R113, PT ;  /* 0x000000712c00720c */ /* 0x000fda0003f66270 */
[----:B------:R-:W-:Y:S05]  /*c070*/  @P3 BRA `(.L_x_1248) ;  /* 0x0000000000643947 */ /* 0x000fea0003800000 */
[----:B------:R-:W-:Y:S01]  /*c080*/  ULDC UR6, c[0x0][0x2e4] ;  /* 0x0000b90000067ab9 */ /* 0x000fe20000000800 */
[----:B------:R-:W-:Y:S01]  /*c090*/  PLOP3.LUT P4, PT, PT, PT, PT, 0x8, 0x0 ;  /* 0x000000000000781c */ /* 0x000fe20003f8e170 */
[----:B------:R-:W-:Y:S01]  /*c0a0*/  IMAD.MOV.U32 R44, RZ, RZ, R40 ;  /* 0x000000ffff2c7224 */ /* 0x000fe200078e0028 */
[----:B------:R-:W-:Y:S01]  /*c0b0*/  ISETP.GE.AND P3, PT, R7, UR6, PT ;  /* 0x0000000607007c0c */ /* 0x000fe2000bf66270 */
[----:B------:R-:W-:Y:S01]  /*c0c0*/  IMAD.MOV.U32 R45, RZ, RZ, R103 ;  /* 0x000000ffff2d7224 */ /* 0x000fe200078e0067 */
[----:B-----5:R-:W-:Y:S02]  /*c0d0*/  R2UR UR4, R54 ;  /* 0x00000000360472ca */ /* 0x020fe400000e0000 */
[----:B------:R-:W-:-:S09]  /*c0e0*/  R2UR UR7, R53 ;  /* 0x00000000350772ca */ /* 0x000fd200000e0000 */
        /* <DEDUP_REMOVED lines=9> */
[----:B------:R-:W-:Y:S01]  /*c180*/  IMAD R47, R47, UR61, R46 ;  /* 0x0000003d2f2f7c24 */ /* 0x000fe2000f8e022e */
[----:B------:R-:W-:Y:S01]  /*c190*/  ULDC.64 UR4, c[0x0][0x208] ;  /* 0x0000820000047ab9 */ /* 0x000fe20000000a00 */
[----:B------:R-:W-:-:S03]  /*c1a0*/  @!P3 IMAD.IADD R52, R18, 0x1, R52 ;  /* 0x000000011234b824 */ /* 0x000fc600078e0234 */
[----:B------:R-:W-:Y:S02]  /*c1b0*/  IADD3.X R51, R45, UR7, R47, P4, !PT ;  /* 0x000000072d337c10 */ /* 0x000fe4000a7fe42f */
[----:B------:R-:W-:-:S13]  /*c1c0*/  ISETP.GE.AND P4, PT, R22, UR6, PT ;  /* 0x0000000616007c0c */ /* 0x000fda000bf86270 */
[----:B------:R-:W2:Y:S04]  /*c1d0*/  @!P4 LDS.128 R44, [R112+0x10400] ;  /* 0x01040000702cc984 */ /* 0x000ea80000000c00 */
[----:B--2---:R-:W-:Y:S04]  /*c1e0*/  @!P4 STG.E.128 desc[UR4][R50.64], R44 ;  /* 0x0000002c3200c986 */ /* 0x004fe8000c101d04 */
[----:B------:R-:W2:Y:S04]  /*c1f0*/  @!P3 LDS.128 R44, [R52+0x10400] ;  /* 0x01040000342cb984 */ /* 0x000ea80000000c00 */
[----:B--2---:R2:W-:Y:S02]  /*c200*/  @!P3 STG.E.128 desc[UR4][R50.64+0x40], R44 ;  /* 0x0000402c3200b986 */ /* 0x0045e4000c101d04 */
.L_x_1248:
[----:B------:R-:W-:Y:S05]  /*c210*/  BSYNC B0 ;  /* 0x0000000000007941 */ /* 0x000fea0003800000 */
.L_x_1247:
        /* <DEDUP_REMOVED lines=29> */
.L_x_1250:
[----:B------:R-:W-:Y:S05]  /*c3f0*/  BSYNC B0 ;  /* 0x0000000000007941 */ /* 0x000fea0003800000 */
.L_x_1249:
        /* <DEDUP_REMOVED lines=21> */
[----:B------:R-:W-:Y:S01]  /*c550*/  @!P3 IMAD.IADD R50, R18, 0x1, R50 ;  /* 0x000000011232b824 */ /* 0x000fe200078e0232 */
[----:B------:R-:W-:Y:S02]  /*c560*/  ULDC.64 UR4, c[0x0][0x208] ;  /* 0x0000820000047ab9 */ /* 0x000fe40000000a00 */
[----:B------:R-:W-:Y:S02]  /*c570*/  IADD3.X R49, R45, UR7, R47, P4, !PT ;  /* 0x000000072d317c10 */ /* 0x000fe4000a7fe42f */
[----:B------:R-:W-:-:S13]  /*c580*/  ISETP.GE.AND P4, PT, R22, UR6, PT ;  /* 0x0000000616007c0c */ /* 0x000fda000bf86270 */
[----:B------:R-:W2:Y:S04]  /*c590*/  @!P4 LDS.128 R44, [R112+0x14400] ;  /* 0x01440000702cc984 */ /* 0x000ea80000000c00 */
[----:B--2---:R-:W-:Y:S04]  /*c5a0*/  @!P4 STG.E.128 desc[UR4][R48.64], R44 ;  /* 0x0000002c3000c986 */ /* 0x004fe8000c101d04 */
[----:B------:R-:W2:Y:S04]  /*c5b0*/  @!P3 LDS.128 R44, [R50+0x14400] ;  /* 0x01440000322cb984 */ /* 0x000ea80000000c00 */
[----:B--2---:R2:W-:Y:S02]  /*c5c0*/  @!P3 STG.E.128 desc[UR4][R48.64+0x40], R44 ;  /* 0x0000402c3000b986 */ /* 0x0045e4000c101d04 */
.L_x_1252:
[----:B------:R-:W-:Y:S05]  /*c5d0*/  BSYNC B0 ;  /* 0x0000000000007941 */ /* 0x000fea0003800000 */
.L_x_1251:
[----:B--2---:R-:W2:Y:S01]  /*c5e0*/  LDL.LU R45, [R1+0x40] ;  /* 0x00004000012d7983 */ /* 0x004ea20000300800 */
[----:B01----:R-:W-:Y:S01]  /*c5f0*/  @!P2 VIADD R104, R104, 0x2e8c0 ;  /* 0x0002e8c06868a836 */ /* 0x003fe20000000000 */
[----:B------:R-:W-:Y:S01]  /*c600*/  ISETP.NE.AND P3, PT, R105, RZ, PT ;  /* 0x000000ff6900720c */ /* 0x000fe20003f65270 */
[----:B------:R-:W-:Y:S01]  /*c610*/  VIADD R19, R19, 0x1 ;  /* 0x0000000113137836 */ /* 0x000fe20000000000 */
[----:B------:R-:W-:Y:S01]  /*c620*/  @!PT LDS RZ, [RZ] ;  /* 0x00000000fffff984 */ /* 0x000fe20000000800 */
[----:B------:R-:W-:Y:S01]  /*c630*/  @!PT LDS RZ, [RZ] ;  /* 0x00000000fffff984 */ /* 0x000fe20000000800 */
[----:B------:R-:W-:Y:S01]  /*c640*/  @!PT LDS RZ, [RZ] ;  /* 0x00000000fffff984 */ /* 0x000fe20000000800 */
[----:B------:R-:W-:Y:S01]  /*c650*/  @!PT LDS RZ, [RZ] ;  /* 0x00000000fffff984 */ /* 0x000fe20000000800 */
[----:B------:R0:W-:Y:S06]  /*c660*/  MEMBAR.ALL.CTA ;  /* 0x0000000000007992 */ /* 0x0001ec0000008000 */
[----:B0-----:R-:W0:Y:S01]  /*c670*/  FENCE.VIEW.ASYNC.S ;  /* 0x00000000000073c6 */ /* 0x001e220000000000 */
[----:B------:R-:W-:Y:S01]  /*c680*/  @!P2 PRMT R104, RZ, 0x654, R104 ;  /* 0x00000654ff68a816 */ /* 0x000fe20000000068 */
[----:B0-----:R0:W-:Y:S06]  /*c690*/  BAR.SYNC.DEFER_BLOCKING R138, 0x80 ;  /* 0x0002008a0000751d */ /* 0x0011ec0000010000 */
[----:B------:R0:W-:Y:S01]  /*c6a0*/  @!P2 SYNCS.ARRIVE.TRANS64.RED.A1T0 RZ, [R104+URZ], RZ ;  /* 0x000000ff68ffa9a7 */ /* 0x0001e2000810043f */
[----:B------:R-:W-:-:S04]  /*c6b0*/  ISETP.NE.AND P2, PT, R19, 0x2, PT ;  /* 0x000000021300780c */ /* 0x000fc80003f45270 */
[----:B------:R-:W-:Y:S02]  /*c6c0*/  SEL R44, RZ, 0x1, P2 ;  /* 0x00000001ff2c7807 */ /* 0x000fe40001000000 */
[----:B------:R-:W-:Y:S02]  /*c6d0*/  SEL R19, R19, RZ, P2 ;  /* 0x000000ff13137207 */ /* 0x000fe40001000000 */
[----:B--2---:R-:W-:-:S05]  /*c6e0*/  LOP3.LUT R45, R45, R44, RZ, 0x3c, !PT ;  /* 0x0000002c2d2d7212 */ /* 0x004fca00078e3cff */
[----:B------:R0:W-:Y:S01]  /*c6f0*/  STL [R1+0x40], R45 ;  /* 0x0000402d01007387 */ /* 0x0001e20000100800 */
[----:B------:R-:W-:Y:S05]  /*c700*/  @P3 BRA `(.L_x_1253) ;  /* 0xffffff60002c3947 */ /* 0x000fea000383ffff */
[----:B0-----:R-:W0:Y:S01]  /*c710*/  S2R R45, SR_TID.X ;  /* 0x00000000002d7919 */ /* 0x001e220000002100 */
[----:B------:R-:W-:Y:S02]  /*c720*/  PLOP3.LUT P0, PT, PT, PT, PT, 0x8, 0x0 ;  /* 0x000000000000781c */ /* 0x000fe40003f0e170 */
[----:B0-----:R-:W-:-:S04]  /*c730*/  SHF.R.U32.HI R45, RZ, 0x7, R45 ;  /* 0x00000007ff2d7819 */ /* 0x001fc8000001162d */
[----:B------:R-:W-:-:S13]  /*c740*/  ISETP.NE.AND P3, PT, R45, 0x1, PT ;  /* 0x000000012d00780c */ /* 0x000fda0003f65270 */
[----:B------:R-:W-:Y:S06]  /*c750*/  @!P3 BAR.ARV 0x9, 0x100 ;  /* 0x024400000000bb1d */ /* 0x000fec0000002000 */
.L_x_1165:
[----:B------:R-:W0:Y:S01]  /*c760*/  LDC R0, c[0x0][0x428] ;  /* 0x00010a00ff007b82 */ /* 0x000e220000000800 */
[----:B------:R-:W-:Y:S05]  /*c770*/  @P0 BRA `(.L_x_1254) ;  /* 0x00000000000c0947 */ /* 0x000fea0003800000 */
[----:B------:R-:W3:Y:S01]  /*c780*/  FENCE.VIEW.ASYNC.G ;  /* 0x00000000000073c6 */ /* 0x000ee20000000100 */
[----:B------:R-:W-:Y:S05]  /*c790*/  WARPSYNC.ALL ;  /* 0x0000000000007948 */ /* 0x000fea0003800000 */
[----:B---3--:R-:W-:Y:S06]  /*c7a0*/  BAR.ARV 0xc, 0x180 ;  /* 0x0306000000007b1d */ /* 0x008fec0000002000 */
.L_x_1254:
[----:B------:R-:W3:Y:S01]  /*c7b0*/  LDL R6, [R1+0x64] ;  /* 0x0000640001067983 */ /* 0x000ee20000100800 */
[----:B------:R-:W-:Y:S01]  /*c7c0*/  ULDC.64 UR4, c[0x0][0x990] ;  /* 0x0002640000047ab9 */ /* 0x000fe20000000a00 */
[----:B0-----:R-:W-:Y:S01]  /*c7d0*/  ISETP.NE.AND P2, PT, R0, 0x1, PT ;  /* 0x000000010000780c */ /* 0x001fe20003f45270 */
[----:B------:R-:W-:Y:S01]  /*c7e0*/  ULDC.64 UR6, c[0x0][0x998] ;  /* 0x0002660000067ab9 */ /* 0x000fe20000000a00 */
[----:B--2---:R-:W2:Y:S01]  /*c7f0*/  LDL.LU R27, [R1+0x60] ;  /* 0x00006000011b7983 */ /* 0x004ea20000300800 */
[----:B------:R-:W-:Y:S02]  /*c800*/  ISETP.NE.U32.AND P0, PT, RZ, UR4, PT ;  /* 0x00000004ff007c0c */ /* 0x000fe4000bf05070 */
[----:B------:R-:W-:Y:S01]  /*c810*/  ISETP.NE.U32.AND P1, PT, RZ, UR6, PT ;  /* 0x00000006ff007c0c */ /* 0x000fe2000bf25070 */
[----:B------:R-:W4:Y:S01]  /*c820*/  LDL R26, [R1+0x1c] ;  /* 0x00001c00011a7983 */ /* 0x000f220000100800 */
[----:B------:R-:W-:Y:S02]  /*c830*/  ISETP.NE.AND.EX P0, PT, RZ, UR5, PT, P0 ;  /* 0x00000005ff007c0c */ /* 0x000fe4000bf05300 */
[----:B------:R-:W-:Y:S01]  /*c840*/  ISETP.NE.AND.EX P1, PT, RZ, UR7, PT, P1 ;  /* 0x00000007ff007c0c */ /* 0x000fe2000bf25310 */
[----:B------:R-:W4:Y:S03]  /*c850*/  LDL R25, [R1+0x18] ;  /* 0x0000180001197983 */ /* 0x000f260000100800 */
[----:B------:R-:W2:Y:S01]  /*c860*/  @P2 LDC R0, c[0x0][0x42c] ;  /* 0x00010b00ff002b82 */ /* 0x000ea20000000800 */
[----:B------:R-:W-:Y:S01]  /*c870*/  ULDC.64 UR8, c[0x0][0x208] ;  /* 0x0000820000087ab9 */ /* 0x000fe20000000a00 */
[----:B------:R-:W4:Y:S06]  /*c880*/  LDL R24, [R1+0x5c] ;  /* 0x00005c0001187983 */ /* 0x000f2c0000100800 */
[----:B------:R-:W0:Y:S08]  /*c890*/  @P0 LDC.64 R10, c[0x0][0x9a8] ;  /* 0x00026a00ff0a0b82 */ /* 0x000e300000000a00 */
[----:B------:R-:W0:Y:S08]  /*c8a0*/  @P2 LDC R5, c[0x0][0x430] ;  /* 0x00010c00ff052b82 */ /* 0x000e300000000800 */
[----:B------:R-:W0:Y:S08]  /*c8b0*/  @P1 LDC.64 R12, c[0x0][0x9b8] ;  /* 0x00026e00ff0c1b82 */ /* 0x000e300000000a00 */
[----:B-1----:R-:W1:Y:S08]  /*c8c0*/  @P0 LDC.64 R14, c[0x0][0x9b0] ;  /* 0x00026c00ff0e0b82 */ /* 0x002e700000000a00 */
[----:B------:R-:W1:Y:S01]  /*c8d0*/  @P1 LDC.64 R20, c[0x0][0x9c0] ;  /* 0x00027000ff141b82 */ /* 0x000e620000000a00 */
[----:B---3--:R-:W-:-:S02]  /*c8e0*/  @P0 SHF.R.S32.HI R3, RZ, 0x1f, R6 ;  /* 0x0000001fff030819 */ /* 0x008fc40000011406 */
[----:B------:R-:W-:Y:S01]  /*c8f0*/  @P1 SHF.R.S32.HI R9, RZ, 0x1f, R6 ;  /* 0x0000001fff091819 */ /* 0x000fe20000011406 */
[----:B--2---:R-:W-:-:S04]  /*c900*/  @P2 IMAD.HI.U32 R2, R27, R0, RZ ;  /* 0x000000001b022227 */ /* 0x004fc800078e00ff */
[-C--:B0-----:R-:W-:Y:S02]  /*c910*/  @P0 IMAD R0, R3, R10.reuse, RZ ;  /* 0x0000000a03000224 */ /* 0x081fe400078e02ff */
[----:B------:R-:W-:Y:S01]  /*c920*/  IMAD.MOV.U32 R7, RZ, RZ, R27 ;  /* 0x000000ffff077224 */ /* 0x000fe200078e001b */
[----:B------:R-:W-:Y:S01]  /*c930*/  @P2 SHF.R.U32.HI R7, RZ, R5, R2 ;  /* 0x00000005ff072219 */ /* 0x000fe20000011602 */
[C---:B------:R-:W-:Y:S02]  /*c940*/  @P0 IMAD R11, R6.reuse, R11, R0 ;  /* 0x0000000b060b0224 */ /* 0x040fe400078e0200 */
[----:B------:R-:W-:-:S04]  /*c950*/  @P0 IMAD.WIDE.U32 R2, R6, R10, RZ ;  /* 0x0000000a06020225 */ /* 0x000fc800078e00ff */
[-C--:B------:R-:W-:Y:S01]  /*c960*/  @P1 IMAD R4, R9, R12.reuse, RZ ;  /* 0x0000000c09041224 */ /* 0x080fe200078e02ff */
[----:B------:R-:W-:Y:S01]  /*c970*/  @P0 SHF.R.S32.HI R9, RZ, 0x1f, R7 ;  /* 0x0000001fff090819 */ /* 0x000fe20000011407 */
[----:B------:R-:W-:Y:S01]  /*c980*/  @P0 IMAD.IADD R3, R3, 0x1, R11 ;  /* 0x0000000103030824 */ /* 0x000fe200078e020b */
[----:B------:R-:W-:Y:S01]  /*c990*/  @P1 SHF.R.S32.HI R11, RZ, 0x1f, R7 ;  /* 0x0000001fff0b1819 */ /* 0x000fe20000011407 */
[C---:B------:R-:W-:Y:S02]  /*c9a0*/  @P1 IMAD R13, R6.reuse, R13, R4 ;  /* 0x0000000d060d1224 */ /* 0x040fe400078e0204 */
[----:B------:R-:W-:-:S04]  /*c9b0*/  @P1 IMAD.WIDE.U32 R4, R6, R12, RZ ;  /* 0x0000000c06041225 */ /* 0x000fc800078e00ff */
[----:B-1----:R-:W-:Y:S02]  /*c9c0*/  @P0 IMAD R0, R9, R14, RZ ;  /* 0x0000000e09000224 */ /* 0x002fe400078e02ff */
[----:B------:R-:W-:Y:S02]  /*c9d0*/  @P1 IMAD R6, R11, R20, RZ ;  /* 0x000000140b061224 */ /* 0x000fe400078e02ff */
[----:B------:R-:W-:Y:S02]  /*c9e0*/  @P1 IMAD.IADD R5, R5, 0x1, R13 ;  /* 0x0000000105051824 */ /* 0x000fe400078e020d */
        /* <DEDUP_REMOVED lines=11> */
[----:B------:R-:W0:Y:S01]  /*caa0*/  LDC.64 R10, c[0x0][0x9e0] ;  /* 0x00027800ff0a7b82 */ /* 0x000e220000000a00 */
[----:B------:R-:W-:Y:S01]  /*cab0*/  @P1 LEA.HI.X R9, R6, UR7, R3, 0x2, P4 ;  /* 0x0000000706091c11 */ /* 0x000fe2000a0f1403 */
[----:B------:R-:W-:-:S04]  /*cac0*/  IMAD.MOV.U32 R3, RZ, RZ, 0x3f800000 ;  /* 0x3f800000ff037424 */ /* 0x000fc800078e00ff */
[----:B------:R-:W2:Y:S02]  /*cad0*/  @P1 LDG.E R0, desc[UR8][R8.64] ;  /* 0x0000000808001981 */ /* 0x000ea4000c1e1900 */
[----:B------:R-:W1:Y:S02]  /*cae0*/  @P2 LDC R6, c[0x0][0x42c] ;  /* 0x00010b00ff062b82 */ /* 0x000e640000000800 */
[----:B------:R3:W2:Y:S06]  /*caf0*/  @P0 LDG.E R3, desc[UR8][R4.64] ;  /* 0x0000000804030981 */ /* 0x0006ac000c1e1900 */
[----:B------:R-:W1:Y:S01]  /*cb00*/  @P2 LDC R7, c[0x0][0x430] ;  /* 0x00010c00ff072b82 */ /* 0x000e620000000800 */
[----:B----4-:R-:W-:-:S02]  /*cb10*/  IADD3 R2, R25, 0x80, -R26 ;  /* 0x0000008019027810 */ /* 0x010fc40007ffe81a */
[----:B0-----:R-:W-:Y:S01]  /*cb20*/  ISETP.GE.AND P1, PT, R11, 0x1, PT ;  /* 0x000000010b00780c */ /* 0x001fe20003f26270 */
[----:B---3--:R-:W-:Y:S02]  /*cb30*/  IMAD.MOV.U32 R4, RZ, RZ, R27 ;  /* 0x000000ffff047224 */ /* 0x008fe400078e001b */
[----:B------:R-:W-:Y:S02]  /*cb40*/  IMAD R5, R24, 0x80, R2 ;  /* 0x0000008018057824 */ /* 0x000fe400078e0202 */
[----:B-1----:R-:W-:-:S03]  /*cb50*/  @P2 IMAD.HI.U32 R6, R27, R6, RZ ;  /* 0x000000061b062227 */ /* 0x002fc600078e00ff */
[----:B------:R-:W-:Y:S02]  /*cb60*/  STL [R1+0x58], R5 ;  /* 0x0000580501007387 */ /* 0x000fe40000100800 */
[----:B------:R-:W-:-:S05]  /*cb70*/  @P2 SHF.R.U32.HI R4, RZ, R7, R6 ;  /* 0x00000007ff042219 */ /* 0x000fca0000011606 */
[----:B------:R0:W-:Y:S02]  /*cb80*/  STL [R1+0x8c], R4 ;  /* 0x00008c0401007387 */ /* 0x0001e40000100800 */
[----:B0-----:R-:W-:Y:S02]  /*cb90*/  IMAD.IADD R4, R5, 0x1, R10 ;  /* 0x0000000105047824 */ /* 0x001fe400078e020a */
[----:B--2---:R-:W-:-:S04]  /*cba0*/  FMUL.FTZ R0, R3, R0 ;  /* 0x0000000003007220 */ /* 0x004fc80000410000 */
[----:B------:R-:W-:Y:S01]  /*cbb0*/  FMUL.FTZ R2, R0, UR4 ;  /* 0x0000000400027c20 */ /* 0x000fe20008410000 */
[----:B------:R-:W-:Y:S06]  /*cbc0*/  @!P1 BRA `(.L_x_1255) ;  /* 0x0000000000489947 */ /* 0x000fec0003800000 */
        /* <DEDUP_REMOVED lines=11> */
.L_x_1257:
[----:B------:R-:W-:-:S13]  /*cc80*/  ISETP.NE.AND P0, PT, R11, 0x1, PT ;  /* 0x000000010b00780c */ /* 0x000fda0003f05270 */
[----:B------:R-:W0:Y:S02]  /*cc90*/  @P0 LDC.64 R6, c[0x0][0x9e8] ;  /* 0x00027a00ff060b82 */ /* 0x000e240000000a00 */
[----:B0-----:R-:W-:-:S05]  /*cca0*/  @P0 IMAD.HI.U32 R6, R0, R6, RZ ;  /* 0x0000000600060227 */ /* 0x001fca00078e00ff */
[----:B------:R-:W-:-:S07]  /*ccb0*/  @P0 SHF.R.U32.HI R0, RZ, R7, R6 ;  /* 0x00000007ff000219 */ /* 0x000fce0000011606 */
.L_x_1258:
[----:B------:R-:W-:Y:S05]  /*ccc0*/  BSYNC B0 ;  /* 0x0000000000007941 */ /* 0x000fea0003800000 */
.L_x_1256:
[----:B------:R-:W-:-:S05]  /*ccd0*/  IMAD R3, R0, R11, R11 ;  /* 0x0000000b00037224 */ /* 0x000fca00078e020b */
[----:B------:R-:W-:-:S07]  /*cce0*/  VIMNMX R4, R4, R3, PT ;  /* 0x0000000304047248 */ /* 0x000fce0003fe0100 */
.L_x_1255:
[----:B------:R-:W-:Y:S01]  /*ccf0*/  VIADD R5, R4, 0xdf ;  /* 0x000000df04057836 */ /* 0x000fe20000000000 */
[----:B------:R-:W-:Y:S01]  /*cd00*/  ULDC UR4, c[0x0][0x9dc] ;  /* 0x0002770000047ab9 */ /* 0x000fe20000000800 */
[----:B------:R-:W-:Y:S02]  /*cd10*/  IMAD.MOV.U32 R4, RZ, RZ, RZ ;  /* 0x000000ffff047224 */ /* 0x000fe400078e00ff */
[----:B------:R-:W-:Y:S02]  /*cd20*/  IMAD.IADD R136, R25, 0x1, -R26 ;  /* 0x0000000119887824 */ /* 0x000fe400078e0a1a */
[----:B------:R-:W-:-:S04]  /*cd30*/  IMAD.HI R4, R5, -0x6db6db6d, R4 ;  /* 0x9249249305047827 */ /* 0x000fc800078e0204 */
[----:B------:R-:W-:Y:S01]  /*cd40*/  IMAD R137, R24, 0x80, R136 ;  /* 0x0000008018897824 */ /* 0x000fe200078e0288 */
[----:B------:R-:W-:-:S03]  /*cd50*/  SHF.R.U32.HI R3, RZ, 0x1f, R4 ;  /* 0x0000001fff037819 */ /* 0x000fc60000011604 */
[----:B------:R-:W-:Y:S01]  /*cd60*/  VIADD R5, R137, -UR4 ;  /* 0x8000000489057c36 */ /* 0x000fe20008000000 */
[----:B------:R-:W-:-:S04]  /*cd70*/  LEA.HI.SX32 R4, R4, R3, 0x19 ;  /* 0x0000000304047211 */ /* 0x000fc800078fcaff */
[----:B------:R-:W-:Y:S01]  /*cd80*/  VIMNMX R139, R139, R4, PT ;  /* 0x000000048b8b7248 */ /* 0x000fe20003fe0100 */
        /* <DEDUP_REMOVED lines=11> */
.L_x_1261:
[----:B------:R-:W-:Y:S01]  /*ce40*/  ISETP.NE.AND P0, PT, R11, 0x1, PT ;  /* 0x000000010b00780c */ /* 0x000fe20003f05270 */
[----:B------:R-:W-:-:S12]  /*ce50*/  IMAD.MOV.U32 R0, RZ, RZ, R137 ;  /* 0x000000ffff007224 */ /* 0x000fd800078e0089 */
[----:B------:R-:W0:Y:S02]  /*ce60*/  @P0 LDC.64 R6, c[0x0][0x9e8] ;  /* 0x00027a00ff060b82 */ /* 0x000e240000000a00 */
[----:B0-----:R-:W-:-:S05]  /*ce70*/  @P0 IMAD.HI.U32 R4, R137, R6, RZ ;  /* 0x0000000689040227 */ /* 0x001fca00078e00ff */
[----:B------:R-:W-:-:S07]  /*ce80*/  @P0 SHF.R.U32.HI R0, RZ, R7, R4 ;  /* 0x00000007ff000219 */ /* 0x000fce0000011604 */
.L_x_1262:
[----:B------:R-:W-:Y:S05]  /*ce90*/  BSYNC B0 ;  /* 0x0000000000007941 */ /* 0x000fea0003800000 */
.L_x_1260:
[----:B------:R-:W-:-:S05]  /*cea0*/  IMAD R0, R0, R11, RZ ;  /* 0x0000000b00007224 */ /* 0x000fca00078e02ff */
[----:B------:R-:W-:-:S07]  /*ceb0*/  VIMNMX R5, R5, R0, !PT ;  /* 0x0000000005057248 */ /* 0x000fce0007fe0100 */
.L_x_1259:
        /* <DEDUP_REMOVED lines=9> */
[----:B------:R-:W-:Y:S01]  /*cf50*/  SHF.R.U32.HI R0, RZ, 0x1f, R5 ;  /* 0x0000001fff007819 */ /* 0x000fe20000011605 */
[----:B------:R-:W-:Y:S01]  /*cf60*/  IMAD.MOV.U32 R4, RZ, RZ, RZ ;  /* 0x000000ffff047224 */ /* 0x000fe200078e00ff */
[----:B------:R-:W-:Y:S02]  /*cf70*/  CS2R R76, SRZ ;  /* 0x00000000004c7805 */ /* 0x000fe4000001ff00 */
[----:B------:R-:W-:Y:S02]  /*cf80*/  CS2R R10, SRZ ;  /* 0x00000000000a7805 */ /* 0x000fe4000001ff00 */
[----:B------:R-:W-:Y:S01]  /*cf90*/  LEA.HI.SX32 R0, R5, R0, 0x19 ;  /* 0x0000000005007211 */ /* 0x000fe200078fcaff */
[----:B------:R-:W-:Y:S01]  /*cfa0*/  IMAD.MOV.U32 R5, RZ, RZ, RZ ;  /* 0x000000ffff057224 */ /* 0x000fe200078e00ff */
[----:B------:R-:W-:-:S02]  /*cfb0*/  CS2R R70, SRZ ;  /* 0x0000000000467805 */ /* 0x000fc4000001ff00 */
[----:B------:R-:W-:Y:S02]  /*cfc0*/  CS2R R12, SRZ ;  /* 0x00000000000c7805 */ /* 0x000fe4000001ff00 */
[----:B------:R-:W-:Y:S02]  /*cfd0*/  VIMNMX R3, RZ, R0, !PT ;  /* 0x00000000ff037248 */ /* 0x000fe40007fe0100 */
[----:B------:R-:W-:Y:S02]  /*cfe0*/  CS2R R68, SRZ ;  /* 0x0000000000447805 */ /* 0x000fe4000001ff00 */
[----:B------:R-:W-:Y:S01]  /*cff0*/  CS2R R14, SRZ ;  /* 0x00000000000e7805 */ /* 0x000fe2000001ff00 */
[----:B------:R-:W-:Y:S01]  /*d000*/  IMAD.MOV.U32 R63, RZ, RZ, RZ ;  /* 0x000000ffff3f7224 */ /* 0x000fe200078e00ff */
[----:B------:R-:W-:Y:S01]  /*d010*/  ISETP.GT.AND P1, PT, R139, R3, PT ;  /* 0x000000038b00720c */ /* 0x000fe20003f24270 */
[----:B------:R0:W-:Y:S01]  /*d020*/  STL [R1+0x60], R3 ;  /* 0x0000600301007387 */ /* 0x0001e20000100800 */
[----:B------:R-:W-:-:S02]  /*d030*/  CS2R R20, SRZ ;  /* 0x0000000000147805 */ /* 0x000fc4000001ff00 */
[----:B------:R-:W-:Y:S02]  /*d040*/  CS2R R60, SRZ ;  /* 0x00000000003c7805 */ /* 0x000fe4000001ff00 */
[----:B------:R-:W-:Y:S01]  /*d050*/  CS2R R24, SRZ ;  /* 0x0000000000187805 */ /* 0x000fe2000001ff00 */
[----:B------:R-:W-:Y:S01]  /*d060*/  IMAD.MOV.U32 R58, RZ, RZ, RZ ;  /* 0x000000ffff3a7224 */ /* 0x000fe200078e00ff */
[----:B-----5:R-:W-:Y:S02]  /*d070*/  CS2R R54, SRZ ;  /* 0x0000000000367805 */ /* 0x020fe4000001ff00 */
[----:B------:R-:W-:Y:S02]  /*d080*/  CS2R R26, SRZ ;  /* 0x00000000001a7805 */ /* 0x000fe4000001ff00 */
[----:B------:R-:W-:Y:S02]  /*d090*/  CS2R R52, SRZ ;  /* 0x0000000000347805 */ /* 0x000fe4000001ff00 */
[----:B------:R-:W-:-:S02]  /*d0a0*/  CS2R R28, SRZ ;  /* 0x00000000001c7805 */ /* 0x000fc4000001ff00 */
[----:B------:R-:W-:Y:S02]  /*d0b0*/  CS2R R46, SRZ ;  /* 0x00000000002e7805 */ /* 0x000fe4000001ff00 */
[----:B------:R-:W-:Y:S02]  /*d0c0*/  CS2R R30, SRZ ;  /* 0x00000000001e7805 */ /* 0x000fe4000001ff00 */
[----:B------:R-:W-:Y:S02]  /*d0d0*/  CS2R R44, SRZ ;  /* 0x00000000002c7805 */ /* 0x000fe4000001ff00 */
[----:B------:R-:W-:Y:S02]  /*d0e0*/  CS2R R32, SRZ ;  /* 0x0000000000207805 */ /* 0x000fe4000001ff00 */
[----:B------:R-:W-:Y:S01]  /*d0f0*/  CS2R R38, SRZ ;  /* 0x0000000000267805 */ /* 0x000fe2000001ff00 */
[----:B------:R-:W-:Y:S01]  /*d100*/  IMAD.MOV.U32 R34, RZ, RZ, RZ ;  /* 0x000000ffff227224 */ /* 0x000fe200078e00ff */
[----:B------:R-:W-:-:S02]  /*d110*/  CS2R R36, SRZ ;  /* 0x0000000000247805 */ /* 0x000fc4000001ff00 */
[----:B------:R-:W-:Y:S02]  /*d120*/  CS2R R90, SRZ ;  /* 0x00000000005a7805 */ /* 0x000fe4000001ff00 */
[----:B------:R-:W-:Y:S02]  /*d130*/  CS2R R40, SRZ ;  /* 0x0000000000287805 */ /* 0x000fe4000001ff00 */
[----:B------:R-:W-:Y:S02]  /*d140*/  CS2R R48, SRZ ;  /* 0x0000000000307805 */ /* 0x000fe4000001ff00 */
[----:B------:R-:W-:Y:S01]  /*d150*/  CS2R R92, SRZ ;  /* 0x00000000005c7805 */ /* 0x000fe2000001ff00 */
[----:B------:R-:W-:Y:S01]  /*d160*/  IMAD.MOV.U32 R57, RZ, RZ, RZ ;  /* 0x000000ffff397224 */ /* 0x000fe200078e00ff */
[----:B------:R-:W-:Y:S01]  /*d170*/  CS2R R94, SRZ ;  /* 0x00000000005e7805 */ /* 0x000fe2000001ff00 */
[----:B0-----:R-:W-:Y:S06]  /*d180*/  @!P1 BRA `(.L_x_1263) ;  /* 0x000001cc004c9947 */ /* 0x001fec0003800000 */
[----:B------:R-:W0:Y:S01]  /*d190*/  S2R R3, SR_TID.X ;  /* 0x0000000000037919 */ /* 0x000e220000002100 */
[----:B------:R-:W-:Y:S01]  /*d1a0*/  UMOV UR4, 0xffffffff ;  /* 0xffffffff00047882 */ /* 0x000fe20000000000 */
[----:B0-----:R-:W-:-:S05]  /*d1b0*/  VIADD R26, R3, 0xffffff80 ;  /* 0xffffff80031a7836 */ /* 0x001fca0000000000 */
[----:B------:R-:W-:-:S04]  /*d1c0*/  SHF.R.S32.HI R33, RZ, 0x1f, R26 ;  /* 0x0000001fff217819 */ /* 0x000fc8000001141a */
[----:B------:R-:W-:-:S04]  /*d1d0*/  LEA.HI R27, R33, R26, RZ, 0x7 ;  /* 0x0000001a211b7211 */ /* 0x000fc800078f38ff */
[----:B------:R-:W-:Y:S01]  /*d1e0*/  SHF.R.S32.HI R24, RZ, 0x7, R27 ;  /* 0x00000007ff187819 */ /* 0x000fe2000001141b */
[----:B------:R-:W-:Y:S06]  /*d1f0*/  BRA.DIV UR4, `(.L_x_1264) ;  /* 0x0000025e04d87947 */ /* 0x000fec000b800000 */
[----:B------:R-:W0:Y:S04]  /*d200*/  SHFL.IDX PT, R0, R24, RZ, 0x1f ;  /* 0x00001fff18007589 */ /* 0x000e2800000e0000 */
[----:B0-----:R0:W-:Y:S02]  /*d210*/  STL [R1+0x44], R0 ;  /* 0x0000440001007387 */ /* 0x0011e40000100800 */
.L_x_1550:
        /* <DEDUP_REMOVED lines=27> */
.L_x_1266:
[----:B------:R-:W-:Y:S05]  /*d3d0*/  BSYNC B6 ;  /* 0x0000000000067941 */ /* 0x000fea0003800000 */
.L_x_1265:
        /* <DEDUP_REMOVED lines=15> */
.L_x_1270:
[----:B--2---:R2:W3:Y:S02]  /*d4d0*/  SYNCS.PHASECHK.TRANS64.TRYWAIT P0, [R18+URZ+0x2e800], R3 ;  /* 0x02e80003120075a7 */ /* 0x0044e4000800017f */
[----:B---3--:R-:W-:Y:S05]  /*d4e0*/  @!P0 NANOSLEEP.SYNCS 0x989680 ;  /* 0x009896800000895d */ /* 0x008fea0003900000 */
[----:B------:R-:W3:Y:S02]  /*d4f0*/  @!P0 SYNCS.PHASECHK.TRANS64 P0, [R18+URZ+0x2e800], R3 ;  /* 0x02e80003120085a7 */ /* 0x000ee4000800007f */
[----:B---3--:R-:W-:Y:S05]  /*d500*/  @!P0 BRA `(.L_x_1270) ;  /* 0xfffffffc00f08947 */ /* 0x008fea000383ffff */
.L_x_1269:
[----:B------:R-:W-:Y:S05]  /*d510*/  BSYNC B0 ;  /* 0x0000000000007941 */ /* 0x000fea0003800000 */
.L_x_1268:
[----:B------:R-:W-:Y:S05]  /*d520*/  BRA `(.L_x_1271) ;  /* 0x0000005000607947 */ /* 0x000fea0003800000 */
.L_x_1267:
[----:B------:R-:W0:Y:S01]  /*d530*/  LDC.64 R12, c[0x0][0x3d8] ;  /* 0x0000f600ff0c7b82 */ /* 0x000e220000000a00 */
[----:B------:R-:W-:Y:S01]  /*d540*/  SHF.R.S32.HI R3, RZ, 0x1f, R124 ;  /* 0x0000001fff037819 */ /* 0x000fe2000001147c */
[----:B------:R-:W-:Y:S01]  /*d550*/  IMAD.MOV.U32 R4, RZ, RZ, R228 ;  /* 0x000000ffff047224 */ /* 0x000fe200078e00e4 */
[----:B------:R-:W-:Y:S01]  /*d560*/  SHF.R.S32.HI R7, RZ, 0x1f, R230 ;  /* 0x0000001fff077819 */ /* 0x000fe200000114e6 */
[----:B------:R-:W-:Y:S01]  /*d570*/  IMAD.MOV.U32 R8, RZ, RZ, R22 ;  /* 0x000000ffff087224 */ /* 0x000fe200078e0016 */
[----:B------:R-:W-:Y:S01]  /*d580*/  SHF.R.S32.HI R5, RZ, 0x1f, R228 ;  /* 0x0000001fff057819 */ /* 0x000fe200000114e4 */
[----:B------:R-:W-:Y:S01]  /*d590*/  BSSY B6, `(.L_x_1272) ;  /* 0x0000031000067945 */ /* 0x000fe20003800000 */
[----:B------:R-:W-:Y:S01]  /*d5a0*/  SHF.R.S32.HI R9, RZ, 0x1f, R22 ;  /* 0x0000001fff097819 */ /* 0x000fe20000011416 */
[----:B-1----:R-:W1:Y:S01]  /*d5b0*/  LDC.64 R14, c[0x0][0x3e8] ;  /* 0x0000fa00ff0e7b82 */ /* 0x002e620000000a00 */
[----:B------:R-:W-:Y:S01]  /*d5c0*/  LOP3.LUT P0, RZ, R29, 0x3ff, RZ, 0xc0, !PT ;  /* 0x000003ff1dff7812 */ /* 0x000fe2000780c0ff */
[-C--:B0-----:R-:W-:Y:S01]  /*d5d0*/  IMAD R0, R3, R12.reuse, RZ ;  /* 0x0000000c03007224 */ /* 0x081fe200078e02ff */
[----:B------:R-:W-:Y:S01]  /*d5e0*/  SHF.L.U64.HI R54, R12, 0x6, R13 ;  /* 0x000000060c367819 */ /* 0x000fe2000001020d */
[----:B------:R-:W-:-:S02]  /*d5f0*/  IMAD R6, R7, R12, RZ ;  /* 0x0000000c07067224 */ /* 0x000fc400078e02ff */
[----:B------:R-:W-:-:S04]  /*d600*/  IMAD.WIDE.U32 R44, R124, R12, RZ ;  /* 0x0000000c7c2c7225 */ /* 0x000fc800078e00ff */
[-C--:B-1----:R-:W-:Y:S01]  /*d610*/  IMAD R3, R3, R14.reuse, RZ ;  /* 0x0000000e03037224 */ /* 0x082fe200078e02ff */
[----:B------:R-:W-:Y:S01]  /*d620*/  SHF.L.U64.HI R59, R14, 0x6, R15 ;  /* 0x000000060e3b7819 */ /* 0x000fe2000001020f */
[----:B------:R-:W-:Y:S02]  /*d630*/  IMAD R20, R7, R14, RZ ;  /* 0x0000000e07147224 */ /* 0x000fe400078e02ff */
[-C--:B------:R-:W-:Y:S02]  /*d640*/  IMAD R29, R230, R13.reuse, R6 ;  /* 0x0000000de61d7224 */ /* 0x080fe400078e0206 */
[C---:B------:R-:W-:Y:S02]  /*d650*/  IMAD R47, R124.reuse, R13, R0 ;  /* 0x0000000d7c2f7224 */ /* 0x040fe400078e0200 */
[----:B------:R-:W-:Y:S02]  /*d660*/  IMAD R3, R124, R15, R3 ;  /* 0x0000000f7c037224 */ /* 0x000fe400078e0203 */
[----:B------:R-:W-:-:S04]  /*d670*/  IMAD.WIDE.U32 R6, R230, R12, R4 ;  /* 0x0000000ce6067225 */ /* 0x000fc800078e0004 */
[----:B------:R-:W-:Y:S01]  /*d680*/  IMAD.WIDE.U32 R10, R230, R12, R8 ;  /* 0x0000000ce60a7225 */ /* 0x000fe200078e0008 */
[----:B------:R-:W-:-:S03]  /*d690*/  IADD3 R42, P1, R6, R44, RZ ;  /* 0x0000002c062a7210 */ /* 0x000fc60007f3e0ff */
[----:B------:R-:W-:Y:S01]  /*d6a0*/  IMAD.WIDE.U32 R124, R124, R14, RZ ;  /* 0x0000000e7c7c7225 */ /* 0x000fe200078e00ff */
[----:B------:R-:W-:-:S03]  /*d6b0*/  IADD3 R28, P3, R10, R44, RZ ;  /* 0x0000002c0a1c7210 */ /* 0x000fc60007f7e0ff */
[----:B------:R-:W-:-:S04]  /*d6c0*/  IMAD.WIDE.U32 R4, R230, R14, R4 ;  /* 0x0000000ee6047225 */ /* 0x000fc800078e0004 */
[----:B------:R-:W-:Y:S01]  /*d6d0*/  IMAD.WIDE.U32 R8, R230, R14, R8 ;  /* 0x0000000ee6087225 */ /* 0x000fe200078e0008 */
[----:B------:R-:W-:-:S03]  /*d6e0*/  IADD3 R48, P2, R4, R124, RZ ;  /* 0x0000007c04307210 */ /* 0x000fc60007f5e0ff */
[----:B------:R-:W-:Y:S01]  /*d6f0*/  IMAD.IADD R47, R47, 0x1, R45 ;  /* 0x000000012f2f7824 */ /* 0x000fe200078e022d */
[----:B------:R-:W-:Y:S01]  /*d700*/  IADD3 R30, P4, R8, R124, RZ ;  /* 0x0000007c081e7210 */ /* 0x000fe20007f9e0ff */
[----:B------:R-:W-:Y:S02]  /*d710*/  IMAD R20, R230, R15, R20 ;  /* 0x0000000fe6147224 */ /* 0x000fe400078e0214 */
[----:B------:R-:W-:Y:S01]  /*d720*/  IMAD.IADD R49, R3, 0x1, R125 ;  /* 0x0000000103317824 */ /* 0x000fe200078e027d */
[C---:B------:R-:W-:Y:S01]  /*d730*/  IADD3.X R46, R47.reuse, R7, R29, P1, !PT ;  /* 0x000000072f2e7210 */ /* 0x040fe20000ffe41d */
[----:B------:R-:W-:Y:S01]  /*d740*/  IMAD.SHL.U32 R56, R12, 0x40, RZ ;  /* 0x000000400c387824 */ /* 0x000fe200078e00ff */
[----:B------:R-:W-:Y:S01]  /*d750*/  IADD3.X R29, R47, R29, R11, P3, !PT ;  /* 0x0000001d2f1d7210 */ /* 0x000fe20001ffe40b */
[----:B------:R-:W-:Y:S01]  /*d760*/  IMAD.SHL.U32 R58, R14, 0x40, RZ ;  /* 0x000000400e3a7824 */ /* 0x000fe200078e00ff */
[C---:B------:R-:W-:Y:S02]  /*d770*/  IADD3.X R50, R49.reuse, R5, R20, P2, !PT ;  /* 0x0000000531327210 */ /* 0x040fe400017fe414 */
[----:B------:R-:W-:Y:S01]  /*d780*/  IADD3.X R31, R49, R20, R9, P4, !PT ;  /* 0x00000014311f7210 */ /* 0x000fe200027fe409 */
[----:B------:R-:W-:Y:S06]  /*d790*/  @!P0 BRA `(.L_x_1273) ;  /* 0x0000000000408947 */ /* 0x000fec0003800000 */
        /* <DEDUP_REMOVED lines=16> */
.L_x_1273:
[----:B------:R-:W-:Y:S05]  /*d8a0*/  BSYNC B6 ;  /* 0x0000000000067941 */ /* 0x000fea0003800000 */
.L_x_1272:
[----:B------:R-:W2:Y:S01]  /*d8b0*/  LDL R20, [R1+0x5c] ;  /* 0x00005c0001147983 */ /* 0x000ea20000100800 */
[----:B------:R-:W0:Y:S01]  /*d8c0*/  LDC.64 R6, c[0x0][0x3d8] ;  /* 0x0000f600ff067b82 */ /* 0x000e220000000a00 */
[----:B------:R-:W-:Y:S02]  /*d8d0*/  ULDC.U8 UR4, c[0x0][0x3f0] ;  /* 0x0000fc0000047ab9 */ /* 0x000fe40000000000 */
[----:B------:R-:W3:Y:S05]  /*d8e0*/  LDL R21, [R1+0x1c] ;  /* 0x00001c0001157983 */ /* 0x000eea0000100800 */
[----:B------:R-:W1:Y:S01]  /*d8f0*/  LDC.64 R4, c[0x0][0x3e8] ;  /* 0x0000fa00ff047b82 */ /* 0x000e620000000a00 */
[----:B------:R-:W-:-:S02]  /*d900*/  ISETP.NE.AND P0, PT, RZ, UR4, PT ;  /* 0x00000004ff007c0c */ /* 0x000fc4000bf05270 */
[----:B------:R-:W-:Y:S01]  /*d910*/  LEA.HI R33, R33, R26, RZ, 0x2 ;  /* 0x0000001a21217211 */ /* 0x000fe200078f10ff */
[----:B------:R-:W-:Y:S03]  /*d920*/  BSSY B0, `(.L_x_1274) ;  /* 0x00004d0000007945 */ /* 0x000fe60003800000 */
[----:B------:R-:W-:-:S05]  /*d930*/  LOP3.LUT R33, R33, 0xfffffffc, RZ, 0xc0, !PT ;  /* 0xfffffffc21217812 */ /* 0x000fca00078ec0ff */
[----:B------:R-:W-:Y:S01]  /*d940*/  IMAD.IADD R60, R26, 0x1, -R33 ;  /* 0x000000011a3c7824 */ /* 0x000fe200078e0a21 */
[----:B--2---:R-:W-:Y:S01]  /*d950*/  SHF.R.S32.HI R3, RZ, 0x1f, R20 ;  /* 0x0000001fff037819 */ /* 0x004fe20000011414 */
[----:B0-----:R-:W-:-:S04]  /*d960*/  IMAD.WIDE.U32 R8, R20, R6, RZ ;  /* 0x0000000614087225 */ /* 0x001fc800078e00ff */
[C---:B------:R-:W-:Y:S02]  /*d970*/  IMAD R0, R3.reuse, R6, RZ ;  /* 0x0000000603007224 */ /* 0x040fe400078e02ff */
[-C--:B-1----:R-:W-:Y:S02]  /*d980*/  IMAD R12, R3, R4.reuse, RZ ;  /* 0x00000004030c7224 */ /* 0x082fe400078e02ff */
[C---:B------:R-:W-:Y:S02]  /*d990*/  IMAD R3, R20.reuse, R7, R0 ;  /* 0x0000000714037224 */ /* 0x040fe400078e0200 */
[----:B------:R-:W-:-:S04]  /*d9a0*/  IMAD.WIDE.U32 R10, R20, R4, RZ ;  /* 0x00000004140a7225 */ /* 0x000fc800078e00ff */
[C---:B------:R-:W-:Y:S02]  /*d9b0*/  IMAD R13, R20.reuse, R5, R12 ;  /* 0x00000005140d7224 */ /* 0x040fe400078e020c */
[----:B------:R-:W-:Y:S02]  /*d9c0*/  IMAD.IADD R9, R9, 0x1, R3 ;  /* 0x0000000109097824 */ /* 0x000fe400078e0203 */
[----:B---3--:R-:W-:Y:S02]  /*d9d0*/  IMAD R0, R20, -0x80, R21 ;  /* 0xffffff8014007824 */ /* 0x008fe400078e0215 */
[----:B------:R-:W-:Y:S01]  /*d9e0*/  IMAD.IADD R3, R11, 0x1, R13 ;  /* 0x000000010b037824 */ /* 0x000fe200078e020d */
[C---:B------:R-:W-:Y:S01]  /*d9f0*/  SHF.L.U64.HI R51, R8.reuse, 0x7, R9 ;  /* 0x0000000708337819 */ /* 0x040fe20000010209 */
[----:B------:R-:W-:Y:S01]  /*da00*/  IMAD.SHL.U32 R53, R8, 0x80, RZ ;  /* 0x0000008008357824 */ /* 0x000fe200078e00ff */
[----:B------:R-:W-:Y:S01]  /*da10*/  VIMNMX R57, R0, 0x80, PT ;  /* 0x0000008000397848 */ /* 0x000fe20003fe0100 */
[C---:B------:R-:W-:Y:S01]  /*da20*/  IMAD.SHL.U32 R55, R10.reuse, 0x80, RZ ;  /* 0x000000800a377824 */ /* 0x040fe200078e00ff */
[----:B------:R-:W-:Y:S01]  /*da30*/  SHF.L.U64.HI R52, R10, 0x7, R3 ;  /* 0x000000070a347819 */ /* 0x000fe20000010203 */
[----:B------:R-:W-:Y:S06]  /*da40*/  @!P0 BRA `(.L_x_1275) ;  /* 0x0000002400ac8947 */ /* 0x000fec0003800000 */
[----:B------:R-:W0:Y:S01]  /*da50*/  LDC R0, c[0x0][0x428] ;  /* 0x00010a00ff007b82 */ /* 0x000e220000000800 */
[----:B------:R-:W-:Y:S01]  /*da60*/  ISETP.GE.AND P0, PT, R230, R57, PT ;  /* 0x00000039e600720c */ /* 0x000fe20003f06270 */
[----:B------:R-:W-:Y:S01]  /*da70*/  BSSY B1, `(.L_x_1276) ;  /* 0x000002a000017945 */ /* 0x000fe20003800000 */
[----:B------:R-:W-:Y:S01]  /*da80*/  IMAD.MOV.U32 R10, RZ, RZ, R44 ;  /* 0x000000ffff0a7224 */ /* 0x000fe200078e002c */
[----:B------:R-:W-:Y:S01]  /*da90*/  CS2R R28, SRZ ;  /* 0x00000000001c7805 */ /* 0x000fe2000001ff00 */
[----:B------:R-:W-:Y:S01]  /*daa0*/  IMAD.MOV.U32 R11, RZ, RZ, R47 ;  /* 0x000000ffff0b7224 */ /* 0x000fe200078e002f */
[----:B------:R-:W-:Y:S01]  /*dab0*/  CS2R R36, SRZ ;  /* 0x0000000000247805 */ /* 0x000fe2000001ff00 */
[----:B------:R-:W-:Y:S01]  /*dac0*/  IMAD.MOV.U32 R12, RZ, RZ, R124 ;  /* 0x000000ffff0c7224 */ /* 0x000fe200078e007c */
[----:B------:R-:W-:Y:S01]  /*dad0*/  CS2R R32, SRZ ;  /* 0x0000000000207805 */ /* 0x000fe2000001ff00 */
[----:B------:R-:W-:Y:S01]  /*dae0*/  IMAD.MOV.U32 R13, RZ, RZ, R49 ;  /* 0x000000ffff0d7224 */ /* 0x000fe200078e0031 */
[----:B------:R-:W-:-:S02]  /*daf0*/  CS2R R38, SRZ ;  /* 0x0000000000267805 */ /* 0x000fc4000001ff00 */
[----:B------:R-:W-:Y:S02]  /*db00*/  CS2R R30, SRZ ;  /* 0x00000000001e7805 */ /* 0x000fe4000001ff00 */
[----:B------:R-:W-:Y:S02]  /*db10*/  CS2R R34, SRZ ;  /* 0x0000000000227805 */ /* 0x000fe4000001ff00 */
[----:B0-----:R-:W-:Y:S01]  /*db20*/  ISETP.NE.AND P2, PT, R0, 0x1, PT ;  /* 0x000000010000780c */ /* 0x001fe20003f45270 */
[----:B------:R-:W-:Y:S02]  /*db30*/  IMAD R0, R20, 0x80, R230 ;  /* 0x0000008014007824 */ /* 0x000fe400078e02e6 */
[----:B------:R-:W-:Y:S02]  /*db40*/  VIADD R20, R230, 0x40 ;  /* 0x00000040e6147836 */ /* 0x000fe40000000000 */
[----:B------:R-:W-:-:S03]  /*db50*/  IMAD R3, R60, 0x40, R0 ;  /* 0x000000403c037824 */ /* 0x000fc600078e0200 */
[----:B------:R-:W-:Y:S02]  /*db60*/  ISETP.GE.AND P1, PT, R20, R57, PT ;  /* 0x000000391400720c */ /* 0x000fe40003f26270 */
[----:B------:R-:W-:-:S03]  /*db70*/  CS2R R20, SRZ ;  /* 0x0000000000147805 */ /* 0x000fc6000001ff00 */
[----:B------:R-:W0:Y:S08]  /*db80*/  @P2 LDC R8, c[0x0][0x42c] ;  /* 0x00010b00ff082b82 */ /* 0x000e300000000800 */
[----:B------:R-:W1:Y:S01]  /*db90*/  @P2 LDC R9, c[0x0][0x430] ;  /* 0x00010c00ff092b82 */ /* 0x000e620000000800 */
[----:B0-----:R-:W-:-:S05]  /*dba0*/  @P2 IMAD.HI.U32 R0, R3, R8, RZ ;  /* 0x0000000803002227 */ /* 0x001fca00078e00ff */
[----:B-1----:R-:W-:Y:S02]  /*dbb0*/  @P2 SHF.R.U32.HI R3, RZ, R9, R0 ;  /* 0x00000009ff032219 */ /* 0x002fe40000011600 */
[----:B------:R-:W-:Y:S02]  /*dbc0*/  CS2R R8, SRZ ;  /* 0x0000000000087805 */ /* 0x000fe4000001ff00 */
[----:B------:R-:W-:Y:S01]  /*dbd0*/  SHF.R.S32.HI R43, RZ, 0x1f, R3 ;  /* 0x0000001fff2b7819 */ /* 0x000fe20000011403 */
[----:B------:R-:W-:Y:S06]  /*dbe0*/  @P0 BRA `(.L_x_1277) ;  /* 0x0000000000480947 */ /* 0x000fec0003800000 */
[----:B------:R-:W-:Y:S01]  /*dbf0*/  ULDC.64 UR6, c[0x0][0x3c8] ;  /* 0x0000f20000067ab9 */ /* 0x000fe20000000a00 */
[----:B------:R-:W-:Y:S01]  /*dc00*/  ULDC UR4, c[0x0][0x3d4] ;  /* 0x0000f50000047ab9 */ /* 0x000fe20000000800 */
[----:B------:R-:W-:Y:S01]  /*dc10*/  IADD3 R14, P4, P5, R42, UR6, R53 ;  /* 0x000000062a0e7c10 */ /* 0x000fe2000fd9e035 */
[----:B------:R-:W-:Y:S01]  /*dc20*/  ULDC.64 UR8, c[0x0][0x3e0] ;  /* 0x0000f80000087ab9 */ /* 0x000fe20000000a00 */
[----:B------:R-:W-:Y:S02]  /*dc30*/  ISETP.GE.AND P3, PT, R228, UR4, PT ;  /* 0x00000004e4007c0c */ /* 0x000fe4000bf66270 */
[----:B------:R-:W-:Y:S02]  /*dc40*/  CS2R R38, SRZ ;  /* 0x0000000000267805 */ /* 0x000fe4000001ff00 */
[----:B------:R-:W-:Y:S02]  /*dc50*/  ISETP.GE.AND P2, PT, R235, UR4, PT ;  /* 0x00000004eb007c0c */ /* 0x000fe4000bf46270 */
[----:B------:R-:W-:-:S02]  /*dc60*/  CS2R R34, SRZ ;  /* 0x0000000000227805 */ /* 0x000fc4000001ff00 */
[----:B------:R-:W-:Y:S02]  /*dc70*/  IADD3.X R15, R46, UR7, R51, P4, P5 ;  /* 0x000000072e0f7c10 */ /* 0x000fe4000a7ea433 */
[----:B------:R-:W-:Y:S02]  /*dc80*/  CS2R R36, SRZ ;  /* 0x0000000000247805 */ /* 0x000fe4000001ff00 */
[----:B------:R-:W-:Y:S02]  /*dc90*/  IADD3 R40, P4, P5, R48, UR8, R55 ;  /* 0x0000000830287c10 */ /* 0x000fe4000fd9e037 */
[----:B------:R-:W-:Y:S01]  /*dca0*/  CS2R R32, SRZ ;  /* 0x0000000000207805 */ /* 0x000fe2000001ff00 */
[----:B------:R-:W-:Y:S01]  /*dcb0*/  ULDC.64 UR10, c[0x0][0x208] ;  /* 0x00008200000a7ab9 */ /* 0x000fe20000000a00 */
[----:B------:R-:W-:Y:S01]  /*dcc0*/  IADD3.X R41, R50, UR9, R52, P4, P5 ;  /* 0x0000000932297c10 */ /* 0x000fe2000a7ea434 */
[----:B------:R0:W5:Y:S04]  /*dcd0*/  @!P3 LDG.E.64 R38, desc[UR10][R14.64] ;  /* 0x0000000a0e26b981 */ /* 0x000168000c1e1b00 */
[----:B------:R0:W5:Y:S04]  /*dce0*/  @!P2 LDG.E.64 R34, desc[UR10][R14.64+0x20] ;  /* 0x0000200a0e22a981 */ /* 0x000168000c1e1b00 */
[----:B------:R0:W5:Y:S04]  /*dcf0*/  @!P3 LDG.E.64 R36, desc[UR10][R40.64] ;  /* 0x0000000a2824b981 */ /* 0x000168000c1e1b00 */
[----:B------:R0:W5:Y:S02]  /*dd00*/  @!P2 LDG.E.64 R32, desc[UR10][R40.64+0x20] ;  /* 0x0000200a2820a981 */ /* 0x000164000c1e1b00 */
.L_x_1277:
[----:B------:R-:W-:Y:S05]  /*dd10*/  BSYNC B1 ;  /* 0x0000000000017941 */ /* 0x000fea0003800000 */
.L_x_1276:
[----:B------:R-:W-:Y:S04]  /*dd20*/  BSSY B1, `(.L_x_1278) ;  /* 0x0000018000017945 */ /* 0x000fe80003800000 */
[----:B------:R-:W-:Y:S05]  /*dd30*/  @P1 BRA `(.L_x_1279) ;  /* 0x0000000000581947 */ /* 0x000fea0003800000 */
[----:B0-----:R-:W-:Y:S01]  /*dd40*/  IADD3 R40, P4, P5, R48, R58, R55 ;  /* 0x0000003a30287210 */ /* 0x001fe20007d9e037 */
[----:B------:R-:W-:Y:S01]  /*dd50*/  ULDC UR4, c[0x0][0x3d4] ;  /* 0x0000f50000047ab9 */ /* 0x000fe20000000800 */
[----:B------:R-:W-:Y:S01]  /*dd60*/  IADD3 R14, P2, P3, R42, R56, R53 ;  /* 0x000000382a0e7210 */ /* 0x000fe20007b5e035 */
[----:B------:R-:W-:Y:S01]  /*dd70*/  ULDC.64 UR6, c[0x0][0x3c8] ;  /* 0x0000f20000067ab9 */ /* 0x000fe20000000a00 */
[----:B------:R-:W-:Y:S01]  /*dd80*/  IADD3.X R0, R50, R59, R52, P4, P5 ;  /* 0x0000003b32007210 */ /* 0x000fe200027ea434 */
[----:B------:R-:W-:Y:S01]  /*dd90*/  ULDC.64 UR8, c[0x0][0x3e0] ;  /* 0x0000f80000087ab9 */ /* 0x000fe20000000a00 */
[----:B------:R-:W-:Y:S02]  /*dda0*/  ISETP.GE.AND P4, PT, R228, UR4, PT ;  /* 0x00000004e4007c0c */ /* 0x000fe4000bf86270 */
[----:B------:R-:W-:Y:S02]  /*ddb0*/  CS2R R30, SRZ ;  /* 0x00000000001e7805 */ /* 0x000fe4000001ff00 */
[----:B------:R-:W-:-:S02]  /*ddc0*/  ISETP.GE.AND P5, PT, R235, UR4, PT ;  /* 0x00000004eb007c0c */ /* 0x000fc4000bfa6270 */
[----:B------:R-:W-:Y:S02]  /*ddd0*/  CS2R R20, SRZ ;  /* 0x0000000000147805 */ /* 0x000fe4000001ff00 */
[----:B------:R-:W-:Y:S02]  /*dde0*/  IADD3.X R8, R46, R54, R51, P2, P3 ;  /* 0x000000362e087210 */ /* 0x000fe400017e6433 */
[----:B------:R-:W-:Y:S02]  /*ddf0*/  CS2R R28, SRZ ;  /* 0x00000000001c7805 */ /* 0x000fe4000001ff00 */
[----:B------:R-:W-:Y:S01]  /*de00*/  IADD3 R14, P2, R14, UR6, RZ ;  /* 0x000000060e0e7c10 */ /* 0x000fe2000ff5e0ff */
[----:B------:R-:W-:Y:S01]  /*de10*/  ULDC.64 UR10, c[0x0][0x208] ;  /* 0x00008200000a7ab9 */ /* 0x000fe20000000a00 */
[----:B------:R-:W-:Y:S02]  /*de20*/  IADD3 R40, P3, R40, UR8, RZ ;  /* 0x0000000828287c10 */ /* 0x000fe4000ff7e0ff */
[----:B------:R-:W-:-:S02]  /*de30*/  IADD3.X R15, R8, UR7, RZ, P2, !PT ;  /* 0x00000007080f7c10 */ /* 0x000fc400097fe4ff */
[----:B------:R-:W-:Y:S02]  /*de40*/  CS2R R8, SRZ ;  /* 0x0000000000087805 */ /* 0x000fe4000001ff00 */
[----:B------:R-:W-:Y:S01]  /*de50*/  IADD3.X R41, R0, UR9, RZ, P3, !PT ;  /* 0x0000000900297c10 */ /* 0x000fe20009ffe4ff */
[----:B------:R1:W5:Y:S04]  /*de60*/  @!P4 LDG.E.64 R30, desc[UR10][R14.64] ;  /* 0x0000000a0e1ec981 */ /* 0x000368000c1e1b00 */
[----:B------:R1:W5:Y:S04]  /*de70*/  @!P5 LDG.E.64 R20, desc[UR10][R14.64+0x20] ;  /* 0x0000200a0e14d981 */ /* 0x000368000c1e1b00 */
[----:B------:R1:W5:Y:S04]  /*de80*/  @!P4 LDG.E.64 R28, desc[UR10][R40.64] ;  /* 0x0000000a281cc981 */ /* 0x000368000c1e1b00 */
[----:B------:R1:W5:Y:S02]  /*de90*/  @!P5 LDG.E.64 R8, desc[UR10][R40.64+0x20] ;  /* 0x0000200a2808d981 */ /* 0x000364000c1e1b00 */
.L_x_1279:
[----:B------:R-:W-:Y:S05]  /*dea0*/  BSYNC B1 ;  /* 0x0000000000017941 */ /* 0x000fea0003800000 */
.L_x_1278:
[-C--:B------:R-:W-:Y:S01]  /*deb0*/  IMAD R0, R43, R6.reuse, RZ ;  /* 0x000000062b007224 */ /* 0x080fe200078e02ff */
[----:B------:R-:W-:Y:S01]  /*dec0*/  ULDC.64 UR4, c[0x0][0x3c8] ;  /* 0x0000f20000047ab9 */ /* 0x000fe20000000a00 */
[----:B------:R-:W-:Y:S01]  /*ded0*/  IMAD.WIDE.U32 R10, R3, R6, R10 ;  /* 0x00000006030a7225 */ /* 0x000fe200078e000a */
[----:B------:R-:W-:-:S03]  /*dee0*/  ULDC.64 UR6, c[0x0][0x3e0] ;  /* 0x0000f80000067ab9 */ /* 0x000fc60000000a00 */
[----:B------:R-:W-:-:S04]  /*def0*/  IMAD.WIDE.U32 R12, R3, R4, R12 ;  /* 0x00000004030c7225 */ /* 0x000fc800078e000c */
[----:B------:R-:W-:Y:S01]  /*df00*/  IMAD R6, R43, R4, RZ ;  /* 0x000000042b067224 */ /* 0x000fe200078e02ff */
[----:B------:R-:W-:Y:S01]  /*df10*/  IADD3 R4, P2, R10, UR4, RZ ;  /* 0x000000040a047c10 */ /* 0x000fe2000ff5e0ff */
[C---:B------:R-:W-:Y:S01]  /*df20*/  IMAD R7, R3.reuse, R7, R0 ;  /* 0x0000000703077224 */ /* 0x040fe200078e0200 */
[----:B------:R-:W-:Y:S01]  /*df30*/  IADD3 R0, P3, R12, UR6, RZ ;  /* 0x000000060c007c10 */ /* 0x000fe2000ff7e0ff */
[----:B------:R-:W-:Y:S01]  /*df40*/  IMAD R3, R3, R5, R6 ;  /* 0x0000000503037224 */ /* 0x000fe200078e0206 */
[----:B------:R-:W-:Y:S02]  /*df50*/  UMOV UR4, 0xffffffff ;  /* 0xffffffff00047882 */ /* 0x000fe40000000000 */
[----:B------:R-:W-:Y:S02]  /*df60*/  IADD3.X R5, R11, UR5, R7, P2, !PT ;  /* 0x000000050b057c10 */ /* 0x000fe400097fe407 */
[----:B------:R-:W-:Y:S01]  /*df70*/  IADD3.X R3, R13, UR7, R3, P3, !PT ;  /* 0x000000070d037c10 */ /* 0x000fe20009ffe403 */
[----:B------:R-:W-:Y:S06]  /*df80*/  BRA.DIV UR4, `(.L_x_1280) ;  /* 0x0000025204a07947 */ /* 0x000fec000b800000 */
.L_x_1553:
[----:B------:R-:W-:-:S03]  /*df90*/  UMOV UR4, 0xffffffff ;  /* 0xffffffff00047882 */ /* 0x000fc60000000000 */
[----:B------:R-:W-:Y:S05]  /*dfa0*/  BRA.DIV UR4, `(.L_x_1281) ;  /* 0x0000025204c07947 */ /* 0x000fea000b800000 */
.L_x_1556:
[----:B------:R-:W-:-:S03]  /*dfb0*/  UMOV UR4, 0xffffffff ;  /* 0xffffffff00047882 */ /* 0x000fc60000000000 */
[----:B------:R-:W-:Y:S05]  /*dfc0*/  BRA.DIV UR4, `(.L_x_1282) ;  /* 0x0000025204e07947 */ /* 0x000fea000b800000 */
.L_x_1559:
[----:B------:R-:W-:-:S03]  /*dfd0*/  UMOV UR4, 0xffffffff ;  /* 0xffffffff00047882 */ /* 0x000fc60000000000 */
[----:B------:R-:W-:Y:S05]  /*dfe0*/  BRA.DIV UR4, `(.L_x_1283) ;  /* 0x0000025604007947 */ /* 0x000fea000b800000 */
.L_x_1562:
[----:B------:R-:W-:-:S03]  /*dff0*/  UMOV UR4, 0xffffffff ;  /* 0xffffffff00047882 */ /* 0x000fc60000000000 */
[----:B------:R-:W-:Y:S05]  /*e000*/  BRA.DIV UR4, `(.L_x_1284) ;  /* 0x0000025604207947 */ /* 0x000fea000b800000 */
.L_x_1565:
[----:B------:R-:W-:-:S03]  /*e010*/  UMOV UR4, 0xffffffff ;  /* 0xffffffff00047882 */ /* 0x000fc60000000000 */
[----:B------:R-:W-:Y:S05]  /*e020*/  BRA.DIV UR4, `(.L_x_1285) ;  /* 0x0000025604407947 */ /* 0x000fea000b800000 */
.L_x_1568:
[----:B------:R-:W-:-:S03]  /*e030*/  UMOV UR4, 0xffffffff ;  /* 0xffffffff00047882 */ /* 0x000fc60000000000 */
[----:B------:R-:W-:Y:S05]  /*e040*/  BRA.DIV UR4, `(.L_x_1286) ;  /* 0x0000025604607947 */ /* 0x000fea000b800000 */
.L_x_1571:
[----:B------:R-:W-:-:S03]  /*e050*/  UMOV UR4, 0xffffffff ;  /* 0xffffffff00047882 */ /* 0x000fc60000000000 */
[----:B------:R-:W-:Y:S05]  /*e060*/  BRA.DIV UR4, `(.L_x_1287) ;  /* 0x0000025604807947 */ /* 0x000fea000b800000 */
.L_x_1574:
[----:B------:R-:W2:Y:S04]  /*e070*/  LDL R0, [R1+0x90] ;  /* 0x0000900001007983 */ /* 0x000ea80000100800 */
[----:B------:R-:W3:Y:S01]  /*e080*/  LDL R4, [R1+0x70] ;  /* 0x0000700001047983 */ /* 0x000ee20000100800 */
[----:B------:R-:W-:Y:S01]  /*e090*/  BSSY B1, `(.L_x_1288) ;  /* 0x0000012000017945 */ /* 0x000fe20003800000 */
[----:B------:R-:W-:Y:S02]  /*e0a0*/  LOP3.LUT P3, RZ, R232, 0x4, RZ, 0xc0, !PT ;  /* 0x00000004e8ff7812 */ /* 0x000fe4000786c0ff */
[----:B--2---:R-:W-:Y:S01]  /*e0b0*/  R2UR UR5, R0 ;  /* 0x00000000000572ca */ /* 0x004fe200000e0000 */
[----:B------:R-:W-:-:S05]  /*e0c0*/  IMAD.SHL.U32 R0, R232, 0x80, RZ ;  /* 0x00000080e8007824 */ /* 0x000fca00078e00ff */
[----:B------:R-:W-:-:S04]  /*e0d0*/  LOP3.LUT R3, R0, 0x380, RZ, 0xc0, !PT ;  /* 0x0000038000037812 */ /* 0x000fc800078ec0ff */
[----:B------:R-:W-:Y:S02]  /*e0e0*/  LOP3.LUT R0, R3, 0x30, R22, 0xf8, !PT ;  /* 0x0000003003007812 */ /* 0x000fe400078ef816 */
[----:B------:R-:W-:Y:S01]  /*e0f0*/  SHF.R.U32.HI R3, RZ, 0x3, R3 ;  /* 0x00000003ff037819 */ /* 0x000fe20000011603 */
[----:B------:R-:W-:-:S03]  /*e100*/  ULEA.HI UR4, UR5, UR5, URZ, 0x1 ;  /* 0x0000000505047291 */ /* 0x000fc6000f8f083f */
[----:B------:R-:W-:Y:S01]  /*e110*/  LOP3.LUT R3, R0, R3, RZ, 0x3c, !PT ;  /* 0x0000000300037212 */ /* 0x000fe200078e3cff */
[----:B------:R-:W-:-:S03]  /*e120*/  ULOP3.LUT UR4, UR4, 0xfffffffe, URZ, 0xc0, !UPT ;  /* 0xfffffffe04047892 */ /* 0x000fc6000f8ec03f */
[----:B---3--:R-:W-:Y:S01]  /*e130*/  IADD3 R3, R18, R3, R4 ;  /* 0x0000000312037210 */ /* 0x008fe20007ffe004 */
[----:B------:R-:W-:-:S04]  /*e140*/  UIADD3 UR4, UR5, -UR4, URZ ;  /* 0x8000000405047290 */ /* 0x000fc8000fffe03f */
[C---:B------:R-:W-:Y:S02]  /*e150*/  VIADD R4, R3.reuse, 0x1c400 ;  /* 0x0001c40003047836 */ /* 0x040fe40000000000 */
[----:B------:R-:W-:Y:S02]  /*e160*/  IMAD.U32 R5, RZ, RZ, UR4 ;  /* 0x00000004ff057e24 */ /* 0x000fe4000f8e00ff */
[----:B------:R-:W-:-:S03]  /*e170*/  VIADD R0, R3, 0x1c440 ;  /* 0x0001c44003007836 */ /* 0x000fc60000000000 */
[----:B------:R-:W-:-:S04]  /*e180*/  SHF.L.U32 R5, R5, 0x1f, RZ ;  /* 0x0000001f05057819 */ /* 0x000fc800000006ff */
[----:B------:R-:W2:Y:S02]  /*e190*/  SYNCS.PHASECHK.TRANS64.TRYWAIT P2, [R18+URZ+0x2e800], R5 ;  /* 0x02e80005120075a7 */ /* 0x000ea4000804017f */
[----:B--2---:R-:W-:Y:S05]  /*e1a0*/  @!P2 BRA `(.L_x_1289) ;  /* 0x000002540058a947 */ /* 0x004fea0003800000 */
.L_x_1575:
[----:B------:R-:W-:Y:S05]  /*e1b0*/  BSYNC B1 ;  /* 0x0000000000017941 */ /* 0x000fea0003800000 */
.L_x_1288:
[----:B------:R-:W-:Y:S01]  /*e1c0*/  BSSY B1, `(.L_x_1290) ;  /* 0x00000fa000017945 */ /* 0x000fe20003800000 */
[----:B------:R-:W-:-:S03]  /*e1d0*/  @P3 VIADD R0, R4, 0xffffffc0 ;  /* 0xffffffc004003836 */ /* 0x000fc60000000000 */
[----:B------:R-:W-:Y:S05]  /*e1e0*/  @P0 BRA `(.L_x_1291) ;  /* 0x0000000c00dc0947 */ /* 0x000fea0003800000 */
[----:B------:R-:W3:Y:S01]  /*e1f0*/  LDC R4, c[0x0][0x3d4] ;  /* 0x0000f500ff047b82 */ /* 0x000ee20000000800 */
[----:B------:R-:W-:Y:S01]  /*e200*/  BSSY B2, `(.L_x_1292) ;  /* 0x000007a000027945 */ /* 0x000fe20003800000 */
[-C--:B---3--:R-:W-:Y:S02]  /*e210*/  ISETP.GE.AND P0, PT, R228, R4.reuse, PT ;  /* 0x00000004e400720c */ /* 0x088fe40003f06270 */
[----:B------:R-:W-:-:S11]  /*e220*/  ISETP.GE.AND P2, PT, R235, R4, PT ;  /* 0x00000004eb00720c */ /* 0x000fd60003f46270 */
[----:B------:R-:W-:Y:S05]  /*e230*/  @P0 BRA `(.L_x_1293) ;  /* 0x0000000400d80947 */ /* 0x000fea0003800000 */
[----:B--2---:R-:W2:Y:S01]  /*e240*/  LDS.128 R4, [R3+0x1c400] ;  /* 0x01c4000003047984 */ /* 0x004ea20000000c00 */
[----:B-----5:R-:W-:Y:S02]  /*e250*/  SHF.R.U32.HI R10, RZ, 0x8, R38 ;  /* 0x00000008ff0a7819 */ /* 0x020fe40000011626 */
[----:B------:R-:W-:Y:S02]  /*e260*/  SHF.R.U32.HI R12, RZ, 0x8, R39 ;  /* 0x00000008ff0c7819 */ /* 0x000fe40000011627 */
[----:B------:R-:W-:Y:S02]  /*e270*/  LOP3.LUT R11, R38, 0xff, RZ, 0xc0, !PT ;  /* 0x000000ff260b7812 */ /* 0x000fe400078ec0ff */
[----:B------:R-:W-:Y:S02]  /*e280*/  LOP3.LUT R13, R39, 0xff, RZ, 0xc0, !PT ;  /* 0x000000ff270d7812 */ /* 0x000fe400078ec0ff */
[----:B------:R-:W-:Y:S02]  /*e290*/  LOP3.LUT R10, R10, 0xff, RZ, 0xc0, !PT ;  /* 0x000000ff0a0a7812 */ /* 0x000fe400078ec0ff */
[----:B------:R-:W-:-:S02]  /*e2a0*/  LOP3.LUT R12, R12, 0xff, RZ, 0xc0, !PT ;  /* 0x000000ff0c0c7812 */ /* 0x000fc400078ec0ff */
[----:B01----:R-:W-:Y:S02]  /*e2b0*/  SHF.R.U32.HI R14, RZ, 0x8, R37 ;  /* 0x00000008ff0e7819 */ /* 0x003fe40000011625 */
[----:B------:R-:W-:Y:S02]  /*e2c0*/  PRMT R11, R10, 0x7604, R11 ;  /* 0x000076040a0b7816 */ /* 0x000fe4000000000b */
[----:B------:R-:W-:Y:S02]  /*e2d0*/  PRMT R12, R12, 0x7604, R13 ;  /* 0x000076040c0c7816 */ /* 0x000fe4000000000d */
[----:B------:R-:W-:Y:S02]  /*e2e0*/  SHF.R.U32.HI R13, RZ, 0x10, R39 ;  /* 0x00000010ff0d7819 */ /* 0x000fe40000011627 */
[----:B------:R-:W-:Y:S02]  /*e2f0*/  SHF.R.U32.HI R10, RZ, 0x8, R36 ;  /* 0x00000008ff0a7819 */ /* 0x000fe40000011624 */
[----:B------:R-:W-:Y:S01]  /*e300*/  LOP3.LUT R41, R37, 0xff, RZ, 0xc0, !PT ;  /* 0x000000ff25297812 */ /* 0x000fe200078ec0ff */
[----:B------:R-:W-:Y:S01]  /*e310*/  IMAD.U32 R13, R13, 0x10000, RZ ;  /* 0x000100000d0d7824 */ /* 0x000fe200078e00ff */
[----:B------:R-:W-:-:S02]  /*e320*/  LOP3.LUT R14, R14, 0xff, RZ, 0xc0, !PT ;  /* 0x000000ff0e0e7812 */ /* 0x000fc400078ec0ff */
[----:B------:R-:W-:Y:S02]  /*e330*/  SHF.R.U32.HI R40, RZ, 0x10, R37 ;  /* 0x00000010ff287819 */ /* 0x000fe40000011625 */
[----:B------:R-:W-:Y:S02]  /*e340*/  LOP3.LUT R15, R36, 0xff, RZ, 0xc0, !PT ;  /* 0x000000ff240f7812 */ /* 0x000fe400078ec0ff */
[----:B------:R-:W-:Y:S02]  /*e350*/  LOP3.LUT R10, R10, 0xff, RZ, 0xc0, !PT ;  /* 0x000000ff0a0a7812 */ /* 0x000fe400078ec0ff */
[----:B------:R-:W-:Y:S01]  /*e360*/  PRMT R14, R14, 0x7604, R41 ;  /* 0x000076040e0e7816 */ /* 0x000fe20000000029 */
[----:B------:R-:W-:Y:S01]  /*e370*/  IMAD.U32 R41, R40, 0x10000, RZ ;  /* 0x0001000028297824 */ /* 0x000fe200078e00ff */
[----:B------:R-:W-:Y:S02]  /*e380*/  PRMT R15, R10, 0x7604, R15 ;  /* 0x000076040a0f7816 */ /* 0x000fe4000000000f */
[----:B------:R-:W-:-:S02]  /*e390*/  LOP3.LUT R11, R11, 0xff0000, R38, 0xf8, !PT ;  /* 0x00ff00000b0b7812 */ /* 0x000fc400078ef826 */
[----:B------:R-:W-:Y:S02]  /*e3a0*/  LOP3.LUT R13, R12, 0xff0000, R13, 0xf8, !PT ;  /* 0x00ff00000c0d7812 */ /* 0x000fe400078ef80d */
[----:B------:R-:W-:Y:S02]  /*e3b0*/  LOP3.LUT R43, R14, 0xff0000, R41, 0xf8, !PT ;  /* 0x00ff00000e2b7812 */ /* 0x000fe400078ef829 */
[----:B------:R-:W-:Y:S02]  /*e3c0*/  LOP3.LUT R41, R15, 0xff0000, R36, 0xf8, !PT ;  /* 0x00ff00000f297812 */ /* 0x000fe400078ef824 */
[----:B------:R-:W-:Y:S02]  /*e3d0*/  LOP3.LUT R15, R11, 0xff000000, R38, 0xf8, !PT ;  /* 0xff0000000b0f7812 */ /* 0x000fe400078ef826 */
[----:B------:R-:W-:Y:S02]  /*e3e0*/  LOP3.LUT R43, R43, 0xff000000, R37, 0xf8, !PT ;  /* 0xff0000002b2b7812 */ /* 0x000fe400078ef825 */
[----:B------:R-:W-:-:S02]  /*e3f0*/  LOP3.LUT R38, R13, 0xff000000, R39, 0xf8, !PT ;  /* 0xff0000000d267812 */ /* 0x000fc400078ef827 */
[----:B--2---:R-:W-:Y:S02]  /*e400*/  F2FP.F16.E4M3.UNPACK_B R10, R6.H1 ;  /* 0x00000006ff0a723e */ /* 0x004fe400030006ff */
[----:B------:R-:W-:Y:S02]  /*e410*/  LOP3.LUT R41, R41, 0xff000000, R36, 0xf8, !PT ;  /* 0xff00000029297812 */ /* 0x000fe400078ef824 */
[----:B------:R-:W-:Y:S01]  /*e420*/  F2FP.F16.E4M3.UNPACK_B R39, R43 ;  /* 0x0000002bff27723e */ /* 0x000fe200020006ff */
[--C-:B------:R-:W-:Y:S01]  /*e430*/  HADD2.F32 R13, -RZ, R10.reuse.H0_H0 ;  /* 0x2000000aff0d7230 */ /* 0x100fe20000004100 */
[----:B------:R-:W-:Y:S01]  /*e440*/  F2FP.F16.E4M3.UNPACK_B R36, R38 ;  /* 0x00000026ff24723e */ /* 0x000fe200020006ff */
[----:B------:R-:W-:Y:S01]  /*e450*/  HADD2.F32 R10, -RZ, R10.H1_H1 ;  /* 0x3000000aff0a7230 */ /* 0x000fe20000004100 */
[----:B------:R-:W-:Y:S01]  /*e460*/  F2FP.F16.E4M3.UNPACK_B R12, R6 ;  /* 0x00000006ff0c723e */ /* 0x000fe200020006ff */
[--C-:B------:R-:W-:Y:S01]  /*e470*/  HADD2.F32 R40, -RZ, R39.reuse.H1_H1 ;  /* 0x30000027ff287230 */ /* 0x100fe20000004100 */
[----:B------:R-:W-:Y:S01]  /*e480*/  F2FP.F16.E4M3.UNPACK_B R11, R5.H1 ;  /* 0x00000005ff0b723e */ /* 0x000fe200030006ff */
[----:B------:R-:W-:Y:S01]  /*e490*/  HADD2.F32 R37, -RZ, R36.H1_H1 ;  /* 0x30000024ff257230 */ /* 0x000fe20000004100 */
[----:B------:R-:W-:Y:S01]  /*e4a0*/  F2FP.F16.E4M3.UNPACK_B R14, R7 ;  /* 0x00000007ff0e723e */ /* 0x000fe200020006ff */
[----:B------:R-:W-:-:S02]  /*e4b0*/  HADD2.F32 R39, -RZ, R39.H0_H0 ;  /* 0x20000027ff277230 */ /* 0x000fc40000004100 */
[CC--:B------:R-:W-:Y:S01]  /*e4c0*/  FMUL.FTZ R42, R10.reuse, R40.reuse ;  /* 0x000000280a2a7220 */ /* 0x0c0fe20000410000 */
[----:B------:R-:W-:Y:S02]  /*e4d0*/  HADD2.F32 R36, -RZ, R36.H0_H0 ;  /* 0x20000024ff247230 */ /* 0x000fe40000004100 */
[----:B------:R-:W-:Y:S01]  /*e4e0*/  FMUL.FTZ R45, R10, R37 ;  /* 0x000000250a2d7220 */ /* 0x000fe20000410000 */
[----:B------:R-:W-:Y:S01]  /*e4f0*/  F2FP.F16.E4M3.UNPACK_B R10, R5 ;  /* 0x00000005ff0a723e */ /* 0x000fe200020006ff */
[--C-:B------:R-:W-:Y:S02]  /*e500*/  HADD2.F32 R5, -RZ, R12.reuse.H1_H1 ;  /* 0x3000000cff057230 */ /* 0x100fe40000004100 */
[C---:B------:R-:W-:Y:S01]  /*e510*/  FFMA.FTZ R44, R13.reuse, R37, -R42 ;  /* 0x000000250d2c7223 */ /* 0x040fe2000001082a */
[----:B------:R-:W-:Y:S01]  /*e520*/  FFMA.FTZ R47, R13, R40, R45 ;  /* 0x000000280d2f7223 */ /* 0x000fe2000001002d */
[----:B------:R-:W-:Y:S01]  /*e530*/  HADD2.F32 R12, -RZ, R12.H0_H0 ;  /* 0x2000000cff0c7230 */ /* 0x000fe20000004100 */
[----:B------:R-:W-:Y:S01]  /*e540*/  F2FP.F16.E4M3.UNPACK_B R43, R43.H1 ;  /* 0x0000002bff2b723e */ /* 0x000fe200030006ff */
[C---:B------:R-:W-:Y:S01]  /*e550*/  FMUL.FTZ R13, R5.reuse, R39 ;  /* 0x00000027050d7220 */ /* 0x040fe20000410000 */
[----:B------:R-:W-:Y:S01]  /*e560*/  F2FP.F16.E4M3.UNPACK_B R38, R38.H1 ;  /* 0x00000026ff26723e */ /* 0x000fe200030006ff */
[-C--:B------:R-:W-:Y:S01]  /*e570*/  FMUL.FTZ R42, R5, R36.reuse ;  /* 0x00000024052a7220 */ /* 0x080fe20000410000 */
[----:B------:R-:W-:Y:S01]  /*e580*/  F2FP.F16.E4M3.UNPACK_B R7, R7.H1 ;  /* 0x00000007ff07723e */ /* 0x000fe200030006ff */
[----:B------:R-:W-:Y:S01]  /*e590*/  FFMA.FTZ R40, R12, R36, -R13 ;  /* 0x000000240c287223 */ /* 0x000fe2000001080d */
[----:B------:R-:W-:-:S02]  /*e5a0*/  HADD2.F32 R5, -RZ, R14.H1_H1 ;  /* 0x3000000eff057230 */ /* 0x000fc40000004100 */
[----:B------:R-:W-:Y:S01]  /*e5b0*/  FFMA.FTZ R45, R12, R39, R42 ;  /* 0x000000270c2d7223 */ /* 0x000fe2000001002a */
[--C-:B------:R-:W-:Y:S01]  /*e5c0*/  HADD2.F32 R37, -RZ, R43.reuse.H0_H0 ;  /* 0x2000002bff257230 */ /* 0x100fe20000004100 */
[-C--:B------:R-:W-:Y:S01]  /*e5d0*/  F2FP.F16.E4M3.UNPACK_B R6, R4.reuse ;  /* 0x00000004ff06723e */ /* 0x080fe200020006ff */
[----:B------:R-:W-:Y:S01]  /*e5e0*/  HADD2.F32 R13, -RZ, R38.H0_H0 ;  /* 0x20000026ff0d7230 */ /* 0x000fe20000004100 */
[----:B------:R-:W-:Y:S01]  /*e5f0*/  F2FP.F16.E4M3.UNPACK_B R4, R4.H1 ;  /* 0x00000004ff04723e */ /* 0x000fe200030006ff */
[----:B------:R-:W-:Y:S02]  /*e600*/  HADD2.F32 R14, -RZ, R14.H0_H0 ;  /* 0x2000000eff0e7230 */ /* 0x000fe40000004100 */
[C---:B------:R-:W-:Y:S01]  /*e610*/  FMUL.FTZ R39, R5.reuse, R37 ;  /* 0x0000002505277220 */ /* 0x040fe20000410000 */
[----:B------:R-:W-:Y:S02]  /*e620*/  HADD2.F32 R43, -RZ, R43.H1_H1 ;  /* 0x3000002bff2b7230 */ /* 0x000fe40000004100 */
[----:B------:R-:W-:Y:S01]  /*e630*/  FMUL.FTZ R49, R5, R13 ;  /* 0x0000000d05317220 */ /* 0x000fe20000410000 */
[----:B------:R-:W-:-:S02]  /*e640*/  HADD2.F32 R12, -RZ, R7.H1_H1 ;  /* 0x30000007ff0c7230 */ /* 0x000fc40000004100 */
[C---:B------:R-:W-:Y:S01]  /*e650*/  FFMA.FTZ R42, R14.reuse, R13, -R39 ;  /* 0x0000000d0e2a7223 */ /* 0x040fe20000010827 */
[----:B------:R-:W-:Y:S02]  /*e660*/  HADD2.F32 R38, -RZ, R38.H1_H1 ;  /* 0x30000026ff267230 */ /* 0x000fe40000004100 */
[----:B------:R-:W-:Y:S01]  /*e670*/  FFMA.FTZ R49, R14, R37, R49 ;  /* 0x000000250e317223 */ /* 0x000fe20000010031 */
[----:B------:R-:W-:Y:S02]  /*e680*/  HADD2.F32 R5, -RZ, R7.H0_H0 ;  /* 0x20000007ff057230 */ /* 0x000fe40000004100 */
[C---:B------:R-:W-:Y:S01]  /*e690*/  FMUL.FTZ R36, R12.reuse, R43 ;  /* 0x0000002b0c247220 */ /* 0x040fe20000410000 */
[----:B------:R-:W-:Y:S01]  /*e6a0*/  F2FP.F16.E4M3.UNPACK_B R13, R41 ;  /* 0x00000029ff0d723e */ /* 0x000fe200020006ff */
[-C--:B------:R-:W-:Y:S01]  /*e6b0*/  FMUL.FTZ R14, R12, R38.reuse ;  /* 0x000000260c0e7220 */ /* 0x080fe20000410000 */
[----:B------:R-:W-:Y:S01]  /*e6c0*/  F2FP.F16.E4M3.UNPACK_B R12, R15 ;  /* 0x0000000fff0c723e */ /* 0x000fe200020006ff */
[----:B------:R-:W-:Y:S01]  /*e6d0*/  FFMA.FTZ R46, R5, R38, -R36 ;  /* 0x00000026052e7223 */ /* 0x000fe20000010824 */
[----:B------:R-:W-:-:S02]  /*e6e0*/  HADD2.F32 R7, -RZ, R4.H1_H1 ;  /* 0x30000004ff077230 */ /* 0x000fc40000004100 */
[----:B------:R-:W-:Y:S01]  /*e6f0*/  FFMA.FTZ R43, R5, R43, R14 ;  /* 0x0000002b052b7223 */ /* 0x000fe2000001000e */
[--C-:B------:R-:W-:Y:S01]  /*e700*/  HADD2.F32 R36, -RZ, R13.reuse.H1_H1 ;  /* 0x3000000dff247230 */ /* 0x100fe20000004100 */
[----:B------:R-:W-:Y:S01]  /*e710*/  F2FP.F16.E4M3.UNPACK_B R15, R15.H1 ;  /* 0x0000000fff0f723e */ /* 0x000fe200030006ff */
[----:B------:R-:W-:Y:S01]  /*e720*/  HADD2.F32 R14, -RZ, R12.H1_H1 ;  /* 0x3000000cff0e7230 */ /* 0x000fe20000004100 */
[----:B------:R-:W-:Y:S01]  /*e730*/  F2FP.F16.E4M3.UNPACK_B R41, R41.H1 ;  /* 0x00000029ff29723e */ /* 0x000fe200030006ff */
[----:B------:R-:W-:Y:S02]  /*e740*/  HADD2.F32 R5, -RZ, R4.H0_H0 ;  /* 0x20000004ff057230 */ /* 0x000fe40000004100 */
[----:B------:R-:W-:Y:S01]  /*e750*/  FMUL.FTZ R38, R7, R36 ;  /* 0x0000002407267220 */ /* 0x000fe20000410000 */
[----:B------:R-:W-:Y:S01]  /*e760*/  HADD2.F32 R37, -RZ, R13.H0_H0 ;  /* 0x2000000dff257230 */ /* 0x000fe20000004100 */
[----:B------:R-:W-:Y:S01]  /*e770*/  F2FP.SATFINITE.E4M3.F32.PACK_AB_MERGE_C R43, R43, R46, RZ ;  /* 0x0000002e2b2b723e */ /* 0x000fe200048070ff */
[----:B------:R-:W-:-:S02]  /*e780*/  HADD2.F32 R4, -RZ, R6.H1_H1 ;  /* 0x30000006ff047230 */ /* 0x000fc40000004100 */
[-C--:B------:R-:W-:Y:S01]  /*e790*/  FFMA.FTZ R38, R5, R14.reuse, -R38 ;  /* 0x0000000e05267223 */ /* 0x080fe20000010826 */
[----:B------:R-:W-:Y:S02]  /*e7a0*/  HADD2.F32 R13, -RZ, R12.H0_H0 ;  /* 0x2000000cff0d7230 */ /* 0x000fe40000004100 */
[----:B------:R-:W-:Y:S01]  /*e7b0*/  FMUL.FTZ R12, R7, R14 ;  /* 0x0000000e070c7220 */ /* 0x000fe20000410000 */
[----:B------:R-:W-:Y:S02]  /*e7c0*/  HADD2.F32 R6, -RZ, R6.H0_H0 ;  /* 0x20000006ff067230 */ /* 0x000fe40000004100 */
[C---:B------:R-:W-:Y:S01]  /*e7d0*/  FMUL.FTZ R7, R4.reuse, R37 ;  /* 0x0000002504077220 */ /* 0x040fe20000410000 */
[-C--:B------:R-:W-:Y:S01]  /*e7e0*/  FMUL.FTZ R4, R4, R13.reuse ;  /* 0x0000000d04047220 */ /* 0x080fe20000410000 */
[----:B------:R-:W-:Y:S02]  /*e7f0*/  FFMA.FTZ R39, R5, R36, R12 ;  /* 0x0000002405277223 */ /* 0x000fe4000001000c */
[----:B------:R-:W-:Y:S01]  /*e800*/  FFMA.FTZ R13, R6, R13, -R7 ;  /* 0x0000000d060d7223 */ /* 0x000fe20000010807 */
[----:B------:R-:W-:-:S02]  /*e810*/  HADD2.F32 R5, -RZ, R11.H1_H1 ;  /* 0x3000000bff057230 */ /* 0x000fc40000004100 */
[----:B------:R-:W-:Y:S01]  /*e820*/  FFMA.FTZ R14, R6, R37, R4 ;  /* 0x00000025060e7223 */ /* 0x000fe20000010004 */
[----:B------:R-:W-:Y:S02]  /*e830*/  HADD2.F32 R6, -RZ, R15.H1_H1 ;  /* 0x3000000fff067230 */ /* 0x000fe40000004100 */
[--C-:B------:R-:W-:Y:S02]  /*e840*/  HADD2.F32 R12, -RZ, R41.reuse.H1_H1 ;  /* 0x30000029ff0c7230 */ /* 0x100fe40000004100 */
[----:B------:R-:W-:Y:S02]  /*e850*/  HADD2.F32 R41, -RZ, R41.H0_H0 ;  /* 0x20000029ff297230 */ /* 0x000fe40000004100 */
[C---:B------:R-:W-:Y:S01]  /*e860*/  FMUL.FTZ R7, R5.reuse, R6 ;  /* 0x0000000605077220 */ /* 0x040fe20000410000 */
[----:B------:R-:W-:Y:S02]  /*e870*/  HADD2.F32 R4, -RZ, R10.H1_H1 ;  /* 0x3000000aff047230 */ /* 0x000fe40000004100 */
[----:B------:R-:W-:Y:S01]  /*e880*/  FMUL.FTZ R36, R5, R12 ;  /* 0x0000000c05247220 */ /* 0x000fe20000410000 */
[----:B------:R-:W-:-:S02]  /*e890*/  HADD2.F32 R15, -RZ, R15.H0_H0 ;  /* 0x2000000fff0f7230 */ /* 0x000fc40000004100 */
[----:B------:R-:W-:Y:S02]  /*e8a0*/  HADD2.F32 R11, -RZ, R11.H0_H0 ;  /* 0x2000000bff0b7230 */ /* 0x000fe40000004100 */
[C---:B------:R-:W-:Y:S01]  /*e8b0*/  FMUL.FTZ R5, R4.reuse, R41 ;  /* 0x0000002904057220 */ /* 0x040fe20000410000 */
[----:B------:R-:W-:Y:S02]  /*e8c0*/  HADD2.F32 R10, -RZ, R10.H0_H0 ;  /* 0x2000000aff0a7230 */ /* 0x000fe40000004100 */
[-C--:B------:R-:W-:Y:S01]  /*e8d0*/  FMUL.FTZ R4, R4, R15.reuse ;  /* 0x0000000f04047220 */ /* 0x080fe20000410000 */
[C---:B------:R-:W-:Y:S01]  /*e8e0*/  FFMA.FTZ R36, R11.reuse, R6, -R36 ;  /* 0x000000060b247223 */ /* 0x040fe20000010824 */
[----:B------:R-:W-:Y:S01]  /*e8f0*/  FFMA.FTZ R7, R11, R12, R7 ;  /* 0x0000000c0b077223 */ /* 0x000fe20000010007 */
[C---:B------:R-:W-:Y:S01]  /*e900*/  FFMA.FTZ R5, R10.reuse, R15, -R5 ;  /* 0x0000000f0a057223 */ /* 0x040fe20000010805 */
[----:B------:R-:W-:Y:S01]  /*e910*/  FFMA.FTZ R10, R10, R41, R4 ;  /* 0x000000290a0a7223 */ /* 0x000fe20000010004 */
[----:B------:R-:W-:-:S02]  /*e920*/  F2FP.SATFINITE.E4M3.F32.PACK_AB_MERGE_C R6, R47, R44, RZ ;  /* 0x0000002c2f06723e */ /* 0x000fc400048070ff */
[----:B------:R-:W-:Y:S02]  /*e930*/  F2FP.SATFINITE.E4M3.F32.PACK_AB_MERGE_C R4, R39, R38, RZ ;  /* 0x000000262704723e */ /* 0x000fe400048070ff */
[----:B------:R-:W-:Y:S02]  /*e940*/  F2FP.SATFINITE.E4M3.F32.PACK_AB_MERGE_C R36, R7, R36, RZ ;  /* 0x000000240724723e */ /* 0x000fe400048070ff */
[----:B------:R-:W-:Y:S02]  /*e950*/  F2FP.SATFINITE.E4M3.F32.PACK_AB_MERGE_C R6, R45, R40, R6 ;  /* 0x000000282d06723e */ /* 0x000fe40004807006 */
[----:B------:R-:W-:Y:S02]  /*e960*/  F2FP.SATFINITE.E4M3.F32.PACK_AB_MERGE_C R7, R49, R42, R43 ;  /* 0x0000002a3107723e */ /* 0x000fe4000480702b */
[----:B------:R-:W-:Y:S02]  /*e970*/  F2FP.SATFINITE.E4M3.F32.PACK_AB_MERGE_C R4, R14, R13, R4 ;  /* 0x0000000d0e04723e */ /* 0x000fe40004807004 */
[----:B------:R-:W-:-:S05]  /*e980*/  F2FP.SATFINITE.E4M3.F32.PACK_AB_MERGE_C R5, R10, R5, R36 ;  /* 0x000000050a05723e */ /* 0x000fca0004807024 */
[----:B------:R3:W-:Y:S02]  /*e990*/  STS.128 [R3+0x1c400], R4 ;  /* 0x01c4000403007388 */ /* 0x0007e40000000c00 */
.L_x_1293:
[----:B------:R-:W-:Y:S05]  /*e9a0*/  BSYNC B2 ;  /* 0x0000000000027941 */ /* 0x000fea0003800000 */
.L_x_1292:
[----:B------:R-:W-:Y:S05]  /*e9b0*/  @P2 BRA `(.L_x_1291) ;  /* 0x0000000400e82947 */ /* 0x000fea0003800000 */
[----:B--23--:R-:W2:Y:S01]  /*e9c0*/  LDS.128 R4, [R0] ;  /* 0x0000000000047984 */ /* 0x00cea20000000c00 */
[----:B-----5:R-:W-:Y:S02]  /*e9d0*/  SHF.R.U32.HI R11, RZ, 0x8, R34 ;  /* 0x00000008ff0b7819 */ /* 0x020fe40000011622 */
[----:B------:R-:W-:Y:S02]  /*e9e0*/  SHF.R.U32.HI R13, RZ, 0x8, R35 ;  /* 0x00000008ff0d7819 */ /* 0x000fe40000011623 */
[----:B------:R-:W-:Y:S02]  /*e9f0*/  SHF.R.U32.HI R37, RZ, 0x8, R33 ;  /* 0x00000008ff257819 */ /* 0x000fe40000011621 */
[----:B01----:R-:W-:Y:S02]  /*ea00*/  SHF.R.U32.HI R15, RZ, 0x8, R32 ;  /* 0x00000008ff0f7819 */ /* 0x003fe40000011620 */
[----:B------:R-:W-:Y:S02]  /*ea10*/  LOP3.LUT R10, R34, 0xff, RZ, 0xc0, !PT ;  /* 0x000000ff220a7812 */ /* 0x000fe400078ec0ff */
[----:B------:R-:W-:-:S02]  /*ea20*/  LOP3.LUT R11, R11, 0xff, RZ, 0xc0, !PT ;  /* 0x000000ff0b0b7812 */ /* 0x000fc400078ec0ff */
[----:B------:R-:W-:Y:S02]  /*ea30*/  LOP3.LUT R12, R35, 0xff, RZ, 0xc0, !PT ;  /* 0x000000ff230c7812 */ /* 0x000fe400078ec0ff */
[----:B------:R-:W-:Y:S02]  /*ea40*/  LOP3.LUT R36, R33, 0xff, RZ, 0xc0, !PT ;  /* 0x000000ff21247812 */ /* 0x000fe400078ec0ff */
[----:B------:R-:W-:Y:S02]  /*ea50*/  LOP3.LUT R13, R13, 0xff, RZ, 0xc0, !PT ;  /* 0x000000ff0d0d7812 */ /* 0x000fe400078ec0ff */
[----:B------:R-:W-:Y:S02]  /*ea60*/  LOP3.LUT R37, R37, 0xff, RZ, 0xc0, !PT ;  /* 0x000000ff25257812 */ /* 0x000fe400078ec0ff */
[----:B------:R-:W-:Y:S02]  /*ea70*/  LOP3.LUT R14, R32, 0xff, RZ, 0xc0, !PT ;  /* 0x000000ff200e7812 */ /* 0x000fe400078ec0ff */
[----:B------:R-:W-:-:S02]  /*ea80*/  LOP3.LUT R15, R15, 0xff, RZ, 0xc0, !PT ;  /* 0x000000ff0f0f7812 */ /* 0x000fc400078ec0ff */
[----:B------:R-:W-:Y:S02]  /*ea90*/  PRMT R11, R11, 0x7604, R10 ;  /* 0x000076040b0b7816 */ /* 0x000fe4000000000a */
[----:B------:R-:W-:Y:S02]  /*eaa0*/  PRMT R13, R13, 0x7604, R12 ;  /* 0x000076040d0d7816 */ /* 0x000fe4000000000c */
[----:B------:R-:W-:Y:S02]  /*eab0*/  PRMT R37, R37, 0x7604, R36 ;  /* 0x0000760425257816 */ /* 0x000fe40000000024 */
[----:B------:R-:W-:Y:S02]  /*eac0*/  SHF.R.U32.HI R10, RZ, 0x10, R34 ;  /* 0x00000010ff0a7819 */ /* 0x000fe40000011622 */
[----:B------:R-:W-:Y:S02]  /*ead0*/  SHF.R.U32.HI R12, RZ, 0x10, R35 ;  /* 0x00000010ff0c7819 */ /* 0x000fe40000011623 */
[----:B------:R-:W-:-:S02]  /*eae0*/  SHF.R.U32.HI R36, RZ, 0x10, R33 ;  /* 0x00000010ff247819 */ /* 0x000fc40000011621 */
[----:B------:R-:W-:Y:S02]  /*eaf0*/  PRMT R15, R15, 0x7604, R14 ;  /* 0x000076040f0f7816 */ /* 0x000fe4000000000e */
[----:B------:R-:W-:Y:S02]  /*eb00*/  SHF.R.U32.HI R14, RZ, 0x10, R32 ;  /* 0x00000010ff0e7819 */ /* 0x000fe40000011620 */
[----:B------:R-:W-:Y:S02]  /*eb10*/  LOP3.LUT R10, R10, 0xff, RZ, 0xc0, !PT ;  /* 0x000000ff0a0a7812 */ /* 0x000fe400078ec0ff */
[----:B------:R-:W-:Y:S02]  /*eb20*/  LOP3.LUT R12, R12, 0xff, RZ, 0xc0, !PT ;  /* 0x000000ff0c0c7812 */ /* 0x000fe400078ec0ff */
[----:B------:R-:W-:Y:S02]  /*eb30*/  LOP3.LUT R36, R36, 0xff, RZ, 0xc0, !PT ;  /* 0x000000ff24247812 */ /* 0x000fe400078ec0ff */
[----:B------:R-:W-:-:S02]  /*eb40*/  LOP3.LUT R14, R14, 0xff, RZ, 0xc0, !PT ;  /* 0x000000ff0e0e7812 */ /* 0x000fc400078ec0ff */
[----:B------:R-:W-:Y:S02]  /*eb50*/  PRMT R11, R10, 0x7054, R11 ;  /* 0x000070540a0b7816 */ /* 0x000fe4000000000b */
[----:B------:R-:W-:Y:S02]  /*eb60*/  PRMT R13, R12, 0x7054, R13 ;  /* 0x000070540c0d7816 */ /* 0x000fe4000000000d */
[----:B------:R-:W-:Y:S02]  /*eb70*/  PRMT R39, R36, 0x7054, R37 ;  /* 0x0000705424277816 */ /* 0x000fe40000000025 */
[----:B------:R-:W-:Y:S02]  /*eb80*/  PRMT R37, R14, 0x7054, R15 ;  /* 0x000070540e257816 */ /* 0x000fe4000000000f */
[----:B------:R-:W-:Y:S02]  /*eb90*/  LOP3.LUT R15, R11, 0xff000000, R34, 0xf8, !PT ;  /* 0xff0000000b0f7812 */ /* 0x000fe400078ef822 */
[----:B------:R-:W-:-:S02]  /*eba0*/  LOP3.LUT R39, R39, 0xff000000, R33, 0xf8, !PT ;  /* 0xff00000027277812 */ /* 0x000fc400078ef821 */
[----:B------:R-:W-:Y:S02]  /*ebb0*/  LOP3.LUT R34, R13, 0xff000000, R35, 0xf8, !PT ;  /* 0xff0000000d227812 */ /* 0x000fe400078ef823 */
        /* <DEDUP_REMOVED lines=89> */
[----:B------:R4:W-:Y:S02]  /*f150*/  STS.128 [R0], R4 ;  /* 0x0000000400007388 */ /* 0x0009e40000000c00 */
.L_x_1291:
[----:B------:R-:W-:Y:S05]  /*f160*/  BSYNC B1 ;  /* 0x0000000000017941 */ /* 0x000fea0003800000 */
.L_x_1290:
[----:B------:R-:W-:Y:S05]  /*f170*/  @P1 BRA `(.L_x_1294) ;  /* 0x0000003400281947 */ /* 0x000fea0003800000 */
[----:B---34-:R-:W3:Y:S01]  /*f180*/  LDC R4, c[0x0][0x3d4] ;  /* 0x0000f500ff047b82 */ /* 0x018ee20000000800 */
[----:B------:R-:W-:Y:S01]  /*f190*/  BSSY B1, `(.L_x_1295) ;  /* 0x000007e000017945 */ /* 0x000fe20003800000 */
[-C--:B---3--:R-:W-:Y:S02]  /*f1a0*/  ISETP.GE.AND P0, PT, R228, R4.reuse, PT ;  /* 0x00000004e400720c */ /* 0x088fe40003f06270 */
[----:B------:R-:W-:-:S11]  /*f1b0*/  ISETP.GE.AND P1, PT, R235, R4, PT ;  /* 0x00000004eb00720c */ /* 0x000fd60003f26270 */
[----:B------:R-:W-:Y:S05]  /*f1c0*/  @P0 BRA `(.L_x_1296) ;  /* 0x0000000400e80947 */ /* 0x000fea0003800000 */
[----:B--2---:R-:W2:Y:S01]  /*f1d0*/  LDS.128 R4, [R3+0x1e400] ;  /* 0x01e4000003047984 */ /* 0x004ea20000000c00 */
        /* <DEDUP_REMOVED lines=121> */
.L_x_1296:
[----:B------:R-:W-:Y:S05]  /*f970*/  BSYNC B1 ;  /* 0x0000000000017941 */ /* 0x000fea0003800000 */
.L_x_1295:
[----:B------:R-:W-:Y:S05]  /*f980*/  @P1 BRA `(.L_x_1294) ;  /* 0x0000002c00241947 */ /* 0x000fea0003800000 */
[----:B--23--:R-:W2:Y:S01]  /*f990*/  LDS.128 R4, [R0+0x2000] ;  /* 0x0020000000047984 */ /* 0x00cea20000000c00 */
[----:B-----5:R-:W-:Y:S02]  /*f9a0*/  SHF.R.U32.HI R3, RZ, 0x8, R20 ;  /* 0x00000008ff037819 */ /* 0x020fe40000011614 */
[----:B------:R-:W-:Y:S02]  /*f9b0*/  SHF.R.U32.HI R11, RZ, 0x8, R21 ;  /* 0x00000008ff0b7819 */ /* 0x000fe40000011615 */
[----:B------:R-:W-:Y:S02]  /*f9c0*/  LOP3.LUT R10, R20, 0xff, RZ, 0xc0, !PT ;  /* 0x000000ff140a7812 */ /* 0x000fe400078ec0ff */
[----:B------:R-:W-:Y:S02]  /*f9d0*/  LOP3.LUT R3, R3, 0xff, RZ, 0xc0, !PT ;  /* 0x000000ff03037812 */ /* 0x000fe400078ec0ff */
[----:B01----:R-:W-:Y:S02]  /*f9e0*/  SHF.R.U32.HI R14, RZ, 0x8, R9 ;  /* 0x00000008ff0e7819 */ /* 0x003fe40000011609 */
[----:B------:R-:W-:-:S02]  /*f9f0*/  LOP3.LUT R12, R21, 0xff, RZ, 0xc0, !PT ;  /* 0x000000ff150c7812 */ /* 0x000fc400078ec0ff */
[----:B------:R-:W-:Y:S02]  /*fa00*/  LOP3.LUT R11, R11, 0xff, RZ, 0xc0, !PT ;  /* 0x000000ff0b0b7812 */ /* 0x000fe400078ec0ff */
[----:B------:R-:W-:Y:S02]  /*fa10*/  PRMT R3, R3, 0x7604, R10 ;  /* 0x0000760403037816 */ /* 0x000fe4000000000a */
[----:B------:R-:W-:Y:S02]  /*fa20*/  SHF.R.U32.HI R28, RZ, 0x10, R21 ;  /* 0x00000010ff1c7819 */ /* 0x000fe40000011615 */
[----:B------:R-:W-:Y:S02]  /*fa30*/  SHF.R.U32.HI R10, RZ, 0x8, R8 ;  /* 0x00000008ff0a7819 */ /* 0x000fe40000011608 */
[----:B------:R-:W-:Y:S02]  /*fa40*/  SHF.R.U32.HI R29, RZ, 0x10, R9 ;  /* 0x00000010ff1d7819 */ /* 0x000fe40000011609 */
[----:B------:R-:W-:-:S02]  /*fa50*/  LOP3.LUT R15, R9, 0xff, RZ, 0xc0, !PT ;  /* 0x000000ff090f7812 */ /* 0x000fc400078ec0ff */
[----:B------:R-:W-:Y:S01]  /*fa60*/  LOP3.LUT R14, R14, 0xff, RZ, 0xc0, !PT ;  /* 0x000000ff0e0e7812 */ /* 0x000fe200078ec0ff */
[----:B------:R-:W-:Y:S01]  /*fa70*/  IMAD.U32 R29, R29, 0x10000, RZ ;  /* 0x000100001d1d7824 */ /* 0x000fe200078e00ff */
[----:B------:R-:W-:Y:S02]  /*fa80*/  PRMT R11, R11, 0x7604, R12 ;  /* 0x000076040b0b7816 */ /* 0x000fe4000000000c */
[----:B------:R-:W-:Y:S01]  /*fa90*/  LOP3.LUT R12, R10, 0xff, RZ, 0xc0, !PT ;  /* 0x000000ff0a0c7812 */ /* 0x000fe200078ec0ff */
[----:B------:R-:W-:Y:S01]  /*faa0*/  IMAD.U32 R10, R28, 0x10000, RZ ;  /* 0x000100001c0a7824 */ /* 0x000fe200078e00ff */
[----:B------:R-:W-:Y:S02]  /*fab0*/  LOP3.LUT R13, R8, 0xff, RZ, 0xc0, !PT ;  /* 0x000000ff080d7812 */ /* 0x000fe400078ec0ff */
[----:B------:R-:W-:Y:S02]  /*fac0*/  PRMT R14, R14, 0x7604, R15 ;  /* 0x000076040e0e7816 */ /* 0x000fe4000000000f */
[----:B------:R-:W-:-:S02]  /*fad0*/  PRMT R15, R12, 0x7604, R13 ;  /* 0x000076040c0f7816 */ /* 0x000fc4000000000d */
[----:B------:R-:W-:Y:S02]  /*fae0*/  LOP3.LUT R13, R11, 0xff0000, R10, 0xf8, !PT ;  /* 0x00ff00000b0d7812 */ /* 0x000fe400078ef80a */
[----:B------:R-:W-:Y:S02]  /*faf0*/  LOP3.LUT R29, R14, 0xff0000, R29, 0xf8, !PT ;  /* 0x00ff00000e1d7812 */ /* 0x000fe400078ef81d */
[----:B------:R-:W-:Y:S02]  /*fb00*/  LOP3.LUT R13, R13, 0xff000000, R21, 0xf8, !PT ;  /* 0xff0000000d0d7812 */ /* 0x000fe400078ef815 */
[----:B------:R-:W-:Y:S02]  /*fb10*/  LOP3.LUT R29, R29, 0xff000000, R9, 0xf8, !PT ;  /* 0xff0000001d1d7812 */ /* 0x000fe400078ef809 */
[----:B------:R-:W-:Y:S02]  /*fb20*/  LOP3.LUT R11, R3, 0xff0000, R20, 0xf8, !PT ;  /* 0x00ff0000030b7812 */ /* 0x000fe400078ef814 */
[----:B--2---:R-:W-:-:S02]  /*fb30*/  F2FP.F16.E4M3.UNPACK_B R3, R6.H1 ;  /* 0x00000006ff03723e */ /* 0x004fc400030006ff */
[----:B------:R-:W-:Y:S02]  /*fb40*/  LOP3.LUT R15, R15, 0xff0000, R8, 0xf8, !PT ;  /* 0x00ff00000f0f7812 */ /* 0x000fe400078ef808 */
[----:B------:R-:W-:Y:S01]  /*fb50*/  F2FP.F16.E4M3.UNPACK_B R21, R29 ;  /* 0x0000001dff15723e */ /* 0x000fe200020006ff */
[----:B------:R-:W-:Y:S01]  /*fb60*/  HADD2.F32 R9, -RZ, R3.H0_H0 ;  /* 0x20000003ff097230 */ /* 0x000fe20000004100 */
[----:B------:R-:W-:Y:S02]  /*fb70*/  F2FP.F16.E4M3.UNPACK_B R14, R13 ;  /* 0x0000000dff0e723e */ /* 0x000fe400020006ff */
[----:B------:R-:W-:Y:S01]  /*fb80*/  LOP3.LUT R12, R11, 0xff000000, R20, 0xf8, !PT ;  /* 0xff0000000b0c7812 */ /* 0x000fe200078ef814 */
[----:B------:R-:W-:Y:S01]  /*fb90*/  HADD2.F32 R28, -RZ, R21.H1_H1 ;  /* 0x30000015ff1c7230 */ /* 0x000fe20000004100 */
[----:B------:R-:W-:Y:S01]  /*fba0*/  LOP3.LUT R20, R15, 0xff000000, R8, 0xf8, !PT ;  /* 0xff0000000f147812 */ /* 0x000fe200078ef808 */
[----:B------:R-:W-:Y:S01]  /*fbb0*/  HADD2.F32 R8, -RZ, R3.H1_H1 ;  /* 0x30000003ff087230 */ /* 0x000fe20000004100 */
[----:B------:R-:W-:Y:S01]  /*fbc0*/  F2FP.F16.E4M3.UNPACK_B R6, R6 ;  /* 0x00000006ff06723e */ /* 0x000fe200020006ff */
[--C-:B------:R-:W-:Y:S01]  /*fbd0*/  HADD2.F32 R15, -RZ, R14.reuse.H1_H1 ;  /* 0x3000000eff0f7230 */ /* 0x100fe20000004100 */
[-C--:B------:R-:W-:Y:S01]  /*fbe0*/  F2FP.F16.E4M3.UNPACK_B R10, R7.reuse ;  /* 0x00000007ff0a723e */ /* 0x080fe200020006ff */
[----:B------:R-:W-:Y:S01]  /*fbf0*/  HADD2.F32 R21, -RZ, R21.H0_H0 ;  /* 0x20000015ff157230 */ /* 0x000fe20000004100 */
[----:B------:R-:W-:Y:S01]  /*fc00*/  F2FP.F16.E4M3.UNPACK_B R11, R7.H1 ;  /* 0x00000007ff0b723e */ /* 0x000fe200030006ff */
[C---:B------:R-:W-:Y:S01]  /*fc10*/  FMUL.FTZ R30, R8.reuse, R28 ;  /* 0x0000001c081e7220 */ /* 0x040fe20000410000 */
[----:B------:R-:W-:Y:S01]  /*fc20*/  FMUL.FTZ R33, R8, R15 ;  /* 0x0000000f08217220 */ /* 0x000fe20000410000 */
[-C--:B------:R-:W-:Y:S01]  /*fc30*/  F2FP.F16.E4M3.UNPACK_B R7, R5.reuse ;  /* 0x00000005ff07723e */ /* 0x080fe200020006ff */
[----:B------:R-:W-:Y:S01]  /*fc40*/  HADD2.F32 R14, -RZ, R14.H0_H0 ;  /* 0x2000000eff0e7230 */ /* 0x000fe20000004100 */
[----:B------:R-:W-:Y:S01]  /*fc50*/  F2FP.F16.E4M3.UNPACK_B R8, R5.H1 ;  /* 0x00000005ff08723e */ /* 0x000fe200030006ff */
[----:B------:R-:W-:-:S02]  /*fc60*/  HADD2.F32 R5, -RZ, R6.H1_H1 ;  /* 0x30000006ff057230 */ /* 0x000fc40000004100 */
[C---:B------:R-:W-:Y:S01]  /*fc70*/  FFMA.FTZ R31, R9.reuse, R15, -R30 ;  /* 0x0000000f091f7223 */ /* 0x040fe2000001081e */
[----:B------:R-:W-:Y:S01]  /*fc80*/  FFMA.FTZ R32, R9, R28, R33 ;  /* 0x0000001c09207223 */ /* 0x000fe20000010021 */
[----:B------:R-:W-:Y:S01]  /*fc90*/  HADD2.F32 R6, -RZ, R6.H0_H0 ;  /* 0x20000006ff067230 */ /* 0x000fe20000004100 */
[----:B------:R-:W-:Y:S01]  /*fca0*/  F2FP.F16.E4M3.UNPACK_B R29, R29.H1 ;  /* 0x0000001dff1d723e */ /* 0x000fe200030006ff */
[C---:B------:R-:W-:Y:S01]  /*fcb0*/  FMUL.FTZ R9, R5.reuse, R21 ;  /* 0x0000001505097220 */ /* 0x040fe20000410000 */
[----:B------:R-:W-:Y:S01]  /*fcc0*/  F2FP.F16.E4M3.UNPACK_B R13, R13.H1 ;  /* 0x0000000dff0d723e */ /* 0x000fe200030006ff */
[-C--:B------:R-:W-:Y:S01]  /*fcd0*/  FMUL.FTZ R28, R5, R14.reuse ;  /* 0x0000000e051c7220 */ /* 0x080fe20000410000 */
[----:B------:R-:W-:Y:S02]  /*fce0*/  HADD2.F32 R5, -RZ, R10.H1_H1 ;  /* 0x3000000aff057230 */ /* 0x000fe40000004100 */
[----:B------:R-:W-:Y:S01]  /*fcf0*/  FFMA.FTZ R30, R6, R14, -R9 ;  /* 0x0000000e061e7223 */ /* 0x000fe20000010809 */
[----:B------:R-:W-:-:S02]  /*fd00*/  HADD2.F32 R15, -RZ, R29.H0_H0 ;  /* 0x2000001dff0f7230 */ /* 0x000fc40000004100 */
[----:B------:R-:W-:Y:S01]  /*fd10*/  FFMA.FTZ R21, R6, R21, R28 ;  /* 0x0000001506157223 */ /* 0x000fe2000001001c */
[----:B------:R-:W-:Y:S01]  /*fd20*/  HADD2.F32 R9, -RZ, R13.H0_H0 ;  /* 0x2000000dff097230 */ /* 0x000fe20000004100 */
[----:B------:R-:W-:Y:S01]  /*fd30*/  F2FP.F16.E4M3.UNPACK_B R3, R4 ;  /* 0x00000004ff03723e */ /* 0x000fe200020006ff */
[----:B------:R-:W-:Y:S02]  /*fd40*/  HADD2.F32 R10, -RZ, R10.H0_H0 ;  /* 0x2000000aff0a7230 */ /* 0x000fe40000004100 */
[C---:B------:R-:W-:Y:S01]  /*fd50*/  FMUL.FTZ R33, R5.reuse, R15 ;  /* 0x0000000f05217220 */ /* 0x040fe20000410000 */
[----:B------:R-:W-:Y:S02]  /*fd60*/  HADD2.F32 R29, -RZ, R29.H1_H1 ;  /* 0x3000001dff1d7230 */ /* 0x000fe40000004100 */
[-C--:B------:R-:W-:Y:S01]  /*fd70*/  FMUL.FTZ R5, R5, R9.reuse ;  /* 0x0000000905057220 */ /* 0x080fe20000410000 */
[----:B------:R-:W-:Y:S02]  /*fd80*/  HADD2.F32 R6, -RZ, R11.H1_H1 ;  /* 0x3000000bff067230 */ /* 0x000fe40000004100 */
[----:B------:R-:W-:Y:S01]  /*fd90*/  FFMA.FTZ R33, R10, R9, -R33 ;  /* 0x000000090a217223 */ /* 0x000fe20000010821 */
[----:B------:R-:W-:-:S02]  /*fda0*/  HADD2.F32 R13, -RZ, R13.H1_H1 ;  /* 0x3000000dff0d7230 */ /* 0x000fc40000004100 */
[----:B------:R-:W-:Y:S01]  /*fdb0*/  FFMA.FTZ R34, R10, R15, R5 ;  /* 0x0000000f0a227223 */ /* 0x000fe20000010005 */
[----:B------:R-:W-:Y:S02]  /*fdc0*/  HADD2.F32 R11, -RZ, R11.H0_H0 ;  /* 0x2000000bff0b7230 */ /* 0x000fe40000004100 */
[C---:B------:R-:W-:Y:S01]  /*fdd0*/  FMUL.FTZ R14, R6.reuse, R29 ;  /* 0x0000001d060e7220 */ /* 0x040fe20000410000 */
[----:B------:R-:W-:Y:S01]  /*fde0*/  F2FP.F16.E4M3.UNPACK_B R5, R20 ;  /* 0x00000014ff05723e */ /* 0x000fe200020006ff */
[-C--:B------:R-:W-:Y:S01]  /*fdf0*/  FMUL.FTZ R10, R6, R13.reuse ;  /* 0x0000000d060a7220 */ /* 0x080fe20000410000 */
[----:B------:R-:W-:Y:S01]  /*fe00*/  F2FP.F16.E4M3.UNPACK_B R4, R4.H1 ;  /* 0x00000004ff04723e */ /* 0x000fe200030006ff */
[C---:B------:R-:W-:Y:S01]  /*fe10*/  FFMA.FTZ R35, R11.reuse, R13, -R14 ;  /* 0x0000000d0b237223 */ /* 0x040fe2000001080e */
[-C--:B------:R-:W-:Y:S01]  /*fe20*/  F2FP.F16.E4M3.UNPACK_B R9, R12.reuse ;  /* 0x0000000cff09723e */ /* 0x080fe200020006ff */
[----:B------:R-:W-:Y:S01]  /*fe30*/  FFMA.FTZ R36, R11, R29, R10 ;  /* 0x0000001d0b247223 */ /* 0x000fe2000001000a */
[--C-:B------:R-:W-:Y:S01]  /*fe40*/  HADD2.F32 R13, -RZ, R5.reuse.H1_H1 ;  /* 0x30000005ff0d7230 */ /* 0x100fe20000004100 */
[----:B------:R-:W-:Y:S01]  /*fe50*/  F2FP.F16.E4M3.UNPACK_B R12, R12.H1 ;  /* 0x0000000cff0c723e */ /* 0x000fe200030006ff */
[----:B------:R-:W-:Y:S01]  /*fe60*/  HADD2.F32 R11, -RZ, R5.H0_H0 ;  /* 0x20000005ff0b7230 */ /* 0x000fe20000004100 */
[----:B------:R-:W-:Y:S01]  /*fe70*/  F2FP.F16.E4M3.UNPACK_B R20, R20.H1 ;  /* 0x00000014ff14723e */ /* 0x000fe200030006ff */
[----:B------:R-:W-:Y:S01]  /*fe80*/  HADD2.F32 R6, -RZ, R4.H1_H1 ;  /* 0x30000004ff067230 */ /* 0x000fe20000004100 */
[----:B------:R-:W-:Y:S01]  /*fe90*/  F2FP.SATFINITE.E4M3.F32.PACK_AB_MERGE_C R31, R32, R31, RZ ;  /* 0x0000001f201f723e */ /* 0x000fe200048070ff */
[----:B------:R-:W-:-:S02]  /*fea0*/  HADD2.F32 R10, -RZ, R9.H1_H1 ;  /* 0x30000009ff0a7230 */ /* 0x000fc40000004100 */
[----:B------:R-:W-:Y:S02]  /*feb0*/  HADD2.F32 R5, -RZ, R4.H0_H0 ;  /* 0x20000004ff057230 */ /* 0x000fe40000004100 */
[C---:B------:R-:W-:Y:S01]  /*fec0*/  FMUL.FTZ R14, R6.reuse, R13 ;  /* 0x0000000d060e7220 */ /* 0x040fe20000410000 */
[----:B------:R-:W-:Y:S02]  /*fed0*/  HADD2.F32 R4, -RZ, R3.H1_H1 ;  /* 0x30000003ff047230 */ /* 0x000fe40000004100 */
[-C--:B------:R-:W-:Y:S01]  /*fee0*/  FMUL.FTZ R28, R6, R10.reuse ;  /* 0x0000000a061c7220 */ /* 0x080fe20000410000 */
[----:B------:R-:W-:Y:S02]  /*fef0*/  HADD2.F32 R9, -RZ, R9.H0_H0 ;  /* 0x20000009ff097230 */ /* 0x000fe40000004100 */
[C---:B------:R-:W-:Y:S01]  /*ff00*/  FFMA.FTZ R14, R5.reuse, R10, -R14 ;  /* 0x0000000a050e7223 */ /* 0x040fe2000001080e */
[----:B------:R-:W-:Y:S02]  /*ff10*/  HADD2.F32 R3, -RZ, R3.H0_H0 ;  /* 0x20000003ff037230 */ /* 0x000fe40000004100 */
[C---:B------:R-:W-:Y:S01]  /*ff20*/  FMUL.FTZ R6, R4.reuse, R11 ;  /* 0x0000000b04067220 */ /* 0x040fe20000410000 */
[----:B------:R-:W-:Y:S01]  /*ff30*/  FFMA.FTZ R13, R5, R13, R28 ;  /* 0x0000000d050d7223 */ /* 0x000fe2000001001c */
[----:B------:R-:W-:Y:S01]  /*ff40*/  FMUL.FTZ R4, R4, R9 ;  /* 0x0000000904047220 */ /* 0x000fe20000410000 */
[----:B------:R-:W-:-:S02]  /*ff50*/  HADD2.F32 R5, -RZ, R12.H1_H1 ;  /* 0x3000000cff057230 */ /* 0x000fc40000004100 */
[C---:B------:R-:W-:Y:S01]  /*ff60*/  FFMA.FTZ R10, R3.reuse, R9, -R6 ;  /* 0x00000009030a7223 */ /* 0x040fe20000010806 */
[----:B------:R-:W-:Y:S02]  /*ff70*/  HADD2.F32 R9, -RZ, R20.H1_H1 ;  /* 0x30000014ff097230 */ /* 0x000fe40000004100 */
[----:B------:R-:W-:Y:S01]  /*ff80*/  FFMA.FTZ R11, R3, R11, R4 ;  /* 0x0000000b030b7223 */ /* 0x000fe20000010004 */
[----:B------:R-:W-:Y:S02]  /*ff90*/  HADD2.F32 R4, -RZ, R8.H1_H1 ;  /* 0x30000008ff047230 */ /* 0x000fe40000004100 */
[----:B------:R-:W-:Y:S02]  /*ffa0*/  HADD2.F32 R20, -RZ, R20.H0_H0 ;  /* 0x20000014ff147230 */ /* 0x000fe40000004100 */
[----:B------:R-:W-:Y:S02]  /*ffb0*/  HADD2.F32 R3, -RZ, R7.H1_H1 ;  /* 0x30000007ff037230 */ /* 0x000fe40000004100 */
[----:B------:R-:W-:Y:S01]  /*ffc0*/  FMUL.FTZ R15, R4, R9 ;  /* 0x00000009040f7220 */ /* 0x000fe20000410000 */
[----:B------:R-:W-:-:S02]  /*ffd0*/  HADD2.F32 R12, -RZ, R12.H0_H0 ;  /* 0x2000000cff0c7230 */ /* 0x000fc40000004100 */
[-C--:B------:R-:W-:Y:S01]  /*ffe0*/  FMUL.FTZ R6, R4, R5.reuse ;  /* 0x0000000504067220 */ /* 0x080fe20000410000 */
        /* <DEDUP_REMOVED lines=15> */
[----:B------:R0:W-:Y:S01]  /*100e0*/  STS.128 [R0+0x2000], R4 ;  /* 0x0020000400007388 */ /* 0x0001e20000000c00 */
[----:B------:R-:W-:Y:S05]  /*100f0*/  BRA `(.L_x_1294) ;  /* 0x0000002400487947 */ /* 0x000fea0003800000 */
.L_x_1275:
[----:B------:R-:W2:Y:S01]  /*10100*/  LDL R3, [R1+0x5c] ;  /* 0x00005c0001037983 */ /* 0x000ea20000100800 */
[----:B------:R-:W0:Y:S01]  /*10110*/  LDC R21, c[0x0][0x3d4] ;  /* 0x0000f500ff157b82 */ /* 0x000e220000000800 */
[C---:B------:R-:W-:Y:S01]  /*10120*/  VIADD R46, R230.reuse, 0x40 ;  /* 0x00000040e62e7836 */ /* 0x040fe20000000000 */
[-C--:B------:R-:W-:Y:S01]  /*10130*/  ISETP.GE.AND P1, PT, R230, R57.reuse, PT ;  /* 0x00000039e600720c */ /* 0x080fe20003f26270 */
[----:B------:R-:W-:Y:S01]  /*10140*/  ULDC.64 UR4, c[0x0][0x3c8] ;  /* 0x0000f20000047ab9 */ /* 0x000fe20000000a00 */
[----:B------:R-:W-:Y:S01]  /*10150*/  ULDC.64 UR6, c[0x0][0x3e0] ;  /* 0x0000f80000067ab9 */ /* 0x000fe20000000a00 */
[----:B------:R-:W-:Y:S01]  /*10160*/  ULDC.64 UR8, c[0x0][0x208] ;  /* 0x0000820000087ab9 */ /* 0x000fe20000000a00 */
[----:B------:R-:W-:-:S04]  /*10170*/  ISETP.GE.AND P0, PT, R46, R57, PT ;  /* 0x000000392e00720c */ /* 0x000fc80003f06270 */
[CC--:B0-----:R-:W-:Y:S02]  /*10180*/  ISETP.GE.OR P0, PT, R22.reuse, R21.reuse, P0 ;  /* 0x000000151600720c */ /* 0x0c1fe40000706670 */
[----:B------:R-:W-:-:S11]  /*10190*/  ISETP.GE.OR P1, PT, R22, R21, P1 ;  /* 0x000000151600720c */ /* 0x000fd60000f26670 */
[----:B------:R-:W0:Y:S01]  /*101a0*/  @!P0 LDC.64 R34, c[0x0][0x3e0] ;  /* 0x0000f800ff228b82 */ /* 0x000e220000000a00 */
[C-C-:B------:R-:W-:Y:S02]  /*101b0*/  @!P0 IADD3 R13, P4, P5, R28.reuse, R56, R53.reuse ;  /* 0x000000381c0d8210 */ /* 0x140fe40007d9e035 */
[----:B------:R-:W-:Y:S02]  /*101c0*/  @!P1 IADD3 R8, P2, P3, R28, UR4, R53 ;  /* 0x000000041c089c10 */ /* 0x000fe4000fb5e035 */
[C-C-:B------:R-:W-:Y:S02]  /*101d0*/  @!P0 IADD3.X R20, R29.reuse, R54, R51.reuse, P4, P5 ;  /* 0x000000361d148210 */ /* 0x140fe400027ea433 */
[----:B------:R-:W-:Y:S01]  /*101e0*/  @!P1 IADD3.X R9, R29, UR5, R51, P2, P3 ;  /* 0x000000051d099c10 */ /* 0x000fe200097e6433 */
[----:B------:R-:W1:Y:S01]  /*101f0*/  @!P0 LDC.64 R32, c[0x0][0x3c8] ;  /* 0x0000f200ff208b82 */ /* 0x000e620000000a00 */
[----:B------:R-:W-:Y:S02]  /*10200*/  @!P1 IADD3 R10, P2, P3, R30, UR6, R55 ;  /* 0x000000061e0a9c10 */ /* 0x000fe4000fb5e037 */
[----:B------:R-:W-:-:S02]  /*10210*/  CS2R R36, SRZ ;  /* 0x0000000000247805 */ /* 0x000fc4000001ff00 */
[----:B------:R-:W-:Y:S02]  /*10220*/  @!P0 IADD3 R15, P4, P5, R30, R58, R55 ;  /* 0x0000003a1e0f8210 */ /* 0x000fe40007d9e037 */
[----:B------:R-:W-:Y:S02]  /*10230*/  CS2R R38, SRZ ;  /* 0x0000000000267805 */ /* 0x000fe4000001ff00 */
[C-C-:B------:R-:W-:Y:S02]  /*10240*/  @!P1 IADD3.X R11, R31.reuse, UR7, R52.reuse, P2, P3 ;  /* 0x000000071f0b9c10 */ /* 0x140fe400097e6434 */
[----:B------:R-:W-:Y:S02]  /*10250*/  CS2R R40, SRZ ;  /* 0x0000000000287805 */ /* 0x000fe4000001ff00 */
[----:B------:R-:W-:Y:S02]  /*10260*/  @!P0 IADD3.X R0, R31, R59, R52, P4, P5 ;  /* 0x0000003b1f008210 */ /* 0x000fe400027ea434 */
[----:B------:R-:W-:-:S02]  /*10270*/  CS2R R42, SRZ ;  /* 0x00000000002a7805 */ /* 0x000fc4000001ff00 */
[----:B------:R-:W-:Y:S02]  /*10280*/  CS2R R28, SRZ ;  /* 0x00000000001c7805 */ /* 0x000fe4000001ff00 */
[----:B------:R-:W-:Y:S02]  /*10290*/  CS2R R30, SRZ ;  /* 0x00000000001e7805 */ /* 0x000fe4000001ff00 */
[----:B0-----:R-:W-:-:S04]  /*102a0*/  @!P0 IADD3 R14, P3, R15, R34, RZ ;  /* 0x000000220f0e8210 */ /* 0x001fc80007f7e0ff */
[----:B------:R0:W5:Y:S01]  /*102b0*/  @!P1 LDG.E.128 R28, desc[UR8][R8.64] ;  /* 0x00000008081c9981 */ /* 0x000162000c1e1d00 */
[----:B------:R-:W-:Y:S02]  /*102c0*/  @!P0 IMAD.X R15, R0, 0x1, R35, P3 ;  /* 0x00000001000f8824 */ /* 0x000fe400018e0623 */
[----:B------:R-:W3:Y:S01]  /*102d0*/  LDC R0, c[0x0][0x428] ;  /* 0x00010a00ff007b82 */ /* 0x000ee20000000800 */
[----:B-1----:R-:W-:Y:S02]  /*102e0*/  @!P0 IADD3 R12, P2, R13, R32, RZ ;  /* 0x000000200d0c8210 */ /* 0x002fe40007f5e0ff */
[----:B------:R-:W5:Y:S03]  /*102f0*/  @!P0 LDG.E.128 R40, desc[UR8][R14.64] ;  /* 0x000000080e288981 */ /* 0x000f66000c1e1d00 */
[----:B------:R-:W-:-:S05]  /*10300*/  @!P0 IMAD.X R13, R20, 0x1, R33, P2 ;  /* 0x00000001140d8824 */ /* 0x000fca00010e0621 */
[----:B------:R-:W5:Y:S01]  /*10310*/  @!P0 LDG.E.128 R36, desc[UR8][R12.64] ;  /* 0x000000080c248981 */ /* 0x000f62000c1e1d00 */
[----:B---3--:R-:W-:-:S13]  /*10320*/  ISETP.NE.AND P0, PT, R0, 0x1, PT ;  /* 0x000000010000780c */ /* 0x008fda0003f05270 */
[----:B------:R-:W1:Y:S08]  /*10330*/  @P0 LDC R0, c[0x0][0x42c] ;  /* 0x00010b00ff000b82 */ /* 0x000e700000000800 */
[----:B0-----:R-:W0:Y:S01]  /*10340*/  @P0 LDC R9, c[0x0][0x430] ;  /* 0x00010c00ff090b82 */ /* 0x001e220000000800 */
[----:B------:R-:W-:Y:S02]  /*10350*/  CS2R R32, SRZ ;  /* 0x0000000000207805 */ /* 0x000fe4000001ff00 */
[----:B------:R-:W-:Y:S01]  /*10360*/  CS2R R34, SRZ ;  /* 0x0000000000227805 */ /* 0x000fe2000001ff00 */
[----:B------:R-:W-:-:S05]  /*10370*/  IMAD.MOV.U32 R8, RZ, RZ, R44 ;  /* 0x000000ffff087224 */ /* 0x000fca00078e002c */
[----:B------:R3:W5:Y:S02]  /*10380*/  @!P1 LDG.E.128 R32, desc[UR8][R10.64] ;  /* 0x000000080a209981 */ /* 0x000764000c1e1d00 */
[----:B---3--:R-:W-:Y:S02]  /*10390*/  IMAD.MOV.U32 R10, RZ, RZ, R124 ;  /* 0x000000ffff0a7224 */ /* 0x008fe400078e007c */
[----:B------:R-:W-:Y:S02]  /*103a0*/  IMAD.MOV.U32 R11, RZ, RZ, R49 ;  /* 0x000000ffff0b7224 */ /* 0x000fe400078e0031 */
[----:B--2---:R-:W-:-:S04]  /*103b0*/  IMAD R3, R3, 0x80, R230 ;  /* 0x0000008003037824 */ /* 0x004fc800078e02e6 */
[----:B------:R-:W-:-:S04]  /*103c0*/  IMAD R3, R60, 0x40, R3 ;  /* 0x000000403c037824 */ /* 0x000fc800078e0203 */
[----:B-1----:R-:W-:-:S05]  /*103d0*/  @P0 IMAD.HI.U32 R0, R3, R0, RZ ;  /* 0x0000000003000227 */ /* 0x002fca00078e00ff */
[----:B0-----:R-:W-:Y:S01]  /*103e0*/  @P0 SHF.R.U32.HI R3, RZ, R9, R0 ;  /* 0x00000009ff030219 */ /* 0x001fe20000011600 */
[----:B------:R-:W-:-:S03]  /*103f0*/  IMAD.MOV.U32 R9, RZ, RZ, R47 ;  /* 0x000000ffff097224 */ /* 0x000fc600078e002f */
[----:B------:R-:W-:Y:S01]  /*10400*/  SHF.R.S32.HI R45, RZ, 0x1f, R3 ;  /* 0x0000001fff2d7819 */ /* 0x000fe20000011403 */
[----:B------:R-:W-:-:S04]  /*10410*/  IMAD.WIDE.U32 R8, R3, R6, R8 ;  /* 0x0000000603087225 */ /* 0x000fc800078e0008 */
[C---:B------:R-:W-:Y:S02]  /*10420*/  IMAD R6, R45.reuse, R6, RZ ;  /* 0x000000062d067224 */ /* 0x040fe400078e02ff */
[-C--:B------:R-:W-:Y:S02]  /*10430*/  IMAD R0, R45, R4.reuse, RZ ;  /* 0x000000042d007224 */ /* 0x080fe400078e02ff */
[----:B------:R-:W-:Y:S01]  /*10440*/  IMAD.WIDE.U32 R10, R3, R4, R10 ;  /* 0x00000004030a7225 */ /* 0x000fe200078e000a */
[----:B------:R-:W-:-:S03]  /*10450*/  IADD3 R4, P0, R8, UR4, RZ ;  /* 0x0000000408047c10 */ /* 0x000fc6000ff1e0ff */
[C---:B------:R-:W-:Y:S02]  /*10460*/  IMAD R7, R3.reuse, R7, R6 ;  /* 0x0000000703077224 */ /* 0x040fe400078e0206 */
[----:B------:R-:W-:Y:S01]  /*10470*/  IMAD R3, R3, R5, R0 ;  /* 0x0000000503037224 */ /* 0x000fe200078e0200 */
[----:B------:R-:W-:Y:S01]  /*10480*/  IADD3 R0, P1, R10, UR6, RZ ;  /* 0x000000060a007c10 */ /* 0x000fe2000ff3e0ff */
[----:B------:R-:W-:Y:S01]  /*10490*/  UMOV UR4, 0xffffffff ;  /* 0xffffffff00047882 */ /* 0x000fe20000000000 */
[----:B------:R-:W-:Y:S02]  /*104a0*/  IADD3.X R5, R9, UR5, R7, P0, !PT ;  /* 0x0000000509057c10 */ /* 0x000fe400087fe407 */
[----:B------:R-:W-:Y:S01]  /*104b0*/  IADD3.X R3, R11, UR7, R3, P1, !PT ;  /* 0x000000070b037c10 */ /* 0x000fe20008ffe403 */
[----:B------:R-:W-:Y:S08]  /*104c0*/  BRA.DIV UR4, `(.L_x_1297) ;  /* 0x0000023204a47947 */ /* 0x000ff0000b800000 */
.L_x_1578:
[----:B------:R-:W-:-:S03]  /*104d0*/  UMOV UR4, 0xffffffff ;  /* 0xffffffff00047882 */ /* 0x000fc60000000000 */
[----:B------:R-:W-:Y:S05]  /*104e0*/  BRA.DIV UR4, `(.L_x_1298) ;  /* 0x0000023204c47947 */ /* 0x000fea000b800000 */
.L_x_1581:
[----:B------:R-:W-:-:S03]  /*104f0*/  UMOV UR4, 0xffffffff ;  /* 0xffffffff00047882 */ /* 0x000fc60000000000 */
[----:B------:R-:W-:Y:S05]  /*10500*/  BRA.DIV UR4, `(.L_x_1299) ;  /* 0x0000023204e47947 */ /* 0x000fea000b800000 */
.L_x_1584:
[----:B------:R-:W-:-:S03]  /*10510*/  UMOV UR4, 0xffffffff ;  /* 0xffffffff00047882 */ /* 0x000fc60000000000 */
[----:B------:R-:W-:Y:S05]  /*10520*/  BRA.DIV UR4, `(.L_x_1300) ;  /* 0x0000023604047947 */ /* 0x000fea000b800000 */
.L_x_1587:
[----:B------:R-:W-:-:S03]  /*10530*/  UMOV UR4, 0xffffffff ;  /* 0xffffffff00047882 */ /* 0x000fc60000000000 */
[----:B------:R-:W-:Y:S05]  /*10540*/  BRA.DIV UR4, `(.L_x_1301) ;  /* 0x0000023604247947 */ /* 0x000fea000b800000 */
.L_x_1590:
[----:B------:R-:W-:-:S03]  /*10550*/  UMOV UR4, 0xffffffff ;  /* 0xffffffff00047882 */ /* 0x000fc60000000000 */
[----:B------:R-:W-:Y:S05]  /*10560*/  BRA.DIV UR4, `(.L_x_1302) ;  /* 0x0000023604447947 */ /* 0x000fea000b800000 */
.L_x_1593:
[----:B------:R-:W-:-:S03]  /*10570*/  UMOV UR4, 0xffffffff ;  /* 0xffffffff00047882 */ /* 0x000fc60000000000 */
[----:B------:R-:W-:Y:S05]  /*10580*/  BRA.DIV UR4, `(.L_x_1303) ;  /* 0x0000023604647947 */ /* 0x000fea000b800000 */
.L_x_1596:
[----:B------:R-:W-:-:S03]  /*10590*/  UMOV UR4, 0xffffffff ;  /* 0xffffffff00047882 */ /* 0x000fc60000000000 */
[----:B------:R-:W-:Y:S05]  /*105a0*/  BRA.DIV UR4, `(.L_x_1304) ;  /* 0x0000023604847947 */ /* 0x000fea000b800000 */
.L_x_1599:
[----:B------:R-:W2:Y:S01]  /*105b0*/  LDL R0, [R1+0x90] ;  /* 0x0000900001007983 */ /* 0x000ea20000100800 */
[----:B------:R-:W-:Y:S01]  /*105c0*/  ISETP.GE.AND P0, PT, R22, R21, PT ;  /* 0x000000151600720c */ /* 0x000fe20003f06270 */
[----:B------:R-:W-:Y:S03]  /*105d0*/  BSSY B1, `(.L_x_1305) ;  /* 0x000000b000017945 */ /* 0x000fe60003800000 */
[-C--:B------:R-:W-:Y:S02]  /*105e0*/  ISETP.GE.OR P2, PT, R230, R57.reuse, P0 ;  /* 0x00000039e600720c */ /* 0x080fe40000746670 */
[----:B------:R-:W-:Y:S02]  /*105f0*/  ISETP.GE.OR P0, PT, R46, R57, P0 ;  /* 0x000000392e00720c */ /* 0x000fe40000706670 */
[----:B--2---:R-:W-:-:S13]  /*10600*/  R2UR UR5, R0 ;  /* 0x00000000000572ca */ /* 0x004fda00000e0000 */
[----:B------:R-:W-:-:S04]  /*10610*/  ULEA.HI UR4, UR5, UR5, URZ, 0x1 ;  /* 0x0000000505047291 */ /* 0x000fc8000f8f083f */
[----:B------:R-:W-:-:S04]  /*10620*/  ULOP3.LUT UR4, UR4, 0xfffffffe, URZ, 0xc0, !UPT ;  /* 0xfffffffe04047892 */ /* 0x000fc8000f8ec03f */
[----:B------:R-:W-:-:S06]  /*10630*/  UIADD3 UR4, UR5, -UR4, URZ ;  /* 0x8000000405047290 */ /* 0x000fcc000fffe03f */
[----:B------:R-:W-:-:S05]  /*10640*/  IMAD.U32 R3, RZ, RZ, UR4 ;  /* 0x00000004ff037e24 */ /* 0x000fca000f8e00ff */
[----:B------:R-:W-:-:S04]  /*10650*/  SHF.L.U32 R3, R3, 0x1f, RZ ;  /* 0x0000001f03037819 */ /* 0x000fc800000006ff */
[----:B------:R-:W0:Y:S02]  /*10660*/  SYNCS.PHASECHK.TRANS64.TRYWAIT P1, [R18+URZ+0x2e800], R3 ;  /* 0x02e80003120075a7 */ /* 0x000e24000802017f */
[----:B0-----:R-:W-:Y:S05]  /*10670*/  @!P1 BRA `(.L_x_1306) ;  /* 0x0000023400789947 */ /* 0x001fea0003800000 */
.L_x_1600:
[----:B------:R-:W-:Y:S05]  /*10680*/  BSYNC B1 ;  /* 0x0000000000017941 */ /* 0x000fea0003800000 */
.L_x_1305:
[----:B------:R-:W-:Y:S04]  /*10690*/  BSSY B1, `(.L_x_1307) ;  /* 0x0000101000017945 */ /* 0x000fe80003800000 */
[----:B------:R-:W-:Y:S05]  /*106a0*/  @P2 BRA `(.L_x_1308) ;  /* 0x0000000c00fc2947 */ /* 0x000fea0003800000 */
[----:B------:R-:W2:Y:S01]  /*106b0*/  LDL R14, [R1+0x70] ;  /* 0x00007000010e7983 */ /* 0x000ea20000100800 */
[----:B0----5:R-:W-:Y:S02]  /*106c0*/  SHF.R.U32.HI R3, RZ, 0x8, R28 ;  /* 0x00000008ff037819 */ /* 0x021fe4000001161c */
[----:B------:R-:W-:Y:S02]  /*106d0*/  LOP3.LUT R0, R28, 0xff, RZ, 0xc0, !PT ;  /* 0x000000ff1c007812 */ /* 0x000fe400078ec0ff */
[----:B------:R-:W-:Y:S02]  /*106e0*/  LOP3.LUT R3, R3, 0xff, RZ, 0xc0, !PT ;  /* 0x000000ff03037812 */ /* 0x000fe400078ec0ff */
[----:B------:R-:W-:Y:S02]  /*106f0*/  SHF.R.U32.HI R5, RZ, 0x8, R29 ;  /* 0x00000008ff057819 */ /* 0x000fe4000001161d */
[----:B------:R-:W-:Y:S02]  /*10700*/  SHF.R.U32.HI R7, RZ, 0x8, R30 ;  /* 0x00000008ff077819 */ /* 0x000fe4000001161e */
[----:B------:R-:W-:Y:S01]  /*10710*/  PRMT R13, R3, 0x7604, R0 ;  /* 0x00007604030d7816 */ /* 0x000fe20000000000 */
[----:B------:R-:W-:Y:S01]  /*10720*/  IMAD.SHL.U32 R3, R232, 0x80, RZ ;  /* 0x00000080e8037824 */ /* 0x000fe200078e00ff */
[----:B------:R-:W-:-:S02]  /*10730*/  LOP3.LUT R4, R29, 0xff, RZ, 0xc0, !PT ;  /* 0x000000ff1d047812 */ /* 0x000fc400078ec0ff */
[----:B------:R-:W-:Y:S02]  /*10740*/  LOP3.LUT R6, R30, 0xff, RZ, 0xc0, !PT ;  /* 0x000000ff1e067812 */ /* 0x000fe400078ec0ff */
[----:B------:R-:W-:Y:S02]  /*10750*/  LOP3.LUT R5, R5, 0xff, RZ, 0xc0, !PT ;  /* 0x000000ff05057812 */ /* 0x000fe400078ec0ff */
[----:B------:R-:W-:Y:S02]  /*10760*/  LOP3.LUT R7, R7, 0xff, RZ, 0xc0, !PT ;  /* 0x000000ff07077812 */ /* 0x000fe400078ec0ff */
[----:B------:R-:W-:Y:S02]  /*10770*/  PRMT R15, R5, 0x7604, R4 ;  /* 0x00007604050f7816 */ /* 0x000fe40000000004 */
[----:B------:R-:W-:Y:S02]  /*10780*/  PRMT R45, R7, 0x7604, R6 ;  /* 0x00007604072d7816 */ /* 0x000fe40000000006 */
[----:B------:R-:W-:-:S02]  /*10790*/  SHF.R.U32.HI R0, RZ, 0x8, R32 ;  /* 0x00000008ff007819 */ /* 0x000fc40000011620 */
[----:B------:R-:W-:Y:S02]  /*107a0*/  SHF.R.U32.HI R6, RZ, 0x8, R31 ;  /* 0x00000008ff067819 */ /* 0x000fe4000001161f */
[----:B------:R-:W-:Y:S01]  /*107b0*/  LOP3.LUT R4, R3, 0x380, RZ, 0xc0, !PT ;  /* 0x0000038003047812 */ /* 0x000fe200078ec0ff */
[----:B------:R-:W-:Y:S01]  /*107c0*/  IMAD.IADD R3, R22, 0x1, R21 ;  /* 0x0000000116037824 */ /* 0x000fe200078e0215 */
[----:B------:R-:W-:Y:S02]  /*107d0*/  LOP3.LUT R8, R0, 0xff, RZ, 0xc0, !PT ;  /* 0x000000ff00087812 */ /* 0x000fe400078ec0ff */
[----:B------:R-:W-:Y:S02]  /*107e0*/  LOP3.LUT R5, R31, 0xff, RZ, 0xc0, !PT ;  /* 0x000000ff1f057812 */ /* 0x000fe400078ec0ff */
[----:B------:R-:W-:Y:S02]  /*107f0*/  LOP3.LUT R6, R6, 0xff, RZ, 0xc0, !PT ;  /* 0x000000ff06067812 */ /* 0x000fe400078ec0ff */
[----:B------:R-:W-:-:S02]  /*10800*/  LOP3.LUT R0, R4, 0x70, R22, 0xf8, !PT ;  /* 0x0000007004007812 */ /* 0x000fc400078ef816 */
[----:B------:R-:W-:Y:S02]  /*10810*/  SHF.R.U32.HI R9, RZ, 0x3, R4 ;  /* 0x00000003ff097819 */ /* 0x000fe40000011604 */
[----:B------:R-:W-:Y:S02]  /*10820*/  LOP3.LUT R4, R4, 0x70, R3, 0xf8, !PT ;  /* 0x0000007004047812 */ /* 0x000fe400078ef803 */
[----:B------:R-:W-:Y:S02]  /*10830*/  LOP3.LUT R7, R32, 0xff, RZ, 0xc0, !PT ;  /* 0x000000ff20077812 */ /* 0x000fe400078ec0ff */
[----:B------:R-:W-:Y:S02]  /*10840*/  PRMT R49, R6, 0x7604, R5 ;  /* 0x0000760406317816 */ /* 0x000fe40000000005 */
[----:B------:R-:W-:Y:S02]  /*10850*/  LOP3.LUT R3, R0, R9, RZ, 0x3c, !PT ;  /* 0x0000000900037212 */ /* 0x000fe400078e3cff */
[----:B------:R-:W-:-:S02]  /*10860*/  SHF.R.U32.HI R5, RZ, 0x8, R33 ;  /* 0x00000008ff057819 */ /* 0x000fc40000011621 */
[----:B------:R-:W-:Y:S02]  /*10870*/  PRMT R51, R8, 0x7604, R7 ;  /* 0x0000760408337816 */ /* 0x000fe40000000007 */
[----:B------:R-:W-:Y:S02]  /*10880*/  LOP3.LUT R9, R4, R9, RZ, 0x3c, !PT ;  /* 0x0000000904097212 */ /* 0x000fe400078e3cff */
[----:B------:R-:W-:Y:S02]  /*10890*/  LOP3.LUT R8, R33, 0xff, RZ, 0xc0, !PT ;  /* 0x000000ff21087812 */ /* 0x000fe400078ec0ff */
[----:B------:R-:W-:Y:S02]  /*108a0*/  SHF.R.U32.HI R4, RZ, 0x8, R34 ;  /* 0x00000008ff047819 */ /* 0x000fe40000011622 */
[----:B------:R-:W-:Y:S02]  /*108b0*/  LOP3.LUT R10, R34, 0xff, RZ, 0xc0, !PT ;  /* 0x000000ff220a7812 */ /* 0x000fe400078ec0ff */
[----:B------:R-:W-:-:S02]  /*108c0*/  LOP3.LUT R11, R4, 0xff, RZ, 0xc0, !PT ;  /* 0x000000ff040b7812 */ /* 0x000fc400078ec0ff */
[----:B------:R-:W-:Y:S02]  /*108d0*/  SHF.R.U32.HI R47, RZ, 0x8, R35 ;  /* 0x00000008ff2f7819 */ /* 0x000fe40000011623 */
[----:B------:R-:W-:Y:S02]  /*108e0*/  PRMT R55, R11, 0x7604, R10 ;  /* 0x000076040b377816 */ /* 0x000fe4000000000a */
[----:B------:R-:W-:Y:S02]  /*108f0*/  SHF.R.U32.HI R44, RZ, 0x10, R31 ;  /* 0x00000010ff2c7819 */ /* 0x000fe4000001161f */
[----:B------:R-:W-:Y:S02]  /*10900*/  SHF.R.U32.HI R20, RZ, 0x10, R30 ;  /* 0x00000010ff147819 */ /* 0x000fe4000001161e */
[----:B------:R-:W-:Y:S02]  /*10910*/  LOP3.LUT R12, R35, 0xff, RZ, 0xc0, !PT ;  /* 0x000000ff230c7812 */ /* 0x000fe400078ec0ff */
[----:B------:R-:W-:-:S02]  /*10920*/  LOP3.LUT R47, R47, 0xff, RZ, 0xc0, !PT ;  /* 0x000000ff2f2f7812 */ /* 0x000fc400078ec0ff */
[----:B------:R-:W-:Y:S02]  /*10930*/  LOP3.LUT R44, R44, 0xff, RZ, 0xc0, !PT ;  /* 0x000000ff2c2c7812 */ /* 0x000fe400078ec0ff */
[----:B------:R-:W-:Y:S02]  /*10940*/  LOP3.LUT R20, R20, 0xff, RZ, 0xc0, !PT ;  /* 0x000000ff14147812 */ /* 0x000fe400078ec0ff */
[----:B------:R-:W-:Y:S02]  /*10950*/  PRMT R57, R47, 0x7604, R12 ;  /* 0x000076042f397816 */ /* 0x000fe4000000000c */
[----:B------:R-:W-:Y:S02]  /*10960*/  SHF.R.U32.HI R12, RZ, 0x10, R28 ;  /* 0x00000010ff0c7819 */ /* 0x000fe4000001161c */
[----:B------:R-:W-:Y:S02]  /*10970*/  PRMT R49, R44, 0x7054, R49 ;  /* 0x000070542c317816 */ /* 0x000fe40000000031 */
[----:B------:R-:W-:-:S02]  /*10980*/  PRMT R47, R20, 0x7054, R45 ;  /* 0x00007054142f7816 */ /* 0x000fc4000000002d */
[----:B------:R-:W-:Y:S02]  /*10990*/  SHF.R.U32.HI R44, RZ, 0x10, R35 ;  /* 0x00000010ff2c7819 */ /* 0x000fe40000011623 */
[----:B------:R-:W-:Y:S02]  /*109a0*/  SHF.R.U32.HI R20, RZ, 0x10, R34 ;  /* 0x00000010ff147819 */ /* 0x000fe40000011622 */
[----:B------:R-:W-:Y:S02]  /*109b0*/  LOP3.LUT R12, R12, 0xff, RZ, 0xc0, !PT ;  /* 0x000000ff0c0c7812 */ /* 0x000fe400078ec0ff */
[----:B------:R-:W-:Y:S02]  /*109c0*/  LOP3.LUT R44, R44, 0xff, RZ, 0xc0, !PT ;  /* 0x000000ff2c2c7812 */ /* 0x000fe400078ec0ff */
[----:B------:R-:W-:Y:S02]  /*109d0*/  LOP3.LUT R20, R20, 0xff, RZ, 0xc0, !PT ;  /* 0x000000ff14147812 */ /* 0x000fe400078ec0ff */
[----:B------:R-:W-:-:S02]  /*109e0*/  PRMT R13, R12, 0x7054, R13 ;  /* 0x000070540c0d7816 */ /* 0x000fc4000000000d */
[----:B------:R-:W-:Y:S02]  /*109f0*/  PRMT R57, R44, 0x7054, R57 ;  /* 0x000070542c397816 */ /* 0x000fe40000000039 */
[----:B------:R-:W-:Y:S02]  /*10a00*/  SHF.R.U32.HI R12, RZ, 0x10, R32 ;  /* 0x00000010ff0c7819 */ /* 0x000fe40000011620 */
[----:B------:R-:W-:Y:S02]  /*10a10*/  PRMT R55, R20, 0x7054, R55 ;  /* 0x0000705414377816 */ /* 0x000fe40000000037 */
[----:B------:R-:W-:Y:S02]  /*10a20*/  LOP3.LUT R44, R13, 0xff000000, R28, 0xf8, !PT ;  /* 0xff0000000d2c7812 */ /* 0x000fe400078ef81c */
[----:B------:R-:W-:Y:S02]  /*10a30*/  LOP3.LUT R47, R47, 0xff000000, R30, 0xf8, !PT ;  /* 0xff0000002f2f7812 */ /* 0x000fe400078ef81e */
[----:B------:R-:W-:-:S02]  /*10a40*/  LOP3.LUT R57, R57, 0xff000000, R35, 0xf8, !PT ;  /* 0xff00000039397812 */ /* 0x000fc400078ef823 */
[----:B------:R-:W-:Y:S02]  /*10a50*/  LOP3.LUT R12, R12, 0xff, RZ, 0xc0, !PT ;  /* 0x000000ff0c0c7812 */ /* 0x000fe400078ec0ff */
[----:B------:R-:W-:Y:S02]  /*10a60*/  LOP3.LUT R48, R55, 0xff000000, R34, 0xf8, !PT ;  /* 0xff00000037307812 */ /* 0x000fe400078ef822 */
[----:B------:R-:W-:Y:S02]  /*10a70*/  PRMT R51, R12, 0x7054, R51 ;  /* 0x000070540c337816 */ /* 0x000fe40000000033 */
[----:B------:R-:W-:Y:S02]  /*10a80*/  LOP3.LUT R49, R49, 0xff000000, R31, 0xf8, !PT ;  /* 0xff00000031317812 */ /* 0x000fe400078ef81f */
[----:B------:R-:W-:Y:S02]  /*10a90*/  LOP3.LUT R51, R51, 0xff000000, R32, 0xf8, !PT ;  /* 0xff00000033337812 */ /* 0x000fe400078ef820 */
[----:B--2---:R-:W-:-:S02]  /*10aa0*/  IADD3 R0, R18, R3, R14 ;  /* 0x0000000312007210 */ /* 0x004fc40007ffe00e */
[----:B------:R-:W-:-:S03]  /*10ab0*/  LOP3.LUT R3, R5, 0xff, RZ, 0xc0, !PT ;  /* 0x000000ff05037812 */ /* 0x000fc600078ec0ff */
[----:B------:R-:W0:Y:S01]  /*10ac0*/  LDS.128 R4, [R0+0x1c400] ;  /* 0x01c4000000047984 */ /* 0x000e220000000c00 */
[----:B------:R-:W-:Y:S02]  /*10ad0*/  PRMT R53, R3, 0x7604, R8 ;  /* 0x0000760403357816 */ /* 0x000fe40000000008 */
[----:B------:R-:W-:Y:S02]  /*10ae0*/  IADD3 R3, R18, R9, R14 ;  /* 0x0000000912037210 */ /* 0x000fe40007ffe00e */
[----:B------:R-:W-:-:S03]  /*10af0*/  SHF.R.U32.HI R14, RZ, 0x10, R29 ;  /* 0x00000010ff0e7819 */ /* 0x000fc6000001161d */
[----:B------:R-:W1:Y:S01]  /*10b00*/  LDS.128 R8, [R3+0x1c400] ;  /* 0x01c4000003087984 */ /* 0x000e620000000c00 */
[----:B------:R-:W-:-:S04]  /*10b10*/  LOP3.LUT R14, R14, 0xff, RZ, 0xc0, !PT ;  /* 0x000000ff0e0e7812 */ /* 0x000fc800078ec0ff */
[----:B------:R-:W-:Y:S02]  /*10b20*/  PRMT R15, R14, 0x7054, R15 ;  /* 0x000070540e0f7816 */ /* 0x000fe4000000000f */
[----:B------:R-:W-:Y:S02]  /*10b30*/  SHF.R.U32.HI R14, RZ, 0x10, R33 ;  /* 0x00000010ff0e7819 */ /* 0x000fe40000011621 */
[----:B------:R-:W-:Y:S02]  /*10b40*/  LOP3.LUT R45, R15, 0xff000000, R29, 0xf8, !PT ;  /* 0xff0000000f2d7812 */ /* 0x000fe400078ef81d */
[----:B------:R-:W-:-:S04]  /*10b50*/  LOP3.LUT R14, R14, 0xff, RZ, 0xc0, !PT ;  /* 0x000000ff0e0e7812 */ /* 0x000fc800078ec0ff */
[----:B------:R-:W-:-:S04]  /*10b60*/  PRMT R53, R14, 0x7054, R53 ;  /* 0x000070540e357816 */ /* 0x000fc80000000035 */
[----:B------:R-:W-:Y:S02]  /*10b70*/  LOP3.LUT R53, R53, 0xff000000, R33, 0xf8, !PT ;  /* 0xff00000035357812 */ /* 0x000fe400078ef821 */
[----:B------:R-:W-:Y:S02]  /*10b80*/  F2FP.F16.E4M3.UNPACK_B R33, R45.H1 ;  /* 0x0000002dff21723e */ /* 0x000fe400030006ff */
[-C--:B------:R-:W-:Y:S02]  /*10b90*/  F2FP.F16.E4M3.UNPACK_B R46, R53.reuse.H1 ;  /* 0x00000035ff2e723e */ /* 0x080fe400030006ff */
[----:B------:R-:W-:Y:S01]  /*10ba0*/  F2FP.F16.E4M3.UNPACK_B R53, R53 ;  /* 0x00000035ff35723e */ /* 0x000fe200020006ff */
[----:B------:R-:W-:Y:S01]  /*10bb0*/  HADD2.F32 R35, -RZ, R33.H0_H0 ;  /* 0x20000021ff237230 */ /* 0x000fe20000004100 */
[----:B------:R-:W-:Y:S01]  /*10bc0*/  F2FP.F16.E4M3.UNPACK_B R45, R45 ;  /* 0x0000002dff2d723e */ /* 0x000fe200020006ff */
[--C-:B------:R-:W-:Y:S02]  /*10bd0*/  HADD2.F32 R55, -RZ, R46.reuse.H0_H0 ;  /* 0x2000002eff377230 */ /* 0x100fe40000004100 */
[----:B------:R-:W-:Y:S01]  /*10be0*/  HADD2.F32 R46, -RZ, R46.H1_H1 ;  /* 0x3000002eff2e7230 */ /* 0x000fe20000004100 */
[----:B0-----:R-:W-:-:S02]  /*10bf0*/  F2FP.F16.E4M3.UNPACK_B R13, R5.H1 ;  /* 0x00000005ff0d723e */ /* 0x001fc400030006ff */
[-C--:B------:R-:W-:Y:S02]  /*10c00*/  F2FP.F16.E4M3.UNPACK_B R15, R7.reuse ;  /* 0x00000007ff0f723e */ /* 0x080fe400020006ff */
[----:B------:R-:W-:Y:S02]  /*10c10*/  F2FP.F16.E4M3.UNPACK_B R20, R7.H1 ;  /* 0x00000007ff14723e */ /* 0x000fe400030006ff */
[-C--:B------:R-:W-:Y:S02]  /*10c20*/  F2FP.F16.E4M3.UNPACK_B R7, R6.reuse ;  /* 0x00000006ff07723e */ /* 0x080fe400020006ff */
[-C--:B-1----:R-:W-:Y:S02]  /*10c30*/  F2FP.F16.E4M3.UNPACK_B R29, R9.reuse.H1 ;  /* 0x00000009ff1d723e */ /* 0x082fe400030006ff */
[----:B------:R-:W-:Y:S01]  /*10c40*/  F2FP.F16.E4M3.UNPACK_B R14, R6.H1 ;  /* 0x00000006ff0e723e */ /* 0x000fe200030006ff */
[----:B------:R-:W-:Y:S01]  /*10c50*/  HADD2.F32 R6, -RZ, R13.H0_H0 ;  /* 0x2000000dff067230 */ /* 0x000fe20000004100 */
[----:B------:R-:W-:Y:S01]  /*10c60*/  F2FP.F16.E4M3.UNPACK_B R28, R9 ;  /* 0x00000009ff1c723e */ /* 0x000fe200020006ff */
[--C-:B------:R-:W-:Y:S01]  /*10c70*/  HADD2.F32 R30, -RZ, R29.reuse.H0_H0 ;  /* 0x2000001dff1e7230 */ /* 0x100fe20000004100 */
[-C--:B------:R-:W-:Y:S01]  /*10c80*/  F2FP.F16.E4M3.UNPACK_B R31, R11.reuse ;  /* 0x0000000bff1f723e */ /* 0x080fe200020006ff */
[----:B------:R-:W-:Y:S01]  /*10c90*/  HADD2.F32 R29, -RZ, R29.H1_H1 ;  /* 0x3000001dff1d7230 */ /* 0x000fe20000004100 */
[----:B------:R-:W-:Y:S01]  /*10ca0*/  F2FP.F16.E4M3.UNPACK_B R32, R11.H1 ;  /* 0x0000000bff20723e */ /* 0x000fe200030006ff */
[----:B------:R-:W-:-:S02]  /*10cb0*/  HADD2.F32 R13, -RZ, R13.H1_H1 ;  /* 0x3000000dff0d7230 */ /* 0x000fc40000004100 */
[C---:B------:R-:W-:Y:S01]  /*10cc0*/  FMUL.FTZ R34, R30.reuse, R35 ;  /* 0x000000231e227220 */ /* 0x040fe20000410000 */
[----:B------:R-:W-:Y:S01]  /*10cd0*/  FMUL.FTZ R59, R30, R55 ;  /* 0x000000371e3b7220 */ /* 0x000fe20000410000 */
[----:B------:R-:W-:Y:S01]  /*10ce0*/  F2FP.F16.E4M3.UNPACK_B R12, R5 ;  /* 0x00000005ff0c723e */ /* 0x000fe200020006ff */
[----:B------:R-:W-:Y:S01]  /*10cf0*/  FMUL.FTZ R52, R29, R46 ;  /* 0x0000002e1d347220 */ /* 0x000fe20000410000 */
[C---:B------:R-:W-:Y:S01]  /*10d00*/  FFMA.FTZ R50, R6.reuse, R55, R34 ;  /* 0x0000003706327223 */ /* 0x040fe20000010022 */
[-C--:B------:R-:W-:Y:S01]  /*10d10*/  F2FP.F16.E4M3.UNPACK_B R11, R10.reuse ;  /* 0x0000000aff0b723e */ /* 0x080fe200020006ff */
[----:B------:R-:W-:Y:S01]  /*10d20*/  FFMA.FTZ R59, R6, R35, -R59 ;  /* 0x00000023063b7223 */ /* 0x000fe2000001083b */
[----:B------:R-:W-:Y:S01]  /*10d30*/  F2FP.F16.E4M3.UNPACK_B R30, R10.H1 ;  /* 0x0000000aff1e723e */ /* 0x000fe200030006ff */
[----:B------:R-:W-:Y:S01]  /*10d40*/  HADD2.F32 R34, -RZ, R33.H1_H1 ;  /* 0x30000021ff227230 */ /* 0x000fe20000004100 */
[-C--:B------:R-:W-:Y:S01]  /*10d50*/  F2FP.F16.E4M3.UNPACK_B R9, R8.reuse ;  /* 0x00000008ff09723e */ /* 0x080fe200020006ff */
[----:B------:R-:W-:Y:S01]  /*10d60*/  HADD2.F32 R35, -RZ, R53.H0_H0 ;  /* 0x20000035ff237230 */ /* 0x000fe20000004100 */
[----:B------:R-:W-:Y:S01]  /*10d70*/  F2FP.F16.E4M3.UNPACK_B R8, R8.H1 ;  /* 0x00000008ff08723e */ /* 0x000fe200030006ff */
[----:B------:R-:W-:-:S02]  /*10d80*/  HADD2.F32 R10, -RZ, R28.H0_H0 ;  /* 0x2000001cff0a7230 */ /* 0x000fc40000004100 */
[-C--:B------:R-:W-:Y:S01]  /*10d90*/  FMUL.FTZ R55, R29, R34.reuse ;  /* 0x000000221d377220 */ /* 0x080fe20000410000 */
[----:B------:R-:W-:Y:S02]  /*10da0*/  HADD2.F32 R33, -RZ, R45.H0_H0 ;  /* 0x2000002dff217230 */ /* 0x000fe40000004100 */
[C---:B------:R-:W-:Y:S01]  /*10db0*/  FFMA.FTZ R52, R13.reuse, R34, -R52 ;  /* 0x000000220d347223 */ /* 0x040fe20000010834 */
[----:B------:R-:W-:Y:S02]  /*10dc0*/  HADD2.F32 R6, -RZ, R12.H0_H0 ;  /* 0x2000000cff067230 */ /* 0x000fe40000004100 */
[C---:B------:R-:W-:Y:S01]  /*10dd0*/  FMUL.FTZ R29, R10.reuse, R35 ;  /* 0x000000230a1d7220 */ /* 0x040fe20000410000 */
[----:B------:R-:W-:Y:S01]  /*10de0*/  FFMA.FTZ R61, R13, R46, R55 ;  /* 0x0000002e0d3d7223 */ /* 0x000fe20000010037 */
[----:B------:R-:W-:Y:S01]  /*10df0*/  FMUL.FTZ R10, R10, R33 ;  /* 0x000000210a0a7220 */ /* 0x000fe20000410000 */
[----:B------:R-:W-:Y:S01]  /*10e00*/  F2FP.F16.E4M3.UNPACK_B R13, R49.H1 ;  /* 0x00000031ff0d723e */ /* 0x000fe200030006ff */
[C---:B------:R-:W-:Y:S01]  /*10e10*/  FFMA.FTZ R34, R6.reuse, R33, -R29 ;  /* 0x0000002106227223 */ /* 0x040fe2000001081d */
[----:B------:R-:W-:Y:S01]  /*10e20*/  F2FP.F16.E4M3.UNPACK_B R33, R57.H1 ;  /* 0x00000039ff21723e */ /* 0x000fe200030006ff */
[----:B------:R-:W-:Y:S01]  /*10e30*/  FFMA.FTZ R46, R6, R35, R10 ;  /* 0x00000023062e7223 */ /* 0x000fe2000001000a */
[----:B------:R-:W-:Y:S01]  /*10e40*/  HADD2.F32 R10, -RZ, R32.H0_H0 ;  /* 0x20000020ff0a7230 */ /* 0x000fe20000004100 */
[----:B------:R-:W-:Y:S01]  /*10e50*/  F2FP.F16.E4M3.UNPACK_B R57, R57 ;  /* 0x00000039ff39723e */ /* 0x000fe200020006ff */
[----:B------:R-:W-:Y:S01]  /*10e60*/  HADD2.F32 R29, -RZ, R13.H0_H0 ;  /* 0x2000000dff1d7230 */ /* 0x000fe20000004100 */
[----:B------:R-:W-:Y:S01]  /*10e70*/  F2FP.F16.E4M3.UNPACK_B R49, R49 ;  /* 0x00000031ff31723e */ /* 0x000fe200020006ff */
[----:B------:R-:W-:Y:S01]  /*10e80*/  HADD2.F32 R35, -RZ, R33.H0_H0 ;  /* 0x20000021ff237230 */ /* 0x000fe20000004100 */
[-C--:B------:R-:W-:Y:S01]  /*10e90*/  F2FP.F16.E4M3.UNPACK_B R5, R4.reuse ;  /* 0x00000004ff05723e */ /* 0x080fe200020006ff */
[----:B------:R-:W-:Y:S01]  /*10ea0*/  HADD2.F32 R6, -RZ, R20.H0_H0 ;  /* 0x20000014ff067230 */ /* 0x000fe20000004100 */
[----:B------:R-:W-:Y:S01]  /*10eb0*/  F2FP.F16.E4M3.UNPACK_B R4, R4.H1 ;  /* 0x00000004ff04723e */ /* 0x000fe200030006ff */
[----:B------:R-:W-:-:S02]  /*10ec0*/  HADD2.F32 R53, -RZ, R53.H1_H1 ;  /* 0x30000035ff357230 */ /* 0x000fc40000004100 */
[C---:B------:R-:W-:Y:S01]  /*10ed0*/  FMUL.FTZ R63, R10.reuse, R35 ;  /* 0x000000230a3f7220 */ /* 0x040fe20000410000 */
[----:B------:R-:W-:Y:S01]  /*10ee0*/  FMUL.FTZ R10, R10, R29 ;  /* 0x0000001d0a0a7220 */ /* 0x000fe20000410000 */
[----:B------:R-:W-:Y:S02]  /*10ef0*/  HADD2.F32 R28, -RZ, R28.H1_H1 ;  /* 0x3000001cff1c7230 */ /* 0x000fe40000004100 */
[----:B------:R-:W-:Y:S02]  /*10f00*/  HADD2.F32 R45, -RZ, R45.H1_H1 ;  /* 0x3000002dff2d7230 */ /* 0x000fe40000004100 */
[C---:B------:R-:W-:Y:S01]  /*10f10*/  FFMA.FTZ R62, R6.reuse, R35, R10 ;  /* 0x00000023063e7223 */ /* 0x040fe2000001000a */
[----:B------:R-:W-:Y:S02]  /*10f20*/  HADD2.F32 R12, -RZ, R12.H1_H1 ;  /* 0x3000000cff0c7230 */ /* 0x000fe40000004100 */
[----:B------:R-:W-:Y:S01]  /*10f30*/  FFMA.FTZ R60, R6, R29, -R63 ;  /* 0x0000001d063c7223 */ /* 0x000fe2000001083f */
[----:B------:R-:W-:-:S02]  /*10f40*/  HADD2.F32 R35, -RZ, R33.H1_H1 ;  /* 0x30000021ff237230 */ /* 0x000fc40000004100 */
[C---:B------:R-:W-:Y:S01]  /*10f50*/  FMUL.FTZ R55, R28.reuse, R53 ;  /* 0x000000351c377220 */ /* 0x040fe20000410000 */
[----:B------:R-:W-:Y:S02]  /*10f60*/  HADD2.F32 R32, -RZ, R32.H1_H1 ;  /* 0x30000020ff207230 */ /* 0x000fe40000004100 */
[-C--:B------:R-:W-:Y:S01]  /*10f70*/  FMUL.FTZ R28, R28, R45.reuse ;  /* 0x0000002d1c1c7220 */ /* 0x080fe20000410000 */
[----:B------:R-:W-:Y:S02]  /*10f80*/  HADD2.F32 R29, -RZ, R13.H1_H1 ;  /* 0x3000000dff1d7230 */ /* 0x000fe40000004100 */
[----:B------:R-:W-:Y:S01]  /*10f90*/  FFMA.FTZ R55, R12, R45, -R55 ;  /* 0x0000002d0c377223 */ /* 0x000fe20000010837 */
[----:B------:R-:W-:Y:S02]  /*10fa0*/  HADD2.F32 R33, -RZ, R57.H0_H0 ;  /* 0x20000039ff217230 */ /* 0x000fe40000004100 */
[----:B------:R-:W-:Y:S01]  /*10fb0*/  FMUL.FTZ R63, R32, R35 ;  /* 0x00000023203f7220 */ /* 0x000fe20000410000 */
[----:B------:R-:W-:-:S02]  /*10fc0*/  HADD2.F32 R10, -RZ, R31.H0_H0 ;  /* 0x2000001fff0a7230 */ /* 0x000fc40000004100 */
[----:B------:R-:W-:Y:S01]  /*10fd0*/  FFMA.FTZ R53, R12, R53, R28 ;  /* 0x000000350c357223 */ /* 0x000fe2000001001c */
[----:B------:R-:W-:Y:S02]  /*10fe0*/  HADD2.F32 R13, -RZ, R49.H0_H0 ;  /* 0x20000031ff0d7230 */ /* 0x000fe40000004100 */
[----:B------:R-:W-:Y:S01]  /*10ff0*/  FMUL.FTZ R32, R32, R29 ;  /* 0x0000001d20207220 */ /* 0x000fe20000410000 */
[----:B------:R-:W-:Y:S02]  /*11000*/  HADD2.F32 R20, -RZ, R20.H1_H1 ;  /* 0x30000014ff147230 */ /* 0x000fe40000004100 */
[C---:B------:R-:W-:Y:S01]  /*11010*/  FMUL.FTZ R45, R10.reuse, R33 ;  /* 0x000000210a2d7220 */ /* 0x040fe20000410000 */
[----:B------:R-:W-:Y:S02]  /*11020*/  HADD2.F32 R6, -RZ, R15.H0_H0 ;  /* 0x2000000fff067230 */ /* 0x000fe40000004100 */
[----:B------:R-:W-:Y:S01]  /*11030*/  FMUL.FTZ R10, R10, R13 ;  /* 0x0000000d0a0a7220 */ /* 0x000fe20000410000 */
[----:B------:R-:W-:Y:S01]  /*11040*/  F2FP.F16.E4M3.UNPACK_B R28, R51.H1 ;  /* 0x00000033ff1c723e */ /* 0x000fe200030006ff */
[C---:B------:R-:W-:Y:S01]  /*11050*/  FFMA.FTZ R65, R20.reuse, R29, -R63 ;  /* 0x0000001d14417223 */ /* 0x040fe2000001083f */
[----:B------:R-:W-:Y:S01]  /*11060*/  F2FP.F16.E4M3.UNPACK_B R12, R44.H1 ;  /* 0x0000002cff0c723e */ /* 0x000fe200030006ff */
[----:B------:R-:W-:Y:S01]  /*11070*/  FFMA.FTZ R67, R20, R35, R32 ;  /* 0x0000002314437223 */ /* 0x000fe20000010020 */
[----:B------:R-:W-:Y:S01]  /*11080*/  FFMA.FTZ R56, R6, R33, R10 ;  /* 0x0000002106387223 */ /* 0x000fe2000001000a */
[----:B------:R-:W-:-:S02]  /*11090*/  HADD2.F32 R20, -RZ, R49.H1_H1 ;  /* 0x30000031ff147230 */ /* 0x000fc40000004100 */
[----:B------:R-:W-:Y:S01]  /*110a0*/  FFMA.FTZ R54, R6, R13, -R45 ;  /* 0x0000000d06367223 */ /* 0x000fe2000001082d */
[----:B------:R-:W-:Y:S01]  /*110b0*/  HADD2.F32 R32, -RZ, R57.H1_H1 ;  /* 0x30000039ff207230 */ /* 0x000fe20000004100 */
[----:B------:R-:W-:Y:S01]  /*110c0*/  F2FP.F16.E4M3.UNPACK_B R51, R51 ;  /* 0x00000033ff33723e */ /* 0x000fe200020006ff */
[----:B------:R-:W-:Y:S01]  /*110d0*/  HADD2.F32 R31, -RZ, R31.H1_H1 ;  /* 0x3000001fff1f7230 */ /* 0x000fe20000004100 */
[----:B------:R-:W-:Y:S01]  /*110e0*/  F2FP.F16.E4M3.UNPACK_B R44, R44 ;  /* 0x0000002cff2c723e */ /* 0x000fe200020006ff */
[----:B------:R-:W-:Y:S02]  /*110f0*/  HADD2.F32 R29, -RZ, R28.H0_H0 ;  /* 0x2000001cff1d7230 */ /* 0x000fe40000004100 */
[----:B------:R-:W-:Y:S02]  /*11100*/  HADD2.F32 R10, -RZ, R8.H0_H0 ;  /* 0x20000008ff0a7230 */ /* 0x000fe40000004100 */
[----:B------:R-:W-:Y:S01]  /*11110*/  FMUL.FTZ R58, R31, R32 ;  /* 0x000000201f3a7220 */ /* 0x000fe20000410000 */
[----:B------:R-:W-:-:S02]  /*11120*/  HADD2.F32 R13, -RZ, R12.H0_H0 ;  /* 0x2000000cff0d7230 */ /* 0x000fc40000004100 */
[----:B------:R-:W-:Y:S01]  /*11130*/  FMUL.FTZ R33, R31, R20 ;  /* 0x000000141f217220 */ /* 0x000fe20000410000 */
[----:B------:R-:W-:Y:S02]  /*11140*/  HADD2.F32 R15, -RZ, R15.H1_H1 ;  /* 0x3000000fff0f7230 */ /* 0x000fe40000004100 */
[C---:B------:R-:W-:Y:S01]  /*11150*/  FMUL.FTZ R31, R10.reuse, R29 ;  /* 0x0000001d0a1f7220 */ /* 0x040fe20000410000 */
[----:B------:R-:W-:Y:S02]  /*11160*/  HADD2.F32 R6, -RZ, R4.H0_H0 ;  /* 0x20000004ff067230 */ /* 0x000fe40000004100 */
[----:B------:R-:W-:Y:S01]  /*11170*/  FMUL.FTZ R10, R10, R13 ;  /* 0x0000000d0a0a7220 */ /* 0x000fe20000410000 */
[----:B------:R-:W-:Y:S02]  /*11180*/  HADD2.F32 R8, -RZ, R8.H1_H1 ;  /* 0x30000008ff087230 */ /* 0x000fe40000004100 */
[C---:B------:R-:W-:Y:S01]  /*11190*/  FFMA.FTZ R63, R15.reuse, R32, R33 ;  /* 0x000000200f3f7223 */ /* 0x040fe20000010021 */
[----:B------:R-:W-:Y:S01]  /*111a0*/  FFMA.FTZ R57, R15, R20, -R58 ;  /* 0x000000140f397223 */ /* 0x000fe2000001083a */
[----:B------:R-:W-:Y:S01]  /*111b0*/  FFMA.FTZ R32, R6, R29, R10 ;  /* 0x0000001d06207223 */ /* 0x000fe2000001000a */
[----:B------:R-:W-:-:S02]  /*111c0*/  HADD2.F32 R29, -RZ, R28.H1_H1 ;  /* 0x3000001cff1d7230 */ /* 0x000fc40000004100 */
[----:B------:R-:W-:Y:S01]  /*111d0*/  FFMA.FTZ R20, R6, R13, -R31 ;  /* 0x0000000d06147223 */ /* 0x000fe2000001081f */
[----:B------:R-:W-:Y:S01]  /*111e0*/  HADD2.F32 R13, -RZ, R12.H1_H1 ;  /* 0x3000000cff0d7230 */ /* 0x000fe20000004100 */
[----:B------:R-:W-:Y:S01]  /*111f0*/  F2FP.F16.E4M3.UNPACK_B R10, R48.H1 ;  /* 0x00000030ff0a723e */ /* 0x000fe200030006ff */
[----:B------:R-:W-:Y:S02]  /*11200*/  HADD2.F32 R4, -RZ, R4.H1_H1 ;  /* 0x30000004ff047230 */ /* 0x000fe40000004100 */
[C---:B------:R-:W-:Y:S01]  /*11210*/  FMUL.FTZ R31, R8.reuse, R29 ;  /* 0x0000001d081f7220 */ /* 0x040fe20000410000 */
[----:B------:R-:W-:Y:S02]  /*11220*/  HADD2.F32 R15, -RZ, R51.H0_H0 ;  /* 0x20000033ff0f7230 */ /* 0x000fe40000004100 */
[-C--:B------:R-:W-:Y:S01]  /*11230*/  FMUL.FTZ R8, R8, R13.reuse ;  /* 0x0000000d08087220 */ /* 0x080fe20000410000 */
[----:B------:R-:W-:Y:S02]  /*11240*/  HADD2.F32 R6, -RZ, R9.H0_H0 ;  /* 0x20000009ff067230 */ /* 0x000fe40000004100 */
[----:B------:R-:W-:Y:S01]  /*11250*/  FFMA.FTZ R33, R4, R13, -R31 ;  /* 0x0000000d04217223 */ /* 0x000fe2000001081f */
[----:B------:R-:W-:-:S02]  /*11260*/  HADD2.F32 R13, -RZ, R44.H0_H0 ;  /* 0x2000002cff0d7230 */ /* 0x000fc40000004100 */
[----:B------:R-:W-:Y:S01]  /*11270*/  FFMA.FTZ R35, R4, R29, R8 ;  /* 0x0000001d04237223 */ /* 0x000fe20000010008 */
[----:B------:R-:W-:Y:S02]  /*11280*/  HADD2.F32 R8, -RZ, R51.H1_H1 ;  /* 0x30000033ff087230 */ /* 0x000fe40000004100 */
[C---:B------:R-:W-:Y:S01]  /*11290*/  FMUL.FTZ R29, R6.reuse, R15 ;  /* 0x0000000f061d7220 */ /* 0x040fe20000410000 */
[----:B------:R-:W-:Y:S02]  /*112a0*/  HADD2.F32 R9, -RZ, R9.H1_H1 ;  /* 0x30000009ff097230 */ /* 0x000fe40000004100 */
[----:B------:R-:W-:Y:S01]  /*112b0*/  FMUL.FTZ R31, R6, R13 ;  /* 0x0000000d061f7220 */ /* 0x000fe20000410000 */
[--C-:B------:R-:W-:Y:S01]  /*112c0*/  HADD2.F32 R4, -RZ, R5.reuse.H0_H0 ;  /* 0x20000005ff047230 */ /* 0x100fe20000004100 */
[----:B------:R-:W-:Y:S01]  /*112d0*/  F2FP.F16.E4M3.UNPACK_B R48, R48 ;  /* 0x00000030ff30723e */ /* 0x000fe200020006ff */
[----:B------:R-:W-:Y:S02]  /*112e0*/  HADD2.F32 R44, -RZ, R44.H1_H1 ;  /* 0x3000002cff2c7230 */ /* 0x000fe40000004100 */
[----:B------:R-:W-:Y:S01]  /*112f0*/  FMUL.FTZ R6, R9, R8 ;  /* 0x0000000809067220 */ /* 0x000fe20000410000 */
[----:B------:R-:W-:-:S02]  /*11300*/  HADD2.F32 R5, -RZ, R5.H1_H1 ;  /* 0x30000005ff057230 */ /* 0x000fc40000004100 */
[C---:B------:R-:W-:Y:S01]  /*11310*/  FFMA.FTZ R29, R4.reuse, R13, -R29 ;  /* 0x0000000d041d7223 */ /* 0x040fe2000001081d */
[----:B------:R-:W-:Y:S01]  /*11320*/  FFMA.FTZ R31, R4, R15, R31 ;  /* 0x0000000f041f7223 */ /* 0x000fe2000001001f */
[-C--:B------:R-:W-:Y:S01]  /*11330*/  F2FP.F16.E4M3.UNPACK_B R4, R47.reuse.H1 ;  /* 0x0000002fff04723e */ /* 0x080fe200030006ff */
[-C--:B------:R-:W-:Y:S01]  /*11340*/  FMUL.FTZ R9, R9, R44.reuse ;  /* 0x0000002c09097220 */ /* 0x080fe20000410000 */
[C---:B------:R-:W-:Y:S01]  /*11350*/  FFMA.FTZ R44, R5.reuse, R44, -R6 ;  /* 0x0000002c052c7223 */ /* 0x040fe20000010806 */
[----:B------:R-:W-:Y:S01]  /*11360*/  HADD2.F32 R13, -RZ, R10.H0_H0 ;  /* 0x2000000aff0d7230 */ /* 0x000fe20000004100 */
[----:B------:R-:W-:Y:S01]  /*11370*/  F2FP.F16.E4M3.UNPACK_B R47, R47 ;  /* 0x0000002fff2f723e */ /* 0x000fe200020006ff */
[----:B------:R-:W-:Y:S02]  /*11380*/  HADD2.F32 R6, -RZ, R30.H0_H0 ;  /* 0x2000001eff067230 */ /* 0x000fe40000004100 */
[----:B------:R-:W-:Y:S01]  /*11390*/  FFMA.FTZ R12, R5, R8, R9 ;  /* 0x00000008050c7223 */ /* 0x000fe20000010009 */
[----:B------:R-:W-:-:S02]  /*113a0*/  HADD2.F32 R5, -RZ, R4.H0_H0 ;  /* 0x20000004ff057230 */ /* 0x000fc40000004100 */
[----:B------:R-:W-:Y:S02]  /*113b0*/  HADD2.F32 R9, -RZ, R4.H1_H1 ;  /* 0x30000004ff097230 */ /* 0x000fe40000004100 */
[C---:B------:R-:W-:Y:S01]  /*113c0*/  FMUL.FTZ R45, R6.reuse, R13 ;  /* 0x0000000d062d7220 */ /* 0x040fe20000410000 */
[----:B------:R-:W-:Y:S02]  /*113d0*/  HADD2.F32 R4, -RZ, R14.H0_H0 ;  /* 0x2000000eff047230 */ /* 0x000fe40000004100 */
[-C--:B------:R-:W-:Y:S01]  /*113e0*/  FMUL.FTZ R49, R6, R5.reuse ;  /* 0x0000000506317220 */ /* 0x080fe20000410000 */
[----:B------:R-:W-:Y:S02]  /*113f0*/  HADD2.F32 R15, -RZ, R10.H1_H1 ;  /* 0x3000000aff0f7230 */ /* 0x000fe40000004100 */
[----:B------:R-:W-:Y:S02]  /*11400*/  HADD2.F32 R30, -RZ, R30.H1_H1 ;  /* 0x3000001eff1e7230 */ /* 0x000fe40000004100 */
[----:B------:R-:W-:Y:S01]  /*11410*/  FFMA.FTZ R45, R4, R5, -R45 ;  /* 0x00000005042d7223 */ /* 0x000fe2000001082d */
[----:B------:R-:W-:-:S02]  /*11420*/  HADD2.F32 R14, -RZ, R14.H1_H1 ;  /* 0x3000000eff0e7230 */ /* 0x000fc40000004100 */
[----:B------:R-:W-:Y:S01]  /*11430*/  FFMA.FTZ R49, R4, R13, R49 ;  /* 0x0000000d04317223 */ /* 0x000fe20000010031 */
[--C-:B------:R-:W-:Y:S02]  /*11440*/  HADD2.F32 R6, -RZ, R47.reuse.H0_H0 ;  /* 0x2000002fff067230 */ /* 0x100fe40000004100 */
[C---:B------:R-:W-:Y:S01]  /*11450*/  FMUL.FTZ R5, R30.reuse, R15 ;  /* 0x0000000f1e057220 */ /* 0x040fe20000410000 */
[-C--:B------:R-:W-:Y:S01]  /*11460*/  FMUL.FTZ R30, R30, R9.reuse ;  /* 0x000000091e1e7220 */ /* 0x080fe20000410000 */
[----:B------:R-:W-:Y:S02]  /*11470*/  HADD2.F32 R8, -RZ, R47.H1_H1 ;  /* 0x3000002fff087230 */ /* 0x000fe40000004100 */
[C---:B------:R-:W-:Y:S01]  /*11480*/  FFMA.FTZ R28, R14.reuse, R9, -R5 ;  /* 0x000000090e1c7223 */ /* 0x040fe20000010805 */
[----:B------:R-:W-:Y:S02]  /*11490*/  HADD2.F32 R9, -RZ, R48.H0_H0 ;  /* 0x20000030ff097230 */ /* 0x000fe40000004100 */
[----:B------:R-:W-:Y:S01]  /*114a0*/  FFMA.FTZ R30, R14, R15, R30 ;  /* 0x0000000f0e1e7223 */ /* 0x000fe2000001001e */
[----:B------:R-:W-:-:S02]  /*114b0*/  HADD2.F32 R5, -RZ, R11.H0_H0 ;  /* 0x2000000bff057230 */ /* 0x000fc40000004100 */
[----:B------:R-:W-:Y:S01]  /*114c0*/  HADD2.F32 R48, -RZ, R48.H1_H1 ;  /* 0x30000030ff307230 */ /* 0x000fe20000004100 */
[----:B------:R-:W-:Y:S01]  /*114d0*/  F2FP.SATFINITE.E4M3.F32.PACK_AB_MERGE_C R28, R28, R45, RZ ;  /* 0x0000002d1c1c723e */ /* 0x000fe200048070ff */
[----:B------:R-:W-:Y:S02]  /*114e0*/  HADD2.F32 R11, -RZ, R11.H1_H1 ;  /* 0x3000000bff0b7230 */ /* 0x000fe40000004100 */
[CC--:B------:R-:W-:Y:S01]  /*114f0*/  FMUL.FTZ R13, R5.reuse, R9.reuse ;  /* 0x00000009050d7220 */ /* 0x0c0fe20000410000 */
[--C-:B------:R-:W-:Y:S02]  /*11500*/  HADD2.F32 R4, -RZ, R7.reuse.H0_H0 ;  /* 0x20000007ff047230 */ /* 0x100fe40000004100 */
[----:B------:R-:W-:Y:S01]  /*11510*/  FMUL.FTZ R10, R5, R6 ;  /* 0x00000006050a7220 */ /* 0x000fe20000410000 */
        /* <DEDUP_REMOVED lines=24> */
.L_x_1308:
[----:B------:R-:W-:Y:S05]  /*116a0*/  BSYNC B1 ;  /* 0x0000000000017941 */ /* 0x000fea0003800000 */
.L_x_1307:
[----:B------:R-:W-:Y:S05]  /*116b0*/  @P0 BRA `(.L_x_1294) ;  /* 0x0000000c00d80947 */ /* 0x000fea0003800000 */
[----:B-1----:R-:W2:Y:S04]  /*116c0*/  LDL R10, [R1+0x74] ;  /* 0x00007400010a7983 */ /* 0x002ea80000100800 */
[----:B------:R-:W3:Y:S01]  /*116d0*/  LDL R56, [R1+0x94] ;  /* 0x0000940001387983 */ /* 0x000ee20000100800 */
[----:B-----5:R-:W-:Y:S01]  /*116e0*/  SHF.R.U32.HI R4, RZ, 0x8, R37 ;  /* 0x00000008ff047819 */ /* 0x020fe20000011625 */
[----:B------:R-:W-:Y:S01]  /*116f0*/  VIADD R8, R230, 0x40 ;  /* 0x00000040e6087836 */ /* 0x000fe20000000000 */
[----:B------:R-:W-:Y:S01]  /*11700*/  SHF.R.U32.HI R0, RZ, 0x8, R36 ;  /* 0x00000008ff007819 */ /* 0x000fe20000011624 */
[----:B------:R-:W-:Y:S01]  /*11710*/  IMAD.IADD R21, R22, 0x1, R21 ;  /* 0x0000000116157824 */ /* 0x000fe200078e0215 */
[----:B------:R-:W-:Y:S02]  /*11720*/  LOP3.LUT R5, R37, 0xff, RZ, 0xc0, !PT ;  /* 0x000000ff25057812 */ /* 0x000fe400078ec0ff */
[----:B------:R-:W-:-:S02]  /*11730*/  LOP3.LUT R4, R4, 0xff, RZ, 0xc0, !PT ;  /* 0x000000ff04047812 */ /* 0x000fc400078ec0ff */
[----:B0-----:R-:W-:Y:S02]  /*11740*/  LOP3.LUT R3, R36, 0xff, RZ, 0xc0, !PT ;  /* 0x000000ff24037812 */ /* 0x001fe400078ec0ff */
[----:B------:R-:W-:Y:S02]  /*11750*/  LOP3.LUT R0, R0, 0xff, RZ, 0xc0, !PT ;  /* 0x000000ff00007812 */ /* 0x000fe400078ec0ff */
[----:B------:R-:W-:Y:S01]  /*11760*/  PRMT R12, R4, 0x7604, R5 ;  /* 0x00007604040c7816 */ /* 0x000fe20000000005 */
[----:B------:R-:W-:Y:S01]  /*11770*/  IMAD.SHL.U32 R5, R8, 0x80, RZ ;  /* 0x0000008008057824 */ /* 0x000fe200078e00ff */
[----:B------:R-:W-:Y:S02]  /*11780*/  PRMT R13, R0, 0x7604, R3 ;  /* 0x00007604000d7816 */ /* 0x000fe40000000003 */
[----:B------:R-:W-:Y:S02]  /*11790*/  SHF.R.U32.HI R3, RZ, 0x8, R39 ;  /* 0x00000008ff037819 */ /* 0x000fe40000011627 */
[----:B------:R-:W-:-:S02]  /*117a0*/  SHF.R.U32.HI R0, RZ, 0x8, R40 ;  /* 0x00000008ff007819 */ /* 0x000fc40000011628 */
[----:B------:R-:W-:Y:S02]  /*117b0*/  LOP3.LUT R8, R5, 0x380, RZ, 0xc0, !PT ;  /* 0x0000038005087812 */ /* 0x000fe400078ec0ff */
[----:B------:R-:W-:Y:S02]  /*117c0*/  LOP3.LUT R4, R39, 0xff, RZ, 0xc0, !PT ;  /* 0x000000ff27047812 */ /* 0x000fe400078ec0ff */
[----:B------:R-:W-:Y:S02]  /*117d0*/  LOP3.LUT R3, R3, 0xff, RZ, 0xc0, !PT ;  /* 0x000000ff03037812 */ /* 0x000fe400078ec0ff */
[----:B------:R-:W-:Y:S02]  /*117e0*/  LOP3.LUT R5, R0, 0xff, RZ, 0xc0, !PT ;  /* 0x000000ff00057812 */ /* 0x000fe400078ec0ff */
[----:B------:R-:W-:Y:S02]  /*117f0*/  LOP3.LUT R0, R8, 0x70, R21, 0xf8, !PT ;  /* 0x0000007008007812 */ /* 0x000fe400078ef815 */
[----:B------:R-:W-:-:S02]  /*11800*/  SHF.R.U32.HI R9, RZ, 0x3, R8 ;  /* 0x00000003ff097819 */ /* 0x000fc40000011608 */
[----:B------:R-:W-:Y:S02]  /*11810*/  SHF.R.U32.HI R6, RZ, 0x8, R38 ;  /* 0x00000008ff067819 */ /* 0x000fe40000011626 */
[----:B------:R-:W-:Y:S02]  /*11820*/  PRMT R14, R3, 0x7604, R4 ;  /* 0x00007604030e7816 */ /* 0x000fe40000000004 */
[----:B------:R-:W-:Y:S02]  /*11830*/  LOP3.LUT R3, R0, R9, RZ, 0x3c, !PT ;  /* 0x0000000900037212 */ /* 0x000fe400078e3cff */
[----:B------:R-:W-:Y:S02]  /*11840*/  LOP3.LUT R7, R38, 0xff, RZ, 0xc0, !PT ;  /* 0x000000ff26077812 */ /* 0x000fe400078ec0ff */
[----:B------:R-:W-:Y:S02]  /*11850*/  LOP3.LUT R6, R6, 0xff, RZ, 0xc0, !PT ;  /* 0x000000ff06067812 */ /* 0x000fe400078ec0ff */
[----:B------:R-:W-:-:S02]  /*11860*/  SHF.R.U32.HI R8, RZ, 0x8, R41 ;  /* 0x00000008ff087819 */ /* 0x000fc40000011629 */
[----:B------:R-:W-:Y:S02]  /*11870*/  PRMT R15, R6, 0x7604, R7 ;  /* 0x00007604060f7816 */ /* 0x000fe40000000007 */
[----:B------:R-:W-:Y:S02]  /*11880*/  LOP3.LUT R6, R40, 0xff, RZ, 0xc0, !PT ;  /* 0x000000ff28067812 */ /* 0x000fe400078ec0ff */
[----:B------:R-:W-:Y:S02]  /*11890*/  SHF.R.U32.HI R30, RZ, 0x8, R43 ;  /* 0x00000008ff1e7819 */ /* 0x000fe4000001162b */
[----:B------:R-:W-:Y:S02]  /*118a0*/  PRMT R29, R5, 0x7604, R6 ;  /* 0x00007604051d7816 */ /* 0x000fe40000000006 */
[----:B------:R-:W-:Y:S02]  /*118b0*/  LOP3.LUT R20, R41, 0xff, RZ, 0xc0, !PT ;  /* 0x000000ff29147812 */ /* 0x000fe400078ec0ff */
[----:B------:R-:W-:-:S02]  /*118c0*/  LOP3.LUT R31, R43, 0xff, RZ, 0xc0, !PT ;  /* 0x000000ff2b1f7812 */ /* 0x000fc400078ec0ff */
[----:B------:R-:W-:Y:S02]  /*118d0*/  LOP3.LUT R30, R30, 0xff, RZ, 0xc0, !PT ;  /* 0x000000ff1e1e7812 */ /* 0x000fe400078ec0ff */
[----:B------:R-:W-:Y:S02]  /*118e0*/  SHF.R.U32.HI R21, RZ, 0x8, R42 ;  /* 0x00000008ff157819 */ /* 0x000fe4000001162a */
[----:B------:R-:W-:Y:S02]  /*118f0*/  PRMT R30, R30, 0x7604, R31 ;  /* 0x000076041e1e7816 */ /* 0x000fe4000000001f */
[----:B------:R-:W-:Y:S02]  /*11900*/  SHF.R.U32.HI R31, RZ, 0x10, R41 ;  /* 0x00000010ff1f7819 */ /* 0x000fe40000011629 */
[----:B------:R-:W-:Y:S02]  /*11910*/  LOP3.LUT R28, R42, 0xff, RZ, 0xc0, !PT ;  /* 0x000000ff2a1c7812 */ /* 0x000fe400078ec0ff */
[----:B------:R-:W-:Y:S01]  /*11920*/  LOP3.LUT R21, R21, 0xff, RZ, 0xc0, !PT ;  /* 0x000000ff15157812 */ /* 0x000fe200078ec0ff */
[----:B------:R-:W-:Y:S01]  /*11930*/  IMAD.U32 R31, R31, 0x10000, RZ ;  /* 0x000100001f1f7824 */ /* 0x000fe200078e00ff */
[----:B------:R-:W-:-:S02]  /*11940*/  LOP3.LUT R13, R13, 0xff0000, R36, 0xf8, !PT ;  /* 0x00ff00000d0d7812 */ /* 0x000fc400078ef824 */
[----:B------:R-:W-:Y:S02]  /*11950*/  PRMT R35, R21, 0x7604, R28 ;  /* 0x0000760415237816 */ /* 0x000fe4000000001c */
[----:B------:R-:W-:Y:S02]  /*11960*/  SHF.R.U32.HI R21, RZ, 0x10, R39 ;  /* 0x00000010ff157819 */ /* 0x000fe40000011627 */
[----:B------:R-:W-:Y:S02]  /*11970*/  LOP3.LUT R29, R29, 0xff0000, R40, 0xf8, !PT ;  /* 0x00ff00001d1d7812 */ /* 0x000fe400078ef828 */
[----:B------:R-:W-:Y:S01]  /*11980*/  LOP3.LUT R35, R35, 0xff0000, R42, 0xf8, !PT ;  /* 0x00ff000023237812 */ /* 0x000fe200078ef82a */
[----:B------:R-:W-:Y:S01]  /*11990*/  IMAD.U32 R21, R21, 0x10000, RZ ;  /* 0x0001000015157824 */ /* 0x000fe200078e00ff */
[----:B------:R-:W-:Y:S02]  /*119a0*/  SHF.R.U32.HI R45, RZ, 0x10, R43 ;  /* 0x00000010ff2d7819 */ /* 0x000fe4000001162b */
[----:B------:R-:W-:-:S02]  /*119b0*/  LOP3.LUT R15, R15, 0xff0000, R38, 0xf8, !PT ;  /* 0x00ff00000f0f7812 */ /* 0x000fc400078ef826 */
[----:B------:R-:W-:Y:S01]  /*119c0*/  LOP3.LUT R42, R35, 0xff000000, R42, 0xf8, !PT ;  /* 0xff000000232a7812 */ /* 0x000fe200078ef82a */
[----:B------:R-:W-:Y:S01]  /*119d0*/  IMAD.U32 R45, R45, 0x10000, RZ ;  /* 0x000100002d2d7824 */ /* 0x000fe200078e00ff */
[----:B------:R-:W-:Y:S02]  /*119e0*/  LOP3.LUT R21, R14, 0xff0000, R21, 0xf8, !PT ;  /* 0x00ff00000e157812 */ /* 0x000fe400078ef815 */
[----:B------:R-:W-:Y:S02]  /*119f0*/  LOP3.LUT R34, R15, 0xff000000, R38, 0xf8, !PT ;  /* 0xff0000000f227812 */ /* 0x000fe400078ef826 */
[----:B------:R-:W-:Y:S02]  /*11a00*/  LOP3.LUT R38, R21, 0xff000000, R39, 0xf8, !PT ;  /* 0xff00000015267812 */ /* 0x000fe400078ef827 */
[----:B------:R-:W-:-:S04]  /*11a10*/  LOP3.LUT R45, R30, 0xff0000, R45, 0xf8, !PT ;  /* 0x00ff00001e2d7812 */ /* 0x000fc800078ef82d */
[----:B------:R-:W-:Y:S02]  /*11a20*/  LOP3.LUT R45, R45, 0xff000000, R43, 0xf8, !PT ;  /* 0xff0000002d2d7812 */ /* 0x000fe400078ef82b */
[----:B--2---:R-:W-:Y:S02]  /*11a30*/  IADD3 R0, R18, R3, R10 ;  /* 0x0000000312007210 */ /* 0x004fe40007ffe00a */
[----:B------:R-:W-:Y:S01]  /*11a40*/  LOP3.LUT R3, R8, 0xff, RZ, 0xc0, !PT ;  /* 0x000000ff08037812 */ /* 0x000fe200078ec0ff */
[----:B---3--:R-:W0:Y:S03]  /*11a50*/  LDS.128 R4, [R56+0x1c400] ;  /* 0x01c4000038047984 */ /* 0x008e260000000c00 */
[----:B------:R-:W-:Y:S01]  /*11a60*/  PRMT R20, R3, 0x7604, R20 ;  /* 0x0000760403147816 */ /* 0x000fe20000000014 */
[----:B------:R-:W1:Y:S01]  /*11a70*/  LDS.128 R8, [R0+0x1c400] ;  /* 0x01c4000000087984 */ /* 0x000e620000000c00 */
[----:B------:R-:W-:-:S02]  /*11a80*/  SHF.R.U32.HI R3, RZ, 0x10, R37 ;  /* 0x00000010ff037819 */ /* 0x000fc40000011625 */
[----:B------:R-:W-:Y:S02]  /*11a90*/  LOP3.LUT R33, R20, 0xff0000, R31, 0xf8, !PT ;  /* 0x00ff000014217812 */ /* 0x000fe400078ef81f */
[----:B------:R-:W-:Y:S01]  /*11aa0*/  LOP3.LUT R31, R13, 0xff000000, R36, 0xf8, !PT ;  /* 0xff0000000d1f7812 */ /* 0x000fe200078ef824 */
[----:B------:R-:W-:-:S05]  /*11ab0*/  IMAD.U32 R3, R3, 0x10000, RZ ;  /* 0x0001000003037824 */ /* 0x000fca00078e00ff */
[----:B------:R-:W-:-:S04]  /*11ac0*/  LOP3.LUT R3, R12, 0xff0000, R3, 0xf8, !PT ;  /* 0x00ff00000c037812 */ /* 0x000fc800078ef803 */
[----:B------:R-:W-:Y:S02]  /*11ad0*/  LOP3.LUT R36, R3, 0xff000000, R37, 0xf8, !PT ;  /* 0xff00000003247812 */ /* 0x000fe400078ef825 */
[----:B------:R-:W-:Y:S02]  /*11ae0*/  LOP3.LUT R37, R29, 0xff000000, R40, 0xf8, !PT ;  /* 0xff0000001d257812 */ /* 0x000fe400078ef828 */
[----:B------:R-:W-:Y:S02]  /*11af0*/  LOP3.LUT R40, R33, 0xff000000, R41, 0xf8, !PT ;  /* 0xff00000021287812 */ /* 0x000fe400078ef829 */
[----:B------:R-:W-:Y:S02]  /*11b00*/  F2FP.F16.E4M3.UNPACK_B R32, R36 ;  /* 0x00000024ff20723e */ /* 0x000fe400020006ff */
[-C--:B------:R-:W-:Y:S02]  /*11b10*/  F2FP.F16.E4M3.UNPACK_B R35, R40.reuse ;  /* 0x00000028ff23723e */ /* 0x080fe400020006ff */
[----:B------:R-:W-:Y:S01]  /*11b20*/  F2FP.F16.E4M3.UNPACK_B R40, R40.H1 ;  /* 0x00000028ff28723e */ /* 0x000fe200030006ff */
[----:B------:R-:W-:Y:S01]  /*11b30*/  HADD2.F32 R33, -RZ, R32.H0_H0 ;  /* 0x20000020ff217230 */ /* 0x000fe20000004100 */
[----:B------:R-:W-:Y:S01]  /*11b40*/  F2FP.F16.E4M3.UNPACK_B R36, R36.H1 ;  /* 0x00000024ff24723e */ /* 0x000fe200030006ff */
[----:B------:R-:W-:Y:S01]  /*11b50*/  HADD2.F32 R39, -RZ, R35.H0_H0 ;  /* 0x20000023ff277230 */ /* 0x000fe20000004100 */
[----:B0-----:R-:W-:-:S02]  /*11b60*/  F2FP.F16.E4M3.UNPACK_B R12, R5 ;  /* 0x00000005ff0c723e */ /* 0x001fc400020006ff */
[----:B------:R-:W-:Y:S02]  /*11b70*/  F2FP.F16.E4M3.UNPACK_B R14, R7 ;  /* 0x00000007ff0e723e */ /* 0x000fe400020006ff */
[----:B-1----:R-:W-:Y:S02]  /*11b80*/  F2FP.F16.E4M3.UNPACK_B R20, R9 ;  /* 0x00000009ff14723e */ /* 0x002fe400020006ff */
[----:B------:R-:W-:Y:S02]  /*11b90*/  F2FP.F16.E4M3.UNPACK_B R15, R7.H1 ;  /* 0x00000007ff0f723e */ /* 0x000fe400030006ff */
[-C--:B------:R-:W-:Y:S01]  /*11ba0*/  F2FP.F16.E4M3.UNPACK_B R7, R6.reuse ;  /* 0x00000006ff07723e */ /* 0x080fe200020006ff */
[----:B------:R-:W-:Y:S01]  /*11bb0*/  HADD2.F32 R28, -RZ, R20.H0_H0 ;  /* 0x20000014ff1c7230 */ /* 0x000fe20000004100 */
[----:B------:R-:W-:Y:S01]  /*11bc0*/  F2FP.F16.E4M3.UNPACK_B R13, R6.H1 ;  /* 0x00000006ff0d723e */ /* 0x000fe200030006ff */
[----:B------:R-:W-:Y:S01]  /*11bd0*/  HADD2.F32 R6, -RZ, R12.H0_H0 ;  /* 0x2000000cff067230 */ /* 0x000fe20000004100 */
[----:B------:R-:W-:Y:S01]  /*11be0*/  F2FP.F16.E4M3.UNPACK_B R21, R9.H1 ;  /* 0x00000009ff15723e */ /* 0x000fe200030006ff */
[----:B------:R-:W-:-:S02]  /*11bf0*/  HADD2.F32 R20, -RZ, R20.H1_H1 ;  /* 0x30000014ff147230 */ /* 0x000fc40000004100 */
[C---:B------:R-:W-:Y:S01]  /*11c00*/  FMUL.FTZ R44, R28.reuse, R33 ;  /* 0x000000211c2c7220 */ /* 0x040fe20000410000 */
[----:B------:R-:W-:Y:S01]  /*11c10*/  FMUL.FTZ R41, R28, R39 ;  /* 0x000000271c297220 */ /* 0x000fe20000410000 */
[----:B------:R-:W-:Y:S01]  /*11c20*/  F2FP.F16.E4M3.UNPACK_B R29, R11 ;  /* 0x0000000bff1d723e */ /* 0x000fe200020006ff */
[----:B------:R-:W-:Y:S02]  /*11c30*/  HADD2.F32 R12, -RZ, R12.H1_H1 ;  /* 0x3000000cff0c7230 */ /* 0x000fe40000004100 */
[C---:B------:R-:W-:Y:S01]  /*11c40*/  FFMA.FTZ R44, R6.reuse, R39, R44 ;  /* 0x00000027062c7223 */ /* 0x040fe2000001002c */
[----:B------:R-:W-:Y:S01]  /*11c50*/  FFMA.FTZ R43, R6, R33, -R41 ;  /* 0x00000021062b7223 */ /* 0x000fe20000010829 */
[----:B------:R-:W-:Y:S01]  /*11c60*/  HADD2.F32 R39, -RZ, R35.H1_H1 ;  /* 0x30000023ff277230 */ /* 0x000fe20000004100 */
[----:B------:R-:W-:Y:S01]  /*11c70*/  F2FP.F16.E4M3.UNPACK_B R30, R11.H1 ;  /* 0x0000000bff1e723e */ /* 0x000fe200030006ff */
[----:B------:R-:W-:Y:S01]  /*11c80*/  HADD2.F32 R33, -RZ, R32.H1_H1 ;  /* 0x30000020ff217230 */ /* 0x000fe20000004100 */
[-C--:B------:R-:W-:Y:S01]  /*11c90*/  F2FP.F16.E4M3.UNPACK_B R11, R10.reuse ;  /* 0x0000000aff0b723e */ /* 0x080fe200020006ff */
[----:B------:R-:W-:Y:S01]  /*11ca0*/  HADD2.F32 R41, -RZ, R40.H0_H0 ;  /* 0x20000028ff297230 */ /* 0x000fe20000004100 */
[----:B------:R-:W-:Y:S01]  /*11cb0*/  F2FP.F16.E4M3.UNPACK_B R28, R10.H1 ;  /* 0x0000000aff1c723e */ /* 0x000fe200030006ff */
[----:B------:R-:W-:Y:S01]  /*11cc0*/  HADD2.F32 R10, -RZ, R21.H0_H0 ;  /* 0x20000015ff0a7230 */ /* 0x000fe20000004100 */
[----:B------:R-:W-:Y:S01]  /*11cd0*/  F2FP.F16.E4M3.UNPACK_B R5, R5.H1 ;  /* 0x00000005ff05723e */ /* 0x000fe200030006ff */
[----:B------:R-:W-:Y:S01]  /*11ce0*/  FMUL.FTZ R47, R20, R39 ;  /* 0x00000027142f7220 */ /* 0x000fe20000410000 */
[----:B------:R-:W-:-:S02]  /*11cf0*/  HADD2.F32 R35, -RZ, R36.H0_H0 ;  /* 0x20000024ff237230 */ /* 0x000fc40000004100 */
[----:B------:R-:W-:Y:S01]  /*11d00*/  FMUL.FTZ R20, R20, R33 ;  /* 0x0000002114147220 */ /* 0x000fe20000410000 */
[----:B------:R-:W-:Y:S01]  /*11d10*/  FMUL.FTZ R49, R10, R41 ;  /* 0x000000290a317220 */ /* 0x000fe20000410000 */
[----:B------:R-:W-:Y:S02]  /*11d20*/  HADD2.F32 R6, -RZ, R5.H0_H0 ;  /* 0x20000005ff067230 */ /* 0x000fe40000004100 */
[C---:B------:R-:W-:Y:S01]  /*11d30*/  FFMA.FTZ R46, R12.reuse, R33, -R47 ;  /* 0x000000210c2e7223 */ /* 0x040fe2000001082f */
[----:B------:R-:W-:Y:S01]  /*11d40*/  FFMA.FTZ R39, R12, R39, R20 ;  /* 0x000000270c277223 */ /* 0x000fe20000010014 */
[----:B------:R-:W-:Y:S01]  /*11d50*/  FMUL.FTZ R10, R10, R35 ;  /* 0x000000230a0a7220 */ /* 0x000fe20000410000 */
[----:B------:R-:W-:Y:S01]  /*11d60*/  F2FP.F16.E4M3.UNPACK_B R20, R45 ;  /* 0x0000002dff14723e */ /* 0x000fe200020006ff */
[C---:B------:R-:W-:Y:S01]  /*11d70*/  FFMA.FTZ R49, R6.reuse, R35, -R49 ;  /* 0x0000002306317223 */ /* 0x040fe20000010831 */
[-C--:B------:R-:W-:Y:S01]  /*11d80*/  F2FP.F16.E4M3.UNPACK_B R12, R38.reuse ;  /* 0x00000026ff0c723e */ /* 0x080fe200020006ff */
[----:B------:R-:W-:Y:S01]  /*11d90*/  FFMA.FTZ R41, R6, R41, R10 ;  /* 0x0000002906297223 */ /* 0x000fe2000001000a */
[----:B------:R-:W-:Y:S01]  /*11da0*/  HADD2.F32 R40, -RZ, R40.H1_H1 ;  /* 0x30000028ff287230 */ /* 0x000fe20000004100 */
[----:B------:R-:W-:Y:S01]  /*11db0*/  F2FP.F16.E4M3.UNPACK_B R45, R45.H1 ;  /* 0x0000002dff2d723e */ /* 0x000fe200030006ff */
[----:B------:R-:W-:Y:S01]  /*11dc0*/  HADD2.F32 R21, -RZ, R21.H1_H1 ;  /* 0x30000015ff157230 */ /* 0x000fe20000004100 */
[----:B------:R-:W-:Y:S01]  /*11dd0*/  F2FP.F16.E4M3.UNPACK_B R38, R38.H1 ;  /* 0x00000026ff26723e */ /* 0x000fe200030006ff */
[----:B------:R-:W-:Y:S01]  /*11de0*/  HADD2.F32 R35, -RZ, R20.H0_H0 ;  /* 0x20000014ff237230 */ /* 0x000fe20000004100 */
[----:B------:R-:W-:Y:S01]  /*11df0*/  F2FP.F16.E4M3.UNPACK_B R9, R8 ;  /* 0x00000008ff09723e */ /* 0x000fe200020006ff */
[----:B------:R-:W-:-:S02]  /*11e00*/  HADD2.F32 R10, -RZ, R29.H0_H0 ;  /* 0x2000001dff0a7230 */ /* 0x000fc40000004100 */
[C---:B------:R-:W-:Y:S01]  /*11e10*/  FMUL.FTZ R32, R21.reuse, R40 ;  /* 0x0000002815207220 */ /* 0x040fe20000410000 */
[----:B------:R-:W-:Y:S01]  /*11e20*/  HADD2.F32 R36, -RZ, R36.H1_H1 ;  /* 0x30000024ff247230 */ /* 0x000fe20000004100 */
[----:B------:R-:W-:Y:S01]  /*11e30*/  F2FP.F16.E4M3.UNPACK_B R8, R8.H1 ;  /* 0x00000008ff08723e */ /* 0x000fe200030006ff */
[----:B------:R-:W-:Y:S02]  /*11e40*/  HADD2.F32 R33, -RZ, R12.H0_H0 ;  /* 0x2000000cff217230 */ /* 0x000fe40000004100 */
[C---:B------:R-:W-:Y:S01]  /*11e50*/  FMUL.FTZ R47, R10.reuse, R35 ;  /* 0x000000230a2f7220 */ /* 0x040fe20000410000 */
[----:B------:R-:W-:Y:S02]  /*11e60*/  HADD2.F32 R5, -RZ, R5.H1_H1 ;  /* 0x30000005ff057230 */ /* 0x000fe40000004100 */
[----:B------:R-:W-:Y:S01]  /*11e70*/  FMUL.FTZ R21, R21, R36 ;  /* 0x0000002415157220 */ /* 0x000fe20000410000 */
[----:B------:R-:W-:Y:S02]  /*11e80*/  HADD2.F32 R6, -RZ, R14.H0_H0 ;  /* 0x2000000eff067230 */ /* 0x000fe40000004100 */
[----:B------:R-:W-:Y:S01]  /*11e90*/  FMUL.FTZ R10, R10, R33 ;  /* 0x000000210a0a7220 */ /* 0x000fe20000410000 */
[----:B------:R-:W-:-:S02]  /*11ea0*/  HADD2.F32 R20, -RZ, R20.H1_H1 ;  /* 0x30000014ff147230 */ /* 0x000fc40000004100 */
[C---:B------:R-:W-:Y:S01]  /*11eb0*/  FFMA.FTZ R40, R5.reuse, R40, R21 ;  /* 0x0000002805287223 */ /* 0x040fe20000010015 */
[----:B------:R-:W-:Y:S02]  /*11ec0*/  HADD2.F32 R21, -RZ, R45.H0_H0 ;  /* 0x2000002dff157230 */ /* 0x000fe40000004100 */
[C---:B------:R-:W-:Y:S01]  /*11ed0*/  FFMA.FTZ R47, R6.reuse, R33, -R47 ;  /* 0x00000021062f7223 */ /* 0x040fe2000001082f */
[----:B------:R-:W-:Y:S01]  /*11ee0*/  FFMA.FTZ R48, R6, R35, R10 ;  /* 0x0000002306307223 */ /* 0x000fe2000001000a */
[----:B------:R-:W-:Y:S02]  /*11ef0*/  HADD2.F32 R6, -RZ, R30.H0_H0 ;  /* 0x2000001eff067230 */ /* 0x000fe40000004100 */
[----:B------:R-:W-:Y:S01]  /*11f00*/  FFMA.FTZ R36, R5, R36, -R32 ;  /* 0x0000002405247223 */ /* 0x000fe20000010820 */
[----:B------:R-:W-:Y:S01]  /*11f10*/  HADD2.F32 R29, -RZ, R29.H1_H1 ;  /* 0x3000001dff1d7230 */ /* 0x000fe20000004100 */
[----:B------:R-:W-:Y:S01]  /*11f20*/  F2FP.F16.E4M3.UNPACK_B R3, R4 ;  /* 0x00000004ff03723e */ /* 0x000fe200020006ff */
        /* <DEDUP_REMOVED lines=8> */
[----:B------:R-:W-:Y:S01]  /*11fb0*/  F2FP.F16.E4M3.UNPACK_B R4, R4.H1 ;  /* 0x00000004ff04723e */ /* 0x000fe200030006ff */
[C---:B------:R-:W-:Y:S01]  /*11fc0*/  FFMA.FTZ R52, R5.reuse, R10, -R32 ;  /* 0x0000000a05347223 */ /* 0x040fe20000010820 */
[----:B------:R-:W-:Y:S01]  /*11fd0*/  F2FP.F16.E4M3.UNPACK_B R10, R31.H1 ;  /* 0x0000001fff0a723e */ /* 0x000fe200030006ff */
[C---:B------:R-:W-:Y:S01]  /*11fe0*/  FFMA.FTZ R50, R14.reuse, R12, -R33 ;  /* 0x0000000c0e327223 */ /* 0x040fe20000010821 */
[----:B------:R-:W-:Y:S01]  /*11ff0*/  FFMA.FTZ R51, R14, R20, R29 ;  /* 0x000000140e337223 */ /* 0x000fe2000001001d */
[----:B------:R-:W-:Y:S01]  /*12000*/  FFMA.FTZ R53, R5, R21, R6 ;  /* 0x0000001505357223 */ /* 0x000fe20000010006 */
[-C--:B------:R-:W-:Y:S01]  /*12010*/  F2FP.F16.E4M3.UNPACK_B R14, R37.reuse.H1 ;  /* 0x00000025ff0e723e */ /* 0x080fe200030006ff */
[----:B------:R-:W-:Y:S01]  /*12020*/  HADD2.F32 R38, -RZ, R38.H1_H1 ;  /* 0x30000026ff267230 */ /* 0x000fe20000004100 */
[----:B------:R-:W-:Y:S01]  /*12030*/  F2FP.F16.E4M3.UNPACK_B R37, R37 ;  /* 0x00000025ff25723e */ /* 0x000fe200020006ff */
[----:B------:R-:W-:Y:S01]  /*12040*/  HADD2.F32 R45, -RZ, R45.H1_H1 ;  /* 0x3000002dff2d7230 */ /* 0x000fe20000004100 */
[----:B------:R-:W-:Y:S01]  /*12050*/  F2FP.F16.E4M3.UNPACK_B R31, R31 ;  /* 0x0000001fff1f723e */ /* 0x000fe200020006ff */
[----:B------:R-:W-:-:S02]  /*12060*/  HADD2.F32 R30, -RZ, R30.H1_H1 ;  /* 0x3000001eff1e7230 */ /* 0x000fc40000004100 */
[----:B------:R-:W-:Y:S02]  /*12070*/  HADD2.F32 R6, -RZ, R8.H0_H0 ;  /* 0x20000008ff067230 */ /* 0x000fe40000004100 */
[----:B------:R-:W-:Y:S02]  /*12080*/  HADD2.F32 R12, -RZ, R10.H0_H0 ;  /* 0x2000000aff0c7230 */ /* 0x000fe40000004100 */
[C---:B------:R-:W-:Y:S01]  /*12090*/  FMUL.FTZ R32, R30.reuse, R45 ;  /* 0x0000002d1e207220 */ /* 0x040fe20000410000 */
[----:B------:R-:W-:Y:S02]  /*120a0*/  HADD2.F32 R15, -RZ, R15.H1_H1 ;  /* 0x3000000fff0f7230 */ /* 0x000fe40000004100 */
[----:B------:R-:W-:Y:S01]  /*120b0*/  FMUL.FTZ R54, R30, R38 ;  /* 0x000000261e367220 */ /* 0x000fe20000410000 */
[----:B------:R-:W-:Y:S02]  /*120c0*/  HADD2.F32 R20, -RZ, R14.H0_H0 ;  /* 0x2000000eff147230 */ /* 0x000fe40000004100 */
[----:B------:R-:W-:Y:S01]  /*120d0*/  FMUL.FTZ R21, R6, R12 ;  /* 0x0000000c06157220 */ /* 0x000fe20000410000 */
[----:B------:R-:W-:-:S02]  /*120e0*/  HADD2.F32 R5, -RZ, R4.H0_H0 ;  /* 0x20000004ff057230 */ /* 0x000fc40000004100 */
[C---:B------:R-:W-:Y:S01]  /*120f0*/  FFMA.FTZ R55, R15.reuse, R38, -R32 ;  /* 0x000000260f377223 */ /* 0x040fe20000010820 */
[----:B------:R-:W-:Y:S01]  /*12100*/  FFMA.FTZ R54, R15, R45, R54 ;  /* 0x0000002d0f367223 */ /* 0x000fe20000010036 */
[----:B------:R-:W-:Y:S02]  /*12110*/  HADD2.F32 R8, -RZ, R8.H1_H1 ;  /* 0x30000008ff087230 */ /* 0x000fe40000004100 */
[-C--:B------:R-:W-:Y:S01]  /*12120*/  FMUL.FTZ R30, R6, R20.reuse ;  /* 0x00000014061e7220 */ /* 0x080fe20000410000 */
[C---:B------:R-:W-:Y:S01]  /*12130*/  FFMA.FTZ R29, R5.reuse, R20, R21 ;  /* 0x00000014051d7223 */ /* 0x040fe20000010015 */
[----:B------:R-:W-:Y:S02]  /*12140*/  HADD2.F32 R21, -RZ, R14.H1_H1 ;  /* 0x3000000eff157230 */ /* 0x000fe40000004100 */
[----:B------:R-:W-:Y:S02]  /*12150*/  HADD2.F32 R15, -RZ, R10.H1_H1 ;  /* 0x3000000aff0f7230 */ /* 0x000fe40000004100 */
[----:B------:R-:W-:Y:S01]  /*12160*/  FFMA.FTZ R30, R5, R12, -R30 ;  /* 0x0000000c051e7223 */ /* 0x000fe2000001081e */
[----:B------:R-:W-:-:S02]  /*12170*/  HADD2.F32 R4, -RZ, R4.H1_H1 ;  /* 0x30000004ff047230 */ /* 0x000fc40000004100 */
[C---:B------:R-:W-:Y:S01]  /*12180*/  FMUL.FTZ R33, R8.reuse, R21 ;  /* 0x0000001508217220 */ /* 0x040fe20000410000 */
[----:B------:R-:W-:Y:S02]  /*12190*/  HADD2.F32 R5, -RZ, R9.H0_H0 ;  /* 0x20000009ff057230 */ /* 0x000fe40000004100 */
[-C--:B------:R-:W-:Y:S01]  /*121a0*/  FMUL.FTZ R6, R8, R15.reuse ;  /* 0x0000000f08067220 */ /* 0x080fe20000410000 */
[--C-:B------:R-:W-:Y:S02]  /*121b0*/  HADD2.F32 R8, -RZ, R37.reuse.H0_H0 ;  /* 0x20000025ff087230 */ /* 0x100fe40000004100 */
[C---:B------:R-:W-:Y:S01]  /*121c0*/  FFMA.FTZ R33, R4.reuse, R15, -R33 ;  /* 0x0000000f04217223 */ /* 0x040fe20000010821 */
[----:B------:R-:W-:Y:S02]  /*121d0*/  HADD2.F32 R10, -RZ, R37.H1_H1 ;  /* 0x30000025ff0a7230 */ /* 0x000fe40000004100 */
[----:B------:R-:W-:Y:S01]  /*121e0*/  FFMA.FTZ R32, R4, R21, R6 ;  /* 0x0000001504207223 */ /* 0x000fe20000010006 */
[----:B------:R-:W-:-:S02]  /*121f0*/  HADD2.F32 R6, -RZ, R31.H0_H0 ;  /* 0x2000001fff067230 */ /* 0x000fc40000004100 */
[C---:B------:R-:W-:Y:S01]  /*12200*/  FMUL.FTZ R15, R5.reuse, R8 ;  /* 0x00000008050f7220 */ /* 0x040fe20000410000 */
[----:B------:R-:W-:Y:S01]  /*12210*/  HADD2.F32 R4, -RZ, R3.H0_H0 ;  /* 0x20000003ff047230 */ /* 0x000fe20000004100 */
[----:B------:R-:W-:Y:S01]  /*12220*/  F2FP.F16.E4M3.UNPACK_B R12, R42.H1 ;  /* 0x0000002aff0c723e */ /* 0x000fe200030006ff */
[----:B------:R-:W-:Y:S02]  /*12230*/  HADD2.F32 R9, -RZ, R9.H1_H1 ;  /* 0x30000009ff097230 */ /* 0x000fe40000004100 */
[-C--:B------:R-:W-:Y:S01]  /*12240*/  FMUL.FTZ R5, R5, R6.reuse ;  /* 0x0000000605057220 */ /* 0x080fe20000410000 */
[----:B------:R-:W-:Y:S02]  /*12250*/  HADD2.F32 R3, -RZ, R3.H1_H1 ;  /* 0x30000003ff037230 */ /* 0x000fe40000004100 */
[C---:B------:R-:W-:Y:S01]  /*12260*/  FFMA.FTZ R15, R4.reuse, R6, -R15 ;  /* 0x00000006040f7223 */ /* 0x040fe2000001080f */
[----:B------:R-:W-:Y:S02]  /*12270*/  HADD2.F32 R6, -RZ, R31.H1_H1 ;  /* 0x3000001fff067230 */ /* 0x000fe40000004100 */
[----:B------:R-:W-:Y:S01]  /*12280*/  FMUL.FTZ R20, R9, R10 ;  /* 0x0000000a09147220 */ /* 0x000fe20000410000 */
[----:B------:R-:W-:Y:S01]  /*12290*/  FFMA.FTZ R14, R4, R8, R5 ;  /* 0x00000008040e7223 */ /* 0x000fe20000010005 */
[----:B------:R-:W-:Y:S01]  /*122a0*/  F2FP.F16.E4M3.UNPACK_B R5, R34.H1 ;  /* 0x00000022ff05723e */ /* 0x000fe200030006ff */
[----:B------:R-:W-:-:S02]  /*122b0*/  HADD2.F32 R8, -RZ, R12.H0_H0 ;  /* 0x2000000cff087230 */ /* 0x000fc40000004100 */
[-C--:B------:R-:W-:Y:S01]  /*122c0*/  FMUL.FTZ R9, R9, R6.reuse ;  /* 0x0000000609097220 */ /* 0x080fe20000410000 */
[----:B------:R-:W-:Y:S02]  /*122d0*/  HADD2.F32 R4, -RZ, R28.H0_H0 ;  /* 0x2000001cff047230 */ /* 0x000fe40000004100 */
[C---:B------:R-:W-:Y:S01]  /*122e0*/  FFMA.FTZ R20, R3.reuse, R6, -R20 ;  /* 0x0000000603147223 */ /* 0x040fe20000010814 */
[----:B------:R-:W-:Y:S02]  /*122f0*/  HADD2.F32 R6, -RZ, R5.H0_H0 ;  /* 0x20000005ff067230 */ /* 0x000fe40000004100 */
[----:B------:R-:W-:Y:S01]  /*12300*/  FFMA.FTZ R21, R3, R10, R9 ;  /* 0x0000000a03157223 */ /* 0x000fe20000010009 */
[----:B------:R-:W-:Y:S02]  /*12310*/  HADD2.F32 R3, -RZ, R13.H0_H0 ;  /* 0x2000000dff037230 */ /* 0x000fe40000004100 */
[----:B------:R-:W-:Y:S01]  /*12320*/  FMUL.FTZ R10, R4, R8 ;  /* 0x00000008040a7220 */ /* 0x000fe20000410000 */
[----:B------:R-:W-:-:S02]  /*12330*/  HADD2.F32 R12, -RZ, R12.H1_H1 ;  /* 0x3000000cff0c7230 */ /* 0x000fc40000004100 */
[-C--:B------:R-:W-:Y:S01]  /*12340*/  FMUL.FTZ R4, R4, R6.reuse ;  /* 0x0000000604047220 */ /* 0x080fe20000410000 */
[----:B------:R-:W-:Y:S02]  /*12350*/  HADD2.F32 R28, -RZ, R28.H1_H1 ;  /* 0x3000001cff1c7230 */ /* 0x000fe40000004100 */
[C---:B------:R-:W-:Y:S01]  /*12360*/  FFMA.FTZ R31, R3.reuse, R6, -R10 ;  /* 0x00000006031f7223 */ /* 0x040fe2000001080a */
[----:B------:R-:W-:Y:S01]  /*12370*/  HADD2.F32 R5, -RZ, R5.H1_H1 ;  /* 0x30000005ff057230 */ /* 0x000fe20000004100 */
[----:B------:R-:W-:Y:S01]  /*12380*/  F2FP.F16.E4M3.UNPACK_B R34, R34 ;  /* 0x00000022ff22723e */ /* 0x000fe200020006ff */
[----:B------:R-:W-:Y:S02]  /*12390*/  HADD2.F32 R13, -RZ, R13.H1_H1 ;  /* 0x3000000dff0d7230 */ /* 0x000fe40000004100 */
[C---:B------:R-:W-:Y:S01]  /*123a0*/  FMUL.FTZ R6, R28.reuse, R12 ;  /* 0x0000000c1c067220 */ /* 0x040fe20000410000 */
[----:B------:R-:W-:Y:S01]  /*123b0*/  F2FP.F16.E4M3.UNPACK_B R42, R42 ;  /* 0x0000002aff2a723e */ /* 0x000fe200020006ff */
[-C--:B------:R-:W-:Y:S01]  /*123c0*/  FMUL.FTZ R9, R28, R5.reuse ;  /* 0x000000051c097220 */ /* 0x080fe20000410000 */
[----:B------:R-:W-:Y:S01]  /*123d0*/  FFMA.FTZ R28, R3, R8, R4 ;  /* 0x00000008031c7223 */ /* 0x000fe20000010004 */
[----:B------:R-:W-:Y:S01]  /*123e0*/  FFMA.FTZ R38, R13, R5, -R6 ;  /* 0x000000050d267223 */ /* 0x000fe20000010806 */
[----:B------:R-:W-:-:S02]  /*123f0*/  HADD2.F32 R5, -RZ, R34.H0_H0 ;  /* 0x20000022ff057230 */ /* 0x000fc40000004100 */
[----:B------:R-:W-:Y:S01]  /*12400*/  FFMA.FTZ R35, R13, R12, R9 ;  /* 0x0000000c0d237223 */ /* 0x000fe20000010009 */
[--C-:B------:R-:W-:Y:S02]  /*12410*/  HADD2.F32 R6, -RZ, R42.reuse.H0_H0 ;  /* 0x2000002aff067230 */ /* 0x100fe40000004100 */
[--C-:B------:R-:W-:Y:S02]  /*12420*/  HADD2.F32 R4, -RZ, R11.reuse.H0_H0 ;  /* 0x2000000bff047230 */ /* 0x100fe40000004100 */
[----:B------:R-:W-:Y:S01]  /*12430*/  HADD2.F32 R42, -RZ, R42.H1_H1 ;  /* 0x3000002aff2a7230 */ /* 0x000fe20000004100 */
[----:B------:R-:W-:Y:S01]  /*12440*/  F2FP.SATFINITE.E4M3.F32.PACK_AB_MERGE_C R28, R35, R28, RZ ;  /* 0x0000001c231c723e */ /* 0x000fe200048070ff */
[----:B------:R-:W-:Y:S02]  /*12450*/  HADD2.F32 R11, -RZ, R11.H1_H1 ;  /* 0x3000000bff0b7230 */ /* 0x000fe40000004100 */
[----:B------:R-:W-:Y:S01]  /*12460*/  FMUL.FTZ R8, R4, R6 ;  /* 0x0000000604087220 */ /* 0x000fe20000410000 */
[----:B------:R-:W-:-:S02]  /*12470*/  HADD2.F32 R34, -RZ, R34.H1_H1 ;  /* 0x30000022ff227230 */ /* 0x000fc40000004100 */
[-C--:B------:R-:W-:Y:S01]  /*12480*/  FMUL.FTZ R9, R4, R5.reuse ;  /* 0x0000000504097220 */ /* 0x080fe20000410000 */
[--C-:B------:R-:W-:Y:S02]  /*12490*/  HADD2.F32 R3, -RZ, R7.reuse.H0_H0 ;  /* 0x20000007ff037230 */ /* 0x100fe40000004100 */
[C---:B------:R-:W-:Y:S01]  /*124a0*/  FMUL.FTZ R4, R11.reuse, R42 ;  /* 0x0000002a0b047220 */ /* 0x040fe20000410000 */
[----:B------:R-:W-:Y:S02]  /*124b0*/  HADD2.F32 R7, -RZ, R7.H1_H1 ;  /* 0x30000007ff077230 */ /* 0x000fe40000004100 */
        /* <DEDUP_REMOVED lines=22> */
.L_x_1294:
[----:B------:R-:W-:Y:S05]  /*12620*/  BSYNC B0 ;  /* 0x0000000000007941 */ /* 0x000fea0003800000 */
.L_x_1274:
[----:B------:R-:W-:Y:S01]  /*12630*/  @!PT LDS RZ, [RZ] ;  /* 0x00000000fffff984 */ /* 0x000fe20000000800 */
[----:B------:R-:W-:Y:S01]  /*12640*/  @!PT LDS RZ, [RZ] ;  /* 0x00000000fffff984 */ /* 0x000fe20000000800 */
[----:B------:R-:W-:Y:S01]  /*12650*/  @!PT LDS RZ, [RZ] ;  /* 0x00000000fffff984 */ /* 0x000fe20000000800 */
[----:B------:R-:W-:Y:S01]  /*12660*/  @!PT LDS RZ, [RZ] ;  /* 0x00000000fffff984 */ /* 0x000fe20000000800 */
[----:B------:R1:W-:Y:S06]  /*12670*/  MEMBAR.ALL.CTA ;  /* 0x0000000000007992 */ /* 0x0003ec0000008000 */
[----:B-1----:R-:W1:Y:S01]  /*12680*/  FENCE.VIEW.ASYNC.S ;  /* 0x00000000000073c6 */ /* 0x002e620000000000 */
[----:B------:R-:W-:Y:S05]  /*12690*/  WARPSYNC.ALL ;  /* 0x0000000000007948 */ /* 0x000fea0003800000 */
[----:B-1----:R-:W-:Y:S06]  /*126a0*/  BAR.SYNC.DEFER_BLOCKING 0xd, 0x100 ;  /* 0x0344000000007b1d */ /* 0x002fec0000010000 */
.L_x_1271:
[----:B0---4-:R-:W4:Y:S02]  /*126b0*/  LDL R0, [R1+0x6c] ;  /* 0x00006c0001007983 */ /* 0x011f240000100800 */
[----:B----4-:R-:W-:-:S13]  /*126c0*/  R2UR UR4, R0 ;  /* 0x00000000000472ca */ /* 0x010fda00000e0000 */
[----:B------:R-:W-:-:S05]  /*126d0*/  IMAD.U32 R0, RZ, RZ, UR4 ;  /* 0x00000004ff007e24 */ /* 0x000fca000f8e00ff */
[----:B------:R-:W-:-:S13]  /*126e0*/  ISETP.NE.AND P0, PT, R0, 0x3, PT ;  /* 0x000000030000780c */ /* 0x000fda0003f05270 */
[----:B------:R-:W-:Y:S05]  /*126f0*/  @!P0 BRA `(.L_x_1309) ;  /* 0x0000000000048947 */ /* 0x000fea0003800000 */
[----:B------:R-:W-:Y:S01]  /*12700*/  BPT.TRAP 0x1 ;  /* 0x000000040000795c */ /* 0x000fe20000300000 */
.L_x_1309:
[----:B------:R-:W-:Y:S01]  /*12710*/  IMAD R0, R231, 0x8, R18 ;  /* 0x00000008e7007824 */ /* 0x000fe200078e0212 */
[----:B--23--:R-:W-:-:S04]  /*12720*/  SHF.L.U32 R5, R234, 0x1f, RZ ;  /* 0x0000001fea057819 */ /* 0x00cfc800000006ff */
[----:B------:R0:W2:Y:S01]  /*12730*/  SYNCS.PHASECHK.TRANS64.TRYWAIT P1, [R0+URZ+0x2e830], R5 ;  /* 0x02e83005000075a7 */ /* 0x0000a2000802017f */
[----:B------:R-:W-:Y:S05]  /*12740*/  @!P0 BRA `(.L_x_1310) ;  /* 0x0000000000048947 */ /* 0x000fea0003800000 */
[----:B------:R-:W-:Y:S01]  /*12750*/  BPT.TRAP 0x1 ;  /* 0x000000040000795c */ /* 0x000fe20000300000 */
.L_x_1310:
[C---:B------:R-:W-:Y:S02]  /*12760*/  LOP3.LUT R3, R27.reuse, 0xffffff80, RZ, 0xc0, !PT ;  /* 0xffffff801b037812 */ /* 0x040fe400078ec0ff */
[----:B------:R-:W-:-:S03]  /*12770*/  LEA.HI R27, R27, R24, RZ, 0x1 ;  /* 0x000000181b1b7211 */ /* 0x000fc600078f08ff */
[----:B------:R-:W-:Y:S01]  /*12780*/  IMAD.IADD R26, R26, 0x1, -R3 ;  /* 0x000000011a1a7824 */ /* 0x000fe200078e0a03 */
[----:B------:R-:W-:-:S04]  /*12790*/  LOP3.LUT R27, R27, 0x3fffffe, RZ, 0xc0, !PT ;  /* 0x03fffffe1b1b7812 */ /* 0x000fc800078ec0ff */
[----:B------:R-:W-:Y:S01]  /*127a0*/  SHF.R.S32.HI R7, RZ, 0x1f, R26 ;  /* 0x0000001fff077819 */ /* 0x000fe2000001141a */
[----:B------:R-:W-:-:S03]  /*127b0*/  IMAD.IADD R27, R24, 0x1, -R27 ;  /* 0x00000001181b7824 */ /* 0x000fc600078e0a1b */
[CC--:B------:R-:W-:Y:S02]  /*127c0*/  LEA.HI R3, R7.reuse, R26.reuse, RZ, 0x2 ;  /* 0x0000001a07037211 */ /* 0x0c0fe400078f10ff */
[----:B------:R-:W-:Y:S02]  /*127d0*/  LEA.HI R7, R7, R26, RZ, 0x5 ;  /* 0x0000001a07077211 */ /* 0x000fe400078f28ff */
[--C-:B------:R-:W-:Y:S02]  /*127e0*/  SHF.R.S32.HI R4, RZ, 0x2, R3.reuse ;  /* 0x00000002ff047819 */ /* 0x100fe40000011403 */
[----:B------:R-:W-:Y:S02]  /*127f0*/  SHF.R.S32.HI R3, RZ, 0x1f, R3 ;  /* 0x0000001fff037819 */ /* 0x000fe40000011403 */
[----:B------:R-:W-:Y:S02]  /*12800*/  SHF.R.S32.HI R7, RZ, 0x5, R7 ;  /* 0x00000005ff077819 */ /* 0x000fe40000011407 */
[----:B------:R-:W-:-:S04]  /*12810*/  LEA.HI R3, R3, R4, RZ, 0x3 ;  /* 0x0000000403037211 */ /* 0x000fc800078f18ff */
[----:B-----5:R-:W-:Y:S01]  /*12820*/  LOP3.LUT R9, R3, 0xfffffff8, RZ, 0xc0, !PT ;  /* 0xfffffff803097812 */ /* 0x020fe200078ec0ff */
[----:B------:R-:W-:-:S04]  /*12830*/  VIADD R3, R18, 0x20400 ;  /* 0x0002040012037836 */ /* 0x000fc80000000000 */
[----:B------:R-:W-:Y:S01]  /*12840*/  IMAD.IADD R4, R4, 0x1, -R9 ;  /* 0x0000000104047824 */ /* 0x000fe200078e0a09 */
[----:B------:R-:W-:-:S03]  /*12850*/  SHF.R.U32.HI R3, RZ, 0x4, R3 ;  /* 0x00000004ff037819 */ /* 0x000fc60000011603 */
[----:B------:R-:W-:Y:S01]  /*12860*/  IMAD R4, R7, 0x10, R4 ;  /* 0x0000001007047824 */ /* 0x000fe200078e0204 */
[----:B------:R-:W-:Y:S01]  /*12870*/  LOP3.LUT R3, R3, 0x3fff, RZ, 0xc0, !PT ;  /* 0x00003fff03037812 */ /* 0x000fe200078ec0ff */
[----:B--2---:R-:W-:Y:S06]  /*12880*/  @P1 BRA `(.L_x_1311) ;  /* 0x0000000000081947 */ /* 0x004fec0003800000 */
[----:B------:R-:W2:Y:S02]  /*12890*/  SYNCS.PHASECHK.TRANS64.TRYWAIT P1, [R0+URZ+0x2e830], R5 ;  /* 0x02e83005000075a7 */ /* 0x000ea4000802017f */
[----:B--2---:R-:W-:Y:S05]  /*128a0*/  @!P1 BRA `(.L_x_1312) ;  /* 0x0000021400009947 */ /* 0x004fea0003800000 */
.L_x_1311:
[----:B------:R-:W3:Y:S01]  /*128b0*/  S2R R6, SR_TID.X ;  /* 0x0000000000067919 */ /* 0x000ee20000002100 */
[----:B------:R-:W-:Y:S01]  /*128c0*/  LOP3.LUT R3, R3, 0x10000, RZ, 0xfc, !PT ;  /* 0x0001000003037812 */ /* 0x000fe200078efcff */
[----:B------:R-:W-:Y:S05]  /*128d0*/  WARPSYNC.ALL ;  /* 0x0000000000007948 */ /* 0x000fea0003800000 */
[----:B------:R4:W-:Y:S01]  /*128e0*/  STL [R1+0x4c], R3 ;  /* 0x00004c0301007387 */ /* 0x0009e20000100800 */
[----:B------:R-:W-:Y:S01]  /*128f0*/  IMAD R233, R27, 0x40, R4 ;  /* 0x000000401be97824 */ /* 0x000fe200078e0204 */
[----:B---3--:R-:W-:-:S04]  /*12900*/  LOP3.LUT R6, R6, 0x7f, RZ, 0xc0, !PT ;  /* 0x0000007f06067812 */ /* 0x008fc800078ec0ff */
[----:B------:R-:W-:Y:S01]  /*12910*/  ISETP.NE.AND P1, PT, R6, RZ, PT ;  /* 0x000000ff0600720c */ /* 0x000fe20003f25270 */
[----:B------:R-:W-:Y:S01]  /*12920*/  IMAD R4, R231, 0x700, R3 ;  /* 0x00000700e7047824 */ /* 0x000fe200078e0203 */
[----:B------:R-:W3:Y:S03]  /*12930*/  LDL.LU R138, [R1+0x5c] ;  /* 0x00005c00018a7983 */ /* 0x000ee60000300800 */
[----:B------:R-:W-:Y:S02]  /*12940*/  VIADD R8, R4, 0x200 ;  /* 0x0000020004087836 */ /* 0x000fe40000000000 */
[----:B0-2---:R-:W-:Y:S02]  /*12950*/  IMAD.MOV.U32 R5, RZ, RZ, 0x40000040 ;  /* 0x40000040ff057424 */ /* 0x005fe400078e00ff */
[----:B------:R-:W-:Y:S01]  /*12960*/  IMAD.MOV.U32 R9, RZ, RZ, 0x40000040 ;  /* 0x40000040ff097424 */ /* 0x000fe200078e00ff */
[----:B------:R-:W-:-:S02]  /*12970*/  R2UR UR14, R8 ;  /* 0x00000000080e72ca */ /* 0x000fc400000e0000 */
[C---:B------:R-:W-:Y:S01]  /*12980*/  R2UR UR6, R4.reuse ;  /* 0x00000000040672ca */ /* 0x040fe200000e0000 */
[----:B------:R-:W-:Y:S01]  /*12990*/  WARPGROUP.ARRIVE ;  /* 0x00000000000079c5 */ /* 0x000fe20000000000 */
[----:B------:R-:W-:Y:S01]  /*129a0*/  LOP3.LUT R8, R25, 0x10000, RZ, 0xfc, !PT ;  /* 0x0001000019087812 */ /* 0x000fe200078efcff */
[----:B------:R-:W-:Y:S01]  /*129b0*/  VIADD R6, R4, 0x100 ;  /* 0x0000010004067836 */ /* 0x000fe20000000000 */
[----:B------:R-:W-:Y:S01]  /*129c0*/  R2UR UR7, R5 ;  /* 0x00000000050772ca */ /* 0x000fe200000e0000 */
[----:B------:R-:W-:Y:S01]  /*129d0*/  IMAD.MOV.U32 R7, RZ, RZ, 0x40000040 ;  /* 0x40000040ff077424 */ /* 0x000fe200078e00ff */
[----:B------:R-:W-:Y:S01]  /*129e0*/  R2UR UR4, R8 ;  /* 0x00000000080472ca */ /* 0x000fe200000e0000 */
[C---:B------:R-:W-:Y:S01]  /*129f0*/  VIADD R10, R4.reuse, 0x300 ;  /* 0x00000300040a7836 */ /* 0x040fe20000000000 */
[----:B------:R-:W-:Y:S01]  /*12a00*/  R2UR UR5, R9 ;  /* 0x00000000090572ca */ /* 0x000fe200000e0000 */
[----:B------:R-:W-:Y:S01]  /*12a10*/  IMAD.MOV.U32 R11, RZ, RZ, 0x40000040 ;  /* 0x40000040ff0b7424 */ /* 0x000fe200078e00ff */
[----:B------:R-:W2:Y:S01]  /*12a20*/  LDL R194, [R1+0x18] ;  /* 0x0000180001c27983 */ /* 0x000ea20000100800 */
[----:B------:R-:W-:-:S02]  /*12a30*/  VIADD R12, R4, 0x600 ;  /* 0x00000600040c7836 */ /* 0x000fc40000000000 */
[----:B------:R-:W-:Y:S01]  /*12a40*/  IMAD.MOV.U32 R13, RZ, RZ, 0x40000040 ;  /* 0x40000040ff0d7424 */ /* 0x000fe200078e00ff */
[----:B------:R-:W5:Y:S01]  /*12a50*/  LDL R192, [R1+0x1c] ;  /* 0x00001c0001c07983 */ /* 0x000f620000100800 */
[----:B-1----:R-:W-:Y:S02]  /*12a60*/  VIADD R14, R4, 0x204 ;  /* 0x00000204040e7836 */ /* 0x002fe40000000000 */
[----:B------:R-:W-:Y:S01]  /*12a70*/  IMAD.MOV.U32 R15, RZ, RZ, 0x40000040 ;  /* 0x40000040ff0f7424 */ /* 0x000fe200078e00ff */
[----:B------:R-:W5:Y:S03]  /*12a80*/  LDL R141, [R1+0x48] ;  /* 0x00004800018d7983 */ /* 0x000f660000100800 */
[----:B------:R-:W-:Y:S01]  /*12a90*/  QGMMA.64x32x32.F32.E4M3.E4M3 R120, gdesc[UR4], RZ, !UPT, gsb0 ;  /* 0x00600000047879f3 */ /* 0x000fe2000c0008ff */
[----:B------:R-:W-:Y:S02]  /*12aa0*/  R2UR UR10, R6 ;  /* 0x00000000060a72ca */ /* 0x000fe400000e0000 */
[----:B------:R-:W-:-:S02]  /*12ab0*/  R2UR UR11, R7 ;  /* 0x00000000070b72ca */ /* 0x000fc400000e0000 */
[----:B------:R-:W-:Y:S02]  /*12ac0*/  R2UR UR8, R8 ;  /* 0x00000000080872ca */ /* 0x000fe400000e0000 */
[----:B------:R-:W-:Y:S01]  /*12ad0*/  R2UR UR9, R9 ;  /* 0x00000000090972ca */ /* 0x000fe200000e0000 */
[----:B------:R-:W-:Y:S02]  /*12ae0*/  WARPGROUP.DEPBAR.LE gsb0, 0x0 ;  /* 0x00008000000079c5 */ /* 0x000fe40000010000 */
[----:B------:R-:W-:-:S10]  /*12af0*/  WARPGROUP.ARRIVE ;  /* 0x00000000000079c5 */ /* 0x000fd40000000000 */
[----:B------:R-:W-:Y:S01]  /*12b00*/  QGMMA.64x32x32.F32.E4M3.E4M3 R104, gdesc[UR8], RZ, !UPT, gsb0 ;  /* 0x00600000086879f3 */ /* 0x000fe2000c0008ff */
[C---:B------:R-:W-:Y:S02]  /*12b10*/  R2UR UR15, R9.reuse ;  /* 0x00000000090f72ca */ /* 0x040fe400000e0000 */
[----:B------:R-:W-:Y:S02]  /*12b20*/  R2UR UR12, R8 ;  /* 0x00000000080c72ca */ /* 0x000fe400000e0000 */
[----:B------:R-:W-:Y:S01]  /*12b30*/  R2UR UR13, R9 ;  /* 0x00000000090d72ca */ /* 0x000fe200000e0000 */
[----:B------:R-:W-:Y:S02]  /*12b40*/  WARPGROUP.DEPBAR.LE gsb0, 0x0 ;  /* 0x00008000000079c5 */ /* 0x000fe40000010000 */
[----:B------:R-:W-:-:S10]  /*12b50*/  WARPGROUP.ARRIVE ;  /* 0x00000000000079c5 */ /* 0x000fd40000000000 */
[----:B------:R-:W-:Y:S01]  /*12b60*/  QGMMA.64x32x32.F32.E4M3.E4M3 R88, gdesc[UR12], RZ, !UPT, gsb0 ;  /* 0x006000000c5879f3 */ /* 0x000fe2000c0008ff */
[----:B------:R-:W-:Y:S02]  /*12b70*/  R2UR UR18, R10 ;  /* 0x000000000a1272ca */ /* 0x000fe400000e0000 */
[----:B------:R-:W-:Y:S02]  /*12b80*/  R2UR UR19, R11 ;  /* 0x000000000b1372ca */ /* 0x000fe400000e0000 */
[----:B------:R-:W-:Y:S02]  /*12b90*/  R2UR UR16, R8 ;  /* 0x00000000081072ca */ /* 0x000fe400000e0000 */
[----:B------:R-:W-:Y:S01]  /*12ba0*/  R2UR UR17, R9 ;  /* 0x00000000091172ca */ /* 0x000fe200000e0000 */
[----:B------:R-:W-:Y:S02]  /*12bb0*/  WARPGROUP.DEPBAR.LE gsb0, 0x0 ;  /* 0x00008000000079c5 */ /* 0x000fe40000010000 */
[----:B------:R-:W-:-:S10]  /*12bc0*/  WARPGROUP.ARRIVE ;  /* 0x00000000000079c5 */ /* 0x000fd40000000000 */
[----:B------:R-:W-:Y:S01]  /*12bd0*/  QGMMA.64x32x32.F32.E4M3.E4M3 R72, gdesc[UR16], RZ, !UPT, gsb0 ;  /* 0x00600000104879f3 */ /* 0x000fe2000c0008ff */
[----:B------:R-:W-:Y:S01]  /*12be0*/  VIADD R6, R4, 0x400 ;  /* 0x0000040004067836 */ /* 0x000fe20000000000 */
        /* <DEDUP_REMOVED lines=19> */
[----:B------:R-:W-:Y:S02]  /*12d20*/  VIADD R10, R4, 0x102 ;  /* 0x00000102040a7836 */ /* 0x000fe40000000000 */
[----:B------:R-:W-:Y:S01]  /*12d30*/  IMAD.MOV.U32 R11, RZ, RZ, 0x40000040 ;  /* 0x40000040ff0b7424 */ /* 0x000fe200078e00ff */
[----:B------:R-:W-:-:S02]  /*12d40*/  WARPGROUP.DEPBAR.LE gsb0, 0x0 ;  /* 0x00008000000079c5 */ /* 0x000fc40000010000 */
[----:B------:R-:W-:-:S07]  /*12d50*/  WARPGROUP.ARRIVE ;  /* 0x00000000000079c5 */ /* 0x000fce0000000000 */
[----:B------:R-:W-:Y:S01]  /*12d60*/  QGMMA.64x32x32.F32.E4M3.E4M3 R24, gdesc[UR28], RZ, !UPT, gsb0 ;  /* 0x006000001c1879f3 */ /* 0x000fe2000c0008ff */
[----:B------:R-:W-:Y:S01]  /*12d70*/  R2UR UR10, R10 ;  /* 0x000000000a0a72ca */ /* 0x000fe200000e0000 */
[C---:B------:R-:W-:Y:S01]  /*12d80*/  VIADD R10, R4.reuse, 0x402 ;  /* 0x00000402040a7836 */ /* 0x040fe20000000000 */
[----:B------:R-:W-:Y:S01]  /*12d90*/  R2UR UR11, R11 ;  /* 0x000000000b0b72ca */ /* 0x000fe200000e0000 */
[----:B------:R-:W-:Y:S02]  /*12da0*/  IMAD.MOV.U32 R11, RZ, RZ, 0x40000040 ;  /* 0x40000040ff0b7424 */ /* 0x000fe400078e00ff */
[----:B------:R-:W-:Y:S01]  /*12db0*/  VIADD R6, R4, 0x2 ;  /* 0x0000000204067836 */ /* 0x000fe20000000000 */
[----:B------:R-:W-:Y:S01]  /*12dc0*/  R2UR UR22, R10 ;  /* 0x000000000a1672ca */ /* 0x000fe200000e0000 */
[----:B------:R-:W-:Y:S01]  /*12dd0*/  IMAD.MOV.U32 R7, RZ, RZ, 0x40000040 ;  /* 0x40000040ff077424 */ /* 0x000fe200078e00ff */
[----:B------:R-:W-:Y:S01]  /*12de0*/  R2UR UR23, R11 ;  /* 0x000000000b1772ca */ /* 0x000fe200000e0000 */
[----:B------:R-:W-:-:S02]  /*12df0*/  VIADD R10, R8, 0x2 ;  /* 0x00000002080a7836 */ /* 0x000fc40000000000 */
[----:B------:R-:W-:Y:S01]  /*12e00*/  IMAD.MOV.U32 R11, RZ, RZ, 0x40000040 ;  /* 0x40000040ff0b7424 */ /* 0x000fe200078e00ff */
        /* <DEDUP_REMOVED lines=9> */
[----:B------:R-:W-:Y:S01]  /*12ea0*/  VIADD R12, R4, 0x202 ;  /* 0x00000202040c7836 */ /* 0x000fe20000000000 */
[----:B------:R-:W-:Y:S02]  /*12eb0*/  WARPGROUP.DEPBAR.LE gsb0, 0x0 ;  /* 0x00008000000079c5 */ /* 0x000fe40000010000 */
[----:B------:R-:W-:-:S09]  /*12ec0*/  WARPGROUP.ARRIVE ;  /* 0x00000000000079c5 */ /* 0x000fd20000000000 */
[----:B------:R-:W-:Y:S01]  /*12ed0*/  QGMMA.64x32x32.F32.E4M3.E4M3 R104, gdesc[UR8], R104, gsb0 ;  /* 0x00600000086879f3 */ /* 0x000fe20008000868 */
        /* <DEDUP_REMOVED lines=8> */
[----:B------:R-:W-:Y:S02]  /*12f60*/  VIADD R6, R4, 0x302 ;  /* 0x0000030204067836 */ /* 0x000fe40000000000 */
[----:B------:R-:W-:Y:S01]  /*12f70*/  IMAD.MOV.U32 R7, RZ, RZ, 0x40000040 ;  /* 0x40000040ff077424 */ /* 0x000fe200078e00ff */
[----:B------:R-:W-:Y:S02]  /*12f80*/  R2UR UR16, R10 ;  /* 0x000000000a1072ca */ /* 0x000fe400000e0000 */
[----:B------:R-:W-:Y:S02]  /*12f90*/  R2UR UR18, R6 ;  /* 0x00000000061272ca */ /* 0x000fe400000e0000 */
[----:B------:R-:W-:Y:S02]  /*12fa0*/  R2UR UR19, R7 ;  /* 0x00000000071372ca */ /* 0x000fe400000e0000 */
[----:B------:R-:W-:Y:S01]  /*12fb0*/  R2UR UR17, R11 ;  /* 0x000000000b1172ca */ /* 0x000fe200000e0000 */
[----:B------:R-:W-:-:S02]  /*12fc0*/  WARPGROUP.DEPBAR.LE gsb0, 0x0 ;  /* 0x00008000000079c5 */ /* 0x000fc40000010000 */
        /* <DEDUP_REMOVED lines=22> */
[----:B------:R-:W-:-:S02]  /*13130*/  VIADD R6, R4, 0x4 ;  /* 0x0000000404067836 */ /* 0x000fc40000000000 */
[----:B------:R-:W-:Y:S01]  /*13140*/  IMAD.MOV.U32 R7, RZ, RZ, 0x40000040 ;  /* 0x40000040ff077424 */ /* 0x000fe200078e00ff */
[----:B------:R-:W-:Y:S02]  /*13150*/  WARPGROUP.DEPBAR.LE gsb0, 0x0 ;  /* 0x00008000000079c5 */ /* 0x000fe40000010000 */
[----:B------:R-:W-:-:S07]  /*13160*/  WARPGROUP.ARRIVE ;  /* 0x00000000000079c5 */ /* 0x000fce0000000000 */
[----:B------:R-:W-:Y:S01]  /*13170*/  QGMMA.64x32x32.F32.E4M3.E4M3 R24, gdesc[UR28], R24, gsb0 ;  /* 0x006000001c1879f3 */ /* 0x000fe20008000818 */
[----:B------:R-:W-:Y:S01]  /*13180*/  R2UR UR6, R6 ;  /* 0x00000000060672ca */ /* 0x000fe200000e0000 */
[----:B------:R-:W-:Y:S01]  /*13190*/  VIADD R6, R4, 0x304 ;  /* 0x0000030404067836 */ /* 0x000fe20000000000 */
[----:B------:R-:W-:Y:S01]  /*131a0*/  R2UR UR7, R7 ;  /* 0x00000000070772ca */ /* 0x000fe200000e0000 */
[----:B------:R-:W-:-:S03]  /*131b0*/  IMAD.MOV.U32 R7, RZ, RZ, 0x40000040 ;  /* 0x40000040ff077424 */ /* 0x000fc600078e00ff */
[----:B------:R-:W-:Y:S01]  /*131c0*/  R2UR UR18, R6 ;  /* 0x00000000061272ca */ /* 0x000fe200000e0000 */
[----:B------:R-:W-:Y:S01]  /*131d0*/  VIADD R6, R8, 0x4 ;  /* 0x0000000408067836 */ /* 0x000fe20000000000 */
[----:B------:R-:W-:Y:S01]  /*131e0*/  R2UR UR19, R7 ;  /* 0x00000000071372ca */ /* 0x000fe200000e0000 */
[----:B------:R-:W-:-:S03]  /*131f0*/  IMAD.MOV.U32 R7, RZ, RZ, 0x40000040 ;  /* 0x40000040ff077424 */ /* 0x000fc600078e00ff */
        /* <DEDUP_REMOVED lines=50> */
[----:B------:R-:W-:Y:S01]  /*13520*/  VIADD R12, R4, 0x6 ;  /* 0x00000006040c7836 */ /* 0x000fe20000000000 */
[----:B------:R-:W-:-:S02]  /*13530*/  WARPGROUP.DEPBAR.LE gsb0, 0x0 ;  /* 0x00008000000079c5 */ /* 0x000fc40000010000 */
[----:B------:R-:W-:-:S09]  /*13540*/  WARPGROUP.ARRIVE ;  /* 0x00000000000079c5 */ /* 0x000fd20000000000 */
[----:B------:R-:W-:Y:S01]  /*13550*/  QGMMA.64x32x32.F32.E4M3.E4M3 R24, gdesc[UR28], R24, gsb0 ;  /* 0x006000001c1879f3 */ /* 0x000fe20008000818 */
[----:B------:R-:W-:Y:S01]  /*13560*/  R2UR UR6, R12 ;  /* 0x000000000c0672ca */ /* 0x000fe200000e0000 */
[C---:B------:R-:W-:Y:S02]  /*13570*/  VIADD R14, R4.reuse, 0x106 ;  /* 0x00000106040e7836 */ /* 0x040fe40000000000 */
[C---:B------:R-:W-:Y:S02]  /*13580*/  VIADD R20, R4.reuse, 0x206 ;  /* 0x0000020604147836 */ /* 0x040fe40000000000 */
[----:B------:R-:W-:Y:S01]  /*13590*/  VIADD R12, R4, 0x306 ;  /* 0x00000306040c7836 */ /* 0x000fe20000000000 */
[----:B------:R-:W-:Y:S01]  /*135a0*/  R2UR UR10, R14 ;  /* 0x000000000e0a72ca */ /* 0x000fe200000e0000 */
[----:B------:R-:W-:Y:S01]  /*135b0*/  VIADD R14, R4, 0x406 ;  /* 0x00000406040e7836 */ /* 0x000fe20000000000 */
[----:B------:R-:W-:Y:S01]  /*135c0*/  R2UR UR14, R20 ;  /* 0x00000000140e72ca */ /* 0x000fe200000e0000 */
[----:B------:R-:W-:Y:S01]  /*135d0*/  VIADD R20, R4, 0x506 ;  /* 0x0000050604147836 */ /* 0x000fe20000000000 */
[----:B------:R-:W-:Y:S01]  /*135e0*/  R2UR UR18, R12 ;  /* 0x000000000c1272ca */ /* 0x000fe200000e0000 */
[----:B------:R-:W-:-:S02]  /*135f0*/  VIADD R12, R4, 0x606 ;  /* 0x00000606040c7836 */ /* 0x000fc40000000000 */
[----:B------:R-:W-:Y:S02]  /*13600*/  IMAD.MOV.U32 R13, RZ, RZ, 0x40000040 ;  /* 0x40000040ff0d7424 */ /* 0x000fe400078e00ff */
[----:B------:R-:W-:Y:S02]  /*13610*/  VIADD R4, R8, 0x6 ;  /* 0x0000000608047836 */ /* 0x000fe40000000000 */
[----:B------:R-:W-:Y:S01]  /*13620*/  IMAD.MOV.U32 R5, RZ, RZ, 0x40000040 ;  /* 0x40000040ff057424 */ /* 0x000fe200078e00ff */
[----:B------:R-:W-:Y:S02]  /*13630*/  R2UR UR7, R13 ;  /* 0x000000000d0772ca */ /* 0x000fe400000e0000 */
[----:B------:R-:W-:Y:S02]  /*13640*/  R2UR UR4, R4 ;  /* 0x00000000040472ca */ /* 0x000fe400000e0000 */
[----:B------:R-:W-:Y:S01]  /*13650*/  R2UR UR5, R5 ;  /* 0x00000000050572ca */ /* 0x000fe200000e0000 */
[----:B------:R-:W-:-:S02]  /*13660*/  WARPGROUP.DEPBAR.LE gsb0, 0x0 ;  /* 0x00008000000079c5 */ /* 0x000fc40000010000 */
[----:B------:R-:W-:-:S10]  /*13670*/  WARPGROUP.ARRIVE ;  /* 0x00000000000079c5 */ /* 0x000fd40000000000 */
[----:B------:R-:W-:Y:S01]  /*13680*/  QGMMA.64x32x32.F32.E4M3.E4M3 R120, gdesc[UR4], R120, gsb0 ;  /* 0x00600000047879f3 */ /* 0x000fe20008000878 */
[----:B------:R-:W-:Y:S01]  /*13690*/  IMAD.MOV.U32 R15, RZ, RZ, 0x40000040 ;  /* 0x40000040ff0f7424 */ /* 0x000fe200078e00ff */
[C---:B------:R-:W-:Y:S02]  /*136a0*/  R2UR UR8, R4.reuse ;  /* 0x00000000040872ca */ /* 0x040fe400000e0000 */
[----:B------:R-:W-:Y:S01]  /*136b0*/  R2UR UR9, R5 ;  /* 0x00000000050972ca */ /* 0x000fe200000e0000 */
[----:B------:R-:W-:Y:S01]  /*136c0*/  IMAD.MOV.U32 R21, RZ, RZ, 0x40000040 ;  /* 0x40000040ff157424 */ /* 0x000fe200078e00ff */
[----:B------:R-:W-:Y:S02]  /*136d0*/  R2UR UR11, R15 ;  /* 0x000000000f0b72ca */ /* 0x000fe400000e0000 */
[C---:B------:R-:W-:Y:S02]  /*136e0*/  R2UR UR12, R4.reuse ;  /* 0x00000000040c72ca */ /* 0x040fe400000e0000 */
[C---:B------:R-:W-:Y:S01]  /*136f0*/  R2UR UR13, R5.reuse ;  /* 0x00000000050d72ca */ /* 0x040fe200000e0000 */
[----:B------:R-:W-:Y:S01]  /*13700*/  IMAD.MOV.U32 R13, RZ, RZ, 0x40000040 ;  /* 0x40000040ff0d7424 */ /* 0x000fe200078e00ff */
[----:B------:R-:W-:Y:S01]  /*13710*/  R2UR UR16, R4 ;  /* 0x00000000041072ca */ /* 0x000fe200000e0000 */
[----:B------:R-:W-:Y:S01]  /*13720*/  @!P1 VIADD R0, R0, 0x2e840 ;  /* 0x0002e84000009836 */ /* 0x000fe20000000000 */
[----:B------:R-:W-:Y:S01]  /*13730*/  R2UR UR17, R5 ;  /* 0x00000000051172ca */ /* 0x000fe200000e0000 */
[----:B------:R-:W-:Y:S01]  /*13740*/  ULDC UR4, c[0x0][0x9dc] ;  /* 0x0002770000047ab9 */ /* 0x000fe20000000800 */
[----:B------:R-:W-:-:S02]  /*13750*/  WARPGROUP.DEPBAR.LE gsb0, 0x0 ;  /* 0x00008000000079c5 */ /* 0x000fc40000010000 */
[----:B------:R-:W-:-:S06]  /*13760*/  WARPGROUP.ARRIVE ;  /* 0x00000000000079c5 */ /* 0x000fcc0000000000 */
[----:B------:R-:W-:Y:S01]  /*13770*/  QGMMA.64x32x32.F32.E4M3.E4M3 R104, gdesc[UR8], R104, gsb0 ;  /* 0x00600000086879f3 */ /* 0x000fe20008000868 */
[----:B------:R-:W-:Y:S02]  /*13780*/  R2UR UR15, R21 ;  /* 0x00000000150f72ca */ /* 0x000fe400000e0000 */
[----:B------:R-:W-:Y:S02]  /*13790*/  WARPGROUP.DEPBAR.LE gsb0, 0x0 ;  /* 0x00008000000079c5 */ /* 0x000fe40000010000 */
[----:B------:R-:W-:-:S09]  /*137a0*/  WARPGROUP.ARRIVE ;  /* 0x00000000000079c5 */ /* 0x000fd20000000000 */
[----:B------:R-:W-:Y:S01]  /*137b0*/  QGMMA.64x32x32.F32.E4M3.E4M3 R88, gdesc[UR12], R88, gsb0 ;  /* 0x006000000c5879f3 */ /* 0x000fe20008000858 */
[----:B------:R-:W-:Y:S01]  /*137c0*/  R2UR UR19, R13 ;  /* 0x000000000d1372ca */ /* 0x000fe200000e0000 */
[----:B------:R-:W-:Y:S01]  /*137d0*/  IMAD.MOV.U32 R15, RZ, RZ, 0x40000040 ;  /* 0x40000040ff0f7424 */ /* 0x000fe200078e00ff */
[----:B------:R-:W-:Y:S02]  /*137e0*/  WARPGROUP.DEPBAR.LE gsb0, 0x0 ;  /* 0x00008000000079c5 */ /* 0x000fe40000010000 */
[----:B------:R-:W-:-:S09]  /*137f0*/  WARPGROUP.ARRIVE ;  /* 0x00000000000079c5 */ /* 0x000fd20000000000 */
[----:B------:R-:W-:Y:S01]  /*13800*/  QGMMA.64x32x32.F32.E4M3.E4M3 R72, gdesc[UR16], R72, gsb0 ;  /* 0x00600000104879f3 */ /* 0x000fe20008000848 */
[----:B------:R-:W-:Y:S02]  /*13810*/  R2UR UR22, R14 ;  /* 0x000000000e1672ca */ /* 0x000fe400000e0000 */
[----:B------:R-:W-:Y:S02]  /*13820*/  R2UR UR23, R15 ;  /* 0x000000000f1772ca */ /* 0x000fe400000e0000 */
[----:B------:R-:W-:Y:S02]  /*13830*/  R2UR UR20, R4 ;  /* 0x00000000041472ca */ /* 0x000fe400000e0000 */
[----:B------:R-:W-:Y:S01]  /*13840*/  R2UR UR21, R5 ;  /* 0x00000000051572ca */ /* 0x000fe200000e0000 */
[----:B------:R-:W-:Y:S01]  /*13850*/  IMAD.MOV.U32 R21, RZ, RZ, 0x40000040 ;  /* 0x40000040ff157424 */ /* 0x000fe200078e00ff */
[----:B------:R-:W-:Y:S02]  /*13860*/  R2UR UR26, R20 ;  /* 0x00000000141a72ca */ /* 0x000fe400000e0000 */
[----:B------:R-:W-:-:S02]  /*13870*/  R2UR UR24, R4 ;  /* 0x00000000041872ca */ /* 0x000fc400000e0000 */
[----:B------:R-:W-:Y:S01]  /*13880*/  R2UR UR25, R5 ;  /* 0x00000000051972ca */ /* 0x000fe200000e0000 */
[----:B------:R-:W-:Y:S01]  /*13890*/  IMAD.MOV.U32 R13, RZ, RZ, 0x40000040 ;  /* 0x40000040ff0d7424 */ /* 0x000fe200078e00ff */
[----:B------:R-:W-:Y:S02]  /*138a0*/  WARPGROUP.DEPBAR.LE gsb0, 0x0 ;  /* 0x00008000000079c5 */ /* 0x000fe40000010000 */
[----:B------:R-:W-:Y:S01]  /*138b0*/  WARPGROUP.ARRIVE ;  /* 0x00000000000079c5 */ /* 0x000fe20000000000 */
[----:B------:R-:W-:Y:S01]  /*138c0*/  R2UR UR30, R12 ;  /* 0x000000000c1e72ca */ /* 0x000fe200000e0000 */
[----:B------:R-:W0:Y:S04]  /*138d0*/  LDC.64 R14, c[0x0][0x9e0] ;  /* 0x00027800ff0e7b82 */ /* 0x000e280000000a00 */
[----:B------:R-:W-:Y:S01]  /*138e0*/  QGMMA.64x32x32.F32.E4M3.E4M3 R56, gdesc[UR20], R56, gsb0 ;  /* 0x00600000143879f3 */ /* 0x000fe20008000838 */
[----:B------:R-:W-:-:S02]  /*138f0*/  R2UR UR27, R21 ;  /* 0x00000000151b72ca */ /* 0x000fc400000e0000 */
[----:B------:R-:W-:Y:S02]  /*13900*/  WARPGROUP.DEPBAR.LE gsb0, 0x0 ;  /* 0x00008000000079c5 */ /* 0x000fe40000010000 */
[----:B------:R-:W-:-:S09]  /*13910*/  WARPGROUP.ARRIVE ;  /* 0x00000000000079c5 */ /* 0x000fd20000000000 */
[----:B------:R-:W-:Y:S01]  /*13920*/  QGMMA.64x32x32.F32.E4M3.E4M3 R40, gdesc[UR24], R40, gsb0 ;  /* 0x00600000182879f3 */ /* 0x000fe20008000828 */
[----:B------:R-:W-:Y:S02]  /*13930*/  R2UR UR31, R13 ;  /* 0x000000000d1f72ca */ /* 0x000fe400000e0000 */
[----:B------:R-:W-:Y:S02]  /*13940*/  R2UR UR28, R4 ;  /* 0x00000000041c72ca */ /* 0x000fe400000e0000 */
[----:B------:R-:W-:Y:S01]  /*13950*/  R2UR UR29, R5 ;  /* 0x00000000051d72ca */ /* 0x000fe200000e0000 */
[----:B------:R-:W-:Y:S02]  /*13960*/  WARPGROUP.DEPBAR.LE gsb0, 0x0 ;  /* 0x00008000000079c5 */ /* 0x000fe40000010000 */
[----:B------:R-:W-:-:S10]  /*13970*/  WARPGROUP.ARRIVE ;  /* 0x00000000000079c5 */ /* 0x000fd40000000000 */
[----:B------:R-:W-:Y:S01]  /*13980*/  QGMMA.64x32x32.F32.E4M3.E4M3 R24, gdesc[UR28], R24, gsb0 ;  /* 0x006000001c1879f3 */ /* 0x000fe20008000818 */
[----:B------:R-:W-:-:S04]  /*13990*/  IMAD.MOV.U32 R12, RZ, RZ, -0xe0 ;  /* 0xffffff20ff0c7424 */ /* 0x000fc800078e00ff */
[----:B----4-:R-:W-:Y:S01]  /*139a0*/  IMAD R3, R139, R12, 0xe0 ;  /* 0x000000e08b037424 */ /* 0x010fe200078e020c */
[----:B------:R-:W-:-:S03]  /*139b0*/  @!P1 PRMT R0, RZ, 0x654, R0 ;  /* 0x00000654ff009816 */ /* 0x000fc60000000000 */
[----:B--2---:R-:W-:Y:S01]  /*139c0*/  IMAD.IADD R143, R194, 0x1, R3 ;  /* 0x00000001c28f7824 */ /* 0x004fe200078e0203 */
[----:B0-----:R-:W-:Y:S01]  /*139d0*/  ISETP.GE.AND P2, PT, R15, 0x1, PT ;  /* 0x000000010f00780c */ /* 0x001fe20003f46270 */
[----:B------:R-:W-:Y:S02]  /*139e0*/  IMAD.U32 R20, RZ, RZ, UR4 ;  /* 0x00000004ff147e24 */ /* 0x000fe4000f8e00ff */
[----:B---3--:R-:W-:-:S03]  /*139f0*/  IMAD R233, R138, 0x80, R233 ;  /* 0x000000808ae97824 */ /* 0x008fc600078e02e9 */
[----:B------:R-:W-:Y:S02]  /*13a00*/  LOP3.LUT R140, RZ, R20, RZ, 0x33, !PT ;  /* 0x00000014ff8c7212 */ /* 0x000fe400078e33ff */
[----:B------:R-:W-:-:S05]  /*13a10*/  LOP3.LUT R17, R17, 0xffefffff, RZ, 0xc0, !PT ;  /* 0xffefffff11117812 */ /* 0x000fca00078ec0ff */
[----:B------:R-:W-:Y:S01]  /*13a20*/  @P2 LOP3.LUT R17, R17, 0x100000, RZ, 0xfc, !PT ;  /* 0x0010000011112812 */ /* 0x000fe200078efcff */
[----:B------:R-:W-:Y:S02]  /*13a30*/  WARPGROUP.DEPBAR.LE gsb0, 0x0 ;  /* 0x00008000000079c5 */ /* 0x000fe40000010000 */
[----:B------:R5:W-:Y:S02]  /*13a40*/  @!P1 SYNCS.ARRIVE.TRANS64.RED.A1T0 RZ, [R0+URZ], RZ ;  /* 0x000000ff00ff99a7 */ /* 0x000be4000810043f */
[--C-:B-----5:R-:W-:Y:S01]  /*13a50*/  IADD3 R0, -R192, 0x1, R143.reuse ;  /* 0x00000001c0007810 */ /* 0x120fe20007ffe18f */
[----:B------:R-:W-:-:S04]  /*13a60*/  IMAD R143, R141, -0x2, R143 ;  /* 0xfffffffe8d8f7824 */ /* 0x000fc800078e028f */
[----:B------:R-:W-:-:S04]  /*13a70*/  IMAD R13, R141, -0x2, R0 ;  /* 0xfffffffe8d0d7824 */ /* 0x000fc800078e0200 */
[C---:B------:R-:W-:Y:S02]  /*13a80*/  IMAD.IADD R138, R13.reuse, 0x1, R14 ;  /* 0x000000010d8a7824 */ /* 0x040fe400078e020e */
[----:B------:R-:W-:Y:S02]  /*13a90*/  IMAD.IADD R140, R13, 0x1, R140 ;  /* 0x000000010d8c7824 */ /* 0x000fe400078e028c */
[----:B------:R-:W-:Y:S01]  /*13aa0*/  IMAD R0, R141, -0x2, R3 ;  /* 0xfffffffe8d007824 */ /* 0x000fe200078e0203 */
[----:B------:R-:W-:Y:S01]  /*13ab0*/  VIADDMNMX R12, R233, R138, R143, PT ;  /* 0x0000008ae90c7246 */ /* 0x000fe2000380018f */
[----:B------:R-:W-:Y:S01]  /*13ac0*/  IMAD.IADD R13, R140, 0x1, R233 ;  /* 0x000000018c0d7824 */ /* 0x000fe200078e02e9 */
[----:B------:R-:W-:Y:S06]  /*13ad0*/  @!P2 BRA `(.L_x_1313) ;  /* 0x00000000004ca947 */ /* 0x000fec0003800000 */
[----:B------:R-:W-:Y:S01]  /*13ae0*/  IADD3 R21, -R192, R194, R233 ;  /* 0x000000c2c0157210 */ /* 0x000fe20007ffe1e9 */
[----:B------:R-:W-:Y:S03]  /*13af0*/  BSSY B0, `(.L_x_1314) ;  /* 0x000000e000007945 */ /* 0x000fe60003800000 */
        /* <DEDUP_REMOVED lines=9> */
.L_x_1315:
[----:B------:R-:W-:-:S13]  /*13b90*/  ISETP.NE.AND P2, PT, R15, 0x1, PT ;  /* 0x000000010f00780c */ /* 0x000fda0003f45270 */
[----:B------:R-:W0:Y:S02]  /*13ba0*/  @P2 LDC.64 R144, c[0x0][0x9e8] ;  /* 0x00027a00ff902b82 */ /* 0x000e240000000a00 */
[----:B0-----:R-:W-:-:S05]  /*13bb0*/  @P2 IMAD.HI.U32 R144, R21, R144, RZ ;  /* 0x0000009015902227 */ /* 0x001fca00078e00ff */
[----:B------:R-:W-:-:S07]  /*13bc0*/  @P2 SHF.R.U32.HI R21, RZ, R145, R144 ;  /* 0x00000091ff152219 */ /* 0x000fce0000011690 */
.L_x_1316:
[----:B------:R-:W-:Y:S05]  /*13bd0*/  BSYNC B0 ;  /* 0x0000000000007941 */ /* 0x000fea0003800000 */
.L_x_1314:
[----:B------:R-:W-:-:S05]  /*13be0*/  IMAD R142, R21, R15, R0 ;  /* 0x0000000f158e7224 */ /* 0x000fca00078e0200 */
[----:B------:R-:W-:Y:S02]  /*13bf0*/  VIMNMX R13, R13, R142, !PT ;  /* 0x0000008e0d0d7248 */ /* 0x000fe40007fe0100 */
[----:B------:R-:W-:-:S07]  /*13c00*/  VIADDMNMX R12, R142, R15, R12, PT ;  /* 0x0000000f8e0c7246 */ /* 0x000fce000380010c */
.L_x_1313:
[C---:B------:R-:W-:Y:S02]  /*13c10*/  ISETP.GE.AND P2, PT, R3.reuse, 0x2, PT ;  /* 0x000000020300780c */ /* 0x040fe40003f46270 */
[----:B------:R-:W-:Y:S02]  /*13c20*/  ISETP.GE.AND P3, PT, R3, 0x9, PT ;  /* 0x000000090300780c */ /* 0x000fe40003f66270 */
[----:B------:R-:W-:Y:S02]  /*13c30*/  P2R R142, PR, RZ, 0x4 ;  /* 0x00000004ff8e7803 */ /* 0x000fe40000000000 */
[----:B------:R-:W-:Y:S02]  /*13c40*/  ISETP.GT.AND P2, PT, R13, 0x1, !P2 ;  /* 0x000000010d00780c */ /* 0x000fe40005744270 */
[----:B------:R-:W-:Y:S02]  /*13c50*/  P2R R144, PR, RZ, 0x8 ;  /* 0x00000008ff907803 */ /* 0x000fe40000000000 */
[----:B------:R-:W-:-:S02]  /*13c60*/  ISETP.LT.OR P2, PT, R12, 0x2, P2 ;  /* 0x000000020c00780c */ /* 0x000fc40001741670 */
[----:B------:R-:W-:Y:S02]  /*13c70*/  ISETP.GE.AND P4, PT, R3, 0x22, PT ;  /* 0x000000220300780c */ /* 0x000fe40003f86270 */
[----:B------:R-:W-:Y:S02]  /*13c80*/  FSEL R121, R121, -INF , !P2 ;  /* 0xff80000079797808 */ /* 0x000fe40005000000 */
[----:B------:R-:W-:Y:S02]  /*13c90*/  ISETP.GT.AND P2, PT, R13, 0x8, !P3 ;  /* 0x000000080d00780c */ /* 0x000fe40005f44270 */
[C---:B------:R-:W-:Y:S02]  /*13ca0*/  ISETP.GE.AND P3, PT, R3.reuse, 0xa, PT ;  /* 0x0000000a0300780c */ /* 0x040fe40003f66270 */
        /* <DEDUP_REMOVED lines=26> */
[----:B------:R-:W-:Y:S02]  /*13e50*/  IADD3 R140, R140, 0x8, R233 ;  /* 0x000000088c8c7810 */ /* 0x000fe40007ffe0e9 */
[----:B------:R-:W-:Y:S02]  /*13e60*/  FSEL R133, R133, -INF , !P2 ;  /* 0xff80000085857808 */ /* 0x000fe40005000000 */
[----:B------:R-:W-:-:S04]  /*13e70*/  ISETP.GE.AND P2, PT, R3, 0x21, PT ;  /* 0x000000210300780c */ /* 0x000fc80003f46270 */
[----:B------:R-:W-:-:S04]  /*13e80*/  ISETP.GT.AND P3, PT, R13, 0x20, !P2 ;  /* 0x000000200d00780c */ /* 0x000fc80005764270 */
[----:B------:R-:W-:-:S04]  /*13e90*/  ISETP.LT.OR P3, PT, R12, 0x21, P3 ;  /* 0x000000210c00780c */ /* 0x000fc80001f61670 */
        /* <DEDUP_REMOVED lines=238> */
[----:B------:R-:W-:-:S13]  /*14d80*/  ISETP.GE.AND P6, PT, R15, 0x1, PT ;  /* 0x000000010f00780c */ /* 0x000fda0003fc6270 */
[----:B------:R-:W-:Y:S05]  /*14d90*/  @!P6 BRA `(.L_x_1317) ;  /* 0x000000000050e947 */ /* 0x000fea0003800000 */
[----:B------:R-:W-:Y:S01]  /*14da0*/  IADD3 R3, R194, 0x8, R233 ;  /* 0x00000008c2037810 */ /* 0x000fe20007ffe0e9 */
[----:B------:R-:W-:Y:S04]  /*14db0*/  BSSY B0, `(.L_x_1318) ;  /* 0x000000f000007945 */ /* 0x000fe80003800000 */
[----:B------:R-:W-:-:S05]  /*14dc0*/  IMAD.IADD R3, R3, 0x1, -R192 ;  /* 0x0000000103037824 */ /* 0x000fca00078e0ac0 */
        /* <DEDUP_REMOVED lines=9> */
.L_x_1319:
[----:B------:R-:W-:-:S13]  /*14e60*/  ISETP.NE.AND P6, PT, R15, 0x1, PT ;  /* 0x000000010f00780c */ /* 0x000fda0003fc5270 */
[----:B------:R-:W0:Y:S02]  /*14e70*/  @P6 LDC.64 R12, c[0x0][0x9e8] ;  /* 0x00027a00ff0c6b82 */ /* 0x000e240000000a00 */
[----:B0-----:R-:W-:-:S05]  /*14e80*/  @P6 IMAD.HI.U32 R12, R3, R12, RZ ;  /* 0x0000000c030c6227 */ /* 0x001fca00078e00ff */
[----:B------:R-:W-:-:S07]  /*14e90*/  @P6 SHF.R.U32.HI R3, RZ, R13, R12 ;  /* 0x0000000dff036219 */ /* 0x000fce000001160c */
.L_x_1320:
[----:B------:R-:W-:Y:S05]  /*14ea0*/  BSYNC B0 ;  /* 0x0000000000007941 */ /* 0x000fea0003800000 */
.L_x_1318:
[----:B------:R-:W-:-:S05]  /*14eb0*/  IMAD R3, R3, R15, R0 ;  /* 0x0000000f03037224 */ /* 0x000fca00078e0200 */
[----:B------:R-:W-:Y:S02]  /*14ec0*/  VIMNMX R140, R140, R3, !PT ;  /* 0x000000038c8c7248 */ /* 0x000fe40007fe0100 */
[----:B------:R-:W-:-:S07]  /*14ed0*/  VIADDMNMX R138, R3, R15, R138, PT ;  /* 0x0000000f038a7246 */ /* 0x000fce000380018a */
.L_x_1317:
[C---:B------:R-:W-:Y:S02]  /*14ee0*/  ISETP.GT.AND P2, PT, R140.reuse, 0x20, !P2 ;  /* 0x000000208c00780c */ /* 0x040fe40005744270 */
[----:B------:R-:W-:Y:S02]  /*14ef0*/  ISETP.GT.AND P3, PT, R140, 0x28, !P3 ;  /* 0x000000288c00780c */ /* 0x000fe40005f64270 */
[C---:B------:R-:W-:Y:S02]  /*14f00*/  ISETP.LT.OR P2, PT, R138.reuse, 0x21, P2 ;  /* 0x000000218a00780c */ /* 0x040fe40001741670 */
[----:B------:R-:W-:Y:S02]  /*14f10*/  ISETP.LT.OR P3, PT, R138, 0x29, P3 ;  /* 0x000000298a00780c */ /* 0x000fe40001f61670 */
[----:B------:R-:W-:Y:S02]  /*14f20*/  FSEL R13, R106, -INF , !P2 ;  /* 0xff8000006a0d7808 */ /* 0x000fe40005000000 */
[----:B------:R-:W-:-:S02]  /*14f30*/  ISETP.NE.AND P2, PT, R104, RZ, PT ;  /* 0x000000ff6800720c */ /* 0x000fc40003f45270 */
[----:B------:R-:W-:Y:S02]  /*14f40*/  FSEL R143, R110, -INF , !P3 ;  /* 0xff8000006e8f7808 */ /* 0x000fe40005800000 */
[----:B------:R-:W-:Y:S02]  /*14f50*/  ISETP.GT.AND P2, PT, R140, 0x21, !P2 ;  /* 0x000000218c00780c */ /* 0x000fe40005744270 */
[----:B------:R-:W-:Y:S02]  /*14f60*/  ISETP.NE.AND P3, PT, R152, RZ, PT ;  /* 0x000000ff9800720c */ /* 0x000fe40003f65270 */
        /* <DEDUP_REMOVED lines=142> */
[----:B------:R-:W-:Y:S01]  /*15850*/  ISETP.NE.AND P2, PT, R170, RZ, PT ;  /* 0x000000ffaa00720c */ /* 0x000fe20003f45270 */
[----:B------:R-:W0:Y:S01]  /*15860*/  SHFL.BFLY PT, R3, R0, 0x2, 0x1f ;  /* 0x0c401f0000037f89 */ /* 0x000e2200000e0000 */
[C---:B------:R-:W-:Y:S02]  /*15870*/  ISETP.GT.AND P4, PT, R140.reuse, 0xd1, !P4 ;  /* 0x000000d18c00780c */ /* 0x040fe40006784270 */
[C---:B------:R-:W-:Y:S02]  /*15880*/  ISETP.GT.AND P2, PT, R140.reuse, 0x80, !P2 ;  /* 0x000000808c00780c */ /* 0x040fe40005744270 */
[----:B------:R-:W-:Y:S02]  /*15890*/  ISETP.GT.AND P5, PT, R140, 0xd8, !P5 ;  /* 0x000000d88c00780c */ /* 0x000fe40006fa4270 */
[----:B------:R-:W-:-:S02]  /*158a0*/  ISETP.LT.OR P2, PT, R138, 0x81, P2 ;  /* 0x000000818a00780c */ /* 0x000fc40001741670 */
[----:B------:R-:W-:Y:S02]  /*158b0*/  ISETP.LT.OR P4, PT, R138, 0xd2, P4 ;  /* 0x000000d28a00780c */ /* 0x000fe40002781670 */
[----:B------:R-:W-:Y:S02]  /*158c0*/  FSEL R215, R58, -INF , !P2 ;  /* 0xff8000003ad77808 */ /* 0x000fe40005000000 */
[----:B------:R-:W-:Y:S02]  /*158d0*/  ISETP.NE.AND P2, PT, R56, RZ, PT ;  /* 0x000000ff3800720c */ /* 0x000fe40003f45270 */
[----:B------:R-:W-:Y:S02]  /*158e0*/  ISETP.LT.OR P5, PT, R138, 0xd9, P5 ;  /* 0x000000d98a00780c */ /* 0x000fe40002fa1670 */
[----:B------:R-:W-:Y:S02]  /*158f0*/  ISETP.GT.AND P2, PT, R140, 0x81, !P2 ;  /* 0x000000818c00780c */ /* 0x000fe40005744270 */
[----:B------:R-:W-:-:S02]  /*15900*/  FSEL R35, R35, -INF , !P4 ;  /* 0xff80000023237808 */ /* 0x000fc40006000000 */
        /* <DEDUP_REMOVED lines=96> */
[----:B------:R-:W-:-:S03]  /*15f10*/  ISETP.GT.AND P2, PT, R140, 0xc1, !P2 ;  /* 0x000000c18c00780c */ /* 0x000fc60005744270 */
[----:B------:R-:W0:Y:S01]  /*15f20*/  SHFL.BFLY PT, R3, R24, 0x1, 0x1f ;  /* 0x0c201f0018037f89 */ /* 0x000e2200000e0000 */
[----:B------:R-:W-:-:S04]  /*15f30*/  ISETP.LT.OR P2, PT, R138, 0xc2, P2 ;  /* 0x000000c28a00780c */ /* 0x000fc80001741670 */
[----:B------:R-:W-:Y:S02]  /*15f40*/  FSEL R27, R27, -INF , !P2 ;  /* 0xff8000001b1b7808 */ /* 0x000fe40005000000 */
[----:B------:R-:W-:-:S04]  /*15f50*/  ISETP.GT.AND P2, PT, R140, 0xc8, !P3 ;  /* 0x000000c88c00780c */ /* 0x000fc80005f44270 */
[----:B------:R-:W-:-:S04]  /*15f60*/  ISETP.LT.OR P2, PT, R138, 0xc9, P2 ;  /* 0x000000c98a00780c */ /* 0x000fc80001741670 */
[----:B------:R-:W-:Y:S02]  /*15f70*/  FSEL R30, R30, -INF , !P2 ;  /* 0xff8000001e1e7808 */ /* 0x000fe40005000000 */
[----:B------:R-:W-:Y:S02]  /*15f80*/  ISETP.GT.AND P2, PT, R140, 0xc9, !P6 ;  /* 0x000000c98c00780c */ /* 0x000fe40007744270 */
[----:B------:R-:W-:Y:S02]  /*15f90*/  ISETP.NE.AND P6, PT, R190, RZ, PT ;  /* 0x000000ffbe00720c */ /* 0x000fe40003fc5270 */
[----:B------:R-:W-:Y:S02]  /*15fa0*/  ISETP.LT.OR P2, PT, R138, 0xca, P2 ;  /* 0x000000ca8a00780c */ /* 0x000fe40001741670 */
[----:B0-----:R-:W-:Y:S02]  /*15fb0*/  FMNMX.FTZ R3, R24, R3, !PT ;  /* 0x0000000318037209 */ /* 0x001fe40007810000 */
[----:B------:R-:W-:-:S02]  /*15fc0*/  FSEL R31, R31, -INF , !P2 ;  /* 0xff8000001f1f7808 */ /* 0x000fc40005000000 */
[----:B------:R-:W-:Y:S01]  /*15fd0*/  FSETP.NEU.FTZ.AND P2, PT, R3, -INF , PT ;  /* 0xff8000000300780b */ /* 0x000fe20003f5d000 */
[----:B------:R-:W-:-:S05]  /*15fe0*/  FFMA.FTZ R76, R2, R3, -8 ;  /* 0xc1000000024c7423 */ /* 0x000fca0000010003 */
[----:B------:R-:W-:Y:S02]  /*15ff0*/  FSEL R76, R76, RZ, P2 ;  /* 0x000000ff4c4c7208 */ /* 0x000fe40001000000 */
[----:B------:R-:W-:Y:S02]  /*16000*/  ISETP.GT.AND P2, PT, R140, 0xd0, !P6 ;  /* 0x000000d08c00780c */ /* 0x000fe40007744270 */
[----:B------:R-:W-:Y:S01]  /*16010*/  ISETP.NE.AND P6, PT, R36, RZ, PT ;  /* 0x000000ff2400720c */ /* 0x000fe20003fc5270 */
[----:B------:R-:W-:-:S01]  /*16020*/  FFMA.FTZ R24, R2, R125, -R76 ;  /* 0x0000007d02187223 */ /* 0x000fc2000001084c */
[C-C-:B------:R-:W-:Y:S01]  /*16030*/  FFMA.FTZ R125, R2.reuse, R129, -R76.reuse ;  /* 0x00000081027d7223 */ /* 0x140fe2000001084c */
        /* <DEDUP_REMOVED lines=14> */
[----:B------:R-:W-:Y:S01]  /*16120*/  MUFU.EX2 R12, R12 ;  /* 0x0000000c000c7308 */ /* 0x000fe20000000800 */
[----:B------:R-:W-:Y:S01]  /*16130*/  ISETP.LT.OR P2, PT, R138, 0xda, P2 ;  /* 0x000000da8a00780c */ /* 0x000fe20001741670 */
[C-C-:B------:R-:W-:Y:S01]  /*16140*/  FFMA.FTZ R36, R2.reuse, R147, -R76.reuse ;  /* 0x0000009302247223 */ /* 0x140fe2000001084c */
[----:B------:R-:W-:Y:S01]  /*16150*/  FMNMX.FTZ R133, R131, R0, !PT ;  /* 0x0000000083857209 */ /* 0x000fe20007810000 */
[--C-:B------:R-:W-:Y:S01]  /*16160*/  FFMA.FTZ R105, R2, R105, -R76.reuse ;  /* 0x0000006902697223 */ /* 0x100fe2000001084c */
[----:B------:R-:W-:Y:S01]  /*16170*/  FSEL R41, R38, -INF , !P5 ;  /* 0xff80000026297808 */ /* 0x000fe20006800000 */
[--C-:B------:R-:W-:Y:S01]  /*16180*/  FFMA.FTZ R40, R2, R149, -R76.reuse ;  /* 0x0000009502287223 */ /* 0x100fe2000001084c */
[----:B------:R-:W-:Y:S01]  /*16190*/  FMNMX.FTZ R0, R134, R133, !PT ;  /* 0x0000008586007209 */ /* 0x000fe20007810000 */
[----:B------:R-:W0:Y:S01]  /*161a0*/  MUFU.EX2 R121, R121 ;  /* 0x0000007900797308 */ /* 0x000e220000000800 */
[----:B------:R-:W-:Y:S01]  /*161b0*/  FSEL R39, R39, -INF , !P2 ;  /* 0xff80000027277808 */ /* 0x000fe20005000000 */
[C-C-:B------:R-:W-:Y:S01]  /*161c0*/  FFMA.FTZ R109, R2.reuse, R109, -R76.reuse ;  /* 0x0000006d026d7223 */ /* 0x140fe2000001084c */
[----:B------:R-:W-:Y:S01]  /*161d0*/  FMNMX.FTZ R0, R135, R0, !PT ;  /* 0x0000000087007209 */ /* 0x000fe20007810000 */
[C-C-:B------:R-:W-:Y:S01]  /*161e0*/  FFMA.FTZ R42, R2.reuse, R151, -R76.reuse ;  /* 0x00000097022a7223 */ /* 0x140fe2000001084c */
[----:B------:R-:W-:-:S01]  /*161f0*/  FFMA.FTZ R113, R2, R113, -R76 ;  /* 0x0000007102717223 */ /* 0x000fc2000001084c */
[C-C-:B------:R-:W-:Y:S01]  /*16200*/  FFMA.FTZ R44, R2.reuse, R153, -R76.reuse ;  /* 0x00000099022c7223 */ /* 0x140fe2000001084c */
[----:B------:R-:W-:Y:S01]  /*16210*/  FMNMX.FTZ R0, R13, R0, !PT ;  /* 0x000000000d007209 */ /* 0x000fe20007810000 */
[----:B------:R-:W-:Y:S01]  /*16220*/  MUFU.EX2 R21, R21 ;  /* 0x0000001500157308 */ /* 0x000fe20000000800 */
[----:B------:R-:W-:-:S01]  /*16230*/  FFMA.FTZ R117, R2, R117, -R76 ;  /* 0x0000007502757223 */ /* 0x000fc2000001084c */
[C-C-:B------:R-:W-:Y:S01]  /*16240*/  FFMA.FTZ R46, R2.reuse, R155, -R76.reuse ;  /* 0x0000009b022e7223 */ /* 0x140fe2000001084c */
[----:B------:R-:W-:Y:S01]  /*16250*/  FMNMX.FTZ R0, R107, R0, !PT ;  /* 0x000000006b007209 */ /* 0x000fe20007810000 */
[C-C-:B------:R-:W-:Y:S01]  /*16260*/  FFMA.FTZ R89, R2.reuse, R89, -R76.reuse ;  /* 0x0000005902597223 */ /* 0x140fe2000001084c */
[----:B------:R-:W-:-:S01]  /*16270*/  FFMA.FTZ R48, R2, R157, -R76 ;  /* 0x0000009d02307223 */ /* 0x000fc2000001084c */
[C-C-:B------:R-:W-:Y:S01]  /*16280*/  FFMA.FTZ R93, R2.reuse, R93, -R76.reuse ;  /* 0x0000005d025d7223 */ /* 0x140fe2000001084c */
[----:B------:R-:W-:Y:S01]  /*16290*/  FMNMX.FTZ R0, R143, R0, !PT ;  /* 0x000000008f007209 */ /* 0x000fe20007810000 */
[----:B------:R-:W1:Y:S01]  /*162a0*/  MUFU.EX2 R24, R24 ;  /* 0x0000001800187308 */ /* 0x000e620000000800 */
        /* <DEDUP_REMOVED lines=43> */
[----:B------:R-:W-:Y:S01]  /*16560*/  FFMA.FTZ R33, R2, R33, -R76 ;  /* 0x0000002102217223 */ /* 0x000fe2000001084c */
[----:B------:R-:W-:Y:S01]  /*16570*/  MUFU.EX2 R28, R28 ;  /* 0x0000001c001c7308 */ /* 0x000fe20000000800 */
[----:B0-----:R-:W-:-:S01]  /*16580*/  FADD.FTZ R116, R12, R121 ;  /* 0x000000790c747221 */ /* 0x001fc20000010000 */
[----:B------:R-:W-:-:S02]  /*16590*/  FMNMX.FTZ R0, R205, R0, !PT ;  /* 0x00000000cd007209 */ /* 0x000fc40007810000 */
[----:B-1----:R-:W-:Y:S02]  /*165a0*/  F2FP.SATFINITE.E4M3.F32.PACK_AB_MERGE_C R224, R24, R21, RZ ;  /* 0x0000001518e0723e */ /* 0x002fe400048070ff */
[----:B------:R-:W-:Y:S02]  /*165b0*/  FMNMX.FTZ R0, R103, R0, !PT ;  /* 0x0000000067007209 */ /* 0x000fe40007810000 */
[----:B------:R-:W-:Y:S01]  /*165c0*/  MUFU.EX2 R125, R125 ;  /* 0x0000007d007d7308 */ /* 0x000fe20000000800 */
[----:B------:R-:W-:Y:S02]  /*165d0*/  F2FP.SATFINITE.E4M3.F32.PACK_AB_MERGE_C R224, R121, R12, R224 ;  /* 0x0000000c79e0723e */ /* 0x000fe400048070e0 */
[----:B------:R-:W-:Y:S02]  /*165e0*/  FMNMX.FTZ R0, R207, R0, !PT ;  /* 0x00000000cf007209 */ /* 0x000fe40007810000 */
[----:B------:R-:W-:Y:S02]  /*165f0*/  ISETP.GE.AND P6, PT, R15, 0x1, PT ;  /* 0x000000010f00780c */ /* 0x000fe40003fc6270 */
        /* <DEDUP_REMOVED lines=53> */
[----:B0-----:R-:W-:-:S03]  /*16950*/  F2FP.SATFINITE.E4M3.F32.PACK_AB_MERGE_C R216, R93, R48, RZ ;  /* 0x000000305dd8723e */ /* 0x001fc600048070ff */
[----:B------:R-:W0:Y:S01]  /*16960*/  SHFL.BFLY PT, R141, R0, 0x2, 0x1f ;  /* 0x0c401f00008d7f89 */ /* 0x000e2200000e0000 */
[----:B------:R-:W-:-:S03]  /*16970*/  F2FP.SATFINITE.E4M3.F32.PACK_AB_MERGE_C R216, R89, R46, R216 ;  /* 0x0000002e59d8723e */ /* 0x000fc600048070d8 */
[----:B------:R-:W-:Y:S08]  /*16980*/  MUFU.EX2 R52, R52 ;  /* 0x0000003400347308 */ /* 0x000ff00000000800 */
[----:B------:R-:W1:Y:S08]  /*16990*/  MUFU.EX2 R101, R101 ;  /* 0x0000006500657308 */ /* 0x000e700000000800 */
[----:B------:R-:W-:Y:S01]  /*169a0*/  MUFU.EX2 R54, R54 ;  /* 0x0000003600367308 */ /* 0x000fe20000000800 */
[----:B0-----:R-:W-:Y:S01]  /*169b0*/  FMNMX.FTZ R84, R0, R141, !PT ;  /* 0x0000008d00547209 */ /* 0x001fe20007810000 */
[----:B------:R-:W-:-:S06]  /*169c0*/  FFMA.FTZ R141, R2, R193, -R76 ;  /* 0x000000c1028d7223 */ /* 0x000fcc000001084c */
[----:B------:R-:W-:Y:S01]  /*169d0*/  MUFU.EX2 R73, R73 ;  /* 0x0000004900497308 */ /* 0x000fe20000000800 */
[----:B------:R-:W0:Y:S01]  /*169e0*/  SHFL.BFLY PT, R145, R84, 0x1, 0x1f ;  /* 0x0c201f0054917f89 */ /* 0x000e2200000e0000 */
[----:B-1----:R-:W-:-:S04]  /*169f0*/  F2FP.SATFINITE.E4M3.F32.PACK_AB_MERGE_C R218, R101, R52, RZ ;  /* 0x0000003465da723e */ /* 0x002fc800048070ff */
[----:B------:R-:W-:Y:S02]  /*16a00*/  F2FP.SATFINITE.E4M3.F32.PACK_AB_MERGE_C R218, R97, R50, R218 ;  /* 0x0000003261da723e */ /* 0x000fe400048070da */
[----:B------:R-:W-:Y:S08]  /*16a10*/  MUFU.EX2 R56, R56 ;  /* 0x0000003800387308 */ /* 0x000ff00000000800 */
[----:B------:R-:W1:Y:S08]  /*16a20*/  MUFU.EX2 R77, R77 ;  /* 0x0000004d004d7308 */ /* 0x000e700000000800 */
[----:B------:R-:W-:Y:S01]  /*16a30*/  MUFU.EX2 R58, R58 ;  /* 0x0000003a003a7308 */ /* 0x000fe20000000800 */
[----:B0-----:R-:W-:Y:S01]  /*16a40*/  FMNMX.FTZ R0, R84, R145, !PT ;  /* 0x0000009154007209 */ /* 0x001fe20007810000 */
[----:B------:R-:W-:-:S03]  /*16a50*/  FFMA.FTZ R84, R2, R37, -R76 ;  /* 0x0000002502547223 */ /* 0x000fc6000001084c */
[----:B------:R-:W-:Y:S01]  /*16a60*/  FSETP.NEU.FTZ.AND P2, PT, R0, -INF , PT ;  /* 0xff8000000000780b */ /* 0x000fe20003f5d000 */
[----:B------:R-:W-:-:S02]  /*16a70*/  FFMA.FTZ R86, R2, R0, -8 ;  /* 0xc100000002567423 */ /* 0x000fc40000010000 */
[----:B------:R-:W-:Y:S01]  /*16a80*/  MUFU.EX2 R81, R81 ;  /* 0x0000005100517308 */ /* 0x000fe20000000800 */
[----:B-1----:R-:W-:Y:S02]  /*16a90*/  F2FP.SATFINITE.E4M3.F32.PACK_AB_MERGE_C R212, R77, R56, RZ ;  /* 0x000000384dd4723e */ /* 0x002fe400048070ff */
[----:B------:R-:W-:Y:S02]  /*16aa0*/  FSEL R76, R86, RZ, P2 ;  /* 0x000000ff564c7208 */ /* 0x000fe40001000000 */
[----:B------:R-:W-:-:S03]  /*16ab0*/  F2FP.SATFINITE.E4M3.F32.PACK_AB_MERGE_C R212, R73, R54, R212 ;  /* 0x0000003649d4723e */ /* 0x000fc600048070d4 */
[C-C-:B------:R-:W-:Y:S01]  /*16ac0*/  FFMA.FTZ R37, R2.reuse, R122, -R76.reuse ;  /* 0x0000007a02257223 */ /* 0x140fe2000001084c */
[----:B------:R-:W-:-:S01]  /*16ad0*/  FFMA.FTZ R86, R2, R123, -R76 ;  /* 0x0000007b02567223 */ /* 0x000fc2000001084c */
[C-C-:B------:R-:W-:Y:S01]  /*16ae0*/  FFMA.FTZ R88, R2.reuse, R126, -R76.reuse ;  /* 0x0000007e02587223 */ /* 0x140fe2000001084c */
[----:B------:R-:W-:-:S01]  /*16af0*/  FFMA.FTZ R114, R2, R83, -R76 ;  /* 0x0000005302727223 */ /* 0x000fc2000001084c */
[----:B------:R-:W-:Y:S01]  /*16b00*/  FADD.FTZ R83, R21, R116 ;  /* 0x0000007415537221 */ /* 0x000fe20000010000 */
        /* <DEDUP_REMOVED lines=12> */
[----:B------:R-:W-:-:S01]  /*16bd0*/  FADD.FTZ R135, R125, R116 ;  /* 0x000000747d877221 */ /* 0x000fc20000010000 */
[C-C-:B------:R-:W-:Y:S01]  /*16be0*/  FFMA.FTZ R116, R2.reuse, R87, -R76.reuse ;  /* 0x0000005702747223 */ /* 0x140fe2000001084c */
[----:B------:R-:W-:-:S01]  /*16bf0*/  FFMA.FTZ R107, R2, R111, -R76 ;  /* 0x0000006f026b7223 */ /* 0x000fc2000001084c */
[----:B------:R-:W-:Y:S01]  /*16c00*/  FFMA.FTZ R98, R2, R195, -R76 ;  /* 0x000000c302627223 */ /* 0x000fe2000001084c */
[----:B------:R-:W-:-:S01]  /*16c10*/  FADD.FTZ R118, R32, R135 ;  /* 0x0000008720767221 */ /* 0x000fc20000010000 */
[----:B------:R-:W1:Y:S01]  /*16c20*/  MUFU.EX2 R88, R88 ;  /* 0x0000005800587308 */ /* 0x000e620000000800 */
[----:B------:R-:W-:-:S01]  /*16c30*/  FFMA.FTZ R111, R2, R115, -R76 ;  /* 0x00000073026f7223 */ /* 0x000fc2000001084c */
[----:B------:R-:W-:Y:S01]  /*16c40*/  FFMA.FTZ R100, R2, R197, -R76 ;  /* 0x000000c502647223 */ /* 0x000fe2000001084c */
[----:B------:R-:W-:-:S01]  /*16c50*/  FADD.FTZ R135, R129, R118 ;  /* 0x0000007681877221 */ /* 0x000fc20000010000 */
[C-C-:B------:R-:W-:Y:S01]  /*16c60*/  FFMA.FTZ R115, R2.reuse, R119, -R76.reuse ;  /* 0x0000007702737223 */ /* 0x140fe2000001084c */
[----:B------:R-:W-:-:S01]  /*16c70*/  FFMA.FTZ R102, R2, R199, -R76 ;  /* 0x000000c702667223 */ /* 0x000fc2000001084c */
[----:B------:R-:W-:Y:S01]  /*16c80*/  FFMA.FTZ R91, R2, R91, -R76 ;  /* 0x0000005b025b7223 */ /* 0x000fe2000001084c */
[----:B------:R-:W-:-:S01]  /*16c90*/  FADD.FTZ R120, R36, R135 ;  /* 0x0000008724787221 */ /* 0x000fc20000010000 */
[----:B------:R-:W2:Y:S01]  /*16ca0*/  MUFU.EX2 R123, R123 ;  /* 0x0000007b007b7308 */ /* 0x000ea20000000800 */
[----:B0-----:R-:W-:-:S01]  /*16cb0*/  FADD.FTZ R87, R37, R86 ;  /* 0x0000005625577221 */ /* 0x001fc20000010000 */
[----:B------:R-:W-:Y:S01]  /*16cc0*/  FFMA.FTZ R104, R2, R201, -R76 ;  /* 0x000000c902687223 */ /* 0x000fe2000001084c */
[----:B------:R-:W-:-:S01]  /*16cd0*/  FADD.FTZ R143, R105, R120 ;  /* 0x00000078698f7221 */ /* 0x000fc20000010000 */
[C-C-:B------:R-:W-:Y:S01]  /*16ce0*/  FFMA.FTZ R95, R2.reuse, R95, -R76.reuse ;  /* 0x0000005f025f7223 */ /* 0x140fe2000001084c */
[----:B------:R-:W-:-:S01]  /*16cf0*/  FFMA.FTZ R106, R2, R203, -R76 ;  /* 0x000000cb026a7223 */ /* 0x000fc2000001084c */
[----:B------:R-:W-:Y:S01]  /*16d00*/  FFMA.FTZ R99, R2, R99, -R76 ;  /* 0x0000006302637223 */ /* 0x000fe2000001084c */
[----:B------:R-:W-:-:S01]  /*16d10*/  FADD.FTZ R122, R40, R143 ;  /* 0x0000008f287a7221 */ /* 0x000fc20000010000 */
        /* <DEDUP_REMOVED lines=18> */
[----:B------:R-:W-:Y:S01]  /*16e40*/  FADD.FTZ R135, R109, R122 ;  /* 0x0000007a6d877221 */ /* 0x000fe20000010000 */
[----:B------:R-:W-:-:S01]  /*16e50*/  FFMA.FTZ R51, R2, R51, -R76 ;  /* 0x0000003302337223 */ /* 0x000fc2000001084c */
[C-C-:B------:R-:W-:Y:S01]  /*16e60*/  FFMA.FTZ R221, R2.reuse, R221, -R76.reuse ;  /* 0x000000dd02dd7223 */ /* 0x140fe2000001084c */
[----:B------:R-:W-:-:S01]  /*16e70*/  FFMA.FTZ R43, R2, R43, -R76 ;  /* 0x0000002b022b7223 */ /* 0x000fc2000001084c */
[----:B------:R-:W-:Y:S01]  /*16e80*/  FADD.FTZ R122, R42, R135 ;  /* 0x000000872a7a7221 */ /* 0x000fe20000010000 */
        /* <DEDUP_REMOVED lines=19> */
[----:B------:R-:W-:-:S02]  /*16fc0*/  F2FP.SATFINITE.E4M3.F32.PACK_AB_MERGE_C R88, R123, R88, RZ ;  /* 0x000000587b58723e */ /* 0x000fc400048070ff */
[----:B------:R-:W-:-:S04]  /*16fd0*/  F2FP.SATFINITE.E4M3.F32.PACK_AB_MERGE_C R92, R131, R92, RZ ;  /* 0x0000005c835c723e */ /* 0x000fc800048070ff */
[----:B------:R-:W0:Y:S01]  /*16fe0*/  MUFU.EX2 R96, R96 ;  /* 0x0000006000607308 */ /* 0x000e220000000800 */
        /* <DEDUP_REMOVED lines=9> */
[----:B0-----:R-:W-:-:S07]  /*17080*/  FADD.FTZ R24, R96, R135 ;  /* 0x0000008760187221 */ /* 0x001fce0000010000 */
[----:B------:R-:W0:Y:S01]  /*17090*/  MUFU.EX2 R111, R111 ;  /* 0x0000006f006f7308 */ /* 0x000e220000000800 */
[----:B-1----:R-:W-:-:S01]  /*170a0*/  FADD.FTZ R63, R107, R24 ;  /* 0x000000186b3f7221 */ /* 0x002fc20000010000 */
[----:B------:R-:W-:Y:S01]  /*170b0*/  FFMA.FTZ R24, R2, R67, -R76 ;  /* 0x0000004302187223 */ /* 0x000fe2000001084c */
[----:B------:R-:W-:-:S01]  /*170c0*/  FADD.FTZ R67, R93, R40 ;  /* 0x000000285d437221 */ /* 0x000fc20000010000 */
[----:B------:R-:W-:-:S03]  /*170d0*/  F2FP.SATFINITE.E4M3.F32.PACK_AB_MERGE_C R96, R107, R96, RZ ;  /* 0x000000606b60723e */ /* 0x000fc600048070ff */
[----:B------:R-:W-:Y:S01]  /*170e0*/  FADD.FTZ R40, R50, R67 ;  /* 0x0000004332287221 */ /* 0x000fe20000010000 */
[----:B------:R-:W1:Y:S01]  /*170f0*/  MUFU.EX2 R100, R100 ;  /* 0x0000006400647308 */ /* 0x000e620000000800 */
[----:B--2---:R-:W-:-:S02]  /*17100*/  FADD.FTZ R32, R98, R63 ;  /* 0x0000003f62207221 */ /* 0x004fc40000010000 */
[----:B------:R-:W-:-:S05]  /*17110*/  FADD.FTZ R67, R97, R40 ;  /* 0x0000002861437221 */ /* 0x000fca0000010000 */
[----:B------:R-:W2:Y:S01]  /*17120*/  MUFU.EX2 R115, R115 ;  /* 0x0000007300737308 */ /* 0x000ea20000000800 */
[----:B0-----:R-:W-:-:S07]  /*17130*/  FADD.FTZ R63, R111, R32 ;  /* 0x000000206f3f7221 */ /* 0x001fce0000010000 */
[----:B------:R-:W0:Y:S01]  /*17140*/  MUFU.EX2 R102, R102 ;  /* 0x0000006600667308 */ /* 0x000e220000000800 */
[----:B-1----:R-:W-:-:S07]  /*17150*/  FADD.FTZ R32, R100, R63 ;  /* 0x0000003f64207221 */ /* 0x002fce0000010000 */
[----:B------:R-:W1:Y:S01]  /*17160*/  MUFU.EX2 R91, R91 ;  /* 0x0000005b005b7308 */ /* 0x000e620000000800 */
[----:B--2---:R-:W-:-:S01]  /*17170*/  FADD.FTZ R63, R115, R32 ;  /* 0x00000020733f7221 */ /* 0x004fc20000010000 */
[----:B------:R-:W-:Y:S01]  /*17180*/  FADD.FTZ R32, R52, R67 ;  /* 0x0000004334207221 */ /* 0x000fe20000010000 */
[----:B------:R-:W-:-:S03]  /*17190*/  F2FP.SATFINITE.E4M3.F32.PACK_AB_MERGE_C R100, R115, R100, RZ ;  /* 0x000000647364723e */ /* 0x000fc600048070ff */
[----:B------:R-:W-:Y:S02]  /*171a0*/  FADD.FTZ R101, R101, R32 ;  /* 0x0000002065657221 */ /* 0x000fe40000010000 */
[----:B------:R-:W2:Y:S01]  /*171b0*/  MUFU.EX2 R104, R104 ;  /* 0x0000006800687308 */ /* 0x000ea20000000800 */
[----:B0-----:R-:W-:-:S01]  /*171c0*/  FADD.FTZ R28, R102, R63 ;  /* 0x0000003f661c7221 */ /* 0x001fc20000010000 */
[----:B------:R-:W-:Y:S01]  /*171d0*/  FADD.FTZ R36, R54, R101 ;  /* 0x0000006536247221 */ /* 0x000fe20000010000 */
[----:B------:R-:W-:-:S03]  /*171e0*/  FFMA.FTZ R63, R2, R71, -R76 ;  /* 0x00000047023f7223 */ /* 0x000fc6000001084c */
[----:B------:R-:W-:Y:S02]  /*171f0*/  FADD.FTZ R71, R73, R36 ;  /* 0x0000002449477221 */ /* 0x000fe40000010000 */
[----:B------:R-:W0:Y:S01]  /*17200*/  MUFU.EX2 R95, R95 ;  /* 0x0000005f005f7308 */ /* 0x000e220000000800 */
[----:B-1----:R-:W-:-:S01]  /*17210*/  FADD.FTZ R67, R91, R28 ;  /* 0x0000001c5b437221 */ /* 0x002fc20000010000 */
[----:B------:R-:W-:Y:S01]  /*17220*/  FADD.FTZ R36, R56, R71 ;  /* 0x0000004738247221 */ /* 0x000fe20000010000 */
[----:B------:R-:W-:-:S01]  /*17230*/  FFMA.FTZ R28, R2, R223, -R76 ;  /* 0x000000df021c7223 */ /* 0x000fc2000001084c */
[----:B------:R-:W-:Y:S02]  /*17240*/  F2FP.SATFINITE.E4M3.F32.PACK_AB_MERGE_C R223, R111, R98, R100 ;  /* 0x000000626fdf723e */ /* 0x000fe40004807064 */
[----:B------:R-:W-:-:S02]  /*17250*/  FADD.FTZ R77, R77, R36 ;  /* 0x000000244d4d7221 */ /* 0x000fc40000010000 */
[----:B------:R-:W1:Y:S01]  /*17260*/  MUFU.EX2 R106, R106 ;  /* 0x0000006a006a7308 */ /* 0x000e620000000800 */
[----:B--2---:R-:W-:-:S01]  /*17270*/  FADD.FTZ R32, R104, R67 ;  /* 0x0000004368207221 */ /* 0x004fc20000010000 */
[----:B------:R-:W-:-:S04]  /*17280*/  FADD.FTZ R36, R58, R77 ;  /* 0x0000004d3a247221 */ /* 0x000fc80000010000 */
        /* <DEDUP_REMOVED lines=17> */
[----:B------:R-:W-:Y:S01]  /*173a0*/  MUFU.EX2 R60, R60 ;  /* 0x0000003c003c7308 */ /* 0x000fe20000000800 */
[----:B0-----:R-:W-:-:S01]  /*173b0*/  FADD.FTZ R67, R75, R32 ;  /* 0x000000204b437221 */ /* 0x001fc20000010000 */
[----:B------:R-:W-:Y:S01]  /*173c0*/  FFMA.FTZ R32, R2, R227, -R76 ;  /* 0x000000e302207223 */ /* 0x000fe2000001084c */
[----:B------:R-:W-:-:S05]  /*173d0*/  F2FP.SATFINITE.E4M3.F32.PACK_AB_MERGE_C R227, R127, R90, R92 ;  /* 0x0000005a7fe3723e */ /* 0x000fca000480705c */
[----:B------:R-:W0:Y:S01]  /*173e0*/  MUFU.EX2 R85, R85 ;  /* 0x0000005500557308 */ /* 0x000e220000000800 */
[----:B-1----:R-:W-:-:S07]  /*173f0*/  FADD.FTZ R40, R112, R67 ;  /* 0x0000004370287221 */ /* 0x002fce0000010000 */
[----:B------:R-:W1:Y:S08]  /*17400*/  MUFU.EX2 R119, R119 ;  /* 0x0000007700777308 */ /* 0x000e700000000800 */
[----:B------:R-:W-:Y:S01]  /*17410*/  MUFU.EX2 R79, R79 ;  /* 0x0000004f004f7308 */ /* 0x000fe20000000800 */
[----:B0-----:R-:W-:Y:S01]  /*17420*/  F2FP.SATFINITE.E4M3.F32.PACK_AB_MERGE_C R214, R85, R60, RZ ;  /* 0x0000003c55d6723e */ /* 0x001fe200048070ff */
[----:B------:R-:W-:-:S03]  /*17430*/  FADD.FTZ R60, R60, R71 ;  /* 0x000000473c3c7221 */ /* 0x000fc60000010000 */
[----:B------:R-:W-:Y:S01]  /*17440*/  F2FP.SATFINITE.E4M3.F32.PACK_AB_MERGE_C R214, R81, R58, R214 ;  /* 0x0000003a51d6723e */ /* 0x000fe200048070d6 */
[----:B------:R-:W-:-:S02]  /*17450*/  FADD.FTZ R85, R85, R60 ;  /* 0x0000003c55557221 */ /* 0x000fc40000010000 */
[----:B------:R-:W0:Y:S01]  /*17460*/  MUFU.EX2 R62, R62 ;  /* 0x0000003e003e7308 */ /* 0x000e220000000800 */
[----:B-1----:R-:W-:-:S01]  /*17470*/  FADD.FTZ R40, R119, R40 ;  /* 0x0000002877287221 */ /* 0x002fc20000010000 */
[----:B------:R-:W-:-:S04]  /*17480*/  F2FP.SATFINITE.E4M3.F32.PACK_AB_MERGE_C R112, R119, R112, RZ ;  /* 0x000000707770723e */ /* 0x000fc800048070ff */
[----:B------:R-:W-:Y:S02]  /*17490*/  F2FP.SATFINITE.E4M3.F32.PACK_AB_MERGE_C R213, R75, R110, R112 ;  /* 0x0000006e4bd5723e */ /* 0x000fe40004807070 */
[----:B------:R-:W-:Y:S08]  /*174a0*/  MUFU.EX2 R64, R64 ;  /* 0x0000004000407308 */ /* 0x000ff00000000800 */
[----:B------:R-:W1:Y:S01]  /*174b0*/  MUFU.EX2 R61, R61 ;  /* 0x0000003d003d7308 */ /* 0x000e620000000800 */
[----:B0-----:R-:W-:-:S07]  /*174c0*/  FADD.FTZ R42, R62, R85 ;  /* 0x000000553e2a7221 */ /* 0x001fce0000010000 */
[----:B------:R-:W-:Y:S08]  /*174d0*/  MUFU.EX2 R114, R114 ;  /* 0x0000007200727308 */ /* 0x000ff00000000800 */
[----:B------:R-:W0:Y:S01]  /*174e0*/  MUFU.EX2 R57, R57 ;  /* 0x0000003900397308 */ /* 0x000e220000000800 */
[----:B-1----:R-:W-:-:S07]  /*174f0*/  F2FP.SATFINITE.E4M3.F32.PACK_AB_MERGE_C R208, R61, R64, RZ ;  /* 0x000000403dd0723e */ /* 0x002fce00048070ff */
[----:B------:R-:W1:Y:S08]  /*17500*/  MUFU.EX2 R83, R83 ;  /* 0x0000005300537308 */ /* 0x000e700000000800 */
[----:B------:R-:W2:Y:S01]  /*17510*/  MUFU.EX2 R116, R116 ;  /* 0x0000007400747308 */ /* 0x000ea20000000800 */
[C---:B0-----:R-:W-:Y:S01]  /*17520*/  F2FP.SATFINITE.E4M3.F32.PACK_AB_MERGE_C R208, R57.reuse, R62, R208 ;  /* 0x0000003e39d0723e */ /* 0x041fe200048070d0 */
[----:B------:R-:W-:-:S04]  /*17530*/  FADD.FTZ R67, R57, R42 ;  /* 0x0000002a39437221 */ /* 0x000fc80000010000 */
[----:B------:R-:W-:Y:S02]  /*17540*/  FADD.FTZ R64, R64, R67 ;  /* 0x0000004340407221 */ /* 0x000fe40000010000 */
[----:B------:R-:W-:Y:S02]  /*17550*/  MUFU.EX2 R87, R87 ;  /* 0x0000005700577308 */ /* 0x000fe40000000800 */
[----:B------:R-:W-:-:S06]  /*17560*/  FADD.FTZ R61, R61, R64 ;  /* 0x000000403d3d7221 */ /* 0x000fcc0000010000 */
[----:B------:R0:W-:Y:S08]  /*17570*/  MUFU.EX2 R36, R47 ;  /* 0x0000002f00247308 */ /* 0x0001f00000000800 */
[----:B------:R-:W-:Y:S01]  /*17580*/  MUFU.EX2 R118, R118 ;  /* 0x0000007600767308 */ /* 0x000fe20000000800 */
[----:B0-----:R-:W-:-:S01]  /*17590*/  FADD.FTZ R47, R79, R40 ;  /* 0x000000284f2f7221 */ /* 0x001fc20000010000 */
[----:B------:R-:W-:-:S03]  /*175a0*/  FFMA.FTZ R40, R2, R26, -R76 ;  /* 0x0000001a02287223 */ /* 0x000fc6000001084c */
[----:B------:R-:W-:-:S03]  /*175b0*/  FADD.FTZ R26, R114, R47 ;  /* 0x0000002f721a7221 */ /* 0x000fc60000010000 */
[----:B------:R-:W-:Y:S01]  /*175c0*/  MUFU.EX2 R68, R68 ;  /* 0x0000004400447308 */ /* 0x000fe20000000800 */
[----:B-1----:R-:W-:-:S01]  /*175d0*/  FADD.FTZ R57, R83, R26 ;  /* 0x0000001a53397221 */ /* 0x002fc20000010000 */
[----:B--2---:R-:W-:-:S03]  /*175e0*/  F2FP.SATFINITE.E4M3.F32.PACK_AB_MERGE_C R83, R116, R83, RZ ;  /* 0x000000537453723e */ /* 0x004fc600048070ff */
[----:B------:R-:W-:Y:S01]  /*175f0*/  FADD.FTZ R26, R116, R57 ;  /* 0x00000039741a7221 */ /* 0x000fe20000010000 */
[----:B------:R-:W-:Y:S02]  /*17600*/  F2FP.SATFINITE.E4M3.F32.PACK_AB_MERGE_C R215, R114, R79, R83 ;  /* 0x0000004f72d7723e */ /* 0x000fe40004807053 */
[----:B------:R-:W0:Y:S08]  /*17610*/  MUFU.EX2 R69, R69 ;  /* 0x0000004500457308 */ /* 0x000e300000000800 */
[----:B------:R-:W-:Y:S08]  /*17620*/  MUFU.EX2 R59, R59 ;  /* 0x0000003b003b7308 */ /* 0x000ff00000000800 */
[----:B------:R-:W-:Y:S01]  /*17630*/  MUFU.EX2 R66, R66 ;  /* 0x0000004200427308 */ /* 0x000fe20000000800 */
[----:B0-----:R-:W-:-:S07]  /*17640*/  F2FP.SATFINITE.E4M3.F32.PACK_AB_MERGE_C R210, R69, R68, RZ ;  /* 0x0000004445d2723e */ /* 0x001fce00048070ff */
[----:B------:R-:W0:Y:S08]  /*17650*/  MUFU.EX2 R65, R65 ;  /* 0x0000004100417308 */ /* 0x000e300000000800 */
[----:B------:R-:W1:Y:S08]  /*17660*/  MUFU.EX2 R120, R120 ;  /* 0x0000007800787308 */ /* 0x000e700000000800 */
[----:B------:R-:W2:Y:S01]  /*17670*/  MUFU.EX2 R21, R21 ;  /* 0x0000001500157308 */ /* 0x000ea20000000800 */
[----:B0-----:R-:W-:Y:S01]  /*17680*/  F2FP.SATFINITE.E4M3.F32.PACK_AB_MERGE_C R210, R65, R66, R210 ;  /* 0x0000004241d2723e */ /* 0x001fe200048070d2 */
[----:B------:R-:W-:-:S04]  /*17690*/  FADD.FTZ R66, R66, R61 ;  /* 0x0000003d42427221 */ /* 0x000fc80000010000 */
[----:B------:R-:W-:Y:S02]  /*176a0*/  FADD.FTZ R65, R65, R66 ;  /* 0x0000004241417221 */ /* 0x000fe40000010000 */
[----:B------:R0:W-:Y:S02]  /*176b0*/  MUFU.EX2 R47, R51 ;  /* 0x00000033002f7308 */ /* 0x0001e40000000800 */
[----:B------:R-:W-:-:S04]  /*176c0*/  FADD.FTZ R68, R68, R65 ;  /* 0x0000004144447221 */ /* 0x000fc80000010000 */
[----:B------:R-:W-:Y:S02]  /*176d0*/  FADD.FTZ R69, R69, R68 ;  /* 0x0000004445457221 */ /* 0x000fe40000010000 */
[----:B------:R-:W3:Y:S01]  /*176e0*/  MUFU.EX2 R24, R24 ;  /* 0x0000001800187308 */ /* 0x000ee20000000800 */
[----:B0-----:R-:W-:-:S04]  /*176f0*/  FADD.FTZ R51, R87, R26 ;  /* 0x0000001a57337221 */ /* 0x001fc80000010000 */
[----:B------:R-:W-:-:S03]  /*17700*/  FADD.FTZ R42, R118, R51 ;  /* 0x00000033762a7221 */ /* 0x000fc60000010000 */
[----:B------:R-:W-:Y:S01]  /*17710*/  MUFU.EX2 R38, R38 ;  /* 0x0000002600267308 */ /* 0x000fe20000000800 */
[----:B------:R-:W-:-:S01]  /*17720*/  FADD.FTZ R51, R59, R42 ;  /* 0x0000002a3b337221 */ /* 0x000fc20000010000 */
[----:B-1----:R-:W-:-:S03]  /*17730*/  F2FP.SATFINITE.E4M3.F32.PACK_AB_MERGE_C R59, R120, R59, RZ ;  /* 0x0000003b783b723e */ /* 0x002fc600048070ff */
[----:B------:R-:W-:Y:S01]  /*17740*/  FADD.FTZ R42, R120, R51 ;  /* 0x00000033782a7221 */ /* 0x000fe20000010000 */
[----:B------:R-:W-:Y:S02]  /*17750*/  F2FP.SATFINITE.E4M3.F32.PACK_AB_MERGE_C R209, R118, R87, R59 ;  /* 0x0000005776d1723e */ /* 0x000fe4000480703b */
[----:B------:R-:W0:Y:S01]  /*17760*/  MUFU.EX2 R45, R45 ;  /* 0x0000002d002d7308 */ /* 0x000e220000000800 */
[----:B--2---:R-:W-:-:S04]  /*17770*/  FADD.FTZ R51, R21, R42 ;  /* 0x0000002a15337221 */ /* 0x004fc80000010000 */
[----:B---3--:R-:W-:-:S03]  /*17780*/  FADD.FTZ R51, R24, R51 ;  /* 0x0000003318337221 */ /* 0x008fc60000010000 */
[----:B------:R1:W2:Y:S08]  /*17790*/  MUFU.EX2 R12, R221 ;  /* 0x000000dd000c7308 */ /* 0x0002b00000000800 */
[----:B------:R-:W-:Y:S01]  /*177a0*/  MUFU.EX2 R70, R70 ;  /* 0x0000004600467308 */ /* 0x000fe20000000800 */
[----:B0-----:R-:W-:Y:S02]  /*177b0*/  F2FP.SATFINITE.E4M3.F32.PACK_AB_MERGE_C R44, R45, R38, RZ ;  /* 0x000000262d2c723e */ /* 0x001fe400048070ff */
[----:B-1----:R-:W-:-:S05]  /*177c0*/  F2FP.SATFINITE.E4M3.F32.PACK_AB_MERGE_C R221, R94, R13, R96 ;  /* 0x0000000d5edd723e */ /* 0x002fca0004807060 */
[----:B------:R-:W0:Y:S01]  /*177d0*/  MUFU.EX2 R133, R72 ;  /* 0x0000004800857308 */ /* 0x000e220000000800 */
[----:B--2---:R-:W-:-:S07]  /*177e0*/  FADD.FTZ R42, R12, R51 ;  /* 0x000000330c2a7221 */ /* 0x004fce0000010000 */
        /* <DEDUP_REMOVED lines=8> */
[----:B------:R-:W-:-:S04]  /*17870*/  F2FP.SATFINITE.E4M3.F32.PACK_AB_MERGE_C R63, R63, R12, RZ ;  /* 0x0000000c3f3f723e */ /* 0x000fc800048070ff */
[----:B------:R-:W-:Y:S01]  /*17880*/  F2FP.SATFINITE.E4M3.F32.PACK_AB_MERGE_C R211, R24, R21, R63 ;  /* 0x0000001518d3723e */ /* 0x000fe2000480703f */
[----:B------:R-:W1:Y:S01]  /*17890*/  MUFU.EX2 R225, R225 ;  /* 0x000000e100e17308 */ /* 0x000e620000000800 */
[----:B--2---:R-:W-:-:S01]  /*178a0*/  FADD.FTZ R42, R28, R51 ;  /* 0x000000331c2a7221 */ /* 0x004fc20000010000 */
[----:B------:R-:W-:-:S06]  /*178b0*/  FADD.FTZ R51, R45, R38 ;  /* 0x000000262d337221 */ /* 0x000fcc0000010000 */
[----:B------:R-:W-:Y:S01]  /*178c0*/  MUFU.EX2 R74, R74 ;  /* 0x0000004a004a7308 */ /* 0x000fe20000000800 */
[----:B0-----:R-:W-:-:S07]  /*178d0*/  FADD.FTZ R42, R43, R42 ;  /* 0x0000002a2b2a7221 */ /* 0x001fce0000010000 */
[----:B------:R-:W0:Y:S01]  /*178e0*/  MUFU.EX2 R53, R53 ;  /* 0x0000003500357308 */ /* 0x000e220000000800 */
[----:B-1----:R-:W-:-:S01]  /*178f0*/  FADD.FTZ R45, R225, R42 ;  /* 0x0000002ae12d7221 */ /* 0x002fc20000010000 */
[----:B------:R-:W-:Y:S02]  /*17900*/  F2FP.SATFINITE.E4M3.F32.PACK_AB_MERGE_C R38, R36, R225, RZ ;  /* 0x000000e12426723e */ /* 0x000fe400048070ff */
[----:B------:R-:W-:Y:S01]  /*17910*/  F2FP.SATFINITE.E4M3.F32.PACK_AB_MERGE_C R225, R86, R37, R88 ;  /* 0x0000002556e1723e */ /* 0x000fe20004807058 */
[----:B------:R-:W-:Y:S01]  /*17920*/  FADD.FTZ R45, R36, R45 ;  /* 0x0000002d242d7221 */ /* 0x000fe20000010000 */
[----:B------:R-:W-:Y:S02]  /*17930*/  F2FP.SATFINITE.E4M3.F32.PACK_AB_MERGE_C R205, R43, R28, R38 ;  /* 0x0000001c2bcd723e */ /* 0x000fe40004807026 */
[----:B------:R-:W-:Y:S08]  /*17940*/  MUFU.EX2 R72, R183 ;  /* 0x000000b700487308 */ /* 0x000ff00000000800 */
[----:B------:R-:W1:Y:S01]  /*17950*/  MUFU.EX2 R49, R49 ;  /* 0x0000003100317308 */ /* 0x000e620000000800 */
[----:B0-----:R-:W-:-:S07]  /*17960*/  F2FP.SATFINITE.E4M3.F32.PACK_AB_MERGE_C R44, R53, R74, RZ ;  /* 0x0000004a352c723e */ /* 0x001fce00048070ff */
[----:B------:R-:W0:Y:S08]  /*17970*/  MUFU.EX2 R32, R32 ;  /* 0x0000002000207308 */ /* 0x000e300000000800 */
[----:B------:R-:W2:Y:S01]  /*17980*/  MUFU.EX2 R237, R237 ;  /* 0x000000ed00ed7308 */ /* 0x000ea20000000800 */
[----:B-1----:R-:W-:Y:S01]  /*17990*/  F2FP.SATFINITE.E4M3.F32.PACK_AB_MERGE_C R206, R49, R72, R44 ;  /* 0x0000004831ce723e */ /* 0x002fe2000480702c */
[----:B------:R-:W-:-:S04]  /*179a0*/  FADD.FTZ R72, R72, R51 ;  /* 0x0000003348487221 */ /* 0x000fc80000010000 */
[----:B------:R-:W-:Y:S02]  /*179b0*/  FADD.FTZ R49, R49, R72 ;  /* 0x0000004831317221 */ /* 0x000fe40000010000 */
[----:B------:R-:W-:Y:S01]  /*179c0*/  MUFU.EX2 R80, R80 ;  /* 0x0000005000507308 */ /* 0x000fe20000000800 */
[----:B0-----:R-:W-:-:S01]  /*179d0*/  FADD.FTZ R12, R32, R45 ;  /* 0x0000002d200c7221 */ /* 0x001fc20000010000 */
[----:B------:R-:W-:-:S03]  /*179e0*/  FADD.FTZ R74, R74, R49 ;  /* 0x000000314a4a7221 */ /* 0x000fc60000010000 */
[----:B------:R-:W-:Y:S01]  /*179f0*/  FADD.FTZ R12, R47, R12 ;  /* 0x0000000c2f0c7221 */ /* 0x000fe20000010000 */
[----:B------:R-:W-:-:S02]  /*17a00*/  FADD.FTZ R53, R53, R74 ;  /* 0x0000004a35357221 */ /* 0x000fc40000010000 */
[----:B------:R-:W0:Y:S01]  /*17a10*/  MUFU.EX2 R29, R29 ;  /* 0x0000001d001d7308 */ /* 0x000e220000000800 */
[----:B--2---:R-:W-:-:S07]  /*17a20*/  FADD.FTZ R13, R237, R12 ;  /* 0x0000000ced0d7221 */ /* 0x004fce0000010000 */
[----:B------:R-:W1:Y:S08]  /*17a30*/  MUFU.EX2 R26, R55 ;  /* 0x00000037001a7308 */ /* 0x000e700000000800 */
[----:B------:R-:W-:Y:S01]  /*17a40*/  MUFU.EX2 R78, R78 ;  /* 0x0000004e004e7308 */ /* 0x000fe20000000800 */
[----:B0-----:R-:W-:-:S07]  /*17a50*/  F2FP.SATFINITE.E4M3.F32.PACK_AB_MERGE_C R36, R29, R80, RZ ;  /* 0x000000501d24723e */ /* 0x001fce00048070ff */
[----:B------:R-:W0:Y:S01]  /*17a60*/  MUFU.EX2 R25, R25 ;  /* 0x0000001900197308 */ /* 0x000e220000000800 */
[----:B-1----:R-:W-:-:S01]  /*17a70*/  FADD.FTZ R13, R26, R13 ;  /* 0x0000000d1a0d7221 */ /* 0x002fc20000010000 */
[----:B------:R-:W-:-:S04]  /*17a80*/  F2FP.SATFINITE.E4M3.F32.PACK_AB_MERGE_C R237, R26, R237, RZ ;  /* 0x000000ed1aed723e */ /* 0x000fc800048070ff */
[----:B------:R-:W-:Y:S02]  /*17a90*/  F2FP.SATFINITE.E4M3.F32.PACK_AB_MERGE_C R207, R47, R32, R237 ;  /* 0x000000202fcf723e */ /* 0x000fe400048070ed */
        /* <DEDUP_REMOVED lines=25> */
[----:B------:R-:W-:Y:S01]  /*17c30*/  MUFU.EX2 R41, R41 ;  /* 0x0000002900297308 */ /* 0x000fe20000000800 */
[----:B0-----:R-:W-:-:S01]  /*17c40*/  FADD.FTZ R26, R34, R31 ;  /* 0x0000001f221a7221 */ /* 0x001fc20000010000 */
[----:B------:R-:W-:-:S06]  /*17c50*/  FADD.FTZ R33, R33, R82 ;  /* 0x0000005221217221 */ /* 0x000fcc0000010000 */
[----:B------:R-:W0:Y:S01]  /*17c60*/  MUFU.EX2 R12, R39 ;  /* 0x00000027000c7308 */ /* 0x000e220000000800 */
[----:B--2---:R-:W-:-:S01]  /*17c70*/  FADD.FTZ R26, R35, R26 ;  /* 0x0000001a231a7221 */ /* 0x004fc20000010000 */
[----:B0-----:R-:W-:-:S03]  /*17c80*/  F2FP.SATFINITE.E4M3.F32.PACK_AB_MERGE_C R13, R12, R41, RZ ;  /* 0x000000290c0d723e */ /* 0x001fc600048070ff */
[----:B------:R-:W-:Y:S01]  /*17c90*/  FADD.FTZ R41, R41, R26 ;  /* 0x0000001a29297221 */ /* 0x000fe20000010000 */
[----:B------:R-:W-:Y:S01]  /*17ca0*/  F2FP.SATFINITE.E4M3.F32.PACK_AB_MERGE_C R203, R35, R34, R13 ;  /* 0x0000002223cb723e */ /* 0x000fe2000480700d */
[----:B------:R-:W-:Y:S02]  /*17cb0*/  FADD.FTZ R13, R84, R33 ;  /* 0x00000021540d7221 */ /* 0x000fe40000010000 */
[----:B------:R-:W-:-:S01]  /*17cc0*/  FADD.FTZ R21, R12, R41 ;  /* 0x000000290c157221 */ /* 0x000fc20000010000 */
[----:B------:R-:W-:Y:S02]  /*17cd0*/  VIADD R12, R139, 0xfffffffe ;  /* 0xfffffffe8b0c7836 */ /* 0x000fe40000000000 */
[----:B------:R0:W-:Y:S04]  /*17ce0*/  STL [R1+0xc], R13 ;  /* 0x00000c0d01007387 */ /* 0x0001e80000100800 */
[----:B------:R1:W-:Y:S01]  /*17cf0*/  STL [R1+0x8], R21 ;  /* 0x0000081501007387 */ /* 0x0003e20000100800 */
[----:B0-----:R-:W-:Y:S01]  /*17d00*/  IMAD.IADD R13, R137, 0x1, R14 ;  /* 0x00000001890d7824 */ /* 0x001fe200078e020e */
        /* <DEDUP_REMOVED lines=12> */
.L_x_1323:
[----:B------:R-:W-:-:S13]  /*17dd0*/  ISETP.NE.AND P2, PT, R15, 0x1, PT ;  /* 0x000000010f00780c */ /* 0x000fda0003f45270 */
[----:B------:R-:W0:Y:S02]  /*17de0*/  @P2 LDC.64 R24, c[0x0][0x9e8] ;  /* 0x00027a00ff182b82 */ /* 0x000e240000000a00 */
[----:B0-----:R-:W-:-:S05]  /*17df0*/  @P2 IMAD.HI.U32 R24, R14, R24, RZ ;  /* 0x000000180e182227 */ /* 0x001fca00078e00ff */
[----:B------:R-:W-:-:S07]  /*17e00*/  @P2 SHF.R.U32.HI R14, RZ, R25, R24 ;  /* 0x00000019ff0e2219 */ /* 0x000fce0000011618 */
.L_x_1324:
[----:B------:R-:W-:Y:S05]  /*17e10*/  BSYNC B0 ;  /* 0x0000000000007941 */ /* 0x000fea0003800000 */
.L_x_1322:
[----:B------:R-:W-:-:S05]  /*17e20*/  IMAD R14, R14, R15, R15 ;  /* 0x0000000f0e0e7224 */ /* 0x000fca00078e020f */
[----:B------:R-:W-:-:S07]  /*17e30*/  VIMNMX R13, R13, R14, PT ;  /* 0x0000000e0d0d7248 */ /* 0x000fce0003fe0100 */
.L_x_1321:
[----:B-1----:R-:W2:Y:S01]  /*17e40*/  LDL R21, [R1+0x60] ;  /* 0x0000600001157983 */ /* 0x002ea20000100800 */
[----:B------:R-:W-:Y:S01]  /*17e50*/  IMAD.MOV.U32 R14, RZ, RZ, RZ ;  /* 0x000000ffff0e7224 */ /* 0x000fe200078e00ff */
[----:B------:R-:W-:Y:S01]  /*17e60*/  CS2R R86, SRZ ;  /* 0x0000000000567805 */ /* 0x000fe2000001ff00 */
[----:B------:R-:W-:Y:S01]  /*17e70*/  IMAD.MOV.U32 R15, RZ, RZ, R13 ;  /* 0x000000ffff0f7224 */ /* 0x000fe200078e000d */
[----:B------:R-:W-:Y:S02]  /*17e80*/  CS2R R84, SRZ ;  /* 0x0000000000547805 */ /* 0x000fe4000001ff00 */
[----:B------:R-:W-:Y:S02]  /*17e90*/  CS2R R82, SRZ ;  /* 0x0000000000527805 */ /* 0x000fe4000001ff00 */
[----:B------:R-:W-:Y:S01]  /*17ea0*/  CS2R R80, SRZ ;  /* 0x0000000000507805 */ /* 0x000fe2000001ff00 */
[----:B------:R-:W-:Y:S01]  /*17eb0*/  IMAD.HI R13, R13, -0x6db6db6d, R14 ;  /* 0x924924930d0d7827 */ /* 0x000fe200078e020e */
[----:B------:R-:W-:-:S02]  /*17ec0*/  CS2R R78, SRZ ;  /* 0x00000000004e7805 */ /* 0x000fc4000001ff00 */
[----:B------:R-:W-:Y:S02]  /*17ed0*/  CS2R R76, SRZ ;  /* 0x00000000004c7805 */ /* 0x000fe4000001ff00 */
[----:B------:R-:W-:Y:S02]  /*17ee0*/  CS2R R74, SRZ ;  /* 0x00000000004a7805 */ /* 0x000fe4000001ff00 */
[----:B------:R-:W-:Y:S02]  /*17ef0*/  CS2R R72, SRZ ;  /* 0x0000000000487805 */ /* 0x000fe4000001ff00 */
[----:B------:R-:W-:Y:S02]  /*17f00*/  SHF.R.U32.HI R14, RZ, 0x1f, R13 ;  /* 0x0000001fff0e7819 */ /* 0x000fe4000001160d */
[----:B------:R-:W-:Y:S02]  /*17f10*/  CS2R R70, SRZ ;  /* 0x0000000000467805 */ /* 0x000fe4000001ff00 */
[----:B------:R-:W-:-:S02]  /*17f20*/  CS2R R68, SRZ ;  /* 0x0000000000447805 */ /* 0x000fc4000001ff00 */
[----:B------:R-:W-:Y:S02]  /*17f30*/  CS2R R66, SRZ ;  /* 0x0000000000427805 */ /* 0x000fe4000001ff00 */
[----:B------:R-:W-:Y:S02]  /*17f40*/  LEA.HI.SX32 R14, R13, R14, 0x19 ;  /* 0x0000000e0d0e7211 */ /* 0x000fe400078fcaff */
        /* <DEDUP_REMOVED lines=21> */
[----:B--2---:R-:W-:-:S04]  /*180a0*/  VIMNMX R21, R21, R14, !PT ;  /* 0x0000000e15157248 */ /* 0x004fc80007fe0100 */
[----:B------:R-:W-:Y:S01]  /*180b0*/  ISETP.GE.AND P2, PT, R12, R21, PT ;  /* 0x000000150c00720c */ /* 0x000fe20003f46270 */
[----:B------:R0:W-:-:S12]  /*180c0*/  STL [R1+0x54], R21 ;  /* 0x0000541501007387 */ /* 0x0001d80000100800 */
[----:B0-----:R-:W-:Y:S05]  /*180d0*/  @!P2 BRA `(.L_x_1325) ;  /* 0x0000006400d0a947 */ /* 0x001fea0003800000 */
[----:B------:R-:W-:Y:S02]  /*180e0*/  IMAD.IADD R13, R136, 0x1, R233 ;  /* 0x00000001880d7824 */ /* 0x000fe400078e02e9 */
[----:B------:R-:W-:Y:S02]  /*180f0*/  IMAD.MOV.U32 R87, RZ, RZ, RZ ;  /* 0x000000ffff577224 */ /* 0x000fe400078e00ff */
[----:B------:R-:W-:Y:S01]  /*18100*/  VIADD R236, R13, 0x8 ;  /* 0x000000080dec7836 */ /* 0x000fe20000000000 */
[----:B------:R0:W-:Y:S06]  /*18110*/  STL [R1+0x50], R13 ;  /* 0x0000500d01007387 */ /* 0x0001ec0000100800 */
.L_x_1344:
[----:B------:R-:W2:Y:S01]  /*18120*/  LDL R14, [R1+0x44] ;  /* 0x00004400010e7983 */ /* 0x000ea20000100800 */
[----:B0-----:R-:W-:Y:S01]  /*18130*/  VIADD R13, R231, 0x1 ;  /* 0x00000001e70d7836 */ /* 0x001fe20000000000 */
[----:B------:R-:W-:Y:S05]  /*18140*/  YIELD ;  /* 0x0000000000007946 */ /* 0x000fea0003800000 */
[----:B------:R-:W-:-:S04]  /*18150*/  ISETP.NE.AND P3, PT, R13, 0x2, PT ;  /* 0x000000020d00780c */ /* 0x000fc80003f65270 */
[----:B------:R-:W-:Y:S02]  /*18160*/  SEL R237, RZ, 0x1, P3 ;  /* 0x00000001ffed7807 */ /* 0x000fe40001800000 */
[----:B------:R-:W-:Y:S02]  /*18170*/  SEL R13, R13, RZ, P3 ;  /* 0x000000ff0d0d7207 */ /* 0x000fe40001800000 */
[----:B------:R-:W-:Y:S02]  /*18180*/  LOP3.LUT R237, R234, R237, RZ, 0x3c, !PT ;  /* 0x000000edeaed7212 */ /* 0x000fe400078e3cff */
[----:B--2---:R-:W-:-:S13]  /*18190*/  ISETP.NE.AND P2, PT, R14, RZ, PT ;  /* 0x000000ff0e00720c */ /* 0x004fda0003f45270 */
[----:B------:R-:W-:Y:S05]  /*181a0*/  @P2 BRA `(.L_x_1326) ;  /* 0x0000000000302947 */ /* 0x000fea0003800000 */
[----:B------:R-:W-:Y:S05]  /*181b0*/  @!P0 BRA `(.L_x_1327) ;  /* 0x0000000000048947 */ /* 0x000fea0003800000 */
[----:B------:R-:W-:Y:S01]  /*181c0*/  BPT.TRAP 0x1 ;  /* 0x000000040000795c */ /* 0x000fe20000300000 */
.L_x_1327:
[----:B------:R-:W-:Y:S01]  /*181d0*/  IMAD R15, R13, 0x8, R18 ;  /* 0x000000080d0f7824 */ /* 0x000fe200078e0212 */
[----:B------:R-:W-:-:S04]  /*181e0*/  SHF.L.U32 R14, R237, 0x1f, RZ ;  /* 0x0000001fed0e7819 */ /* 0x000fc800000006ff */
[----:B------:R0:W1:Y:S01]  /*181f0*/  SYNCS.PHASECHK.TRANS64.TRYWAIT P3, [R15+URZ+0x2e830], R14 ;  /* 0x02e8300e0f0075a7 */ /* 0x000062000806017f */
[----:B------:R-:W-:Y:S05]  /*18200*/  @!P0 BRA `(.L_x_1328) ;  /* 0x0000000000048947 */ /* 0x000fea0003800000 */
[----:B------:R-:W-:Y:S01]  /*18210*/  BPT.TRAP 0x1 ;  /* 0x000000040000795c */ /* 0x000fe20000300000 */
.L_x_1328:
[----:B------:R-:W-:Y:S04]  /*18220*/  BSSY B0, `(.L_x_1326) ;  /* 0x0000004000007945 */ /* 0x000fe80003800000 */
[----:B-1----:R-:W-:Y:S05]  /*18230*/  @P3 BRA `(.L_x_1329) ;  /* 0x0000000000083947 */ /* 0x002fea0003800000 */
[----:B------:R-:W1:Y:S02]  /*18240*/  SYNCS.PHASECHK.TRANS64.TRYWAIT P3, [R15+URZ+0x2e830], R14 ;  /* 0x02e8300e0f0075a7 */ /* 0x000e64000806017f */
[----:B-1----:R-:W-:Y:S05]  /*18250*/  @!P3 BRA `(.L_x_1330) ;  /* 0x000001b800a8b947 */ /* 0x002fea0003800000 */
.L_x_1329:
[----:B------:R-:W-:Y:S05]  /*18260*/  BSYNC B0 ;  /* 0x0000000000007941 */ /* 0x000fea0003800000 */
.L_x_1326:
[----:B------:R-:W2:Y:S01]  /*18270*/  LDL R20, [R1+0x4c] ;  /* 0x00004c0001147983 */ /* 0x000ea20000100800 */
[----:B------:R-:W-:Y:S05]  /*18280*/  WARPSYNC.ALL ;  /* 0x0000000000007948 */ /* 0x000fea0003800000 */
[----:B01----:R-:W0:Y:S01]  /*18290*/  S2R R14, SR_TID.X ;  /* 0x00000000000e7919 */ /* 0x003e220000002100 */
[----:B------:R-:W-:Y:S01]  /*182a0*/  IMAD.MOV.U32 R89, RZ, RZ, 0x40000040 ;  /* 0x40000040ff597424 */ /* 0x000fe200078e00ff */
[C---:B------:R-:W-:Y:S01]  /*182b0*/  R2UR UR12, R8.reuse ;  /* 0x00000000080c72ca */ /* 0x040fe200000e0000 */
[----:B------:R-:W-:Y:S01]  /*182c0*/  IMAD.MOV.U32 R15, RZ, RZ, 0x40000040 ;  /* 0x40000040ff0f7424 */ /* 0x000fe200078e00ff */
[----:B------:R-:W-:Y:S01]  /*182d0*/  R2UR UR13, R9 ;  /* 0x00000000090d72ca */ /* 0x000fe200000e0000 */
[----:B------:R-:W-:Y:S01]  /*182e0*/  IMAD.MOV.U32 R21, RZ, RZ, 0x40000040 ;  /* 0x40000040ff157424 */ /* 0x000fe200078e00ff */
[----:B------:R-:W-:Y:S01]  /*182f0*/  R2UR UR15, R89 ;  /* 0x00000000590f72ca */ /* 0x000fe200000e0000 */
[----:B------:R-:W-:Y:S01]  /*18300*/  STL [R1+0xc8], R25 ;  /* 0x0000c81901007387 */ /* 0x000fe20000100800 */
        /* <DEDUP_REMOVED lines=8> */
[----:B------:R-:W-:-:S02]  /*18390*/  R2UR UR11, R21 ;  /* 0x00000000150b72ca */ /* 0x000fc400000e0000 */
[----:B------:R-:W-:Y:S01]  /*183a0*/  R2UR UR25, R15 ;  /* 0x000000000f1972ca */ /* 0x000fe200000e0000 */
[----:B------:R-:W-:Y:S01]  /*183b0*/  STL [R1+0xbc], R22 ;  /* 0x0000bc1601007387 */ /* 0x000fe20000100800 */
[C---:B------:R-:W-:Y:S02]  /*183c0*/  R2UR UR27, R21.reuse ;  /* 0x00000000151b72ca */ /* 0x040fe400000e0000 */
[----:B------:R-:W-:Y:S01]  /*183d0*/  R2UR UR29, R21 ;  /* 0x00000000151d72ca */ /* 0x000fe200000e0000 */
[----:B------:R-:W-:Y:S01]  /*183e0*/  STL [R1+0xb8], R19 ;  /* 0x0000b81301007387 */ /* 0x000fe20000100800 */
[----:B------:R-:W-:Y:S02]  /*183f0*/  R2UR UR31, R91 ;  /* 0x000000005b1f72ca */ /* 0x000fe400000e0000 */
[----:B------:R-:W-:Y:S01]  /*18400*/  R2UR UR39, R15 ;  /* 0x000000000f2772ca */ /* 0x000fe200000e0000 */
[----:B------:R-:W-:Y:S01]  /*18410*/  STL [R1+0xb4], R18 ;  /* 0x0000b41201007387 */ /* 0x000fe20000100800 */
[----:B------:R-:W-:-:S02]  /*18420*/  R2UR UR36, R8 ;  /* 0x00000000082472ca */ /* 0x000fc400000e0000 */
[----:B------:R-:W-:Y:S01]  /*18430*/  R2UR UR37, R9 ;  /* 0x00000000092572ca */ /* 0x000fe200000e0000 */
[----:B------:R-:W-:Y:S01]  /*18440*/  STL [R1+0xb0], R17 ;  /* 0x0000b01101007387 */ /* 0x000fe20000100800 */
[----:B0-----:R-:W-:Y:S02]  /*18450*/  SHF.R.U32.HI R14, RZ, 0x7, R14 ;  /* 0x00000007ff0e7819 */ /* 0x001fe4000001160e */
[----:B------:R-:W-:Y:S01]  /*18460*/  R2UR UR47, R21 ;  /* 0x00000000152f72ca */ /* 0x000fe200000e0000 */
[----:B------:R-:W-:Y:S01]  /*18470*/  STL [R1+0xac], R16 ;  /* 0x0000ac1001007387 */ /* 0x000fe20000100800 */
[----:B------:R-:W-:Y:S01]  /*18480*/  R2UR UR44, R8 ;  /* 0x00000000082c72ca */ /* 0x000fe200000e0000 */
[----:B------:R-:W-:Y:S01]  /*18490*/  VIADD R92, R14, 0x8 ;  /* 0x000000080e5c7836 */ /* 0x000fe20000000000 */
[----:B------:R-:W-:Y:S01]  /*184a0*/  R2UR UR45, R9 ;  /* 0x00000000092d72ca */ /* 0x000fe200000e0000 */
[----:B------:R-:W-:Y:S01]  /*184b0*/  STL [R1+0xa8], R12 ;  /* 0x0000a80c01007387 */ /* 0x000fe20000100800 */
[----:B------:R-:W-:-:S02]  /*184c0*/  R2UR UR19, R15 ;  /* 0x000000000f1372ca */ /* 0x000fc400000e0000 */
[----:B------:R-:W-:Y:S01]  /*184d0*/  R2UR UR5, R15 ;  /* 0x000000000f0572ca */ /* 0x000fe200000e0000 */
[----:B------:R0:W-:Y:S01]  /*184e0*/  BAR.SYNC.DEFER_BLOCKING R92, 0x100 ;  /* 0x0004005c0000751d */ /* 0x0001e20000010000 */
[----:B------:R-:W-:Y:S01]  /*184f0*/  IMAD.MOV.U32 R15, RZ, RZ, 0x40000040 ;  /* 0x40000040ff0f7424 */ /* 0x000fe200078e00ff */
[----:B------:R-:W-:Y:S02]  /*18500*/  R2UR UR17, R21 ;  /* 0x00000000151172ca */ /* 0x000fe400000e0000 */
[C---:B------:R-:W-:Y:S02]  /*18510*/  R2UR UR9, R91.reuse ;  /* 0x000000005b0972ca */ /* 0x040fe400000e0000 */
[----:B------:R-:W-:Y:S01]  /*18520*/  R2UR UR33, R91 ;  /* 0x000000005b2172ca */ /* 0x000fe200000e0000 */
[----:B------:R-:W-:Y:S01]  /*18530*/  STL [R1+0xa4], R3 ;  /* 0x0000a40301007387 */ /* 0x000fe20000100800 */
[----:B------:R-:W-:-:S03]  /*18540*/  R2UR UR59, R89 ;  /* 0x00000000593b72ca */ /* 0x000fc600000e0000 */
[----:B------:R1:W-:Y:S04]  /*18550*/  STL [R1+0xa0], R2 ;  /* 0x0000a00201007387 */ /* 0x0003e80000100800 */
[----:B------:R3:W-:Y:S01]  /*18560*/  STL [R1+0x9c], R0 ;  /* 0x00009c0001007387 */ /* 0x0007e20000100800 */
[----:B-1----:R-:W-:Y:S01]  /*18570*/  MOV R2, UR7 ;  /* 0x0000000700027c02 */ /* 0x002fe20008000f00 */
[----:B------:R-:W-:Y:S01]  /*18580*/  UMOV UR7, UR11 ;  /* 0x0000000b00077c82 */ /* 0x000fe20008000000 */
[----:B------:R-:W-:Y:S01]  /*18590*/  WARPGROUP.ARRIVE ;  /* 0x00000000000079c5 */ /* 0x000fe20000000000 */
[----:B------:R-:W-:Y:S01]  /*185a0*/  R2UR UR11, R91 ;  /* 0x000000005b0b72ca */ /* 0x000fe200000e0000 */
[----:B------:R-:W-:Y:S01]  /*185b0*/  IMAD.MOV.U32 R91, RZ, RZ, 0x40000040 ;  /* 0x40000040ff5b7424 */ /* 0x000fe200078e00ff */
[----:B------:R-:W-:Y:S01]  /*185c0*/  MOV R19, UR7 ;  /* 0x0000000700137c02 */ /* 0x000fe20008000f00 */
[----:B------:R-:W-:Y:S01]  /*185d0*/  UMOV UR7, UR29 ;  /* 0x0000001d00077c82 */ /* 0x000fe20008000000 */
[----:B------:R-:W-:-:S02]  /*185e0*/  R2UR UR29, R9 ;  /* 0x00000000091d72ca */ /* 0x000fc400000e0000 */
[----:B------:R-:W-:Y:S01]  /*185f0*/  MOV R96, UR7 ;  /* 0x0000000700607c02 */ /* 0x000fe20008000f00 */
[----:B------:R-:W-:Y:S01]  /*18600*/  UMOV UR7, UR9 ;  /* 0x0000000900077c82 */ /* 0x000fe20008000000 */
[----:B------:R-:W-:Y:S02]  /*18610*/  R2UR UR9, R9 ;  /* 0x00000000090972ca */ /* 0x000fe400000e0000 */
[----:B------:R-:W-:-:S03]  /*18620*/  R2UR UR43, R91 ;  /* 0x000000005b2b72ca */ /* 0x000fc600000e0000 */
[----:B------:R-:W-:Y:S01]  /*18630*/  MOV R12, UR11 ;  /* 0x0000000b000c7c02 */ /* 0x000fe20008000f00 */
[----:B------:R-:W-:Y:S01]  /*18640*/  UMOV UR11, UR25 ;  /* 0x00000019000b7c82 */ /* 0x000fe20008000000 */
[----:B------:R-:W-:Y:S02]  /*18650*/  R2UR UR25, R9 ;  /* 0x00000000091972ca */ /* 0x000fe400000e0000 */
[----:B------:R-:W-:Y:S01]  /*18660*/  MOV R23, UR11 ;  /* 0x0000000b00177c02 */ /* 0x000fe20008000f00 */
[----:B------:R-:W-:Y:S01]  /*18670*/  UMOV UR11, UR19 ;  /* 0x00000013000b7c82 */ /* 0x000fe20008000000 */
[----:B------:R-:W-:Y:S01]  /*18680*/  R2UR UR19, R15 ;  /* 0x000000000f1372ca */ /* 0x000fe200000e0000 */
[----:B------:R-:W-:Y:S01]  /*18690*/  IMAD.MOV.U32 R15, RZ, RZ, 0x40000040 ;  /* 0x40000040ff0f7424 */ /* 0x000fe200078e00ff */
[----:B------:R-:W-:Y:S01]  /*186a0*/  MOV R94, UR11 ;  /* 0x0000000b005e7c02 */ /* 0x000fe20008000f00 */
[----:B------:R-:W-:Y:S01]  /*186b0*/  UMOV UR11, UR5 ;  /* 0x00000005000b7c82 */ /* 0x000fe20008000000 */
[----:B------:R-:W-:Y:S01]  /*186c0*/  R2UR UR5, R11 ;  /* 0x000000000b0572ca */ /* 0x000fe200000e0000 */
[----:B--2---:R-:W-:-:S04]  /*186d0*/  IMAD R88, R13, 0x700, R20 ;  /* 0x000007000d587824 */ /* 0x004fc800078e0214 */
[C---:B------:R-:W-:Y:S01]  /*186e0*/  VIADD R14, R88.reuse, 0x100 ;  /* 0x00000100580e7836 */ /* 0x040fe20000000000 */
[C---:B------:R-:W-:Y:S01]  /*186f0*/  R2UR UR14, R88.reuse ;  /* 0x00000000580e72ca */ /* 0x040fe200000e0000 */
[C---:B------:R-:W-:Y:S02]  /*18700*/  VIADD R20, R88.reuse, 0x200 ;  /* 0x0000020058147836 */ /* 0x040fe40000000000 */
[----:B------:R-:W-:Y:S01]  /*18710*/  VIADD R90, R88, 0x300 ;  /* 0x00000300585a7836 */ /* 0x000fe20000000000 */
        /* <DEDUP_REMOVED lines=9> */
[----:B------:R-:W-:Y:S01]  /*187b0*/  QGMMA.64x32x32.F32.E4M3.E4M3 R184, gdesc[UR12], RZ, !UPT, gsb0 ;  /* 0x006000000cb879f3 */ /* 0x000fe2000c0008ff */
        /* <DEDUP_REMOVED lines=17> */
[----:B------:R-:W-:Y:S01]  /*188d0*/  R2UR UR10, R20 ;  /* 0x00000000140a72ca */ /* 0x000fe200000e0000 */
[----:B------:R-:W-:Y:S01]  /*188e0*/  VIADD R20, R88, 0x204 ;  /* 0x0000020458147836 */ /* 0x000fe20000000000 */
[----:B------:R-:W-:-:S02]  /*188f0*/  R2UR UR12, R10 ;  /* 0x000000000a0c72ca */ /* 0x000fc400000e0000 */
[----:B------:R-:W-:Y:S01]  /*18900*/  R2UR UR6, R14 ;  /* 0x000000000e0672ca */ /* 0x000fe200000e0000 */
[----:B------:R-:W-:Y:S01]  /*18910*/  VIADD R14, R88, 0x304 ;  /* 0x00000304580e7836 */ /* 0x000fe20000000000 */
[----:B------:R-:W-:Y:S01]  /*18920*/  R2UR UR14, R20 ;  /* 0x00000000140e72ca */ /* 0x000fe200000e0000 */
[----:B------:R-:W-:Y:S01]  /*18930*/  VIADD R20, R88, 0x404 ;  /* 0x0000040458147836 */ /* 0x000fe20000000000 */
[----:B------:R-:W-:Y:S02]  /*18940*/  R2UR UR13, R11 ;  /* 0x000000000b0d72ca */ /* 0x000fe400000e0000 */
[----:B------:R-:W-:Y:S01]  /*18950*/  MOV R17, UR15 ;  /* 0x0000000f00117c02 */ /* 0x000fe20008000f00 */
[----:B------:R-:W-:Y:S02]  /*18960*/  UMOV UR15, UR33 ;  /* 0x00000021000f7c82 */ /* 0x000fe40008000000 */
[----:B------:R-:W-:Y:S01]  /*18970*/  MOV R25, UR15 ;  /* 0x0000000f00197c02 */ /* 0x000fe20008000f00 */
[----:B------:R-:W-:-:S03]  /*18980*/  UMOV UR15, UR17 ;  /* 0x00000011000f7c82 */ /* 0x000fc60008000000 */
[----:B---3--:R-:W-:Y:S01]  /*18990*/  MOV R0, UR6 ;  /* 0x0000000600007c02 */ /* 0x008fe20008000f00 */
[----:B------:R-:W-:Y:S01]  /*189a0*/  UMOV UR6, UR10 ;  /* 0x0000000a00067c82 */ /* 0x000fe20008000000 */
[----:B------:R-:W-:Y:S01]  /*189b0*/  R2UR UR10, R90 ;  /* 0x000000005a0a72ca */ /* 0x000fe200000e0000 */
[----:B------:R-:W-:Y:S01]  /*189c0*/  VIADD R90, R88, 0x206 ;  /* 0x00000206585a7836 */ /* 0x000fe20000000000 */
[----:B------:R-:W-:Y:S01]  /*189d0*/  MOV R18, UR6 ;  /* 0x0000000600127c02 */ /* 0x000fe20008000f00 */
[----:B------:R-:W-:Y:S01]  /*189e0*/  UMOV UR6, UR28 ;  /* 0x0000001c00067c82 */ /* 0x000fe20008000000 */
[C---:B------:R-:W-:Y:S02]  /*189f0*/  R2UR UR28, R8.reuse ;  /* 0x00000000081c72ca */ /* 0x040fe400000e0000 */
[----:B------:R-:W-:Y:S01]  /*18a00*/  MOV R95, UR6 ;  /* 0x00000006005f7c02 */ /* 0x000fe20008000f00 */
[----:B------:R-:W-:Y:S01]  /*18a10*/  UMOV UR6, UR8 ;  /* 0x0000000800067c82 */ /* 0x000fe20008000000 */
[----:B------:R-:W-:-:S02]  /*18a20*/  R2UR UR8, R8 ;  /* 0x00000000080872ca */ /* 0x000fc400000e0000 */
[----:B------:R-:W-:Y:S02]  /*18a30*/  R2UR UR42, R90 ;  /* 0x000000005a2a72ca */ /* 0x000fe400000e0000 */
[----:B------:R-:W-:Y:S01]  /*18a40*/  MOV R16, UR14 ;  /* 0x0000000e00107c02 */ /* 0x000fe20008000f00 */
[----:B------:R-:W-:Y:S01]  /*18a50*/  UMOV UR14, UR32 ;  /* 0x00000020000e7c82 */ /* 0x000fe20008000000 */
[----:B------:R-:W-:Y:S01]  /*18a60*/  MOV R3, UR10 ;  /* 0x0000000a00037c02 */ /* 0x000fe20008000f00 */
[----:B------:R-:W-:Y:S01]  /*18a70*/  UMOV UR10, UR24 ;  /* 0x00000018000a7c82 */ /* 0x000fe20008000000 */
[----:B------:R-:W-:Y:S02]  /*18a80*/  R2UR UR24, R8 ;  /* 0x00000000081872ca */ /* 0x000fe400000e0000 */
[----:B------:R-:W-:Y:S01]  /*18a90*/  MOV R22, UR10 ;  /* 0x0000000a00167c02 */ /* 0x000fe20008000f00 */
[----:B------:R-:W-:Y:S01]  /*18aa0*/  UMOV UR10, UR18 ;  /* 0x00000012000a7c82 */ /* 0x000fe20008000000 */
[----:B------:R-:W-:Y:S01]  /*18ab0*/  R2UR UR18, R14 ;  /* 0x000000000e1272ca */ /* 0x000fe200000e0000 */
[----:B------:R-:W-:Y:S01]  /*18ac0*/  VIADD R14, R88, 0x504 ;  /* 0x00000504580e7836 */ /* 0x000fe20000000000 */
[----:B------:R-:W-:Y:S01]  /*18ad0*/  MOV R93, UR10 ;  /* 0x0000000a005d7c02 */ /* 0x000fe20008000f00 */
[----:B------:R-:W-:-:S02]  /*18ae0*/  WARPGROUP.DEPBAR.LE gsb0, 0x0 ;  /* 0x00008000000079c5 */ /* 0x000fc40000010000 */
[----:B------:R-:W-:Y:S01]  /*18af0*/  WARPGROUP.ARRIVE ;  /* 0x00000000000079c5 */ /* 0x000fe20000000000 */
[----:B------:R-:W-:Y:S01]  /*18b00*/  UMOV UR10, UR4 ;  /* 0x00000004000a7c82 */ /* 0x000fe20008000000 */
[----:B------:R-:W-:Y:S02]  /*18b10*/  R2UR UR4, R10 ;  /* 0x000000000a0472ca */ /* 0x000fe400000e0000 */
[----:B------:R-:W-:Y:S01]  /*18b20*/  MOV R24, UR14 ;  /* 0x0000000e00187c02 */ /* 0x000fe20008000f00 */
[----:B------:R-:W-:Y:S01]  /*18b30*/  UMOV UR14, UR16 ;  /* 0x00000010000e7c82 */ /* 0x000fe20008000000 */
[----:B------:R-:W-:Y:S01]  /*18b40*/  QGMMA.64x32x32.F32.E4M3.E4M3 R168, gdesc[UR20], RZ, !UPT, gsb0 ;  /* 0x0060000014a879f3 */ /* 0x000fe2000c0008ff */
        /* <DEDUP_REMOVED lines=28> */
[----:B------:R-:W-:-:S03]  /*18d10*/  IMAD.MOV.U32 R21, RZ, RZ, 0x40000040 ;  /* 0x40000040ff157424 */ /* 0x000fc600078e00ff */
[----:B------:R-:W-:Y:S01]  /*18d20*/  R2UR UR50, R20 ;  /* 0x00000000143272ca */ /* 0x000fe200000e0000 */
[----:B------:R-:W-:Y:S01]  /*18d30*/  IMAD.MOV.U32 R20, RZ, RZ, R96 ;  /* 0x000000ffff147224 */ /* 0x000fe200078e0060 */
[----:B------:R-:W-:Y:S01]  /*18d40*/  R2UR UR51, R21 ;  /* 0x00000000153372ca */ /* 0x000fe200000e0000 */
[----:B------:R-:W-:Y:S01]  /*18d50*/  IMAD.MOV.U32 R21, RZ, RZ, R95 ;  /* 0x000000ffff157224 */ /* 0x000fe200078e005f */
[----:B------:R-:W-:Y:S02]  /*18d60*/  WARPGROUP.DEPBAR.LE gsb0, 0x0 ;  /* 0x00008000000079c5 */ /* 0x000fe40000010000 */
[----:B------:R-:W-:-:S06]  /*18d70*/  WARPGROUP.ARRIVE ;  /* 0x00000000000079c5 */ /* 0x000fcc0000000000 */
[----:B------:R-:W-:Y:S01]  /*18d80*/  QGMMA.64x32x32.F32.E4M3.E4M3 R104, gdesc[UR44], RZ, !UPT, gsb0 ;  /* 0x006000002c6879f3 */ /* 0x000fe2000c0008ff */
[----:B------:R-:W-:Y:S01]  /*18d90*/  R2UR UR46, R14 ;  /* 0x000000000e2e72ca */ /* 0x000fe200000e0000 */
[C---:B------:R-:W-:Y:S01]  /*18da0*/  VIADD R14, R88.reuse, 0x506 ;  /* 0x00000506580e7836 */ /* 0x040fe20000000000 */
[----:B------:R-:W-:Y:S01]  /*18db0*/  R2UR UR47, R15 ;  /* 0x000000000f2f72ca */ /* 0x000fe200000e0000 */
[----:B------:R-:W-:Y:S02]  /*18dc0*/  IMAD.MOV.U32 R15, RZ, RZ, 0x40000040 ;  /* 0x40000040ff0f7424 */ /* 0x000fe400078e00ff */
[----:B------:R-:W-:Y:S01]  /*18dd0*/  VIADD R88, R88, 0x606 ;  /* 0x0000060658587836 */ /* 0x000fe20000000000 */
[----:B------:R-:W-:Y:S01]  /*18de0*/  R2UR UR54, R14 ;  /* 0x000000000e3672ca */ /* 0x000fe200000e0000 */
[----:B------:R-:W-:Y:S01]  /*18df0*/  IMAD.MOV.U32 R14, RZ, RZ, R94 ;  /* 0x000000ffff0e7224 */ /* 0x000fe200078e005e */
[----:B------:R-:W-:Y:S01]  /*18e00*/  R2UR UR55, R15 ;  /* 0x000000000f3772ca */ /* 0x000fe200000e0000 */
[----:B------:R-:W-:Y:S01]  /*18e10*/  IMAD.MOV.U32 R15, RZ, RZ, R93 ;  /* 0x000000ffff0f7224 */ /* 0x000fe200078e005d */
[----:B------:R-:W-:Y:S01]  /*18e20*/  R2UR UR58, R88 ;  /* 0x00000000583a72ca */ /* 0x000fe200000e0000 */
[----:B------:R-:W-:-:S02]  /*18e30*/  WARPGROUP.DEPBAR.LE gsb0, 0x0 ;  /* 0x00008000000079c5 */ /* 0x000fc40000010000 */
[----:B0-----:R-:W-:-:S06]  /*18e40*/  WARPGROUP.ARRIVE ;  /* 0x00000000000079c5 */ /* 0x001fcc0000000000 */
[----:B------:R-:W-:Y:S01]  /*18e50*/  QGMMA.64x32x32.F32.E4M3.E4M3 R88, gdesc[UR8], RZ, !UPT, gsb0 ;  /* 0x00600000085879f3 */ /* 0x000fe2000c0008ff */
        /* <DEDUP_REMOVED lines=73> */
[C---:B------:R-:W-:Y:S02]  /*192f0*/  R2UR UR24, R6.reuse ;  /* 0x00000000061872ca */ /* 0x040fe400000e0000 */
[C---:B------:R-:W-:Y:S01]  /*19300*/  R2UR UR25, R7.reuse ;  /* 0x00000000071972ca */ /* 0x040fe200000e0000 */
        /* <DEDUP_REMOVED lines=53> */
[----:B------:R-:W-:Y:S03]  /*19660*/  QGMMA.64x32x32.F32.E4M3.E4M3 R88, gdesc[UR56], R88, gsb0 ;  /* 0x00600000385879f3 */ /* 0x000fe60008000858 */
[----:B------:R-:W-:Y:S02]  /*19670*/  WARPGROUP.DEPBAR.LE gsb0, 0x0 ;  /* 0x00008000000079c5 */ /* 0x000fe40000010000 */
[----:B0-----:R-:W-:Y:S05]  /*19680*/  @P2 BRA `(.L_x_1331) ;  /* 0x0000000000282947 */ /* 0x001fea0003800000 */
[----:B------:R-:W-:Y:S05]  /*19690*/  @!P0 BRA `(.L_x_1332) ;  /* 0x0000000000048947 */ /* 0x000fea0003800000 */
[----:B------:R-:W-:Y:S01]  /*196a0*/  BPT.TRAP 0x1 ;  /* 0x000000040000795c */ /* 0x000fe20000300000 */
.L_x_1332:
[----:B------:R-:W-:Y:S01]  /*196b0*/  SHF.L.U32 R14, R234, 0x1f, RZ ;  /* 0x0000001fea0e7819 */ /* 0x000fe200000006ff */
[----:B-----5:R-:W-:-:S04]  /*196c0*/  IMAD R15, R231, 0x8, R18 ;  /* 0x00000008e70f7824 */ /* 0x020fc800078e0212 */
[----:B------:R0:W1:Y:S01]  /*196d0*/  SYNCS.PHASECHK.TRANS64.TRYWAIT P2, [R15+URZ+0x2e850], R14 ;  /* 0x02e8500e0f0075a7 */ /* 0x000062000804017f */
[----:B------:R-:W-:Y:S05]  /*196e0*/  @!P0 BRA `(.L_x_1333) ;  /* 0x0000000000048947 */ /* 0x000fea0003800000 */
[----:B------:R-:W-:Y:S01]  /*196f0*/  BPT.TRAP 0x1 ;  /* 0x000000040000795c */ /* 0x000fe20000300000 */
.L_x_1333:
[----:B-1----:R-:W-:Y:S05]  /*19700*/  @P2 BRA `(.L_x_1331) ;  /* 0x0000000000082947 */ /* 0x002fea0003800000 */
[----:B------:R-:W1:Y:S02]  /*19710*/  SYNCS.PHASECHK.TRANS64.TRYWAIT P2, [R15+URZ+0x2e850], R14 ;  /* 0x02e8500e0f0075a7 */ /* 0x000e64000804017f */
[----:B-1----:R-:W-:Y:S05]  /*19720*/  @!P2 BRA `(.L_x_1334) ;  /* 0x000001a40088a947 */ /* 0x002fea0003800000 */
.L_x_1331:
[----:B01---5:R-:W-:Y:S01]  /*19730*/  VIADD R14, R18, 0x400 ;  /* 0x00000400120e7836 */ /* 0x023fe20000000000 */
[----:B------:R-:W2:Y:S01]  /*19740*/  LDL R234, [R1+0x18] ;  /* 0x0000180001ea7983 */ /* 0x000ea20000100800 */
[----:B------:R-:W-:Y:S01]  /*19750*/  IMAD.MOV.U32 R15, RZ, RZ, -0x3ffffff0 ;  /* 0xc0000010ff0f7424 */ /* 0x000fe200078e00ff */
[----:B------:R-:W-:Y:S05]  /*19760*/  WARPSYNC.ALL ;  /* 0x0000000000007948 */ /* 0x000fea0003800000 */
[----:B------:R-:W-:Y:S01]  /*19770*/  SHF.R.U32.HI R14, RZ, 0x4, R14 ;  /* 0x00000004ff0e7819 */ /* 0x000fe2000001160e */
[----:B------:R-:W-:Y:S01]  /*19780*/  WARPGROUP.ARRIVE ;  /* 0x00000000000079c5 */ /* 0x000fe20000000000 */
[----:B------:R-:W-:Y:S01]  /*19790*/  R2UR UR7, R15 ;  /* 0x000000000f0772ca */ /* 0x000fe200000e0000 */
[----:B------:R-:W-:Y:S01]  /*197a0*/  IMAD.MOV.U32 R21, RZ, RZ, -0x3ffffff0 ;  /* 0xc0000010ff157424 */ /* 0x000fe200078e00ff */
[----:B------:R-:W-:Y:S01]  /*197b0*/  LOP3.LUT R14, R14, 0x3fff, RZ, 0xc0, !PT ;  /* 0x00003fff0e0e7812 */ /* 0x000fe200078ec0ff */
[----:B------:R-:W-:Y:S01]  /*197c0*/  ULDC UR5, c[0x0][0x9dc] ;  /* 0x0002770000057ab9 */ /* 0x000fe20000000800 */
[----:B------:R-:W-:Y:S01]  /*197d0*/  LOP3.LUT P2, RZ, R17, 0x100000, RZ, 0xc0, !PT ;  /* 0x0010000011ff7812 */ /* 0x000fe2000784c0ff */
[----:B------:R-:W-:Y:S01]  /*197e0*/  ULDC UR4, c[0x0][0x9e0] ;  /* 0x0002780000047ab9 */ /* 0x000fe20000000800 */
[----:B------:R-:W-:-:S05]  /*197f0*/  LOP3.LUT R14, R14, 0x10000, RZ, 0xfc, !PT ;  /* 0x000100000e0e7812 */ /* 0x000fca00078efcff */
[----:B------:R-:W-:-:S05]  /*19800*/  IMAD R14, R231, 0x700, R14 ;  /* 0x00000700e70e7824 */ /* 0x000fca00078e020e */
[----:B------:R-:W-:-:S13]  /*19810*/  R2UR UR6, R14 ;  /* 0x000000000e0672ca */ /* 0x000fda00000e0000 */
[----:B------:R-:W-:Y:S01]  /*19820*/  QGMMA.64x128x32.F32.E4M3.E4M3 R24, R224, gdesc[UR4], R24, gsb0 ;  /* 0x01e00004e0187df3 */ /* 0x000fe20008000818 */
[----:B------:R-:W-:Y:S01]  /*19830*/  VIADD R20, R14, 0x100 ;  /* 0x000001000e147836 */ /* 0x000fe20000000000 */
[----:B------:R-:W-:-:S04]  /*19840*/  R2UR UR7, R21 ;  /* 0x00000000150772ca */ /* 0x000fc800000e0000 */
[----:B------:R-:W-:Y:S01]  /*19850*/  R2UR UR6, R20 ;  /* 0x00000000140672ca */ /* 0x000fe200000e0000 */
[----:B------:R-:W-:Y:S02]  /*19860*/  VIADD R20, R14, 0x200 ;  /* 0x000002000e147836 */ /* 0x000fe40000000000 */
[----:B------:R-:W-:Y:S01]  /*19870*/  IMAD.MOV.U32 R21, RZ, RZ, -0x3ffffff0 ;  /* 0xc0000010ff157424 */ /* 0x000fe200078e00ff */
[----:B------:R-:W-:Y:S02]  /*19880*/  WARPGROUP.DEPBAR.LE gsb0, 0x0 ;  /* 0x00008000000079c5 */ /* 0x000fe40000010000 */
[----:B------:R-:W-:Y:S01]  /*19890*/  WARPGROUP.ARRIVE ;  /* 0x00000000000079c5 */ /* 0x000fe20000000000 */
[----:B------:R-:W3:Y:S04]  /*198a0*/  LDL R227, [R1+0x1c] ;  /* 0x00001c0001e37983 */ /* 0x000ee80000100800 */
[----:B------:R-:W4:Y:S02]  /*198b0*/  LDL R226, [R1+0x48] ;  /* 0x0000480001e27983 */ /* 0x000f240000100800 */
[----:B------:R-:W-:Y:S01]  /*198c0*/  QGMMA.64x128x32.F32.E4M3.E4M3 R24, R220, gdesc[UR4], R24, gsb0 ;  /* 0x01e00004dc187df3 */ /* 0x000fe20008000818 */
[----:B------:R-:W-:-:S02]  /*198d0*/  R2UR UR6, R20 ;  /* 0x00000000140672ca */ /* 0x000fc400000e0000 */
        /* <DEDUP_REMOVED lines=29> */
[----:B------:R-:W0:Y:S01]  /*19ab0*/  S2R R225, SR_TID.X ;  /* 0x0000000000e17919 */ /* 0x000e220000002100 */
[----:B------:R-:W-:Y:S02]  /*19ac0*/  @!P1 IMAD R20, R13, 0x8, R18 ;  /* 0x000000080d149824 */ /* 0x000fe400078e0212 */
[----:B------:R-:W-:Y:S02]  /*19ad0*/  IMAD R21, R12, -0xe0, RZ ;  /* 0xffffff200c157824 */ /* 0x000fe400078e02ff */
[----:B------:R-:W-:-:S03]  /*19ae0*/  @!P1 VIADD R20, R20, 0x2e840 ;  /* 0x0002e84014149836 */ /* 0x000fc60000000000 */
[----:B--2---:R-:W-:Y:S02]  /*19af0*/  IADD3 R14, R21, 0x1, R234 ;  /* 0x00000001150e7810 */ /* 0x004fe40007ffe0ea */
[----:B------:R-:W-:-:S03]  /*19b00*/  @!P1 PRMT R20, RZ, 0x654, R20 ;  /* 0x00000654ff149816 */ /* 0x000fc60000000014 */
[----:B---3--:R-:W-:Y:S01]  /*19b10*/  IMAD.IADD R14, R14, 0x1, -R227 ;  /* 0x000000010e0e7824 */ /* 0x008fe200078e0ae3 */
[----:B0-----:R-:W-:-:S04]  /*19b20*/  SHF.R.U32.HI R225, RZ, 0x7, R225 ;  /* 0x00000007ffe17819 */ /* 0x001fc800000116e1 */
[----:B------:R-:W-:Y:S01]  /*19b30*/  IADD3 R15, -R225, 0xb, RZ ;  /* 0x0000000be10f7810 */ /* 0x000fe20007ffe1ff */
[----:B------:R-:W-:Y:S02]  /*19b40*/  WARPGROUP.DEPBAR.LE gsb0, 0x0 ;  /* 0x00008000000079c5 */ /* 0x000fe40000010000 */
[----:B------:R-:W-:-:S06]  /*19b50*/  WARPGROUP.ARRIVE ;  /* 0x00000000000079c5 */ /* 0x000fcc0000000000 */
[----:B------:R-:W-:Y:S03]  /*19b60*/  QGMMA.64x128x32.F32.E4M3.E4M3 R24, R200, gdesc[UR4], R24, gsb0 ;  /* 0x01e00004c8187df3 */ /* 0x000fe60008000818 */
[----:B------:R-:W-:Y:S02]  /*19b70*/  WARPGROUP.DEPBAR.LE gsb0, 0x0 ;  /* 0x00008000000079c5 */ /* 0x000fe40000010000 */
[----:B------:R0:W-:Y:S06]  /*19b80*/  BAR.ARV R15, 0x100 ;  /* 0x0004000f0000751d */ /* 0x0001ec0000002000 */
[----:B------:R1:W-:Y:S01]  /*19b90*/  @!P1 SYNCS.ARRIVE.TRANS64.RED.A1T0 RZ, [R20+URZ], RZ ;  /* 0x000000ff14ff99a7 */ /* 0x0003e2000810043f */
[----:B----4-:R-:W-:-:S02]  /*19ba0*/  IMAD R201, R226, -0x2, R14 ;  /* 0xfffffffee2c97824 */ /* 0x010fc400078e020e */
[----:B-1----:R-:W-:-:S05]  /*19bb0*/  IMAD.U32 R20, RZ, RZ, UR5 ;  /* 0x00000005ff147e24 */ /* 0x002fca000f8e00ff */
[----:B------:R-:W-:Y:S01]  /*19bc0*/  LOP3.LUT R14, RZ, R20, RZ, 0x33, !PT ;  /* 0x00000014ff0e7212 */ /* 0x000fe200078e33ff */
[----:B------:R-:W-:-:S04]  /*19bd0*/  VIADD R200, R201, UR4 ;  /* 0x00000004c9c87c36 */ /* 0x000fc80008000000 */
[----:B------:R-:W-:Y:S02]  /*19be0*/  IMAD.IADD R201, R14, 0x1, R201 ;  /* 0x000000010ec97824 */ /* 0x000fe400078e02c9 */
[----:B------:R-:W-:Y:S02]  /*19bf0*/  IMAD R202, R226, -0x2, R21 ;  /* 0xfffffffee2ca7824 */ /* 0x000fe400078e0215 */
[C---:B------:R-:W-:Y:S02]  /*19c00*/  IMAD.IADD R203, R233.reuse, 0x1, R200 ;  /* 0x00000001e9cb7824 */ /* 0x040fe400078e02c8 */
[----:B------:R-:W-:Y:S01]  /*19c10*/  IMAD.IADD R204, R233, 0x1, R201 ;  /* 0x00000001e9cc7824 */ /* 0x000fe200078e02c9 */
[----:B0-----:R-:W-:Y:S06]  /*19c20*/  @!P2 BRA `(.L_x_1335) ;  /* 0x00000000005ca947 */ /* 0x001fec0003800000 */
[----:B------:R-:W-:Y:S01]  /*19c30*/  IADD3 R205, R233, R234, -R227 ;  /* 0x000000eae9cd7210 */ /* 0x000fe20007ffe8e3 */
[----:B------:R-:W-:Y:S03]  /*19c40*/  BSSY B0, `(.L_x_1336) ;  /* 0x0000012000007945 */ /* 0x000fe60003800000 */
[----:B------:R-:W-:-:S13]  /*19c50*/  ISETP.GT.AND P2, PT, R205, -0x1, PT ;  /* 0xffffffffcd00780c */ /* 0x000fda0003f44270 */
[----:B------:R-:W-:Y:S05]  /*19c60*/  @P2 BRA `(.L_x_1337) ;  /* 0x0000000000242947 */ /* 0x000fea0003800000 */
[----:B------:R-:W-:Y:S01]  /*19c70*/  ULDC UR4, c[0x0][0x9e4] ;  /* 0x0002790000047ab9 */ /* 0x000fe20000000800 */
[----:B------:R-:W-:Y:S01]  /*19c80*/  LOP3.LUT R205, RZ, R205, RZ, 0x33, !PT ;  /* 0x000000cdffcd7212 */ /* 0x000fe200078e33ff */
[----:B------:R-:W-:-:S05]  /*19c90*/  IMAD.U32 R206, RZ, RZ, UR4 ;  /* 0x00000004ffce7e24 */ /* 0x000fca000f8e00ff */
[----:B------:R-:W-:-:S13]  /*19ca0*/  ISETP.NE.AND P2, PT, R206, 0x1, PT ;  /* 0x00000001ce00780c */ /* 0x000fda0003f45270 */
[----:B------:R-:W0:Y:S02]  /*19cb0*/  @P2 LDC.64 R14, c[0x0][0x9e8] ;  /* 0x00027a00ff0e2b82 */ /* 0x000e240000000a00 */
[----:B0-----:R-:W-:-:S05]  /*19cc0*/  @P2 IMAD.HI.U32 R14, R205, R14, RZ ;  /* 0x0000000ecd0e2227 */ /* 0x001fca00078e00ff */
[----:B------:R-:W-:-:S04]  /*19cd0*/  @P2 SHF.R.U32.HI R205, RZ, R15, R14 ;  /* 0x0000000fffcd2219 */ /* 0x000fc8000001160e */
[----:B------:R-:W-:Y:S01]  /*19ce0*/  LOP3.LUT R205, RZ, R205, RZ, 0x33, !PT ;  /* 0x000000cdffcd7212 */ /* 0x000fe200078e33ff */
[----:B------:R-:W-:Y:S06]  /*19cf0*/  BRA `(.L_x_1338) ;  /* 0x0000000000187947 */ /* 0x000fec0003800000 */
.L_x_1337:
[----:B------:R-:W-:Y:S02]  /*19d00*/  ULDC UR4, c[0x0][0x9e4] ;  /* 0x0002790000047ab9 */ /* 0x000fe40000000800 */
[----:B------:R-:W-:-:S05]  /*19d10*/  IMAD.U32 R206, RZ, RZ, UR4 ;  /* 0x00000004ffce7e24 */ /* 0x000fca000f8e00ff */
[----:B------:R-:W-:-:S13]  /*19d20*/  ISETP.NE.AND P2, PT, R206, 0x1, PT ;  /* 0x00000001ce00780c */ /* 0x000fda0003f45270 */
[----:B------:R-:W0:Y:S02]  /*19d30*/  @P2 LDC.64 R14, c[0x0][0x9e8] ;  /* 0x00027a00ff0e2b82 */ /* 0x000e240000000a00 */
[----:B0-----:R-:W-:-:S05]  /*19d40*/  @P2 IMAD.HI.U32 R14, R205, R14, RZ ;  /* 0x0000000ecd0e2227 */ /* 0x001fca00078e00ff */
[----:B------:R-:W-:-:S07]  /*19d50*/  @P2 SHF.R.U32.HI R205, RZ, R15, R14 ;  /* 0x0000000fffcd2219 */ /* 0x000fce000001160e */
.L_x_1338:
[----:B------:R-:W-:Y:S05]  /*19d60*/  BSYNC B0 ;  /* 0x0000000000007941 */ /* 0x000fea0003800000 */
.L_x_1336:
[----:B------:R-:W-:-:S05]  /*19d70*/  IMAD R205, R205, R206, R202 ;  /* 0x000000cecdcd7224 */ /* 0x000fca00078e02ca */
[----:B------:R-:W-:Y:S02]  /*19d80*/  VIMNMX R204, R204, R205, !PT ;  /* 0x000000cdcccc7248 */ /* 0x000fe40007fe0100 */
[----:B------:R-:W-:-:S07]  /*19d90*/  VIADDMNMX R203, R205, R206, R203, PT ;  /* 0x000000cecdcb7246 */ /* 0x000fce00038001cb */
.L_x_1335:
[----:B------:R-:W-:Y:S02]  /*19da0*/  ISETP.GE.AND P2, PT, R21, 0x2, PT ;  /* 0x000000021500780c */ /* 0x000fe40003f46270 */
[----:B------:R-:W-:Y:S02]  /*19db0*/  LOP3.LUT R17, R17, 0xffffdfff, RZ, 0xc0, !PT ;  /* 0xffffdfff11117812 */ /* 0x000fe400078ec0ff */
[C---:B------:R-:W-:Y:S02]  /*19dc0*/  ISETP.GE.AND P3, PT, R21.reuse, 0x9, PT ;  /* 0x000000091500780c */ /* 0x040fe40003f66270 */
        /* <DEDUP_REMOVED lines=10> */
[----:B------:R-:W-:Y:S02]  /*19e70*/  ISETP.GT.AND P2, PT, R204, 0x8, !P3 ;  /* 0x00000008cc00780c */ /* 0x000fe40005f44270 */
[----:B------:R-:W-:Y:S02]  /*19e80*/  ISETP.GE.AND P3, PT, R21, 0xa, PT ;  /* 0x0000000a1500780c */ /* 0x000fe40003f66270 */
[----:B------:R-:W-:Y:S02]  /*19e90*/  ISETP.LT.OR P2, PT, R203, 0x9, P2 ;  /* 0x00000009cb00780c */ /* 0x000fe40001741670 */
[----:B------:R-:W-:Y:S02]  /*19ea0*/  LOP3.LUT R17, R17, 0xffff7fff, RZ, 0xc0, !PT ;  /* 0xffff7fff11117812 */ /* 0x000fe400078ec0ff */
[----:B------:R-:W-:-:S02]  /*19eb0*/  FSEL R188, R188, -INF , !P2 ;  /* 0xff800000bcbc7808 */ /* 0x000fc40005000000 */
[----:B------:R-:W-:Y:S02]  /*19ec0*/  ISETP.GT.AND P2, PT, R204, 0x9, !P3 ;  /* 0x00000009cc00780c */ /* 0x000fe40005f44270 */
[----:B------:R-:W-:Y:S02]  /*19ed0*/  @P4 LOP3.LUT R16, R16, 0x2, RZ, 0xfc, !PT ;  /* 0x0000000210104812 */ /* 0x000fe400078efcff */
[----:B------:R-:W-:Y:S02]  /*19ee0*/  ISETP.LT.OR P2, PT, R203, 0xa, P2 ;  /* 0x0000000acb00780c */ /* 0x000fe40001741670 */
[----:B------:R-:W-:Y:S02]  /*19ef0*/  @P3 LOP3.LUT R17, R17, 0x8000, RZ, 0xfc, !PT ;  /* 0x0000800011113812 */ /* 0x000fe400078efcff */
[----:B------:R-:W-:Y:S02]  /*19f00*/  ISETP.GE.AND P3, PT, R21, 0x11, PT ;  /* 0x000000111500780c */ /* 0x000fe40003f66270 */
[----:B------:R-:W-:-:S02]  /*19f10*/  LOP3.LUT R17, R17, 0xfffeffff, RZ, 0xc0, !PT ;  /* 0xfffeffff11117812 */ /* 0x000fc400078ec0ff */
[----:B------:R-:W-:Y:S02]  /*19f20*/  FSEL R189, R189, -INF , !P2 ;  /* 0xff800000bdbd7808 */ /* 0x000fe40005000000 */
[----:B------:R-:W-:Y:S02]  /*19f30*/  ISETP.GT.AND P2, PT, R204, 0x10, !P3 ;  /* 0x00000010cc00780c */ /* 0x000fe40005f44270 */
[----:B------:R-:W-:Y:S02]  /*19f40*/  LOP3.LUT R16, R16, 0xfffffffb, RZ, 0xc0, !PT ;  /* 0xfffffffb10107812 */ /* 0x000fe400078ec0ff */
        /* <DEDUP_REMOVED lines=10> */
[----:B------:R-:W-:Y:S02]  /*19ff0*/  LOP3.LUT R17, R17, 0xfffbffff, RZ, 0xc0, !PT ;  /* 0xfffbffff11117812 */ /* 0x000fe400078ec0ff */
        /* <DEDUP_REMOVED lines=294> */
[----:B------:R-:W-:Y:S01]  /*1b260*/  ISETP.GT.AND P6, PT, R236, -0x1, PT ;  /* 0xffffffffec00780c */ /* 0x000fe20003fc4270 */
[----:B------:R-:W-:-:S12]  /*1b270*/  BSSY B0, `(.L_x_1340) ;  /* 0x0000014000007945 */ /* 0x000fd80003800000 */
[----:B------:R-:W-:Y:S05]  /*1b280*/  @P6 BRA `(.L_x_1341) ;  /* 0x00000000002c6947 */ /* 0x000fea0003800000 */
[----:B------:R-:W2:Y:S01]  /*1b290*/  LDL R205, [R1+0x50] ;  /* 0x0000500001cd7983 */ /* 0x000ea20000100800 */
[----:B------:R-:W-:Y:S02]  /*1b2a0*/  ULDC UR4, c[0x0][0x9e4] ;  /* 0x0002790000047ab9 */ /* 0x000fe40000000800 */
[----:B------:R-:W-:-:S05]  /*1b2b0*/  IMAD.U32 R21, RZ, RZ, UR4 ;  /* 0x00000004ff157e24 */ /* 0x000fca000f8e00ff */
[----:B------:R-:W-:-:S13]  /*1b2c0*/  ISETP.NE.AND P6, PT, R21, 0x1, PT ;  /* 0x000000011500780c */ /* 0x000fda0003fc5270 */
[----:B------:R-:W0:Y:S01]  /*1b2d0*/  @P6 LDC.64 R14, c[0x0][0x9e8] ;  /* 0x00027a00ff0e6b82 */ /* 0x000e220000000a00 */
[----:B--2---:R-:W-:-:S05]  /*1b2e0*/  VIADD R203, R205, 0x8 ;  /* 0x00000008cdcb7836 */ /* 0x004fca0000000000 */
[----:B------:R-:W-:-:S05]  /*1b2f0*/  LOP3.LUT R203, RZ, R203, RZ, 0x33, !PT ;  /* 0x000000cbffcb7212 */ /* 0x000fca00078e33ff */
[----:B0-----:R-:W-:-:S05]  /*1b300*/  @P6 IMAD.HI.U32 R14, R203, R14, RZ ;  /* 0x0000000ecb0e6227 */ /* 0x001fca00078e00ff */
[----:B------:R-:W-:-:S04]  /*1b310*/  @P6 SHF.R.U32.HI R203, RZ, R15, R14 ;  /* 0x0000000fffcb6219 */ /* 0x000fc8000001160e */
[----:B------:R-:W-:Y:S01]  /*1b320*/  LOP3.LUT R203, RZ, R203, RZ, 0x33, !PT ;  /* 0x000000cbffcb7212 */ /* 0x000fe200078e33ff */
[----:B------:R-:W-:Y:S06]  /*1b330*/  BRA `(.L_x_1342) ;  /* 0x00000000001c7947 */ /* 0x000fec0003800000 */
.L_x_1341:
[----:B------:R-:W-:Y:S01]  /*1b340*/  ULDC UR4, c[0x0][0x9e4] ;  /* 0x0002790000047ab9 */ /* 0x000fe20000000800 */
[----:B------:R-:W-:Y:S02]  /*1b350*/  IMAD.MOV.U32 R203, RZ, RZ, R236 ;  /* 0x000000ffffcb7224 */ /* 0x000fe400078e00ec */
[----:B------:R-:W-:-:S05]  /*1b360*/  IMAD.U32 R21, RZ, RZ, UR4 ;  /* 0x00000004ff157e24 */ /* 0x000fca000f8e00ff */
[----:B------:R-:W-:-:S13]  /*1b370*/  ISETP.NE.AND P6, PT, R21, 0x1, PT ;  /* 0x000000011500780c */ /* 0x000fda0003fc5270 */
[----:B------:R-:W0:Y:S02]  /*1b380*/  @P6 LDC.64 R14, c[0x0][0x9e8] ;  /* 0x00027a00ff0e6b82 */ /* 0x000e240000000a00 */
[----:B0-----:R-:W-:-:S05]  /*1b390*/  @P6 IMAD.HI.U32 R14, R236, R14, RZ ;  /* 0x0000000eec0e6227 */ /* 0x001fca00078e00ff */
[----:B------:R-:W-:-:S07]  /*1b3a0*/  @P6 SHF.R.U32.HI R203, RZ, R15, R14 ;  /* 0x0000000fffcb6219 */ /* 0x000fce000001160e */
.L_x_1342:
[----:B------:R-:W-:Y:S05]  /*1b3b0*/  BSYNC B0 ;  /* 0x0000000000007941 */ /* 0x000fea0003800000 */
.L_x_1340:
[----:B------:R-:W-:-:S05]  /*1b3c0*/  IMAD R202, R203, R21, R202 ;  /* 0x00000015cbca7224 */ /* 0x000fca00078e02ca */
[----:B------:R-:W-:Y:S02]  /*1b3d0*/  VIADDMNMX R200, R202, R21, R200, PT ;  /* 0x00000015cac87246 */ /* 0x000fe400038001c8 */
[----:B------:R-:W-:-:S07]  /*1b3e0*/  VIMNMX R201, R201, R202, !PT ;  /* 0x000000cac9c97248 */ /* 0x000fce0007fe0100 */
.L_x_1339:
[----:B------:R-:W-:Y:S01]  /*1b3f0*/  ISETP.GT.AND P2, PT, R201, 0x20, !P2 ;  /* 0x00000020c900780c */ /* 0x000fe20005744270 */
[----:B------:R-:W2:Y:S03]  /*1b400*/  LDL.LU R203, [R1+0xc] ;  /* 0x00000c0001cb7983 */ /* 0x000ea60000300800 */
[----:B------:R-:W-:Y:S01]  /*1b410*/  ISETP.LT.OR P2, PT, R200, 0x21, P2 ;  /* 0x00000021c800780c */ /* 0x000fe20001741670 */
[----:B------:R-:W3:Y:S01]  /*1b420*/  LDL.LU R202, [R1+0x8] ;  /* 0x0000080001ca7983 */ /* 0x000ee20000300800 */
[----:B------:R-:W-:Y:S02]  /*1b430*/  LOP3.LUT P6, RZ, R17, 0x20, RZ, 0xc0, !PT ;  /* 0x0000002011ff7812 */ /* 0x000fe400078cc0ff */
        /* <DEDUP_REMOVED lines=36> */
[----:B------:R-:W-:Y:S02]  /*1b680*/  ISETP.GT.AND P2, PT, R201, 0x38, !P6 ;  /* 0x00000038c900780c */ /* 0x000fe40007744270 */
[----:B------:R-:W-:-:S02]  /*1b690*/  LOP3.LUT P6, RZ, R16, 0x4000000, RZ, 0xc0, !PT ;  /* 0x0400000010ff7812 */ /* 0x000fc400078cc0ff */
        /* <DEDUP_REMOVED lines=73> */
[----:B------:R-:W-:Y:S02]  /*1bb30*/  ISETP.GT.AND P2, PT, R201, 0x61, !P6 ;  /* 0x00000061c900780c */ /* 0x000fe40007744270 */
[----:B------:R-:W-:Y:S02]  /*1bb40*/  LOP3.LUT P6, RZ, R16, 0x8000, RZ, 0xc0, !PT ;  /* 0x0000800010ff7812 */ /* 0x000fe400078cc0ff */
        /* <DEDUP_REMOVED lines=24> */
[----:B------:R-:W-:Y:S01]  /*1bcd0*/  LOP3.LUT P2, RZ, R16, 0x400000, RZ, 0xc0, !PT ;  /* 0x0040000010ff7812 */ /* 0x000fe2000784c0ff */
[----:B------:R-:W0:Y:S01]  /*1bce0*/  SHFL.BFLY PT, R15, R14, 0x2, 0x1f ;  /* 0x0c401f000e0f7f89 */ /* 0x000e2200000e0000 */
[C---:B------:R-:W-:Y:S02]  /*1bcf0*/  ISETP.GT.AND P3, PT, R201.reuse, 0xd0, !P3 ;  /* 0x000000d0c900780c */ /* 0x040fe40005f64270 */
[----:B------:R-:W-:-:S02]  /*1bd00*/  ISETP.GT.AND P2, PT, R201, 0x71, !P2 ;  /* 0x00000071c900780c */ /* 0x000fc40005744270 */
[C---:B------:R-:W-:Y:S02]  /*1bd10*/  ISETP.LT.OR P3, PT, R200.reuse, 0xd1, P3 ;  /* 0x000000d1c800780c */ /* 0x040fe40001f61670 */
[----:B------:R-:W-:Y:S02]  /*1bd20*/  ISETP.LT.OR P2, PT, R200, 0x72, P2 ;  /* 0x00000072c800780c */ /* 0x000fe40001741670 */
[----:B------:R-:W-:Y:S02]  /*1bd30*/  ISETP.GT.AND P4, PT, R201, 0xd1, !P4 ;  /* 0x000000d1c900780c */ /* 0x000fe40006784270 */
[----:B------:R-:W-:Y:S02]  /*1bd40*/  FSEL R147, R147, -INF , !P2 ;  /* 0xff80000093937808 */ /* 0x000fe40005000000 */
[----:B------:R-:W-:Y:S02]  /*1bd50*/  LOP3.LUT P2, RZ, R16, 0x200000, RZ, 0xc0, !PT ;  /* 0x0020000010ff7812 */ /* 0x000fe4000784c0ff */
[----:B------:R-:W-:-:S02]  /*1bd60*/  FSEL R98, R98, -INF , !P3 ;  /* 0xff80000062627808 */ /* 0x000fc40005800000 */
[C---:B------:R-:W-:Y:S02]  /*1bd70*/  ISETP.GT.AND P2, PT, R201.reuse, 0x78, !P2 ;  /* 0x00000078c900780c */ /* 0x040fe40005744270 */
[C---:B------:R-:W-:Y:S02]  /*1bd80*/  ISETP.LT.OR P4, PT, R200.reuse, 0xd2, P4 ;  /* 0x000000d2c800780c */ /* 0x040fe40002781670 */
[----:B------:R-:W-:Y:S02]  /*1bd90*/  ISETP.LT.OR P2, PT, R200, 0x79, P2 ;  /* 0x00000079c800780c */ /* 0x000fe40001741670 */
[----:B------:R-:W-:Y:S02]  /*1bda0*/  ISETP.GT.AND P5, PT, R201, 0xd8, !P5 ;  /* 0x000000d8c900780c */ /* 0x000fe40006fa4270 */
[----:B------:R-:W-:Y:S02]  /*1bdb0*/  FSEL R150, R150, -INF , !P2 ;  /* 0xff80000096967808 */ /* 0x000fe40005000000 */
[----:B------:R-:W-:-:S02]  /*1bdc0*/  LOP3.LUT P2, RZ, R16, 0x100000, RZ, 0xc0, !PT ;  /* 0x0010000010ff7812 */ /* 0x000fc4000784c0ff */
[----:B0-----:R-:W-:Y:S02]  /*1bdd0*/  FMNMX.FTZ R14, R14, R15, !PT ;  /* 0x0000000f0e0e7209 */ /* 0x001fe40007810000 */
[----:B------:R-:W-:Y:S02]  /*1bde0*/  ISETP.GT.AND P2, PT, R201, 0x79, !P2 ;  /* 0x00000079c900780c */ /* 0x000fe40005744270 */
[----:B------:R-:W-:Y:S01]  /*1bdf0*/  FSEL R99, R99, -INF , !P4 ;  /* 0xff80000063637808 */ /* 0x000fe20006000000 */
[----:B------:R-:W0:Y:S01]  /*1be00*/  SHFL.BFLY PT, R15, R14, 0x1, 0x1f ;  /* 0x0c201f000e0f7f89 */ /* 0x000e2200000e0000 */
[C---:B------:R-:W-:Y:S02]  /*1be10*/  ISETP.LT.OR P2, PT, R200.reuse, 0x7a, P2 ;  /* 0x0000007ac800780c */ /* 0x040fe40001741670 */
[----:B------:R-:W-:Y:S02]  /*1be20*/  ISETP.LT.OR P5, PT, R200, 0xd9, P5 ;  /* 0x000000d9c800780c */ /* 0x000fe40002fa1670 */
[----:B------:R-:W-:-:S02]  /*1be30*/  FSEL R151, R151, -INF , !P2 ;  /* 0xff80000097977808 */ /* 0x000fc40005000000 */
[----:B------:R-:W-:-:S04]  /*1be40*/  LOP3.LUT P2, RZ, R16, 0x80000, RZ, 0xc0, !PT ;  /* 0x0008000010ff7812 */ /* 0x000fc8000784c0ff */
[----:B------:R-:W-:-:S04]  /*1be50*/  ISETP.GT.AND P2, PT, R201, 0x80, !P2 ;  /* 0x00000080c900780c */ /* 0x000fc80005744270 */
[----:B------:R-:W-:-:S04]  /*1be60*/  ISETP.LT.OR P2, PT, R200, 0x81, P2 ;  /* 0x00000081c800780c */ /* 0x000fc80001741670 */
[----:B------:R-:W-:Y:S02]  /*1be70*/  FSEL R122, R122, -INF , !P2 ;  /* 0xff8000007a7a7808 */ /* 0x000fe40005000000 */
        /* <DEDUP_REMOVED lines=123> */
[----:B------:R-:W-:Y:S01]  /*1c630*/  FMNMX.FTZ R197, R186, R0, !PT ;  /* 0x00000000bac57209 */ /* 0x000fe20007810000 */
[----:B------:R-:W-:-:S01]  /*1c640*/  FFMA.FTZ R200, R2, R108, -R15 ;  /* 0x0000006c02c87223 */ /* 0x000fc2000001080f */
[----:B------:R-:W-:Y:S01]  /*1c650*/  FSEL R108, R102, -INF , !P5 ;  /* 0xff800000666c7808 */ /* 0x000fe20006800000 */
[----:B------:R-:W-:-:S01]  /*1c660*/  FFMA.FTZ R168, R2, R168, -R15 ;  /* 0x000000a802a87223 */ /* 0x000fc2000001080f */
[----:B------:R-:W-:Y:S01]  /*1c670*/  FMNMX.FTZ R197, R187, R197, !PT ;  /* 0x000000c5bbc57209 */ /* 0x000fe20007810000 */
[----:B------:R0:W-:Y:S01]  /*1c680*/  MUFU.EX2 R102, R200 ;  /* 0x000000c800667308 */ /* 0x0001e20000000800 */
        /* <DEDUP_REMOVED lines=119> */
[----:B------:R-:W-:-:S05]  /*1ce00*/  FMNMX.FTZ R197, R103, R197, !PT ;  /* 0x000000c567c57209 */ /* 0x000fca0007810000 */
[----:B0-----:R-:W0:Y:S02]  /*1ce10*/  SHFL.BFLY PT, R200, R197, 0x2, 0x1f ;  /* 0x0c401f00c5c87f89 */ /* 0x001e2400000e0000 */
[----:B------:R-:W-:Y:S08]  /*1ce20*/  MUFU.EX2 R160, R160 ;  /* 0x000000a000a07308 */ /* 0x000ff00000000800 */
[----:B------:R-:W-:Y:S08]  /*1ce30*/  MUFU.EX2 R161, R161 ;  /* 0x000000a100a17308 */ /* 0x000ff00000000800 */
[----:B------:R-:W-:Y:S01]  /*1ce40*/  MUFU.EX2 R164, R164 ;  /* 0x000000a400a47308 */ /* 0x000fe20000000800 */
[----:B0-----:R-:W-:-:S07]  /*1ce50*/  FMNMX.FTZ R200, R197, R200, !PT ;  /* 0x000000c8c5c87209 */ /* 0x001fce0007810000 */
[----:B------:R-:W-:Y:S01]  /*1ce60*/  MUFU.EX2 R165, R165 ;  /* 0x000000a500a57308 */ /* 0x000fe20000000800 */
[----:B------:R-:W0:Y:S07]  /*1ce70*/  SHFL.BFLY PT, R197, R200, 0x1, 0x1f ;  /* 0x0c201f00c8c57f89 */ /* 0x000e2e00000e0000 */
[----:B------:R-:W-:Y:S08]  /*1ce80*/  MUFU.EX2 R136, R136 ;  /* 0x0000008800887308 */ /* 0x000ff00000000800 */
[----:B------:R-:W-:Y:S08]  /*1ce90*/  MUFU.EX2 R137, R137 ;  /* 0x0000008900897308 */ /* 0x000ff00000000800 */
[----:B------:R-:W-:Y:S01]  /*1cea0*/  MUFU.EX2 R140, R140 ;  /* 0x0000008c008c7308 */ /* 0x000fe20000000800 */
[----:B0-----:R-:W-:-:S02]  /*1ceb0*/  FMNMX.FTZ R15, R200, R197, !PT ;  /* 0x000000c5c80f7209 */ /* 0x001fc40007810000 */
[----:B------:R-:W-:Y:S02]  /*1cec0*/  FSEL R197, R14, RZ, P2 ;  /* 0x000000ff0ec57208 */ /* 0x000fe40001000000 */
[----:B------:R-:W-:-:S03]  /*1ced0*/  FSETP.NEU.FTZ.AND P2, PT, R15, -INF , PT ;  /* 0xff8000000f00780b */ /* 0x000fc60003f5d000 */
[----:B------:R-:W-:Y:S01]  /*1cee0*/  MUFU.EX2 R141, R141 ;  /* 0x0000008d008d7308 */ /* 0x000fe20000000800 */
[----:B------:R-:W-:-:S01]  /*1cef0*/  FADD.FTZ R3, -R197, R3 ;  /* 0x00000003c5037221 */ /* 0x000fc20000010100 */
[----:B------:R-:W-:-:S03]  /*1cf00*/  FFMA.FTZ R197, R2, R15, -8 ;  /* 0xc100000002c57423 */ /* 0x000fc6000001000f */
[C---:B------:R-:W-:Y:S02]  /*1cf10*/  FMUL.FTZ R3, R2.reuse, R3 ;  /* 0x0000000302037220 */ /* 0x040fe40000410000 */
[----:B------:R-:W-:Y:S01]  /*1cf20*/  FSEL R197, R197, RZ, P2 ;  /* 0x000000ffc5c57208 */ /* 0x000fe20001000000 */
[----:B------:R-:W-:Y:S04]  /*1cf30*/  MUFU.EX2 R144, R144 ;  /* 0x0000009000907308 */ /* 0x000fe80000000800 */
[----:B------:R-:W-:-:S01]  /*1cf40*/  FFMA.FTZ R200, R2, R142, -R197 ;  /* 0x0000008e02c87223 */ /* 0x000fc200000108c5 */
[----:B------:R-:W-:Y:S01]  /*1cf50*/  FSEL R142, R15, RZ, P2 ;  /* 0x000000ff0f8e7208 */ /* 0x000fe20001000000 */
[----:B------:R-:W-:-:S01]  /*1cf60*/  FFMA.FTZ R186, R2, R186, -R197 ;  /* 0x000000ba02ba7223 */ /* 0x000fc200000108c5 */
[C-C-:B------:R-:W-:Y:S01]  /*1cf70*/  FFMA.FTZ R187, R2.reuse, R187, -R197.reuse ;  /* 0x000000bb02bb7223 */ /* 0x140fe200000108c5 */
[----:B------:R-:W2:Y:S01]  /*1cf80*/  MUFU.EX2 R3, R3 ;  /* 0x0000000300037308 */ /* 0x000ea20000000800 */
[----:B------:R-:W-:-:S01]  /*1cf90*/  FFMA.FTZ R190, R2, R190, -R197 ;  /* 0x000000be02be7223 */ /* 0x000fc200000108c5 */
[----:B------:R-:W-:Y:S01]  /*1cfa0*/  FADD.FTZ R142, -R142, R0 ;  /* 0x000000008e8e7221 */ /* 0x000fe20000010100 */
[----:B------:R-:W-:-:S01]  /*1cfb0*/  FFMA.FTZ R191, R2, R191, -R197 ;  /* 0x000000bf02bf7223 */ /* 0x000fc200000108c5 */
[C-C-:B------:R-:W-:Y:S01]  /*1cfc0*/  FFMA.FTZ R194, R2.reuse, R194, -R197.reuse ;  /* 0x000000c202c27223 */ /* 0x140fe200000108c5 */
[----:B------:R-:W-:-:S01]  /*1cfd0*/  FFMA.FTZ R195, R2, R195, -R197 ;  /* 0x000000c302c37223 */ /* 0x000fc200000108c5 */
[C---:B------:R-:W-:Y:S01]  /*1cfe0*/  FMUL.FTZ R142, R2.reuse, R142 ;  /* 0x0000008e028e7220 */ /* 0x040fe20000410000 */
        /* <DEDUP_REMOVED lines=10> */
[----:B------:R-:W-:-:S01]  /*1d090*/  FFMA.FTZ R182, R2, R182, -R197 ;  /* 0x000000b602b67223 */ /* 0x000fc200000108c5 */
[C-C-:B------:R-:W-:Y:S01]  /*1d0a0*/  FFMA.FTZ R183, R2.reuse, R183, -R197.reuse ;  /* 0x000000b702b77223 */ /* 0x140fe200000108c5 */
[----:B------:R-:W-:-:S01]  /*1d0b0*/  FFMA.FTZ R154, R2, R154, -R197 ;  /* 0x0000009a029a7223 */ /* 0x000fc200000108c5 */
[C-C-:B------:R-:W-:Y:S01]  /*1d0c0*/  FFMA.FTZ R155, R2.reuse, R155, -R197.reuse ;  /* 0x0000009b029b7223 */ /* 0x140fe200000108c5 */
[----:B------:R-:W-:-:S01]  /*1d0d0*/  FFMA.FTZ R158, R2, R158, -R197 ;  /* 0x0000009e029e7223 */ /* 0x000fc200000108c5 */
[C-C-:B------:R-:W-:Y:S01]  /*1d0e0*/  FFMA.FTZ R159, R2.reuse, R159, -R197.reuse ;  /* 0x0000009f029f7223 */ /* 0x140fe200000108c5 */
[----:B------:R-:W-:-:S01]  /*1d0f0*/  FFMA.FTZ R162, R2, R162, -R197 ;  /* 0x000000a202a27223 */ /* 0x000fc200000108c5 */
[----:B------:R-:W0:Y:S01]  /*1d100*/  MUFU.EX2 R187, R187 ;  /* 0x000000bb00bb7308 */ /* 0x000e220000000800 */
        /* <DEDUP_REMOVED lines=15> */
[----:B------:R-:W4:Y:S01]  /*1d200*/  MUFU.EX2 R191, R191 ;  /* 0x000000bf00bf7308 */ /* 0x000f220000000800 */
[----:B------:R-:W-:-:S01]  /*1d210*/  FFMA.FTZ R130, R2, R130, -R197 ;  /* 0x0000008202827223 */ /* 0x000fc200000108c5 */
[C-C-:B------:R-:W-:Y:S01]  /*1d220*/  FFMA.FTZ R131, R2.reuse, R131, -R197.reuse ;  /* 0x0000008302837223 */ /* 0x140fe200000108c5 */
[----:B------:R-:W-:-:S01]  /*1d230*/  FFMA.FTZ R134, R2, R134, -R197 ;  /* 0x0000008602867223 */ /* 0x000fc200000108c5 */
[C-C-:B------:R-:W-:Y:S01]  /*1d240*/  FFMA.FTZ R135, R2.reuse, R135, -R197.reuse ;  /* 0x0000008702877223 */ /* 0x140fe200000108c5 */
[----:B------:R-:W-:-:S01]  /*1d250*/  FFMA.FTZ R106, R2, R106, -R197 ;  /* 0x0000006a026a7223 */ /* 0x000fc200000108c5 */
[C-C-:B------:R-:W-:Y:S01]  /*1d260*/  FFMA.FTZ R107, R2.reuse, R107, -R197.reuse ;  /* 0x0000006b026b7223 */ /* 0x140fe200000108c5 */
[----:B------:R-:W-:-:S01]  /*1d270*/  FFMA.FTZ R110, R2, R110, -R197 ;  /* 0x0000006e026e7223 */ /* 0x000fc200000108c5 */
[----:B------:R-:W5:Y:S01]  /*1d280*/  MUFU.EX2 R194, R194 ;  /* 0x000000c200c27308 */ /* 0x000f620000000800 */
        /* <DEDUP_REMOVED lines=13> */
[----:B--2---:R-:W-:Y:S01]  /*1d360*/  FFMA.FTZ R0, R3, R203, R21 ;  /* 0x000000cb03007223 */ /* 0x004fe20000010015 */
[----:B---3--:R-:W-:-:S01]  /*1d370*/  FFMA.FTZ R197, R142, R202, R186 ;  /* 0x000000ca8ec57223 */ /* 0x008fc200000100ba */
[----:B------:R-:W2:Y:S02]  /*1d380*/  MUFU.EX2 R195, R195 ;  /* 0x000000c300c37308 */ /* 0x000ea40000000800 */
[----:B------:R-:W-:-:S01]  /*1d390*/  FADD.FTZ R0, R184, R0 ;  /* 0x00000000b8007221 */ /* 0x000fc20000010000 */
[----:B0-----:R-:W-:-:S03]  /*1d3a0*/  FADD.FTZ R197, R187, R197 ;  /* 0x000000c5bbc57221 */ /* 0x001fc60000010000 */
[----:B------:R-:W-:Y:S01]  /*1d3b0*/  FADD.FTZ R0, R185, R0 ;  /* 0x00000000b9007221 */ /* 0x000fe20000010000 */
[----:B-1----:R-:W-:-:S01]  /*1d3c0*/  FADD.FTZ R197, R190, R197 ;  /* 0x000000c5bec57221 */ /* 0x002fc20000010000 */
[----:B------:R-:W0:Y:S02]  /*1d3d0*/  MUFU.EX2 R198, R198 ;  /* 0x000000c600c67308 */ /* 0x000e240000000800 */
[----:B------:R-:W-:-:S01]  /*1d3e0*/  FADD.FTZ R0, R188, R0 ;  /* 0x00000000bc007221 */ /* 0x000fc20000010000 */
[----:B----4-:R-:W-:-:S03]  /*1d3f0*/  FADD.FTZ R197, R191, R197 ;  /* 0x000000c5bfc57221 */ /* 0x010fc60000010000 */
[----:B------:R-:W-:Y:S01]  /*1d400*/  FADD.FTZ R0, R189, R0 ;  /* 0x00000000bd007221 */ /* 0x000fe20000010000 */
[----:B-----5:R-:W-:-:S01]  /*1d410*/  FADD.FTZ R197, R194, R197 ;  /* 0x000000c5c2c57221 */ /* 0x020fc20000010000 */
[----:B------:R-:W1:Y:S02]  /*1d420*/  MUFU.EX2 R199, R199 ;  /* 0x000000c700c77308 */ /* 0x000e640000000800 */
[----:B------:R-:W-:-:S01]  /*1d430*/  FADD.FTZ R0, R192, R0 ;  /* 0x00000000c0007221 */ /* 0x000fc20000010000 */
[----:B--2---:R-:W-:-:S03]  /*1d440*/  FADD.FTZ R197, R195, R197 ;  /* 0x000000c5c3c57221 */ /* 0x004fc60000010000 */
        /* <DEDUP_REMOVED lines=173> */
[----:B0-----:R-:W-:-:S05]  /*1df20*/  FADD.FTZ R0, R103, R197 ;  /* 0x000000c567007221 */ /* 0x001fca0000010000 */
[----:B------:R0:W-:Y:S04]  /*1df30*/  STL [R1+0x8], R0 ;  /* 0x0000080001007387 */ /* 0x0001e80000100800 */
[----:B------:R0:W-:Y:S01]  /*1df40*/  STL [R1+0xc], R201 ;  /* 0x00000cc901007387 */ /* 0x0001e20000100800 */
[----:B------:R-:W-:Y:S05]  /*1df50*/  @!P0 BRA `(.L_x_1343) ;  /* 0x0000000000048947 */ /* 0x000fea0003800000 */
[----:B------:R-:W-:Y:S01]  /*1df60*/  BPT.TRAP 0x1 ;  /* 0x000000040000795c */ /* 0x000fe20000300000 */
.L_x_1343:
[----:B0-----:R-:W2:Y:S04]  /*1df70*/  LDL R0, [R1+0x68] ;  /* 0x0000680001007983 */ /* 0x001ea80000100800 */
[----:B------:R-:W3:Y:S01]  /*1df80*/  LDL R197, [R1+0x54] ;  /* 0x0000540001c57983 */ /* 0x000ee20000100800 */
[----:B------:R-:W-:-:S04]  /*1df90*/  F2FP.SATFINITE.E4M3.F32.PACK_AB_MERGE_C R185, R188, R185, RZ ;  /* 0x000000b9bcb9723e */ /* 0x000fc800048070ff */
[----:B------:R-:W-:Y:S02]  /*1dfa0*/  F2FP.SATFINITE.E4M3.F32.PACK_AB_MERGE_C R224, R184, R21, R185 ;  /* 0x00000015b8e0723e */ /* 0x000fe400048070b9 */
[----:B------:R-:W-:Y:S02]  /*1dfb0*/  F2FP.SATFINITE.E4M3.F32.PACK_AB_MERGE_C R190, R191, R190, RZ ;  /* 0x000000bebfbe723e */ /* 0x000fe400048070ff */
[----:B------:R-:W-:Y:S02]  /*1dfc0*/  F2FP.SATFINITE.E4M3.F32.PACK_AB_MERGE_C R193, R196, R193, RZ ;  /* 0x000000c1c4c1723e */ /* 0x000fe400048070ff */
[----:B------:R-:W-:Y:S02]  /*1dfd0*/  F2FP.SATFINITE.E4M3.F32.PACK_AB_MERGE_C R198, R199, R198, RZ ;  /* 0x000000c6c7c6723e */ /* 0x000fe400048070ff */
[----:B------:R-:W-:Y:S02]  /*1dfe0*/  F2FP.SATFINITE.E4M3.F32.PACK_AB_MERGE_C R172, R173, R172, RZ ;  /* 0x000000acadac723e */ /* 0x000fe400048070ff */
[----:B------:R-:W-:-:S02]  /*1dff0*/  F2FP.SATFINITE.E4M3.F32.PACK_AB_MERGE_C R174, R175, R174, RZ ;  /* 0x000000aeafae723e */ /* 0x000fc400048070ff */
[----:B------:R-:W-:Y:S02]  /*1e000*/  F2FP.SATFINITE.E4M3.F32.PACK_AB_MERGE_C R180, R181, R180, RZ ;  /* 0x000000b4b5b4723e */ /* 0x000fe400048070ff */
        /* <DEDUP_REMOVED lines=112> */
[----:B------:R-:W-:-:S02]  /*1e710*/  IMAD.MOV.U32 R3, RZ, RZ, R14 ;  /* 0x000000ffff037224 */ /* 0x000fc400078e000e */
[----:B------:R-:W-:Y:S01]  /*1e720*/  IMAD.MOV.U32 R234, RZ, RZ, R237 ;  /* 0x000000ffffea7224 */ /* 0x000fe200078e00ed */
[----:B--2---:R-:W-:Y:S01]  /*1e730*/  R2UR UR4, R0 ;  /* 0x00000000000472ca */ /* 0x004fe200000e0000 */
[----:B------:R-:W-:Y:S01]  /*1e740*/  IMAD R0, R231, 0x8, R18 ;  /* 0x00000008e7007824 */ /* 0x000fe200078e0212 */
[----:B---3--:R-:W-:-:S03]  /*1e750*/  ISETP.GT.AND P2, PT, R12, R197, PT ;  /* 0x000000c50c00720c */ /* 0x008fc60003f44270 */
[----:B------:R-:W-:-:S08]  /*1e760*/  VIADD R0, R0, 0x2e860 ;  /* 0x0002e86000007836 */ /* 0x000fd00000000000 */
[----:B------:R-:W-:-:S05]  /*1e770*/  IMAD.U32 R21, RZ, RZ, UR4 ;  /* 0x00000004ff157e24 */ /* 0x000fca000f8e00ff */
[----:B------:R-:W-:Y:S01]  /*1e780*/  PRMT R0, R21, 0x654, R0 ;  /* 0x0000065415007816 */ /* 0x000fe20000000000 */
[----:B------:R-:W-:-:S03]  /*1e790*/  VIADD R12, R12, 0xffffffff ;  /* 0xffffffff0c0c7836 */ /* 0x000fc60000000000 */
[----:B------:R0:W-:Y:S01]  /*1e7a0*/  SYNCS.ARRIVE.TRANS64.RED.A1T0 RZ, [R0+URZ], RZ ;  /* 0x000000ff00ff79a7 */ /* 0x0001e2000810043f */
[----:B------:R-:W-:Y:S02]  /*1e7b0*/  IMAD.MOV.U32 R231, RZ, RZ, R13 ;  /* 0x000000ffffe77224 */ /* 0x000fe400078e000d */
[----:B0-----:R-:W-:Y:S01]  /*1e7c0*/  IMAD.MOV.U32 R0, RZ, RZ, R15 ;  /* 0x000000ffff007224 */ /* 0x001fe200078e000f */
[----:B------:R-:W-:Y:S06]  /*1e7d0*/  @P2 BRA `(.L_x_1344) ;  /* 0xffffff9800502947 */ /* 0x000fec000383ffff */
[----:B------:R-:W-:Y:S02]  /*1e7e0*/  IMAD.MOV.U32 R0, RZ, RZ, R15 ;  /* 0x000000ffff007224 */ /* 0x000fe400078e000f */
[----:B------:R-:W-:Y:S02]  /*1e7f0*/  IMAD.MOV.U32 R3, RZ, RZ, R14 ;  /* 0x000000ffff037224 */ /* 0x000fe400078e000e */
[----:B------:R-:W-:Y:S02]  /*1e800*/  IMAD.MOV.U32 R231, RZ, RZ, R13 ;  /* 0x000000ffffe77224 */ /* 0x000fe400078e000d */
[----:B------:R-:W-:-:S07]  /*1e810*/  IMAD.MOV.U32 R234, RZ, RZ, R237 ;  /* 0x000000ffffea7224 */ /* 0x000fce00078e00ed */
.L_x_1325:
[----:B------:R-:W2:Y:S01]  /*1e820*/  LDL R88, [R1+0x58] ;  /* 0x0000580001587983 */ /* 0x000ea20000100800 */
[----:B------:R-:W0:Y:S01]  /*1e830*/  LDC R15, c[0x0][0x9e4] ;  /* 0x00027900ff0f7b82 */ /* 0x000e220000000800 */
[----:B------:R-:W-:Y:S02]  /*1e840*/  LOP3.LUT R17, R17, 0xffefffff, RZ, 0xc0, !PT ;  /* 0xffefffff11117812 */ /* 0x000fe400078ec0ff */
[----:B0-----:R-:W-:-:S13]  /*1e850*/  ISETP.GE.AND P2, PT, R15, 0x1, PT ;  /* 0x000000010f00780c */ /* 0x001fda0003f46270 */
[----:B------:R-:W-:Y:S01]  /*1e860*/  @P2 LOP3.LUT R17, R17, 0x100000, RZ, 0xfc, !PT ;  /* 0x0010000011112812 */ /* 0x000fe200078efcff */
[----:B--2---:R-:W-:Y:S01]  /*1e870*/  IMAD.IADD R14, R88, 0x1, -R20 ;  /* 0x00000001580e7824 */ /* 0x004fe200078e0a14 */
        /* <DEDUP_REMOVED lines=9> */
[----:B------:R-:W-:-:S05]  /*1e910*/  LOP3.LUT R88, RZ, R13, RZ, 0x33, !PT ;  /* 0x0000000dff587212 */ /* 0x000fca00078e33ff */
[----:B------:R0:W-:Y:S01]  /*1e920*/  STL [R1+0x58], R88 ;  /* 0x0000585801007387 */ /* 0x0001e20000100800 */
[----:B------:R-:W-:Y:S05]  /*1e930*/  BRA `(.L_x_1348) ;  /* 0x0000000000187947 */ /* 0x000fea0003800000 */
.L_x_1347:
[----:B------:R-:W-:Y:S01]  /*1e940*/  ISETP.NE.AND P2, PT, R15, 0x1, PT ;  /* 0x000000010f00780c */ /* 0x000fe20003f45270 */
[----:B------:R-:W-:-:S12]  /*1e950*/  IMAD.MOV.U32 R13, RZ, RZ, R88 ;  /* 0x000000ffff0d7224 */ /* 0x000fd800078e0058 */
[----:B------:R-:W0:Y:S02]  /*1e960*/  @P2 LDC.64 R20, c[0x0][0x9e8] ;  /* 0x00027a00ff142b82 */ /* 0x000e240000000a00 */
[----:B0-----:R-:W-:-:S05]  /*1e970*/  @P2 IMAD.HI.U32 R20, R13, R20, RZ ;  /* 0x000000140d142227 */ /* 0x001fca00078e00ff */
[----:B------:R-:W-:-:S05]  /*1e980*/  @P2 SHF.R.U32.HI R13, RZ, R21, R20 ;  /* 0x00000015ff0d2219 */ /* 0x000fca0000011614 */
[----:B------:R1:W-:Y:S02]  /*1e990*/  @P2 STL [R1+0x58], R13 ;  /* 0x0000580d01002387 */ /* 0x0003e40000100800 */
.L_x_1348:
[----:B------:R-:W-:Y:S05]  /*1e9a0*/  BSYNC B0 ;  /* 0x0000000000007941 */ /* 0x000fea0003800000 */
.L_x_1346:
[----:B-1----:R-:W2:Y:S02]  /*1e9b0*/  LDL.LU R13, [R1+0x58] ;  /* 0x00005800010d7983 */ /* 0x002ea40000300800 */
[----:B--2---:R-:W-:-:S05]  /*1e9c0*/  IMAD R13, R13, R15, RZ ;  /* 0x0000000f0d0d7224 */ /* 0x004fca00078e02ff */
[----:B------:R-:W-:-:S07]  /*1e9d0*/  VIMNMX R14, R14, R13, !PT ;  /* 0x0000000d0e0e7248 */ /* 0x000fce0007fe0100 */
.L_x_1345:
[----:B------:R-:W2:Y:S01]  /*1e9e0*/  LDL R20, [R1+0x60] ;  /* 0x0000600001147983 */ /* 0x000ea20000100800 */
[----:B------:R-:W-:Y:S02]  /*1e9f0*/  VIADD R15, R14, 0xdf ;  /* 0x000000df0e0f7836 */ /* 0x000fe40000000000 */
[----:B------:R-:W-:-:S04]  /*1ea00*/  IMAD.MOV.U32 R14, RZ, RZ, RZ ;  /* 0x000000ffff0e7224 */ /* 0x000fc800078e00ff */
[----:B------:R-:W-:-:S05]  /*1ea10*/  IMAD.HI R14, R15, -0x6db6db6d, R14 ;  /* 0x924924930f0e7827 */ /* 0x000fca00078e020e */
[----:B------:R-:W-:-:S04]  /*1ea20*/  SHF.R.U32.HI R13, RZ, 0x1f, R14 ;  /* 0x0000001fff0d7819 */ /* 0x000fc8000001160e */
[----:B------:R-:W-:-:S04]  /*1ea30*/  LEA.HI.SX32 R13, R14, R13, 0x19 ;  /* 0x0000000d0e0d7211 */ /* 0x000fc800078fcaff */
[----:B--2---:R-:W-:-:S04]  /*1ea40*/  VIMNMX R20, R20, R13, !PT ;  /* 0x0000000d14147248 */ /* 0x004fc80007fe0100 */
[----:B------:R-:W-:Y:S01]  /*1ea50*/  ISETP.GE.AND P2, PT, R12, R20, PT ;  /* 0x000000140c00720c */ /* 0x000fe20003f46270 */
[----:B------:R1:W-:-:S12]  /*1ea60*/  STL [R1+0x3c], R20 ;  /* 0x00003c1401007387 */ /* 0x0003d80000100800 */
[----:B-1----:R-:W-:Y:S05]  /*1ea70*/  @!P2 BRA `(.L_x_1349) ;  /* 0x000000400000a947 */ /* 0x002fea0003800000 */
[----:B------:R1:W-:Y:S01]  /*1ea80*/  STL [R1], R12 ;  /* 0x0000000c01007387 */ /* 0x0003e20000100800 */
[----:B------:R-:W-:Y:S02]  /*1ea90*/  IMAD.MOV.U32 R237, RZ, RZ, R0 ;  /* 0x000000ffffed7224 */ /* 0x000fe400078e0000 */
[----:B------:R-:W-:Y:S02]  /*1eaa0*/  IMAD.MOV.U32 R236, RZ, RZ, R3 ;  /* 0x000000ffffec7224 */ /* 0x000fe400078e0003 */
[----:B------:R-:W-:Y:S02]  /*1eab0*/  IMAD.MOV.U32 R21, RZ, RZ, R234 ;  /* 0x000000ffff157224 */ /* 0x000fe400078e00ea */
[----:B------:R-:W-:-:S07]  /*1eac0*/  IMAD.MOV.U32 R20, RZ, RZ, R231 ;  /* 0x000000ffff147224 */ /* 0x000fce00078e00e7 */
.L_x_1360:
[----:B------:R-:W2:Y:S01]  /*1ead0*/  LDL R0, [R1+0x44] ;  /* 0x0000440001007983 */ /* 0x000ea20000100800 */
[----:B------:R-:W-:Y:S01]  /*1eae0*/  VIADD R231, R20, 0x1 ;  /* 0x0000000114e77836 */ /* 0x000fe20000000000 */
        /* <DEDUP_REMOVED lines=9> */
.L_x_1351:
[----:B------:R-:W-:Y:S01]  /*1eb80*/  IMAD R0, R231, 0x8, R18 ;  /* 0x00000008e7007824 */ /* 0x000fe200078e0212 */
[----:B------:R-:W-:-:S04]  /*1eb90*/  SHF.L.U32 R3, R234, 0x1f, RZ ;  /* 0x0000001fea037819 */ /* 0x000fc800000006ff */
[----:B------:R2:W3:Y:S01]  /*1eba0*/  SYNCS.PHASECHK.TRANS64.TRYWAIT P3, [R0+URZ+0x2e830], R3 ;  /* 0x02e83003000075a7 */ /* 0x0004e2000806017f */
[----:B------:R-:W-:Y:S05]  /*1ebb0*/  @!P0 BRA `(.L_x_1352) ;  /* 0x0000000000048947 */ /* 0x000fea0003800000 */
[----:B------:R-:W-:Y:S01]  /*1ebc0*/  BPT.TRAP 0x1 ;  /* 0x000000040000795c */ /* 0x000fe20000300000 */
.L_x_1352:
[----:B------:R-:W-:Y:S04]  /*1ebd0*/  BSSY B0, `(.L_x_1350) ;  /* 0x0000004000007945 */ /* 0x000fe80003800000 */
[----:B---3--:R-:W-:Y:S05]  /*1ebe0*/  @P3 BRA `(.L_x_1353) ;  /* 0x0000000000083947 */ /* 0x008fea0003800000 */
[----:B------:R-:W3:Y:S02]  /*1ebf0*/  SYNCS.PHASECHK.TRANS64.TRYWAIT P3, [R0+URZ+0x2e830], R3 ;  /* 0x02e83003000075a7 */ /* 0x000ee4000806017f */
[----:B---3--:R-:W-:Y:S05]  /*1ec00*/  @!P3 BRA `(.L_x_1354) ;  /* 0x000001500064b947 */ /* 0x008fea0003800000 */
.L_x_1353:
[----:B------:R-:W-:Y:S05]  /*1ec10*/  BSYNC B0 ;  /* 0x0000000000007941 */ /* 0x000fea0003800000 */
.L_x_1350:
[----:B--23--:R-:W0:Y:S01]  /*1ec20*/  LDL R3, [R1+0x4c] ;  /* 0x00004c0001037983 */ /* 0x00ce220000100800 */
[----:B------:R-:W-:Y:S05]  /*1ec30*/  WARPSYNC.ALL ;  /* 0x0000000000007948 */ /* 0x000fea0003800000 */
[----:B------:R-:W2:Y:S01]  /*1ec40*/  S2R R0, SR_TID.X ;  /* 0x0000000000007919 */ /* 0x000ea20000002100 */
[----:B------:R-:W-:Y:S01]  /*1ec50*/  IMAD.MOV.U32 R89, RZ, RZ, 0x40000040 ;  /* 0x40000040ff597424 */ /* 0x000fe200078e00ff */
[C---:B------:R-:W-:Y:S01]  /*1ec60*/  R2UR UR12, R8.reuse ;  /* 0x00000000080c72ca */ /* 0x040fe200000e0000 */
[----:B------:R-:W-:Y:S01]  /*1ec70*/  IMAD.MOV.U32 R13, RZ, RZ, 0x40000040 ;  /* 0x40000040ff0d7424 */ /* 0x000fe200078e00ff */
[----:B------:R-:W-:Y:S01]  /*1ec80*/  R2UR UR13, R9 ;  /* 0x00000000090d72ca */ /* 0x000fe200000e0000 */
        /* <DEDUP_REMOVED lines=19> */
[C---:B------:R-:W-:Y:S01]  /*1edc0*/  R2UR UR36, R8.reuse ;  /* 0x00000000082472ca */ /* 0x040fe200000e0000 */
[----:B------:R-:W-:Y:S01]  /*1edd0*/  STL [R1+0xac], R19 ;  /* 0x0000ac1301007387 */ /* 0x000fe20000100800 */
[----:B------:R-:W-:Y:S02]  /*1ede0*/  R2UR UR37, R9 ;  /* 0x00000000092572ca */ /* 0x000fe400000e0000 */
[----:B--2---:R-:W-:Y:S01]  /*1edf0*/  SHF.R.U32.HI R0, RZ, 0x7, R0 ;  /* 0x00000007ff007819 */ /* 0x004fe20000011600 */
[----:B------:R-:W-:Y:S01]  /*1ee00*/  STL [R1+0xa8], R18 ;  /* 0x0000a81201007387 */ /* 0x000fe20000100800 */
[----:B------:R-:W-:Y:S02]  /*1ee10*/  R2UR UR47, R15 ;  /* 0x000000000f2f72ca */ /* 0x000fe400000e0000 */
[----:B------:R-:W-:Y:S01]  /*1ee20*/  R2UR UR44, R8 ;  /* 0x00000000082c72ca */ /* 0x000fe200000e0000 */
[----:B------:R-:W-:Y:S01]  /*1ee30*/  VIADD R0, R0, 0x8 ;  /* 0x0000000800007836 */ /* 0x000fe20000000000 */
[----:B------:R-:W-:Y:S01]  /*1ee40*/  STL [R1+0xa4], R17 ;  /* 0x0000a41101007387 */ /* 0x000fe20000100800 */
[----:B------:R-:W-:-:S02]  /*1ee50*/  R2UR UR45, R9 ;  /* 0x00000000092d72ca */ /* 0x000fc400000e0000 */
[C---:B------:R-:W-:Y:S01]  /*1ee60*/  R2UR UR19, R13.reuse ;  /* 0x000000000d1372ca */ /* 0x040fe200000e0000 */
[----:B------:R2:W-:Y:S01]  /*1ee70*/  BAR.SYNC.DEFER_BLOCKING R0, 0x100 ;  /* 0x000400000000751d */ /* 0x0005e20000010000 */
[----:B------:R-:W-:Y:S01]  /*1ee80*/  R2UR UR5, R13 ;  /* 0x000000000d0572ca */ /* 0x000fe200000e0000 */
[----:B------:R-:W-:Y:S01]  /*1ee90*/  IMAD.MOV.U32 R13, RZ, RZ, 0x40000040 ;  /* 0x40000040ff0d7424 */ /* 0x000fe200078e00ff */
[----:B------:R-:W-:Y:S02]  /*1eea0*/  R2UR UR17, R15 ;  /* 0x000000000f1172ca */ /* 0x000fe400000e0000 */
[C---:B------:R-:W-:Y:S02]  /*1eeb0*/  R2UR UR9, R91.reuse ;  /* 0x000000005b0972ca */ /* 0x040fe400000e0000 */
[----:B------:R-:W-:Y:S01]  /*1eec0*/  R2UR UR33, R91 ;  /* 0x000000005b2172ca */ /* 0x000fe200000e0000 */
[----:B------:R4:W-:Y:S01]  /*1eed0*/  STL [R1+0xa0], R16 ;  /* 0x0000a01001007387 */ /* 0x0009e20000100800 */
[----:B------:R-:W-:-:S03]  /*1eee0*/  R2UR UR59, R89 ;  /* 0x00000000593b72ca */ /* 0x000fc600000e0000 */
[----:B------:R2:W-:Y:S01]  /*1eef0*/  STL [R1+0x9c], R2 ;  /* 0x00009c0201007387 */ /* 0x0005e20000100800 */
[----:B------:R-:W-:Y:S01]  /*1ef00*/  WARPGROUP.ARRIVE ;  /* 0x00000000000079c5 */ /* 0x000fe20000000000 */
[----:B0-----:R-:W-:Y:S01]  /*1ef10*/  IMAD R88, R231, 0x700, R3 ;  /* 0x00000700e7587824 */ /* 0x001fe200078e0203 */
[----:B------:R-:W-:Y:S01]  /*1ef20*/  MOV R3, UR7 ;  /* 0x0000000700037c02 */ /* 0x000fe20008000f00 */
[----:B------:R-:W-:Y:S01]  /*1ef30*/  UMOV UR7, UR11 ;  /* 0x0000000b00077c82 */ /* 0x000fe20008000000 */
[----:B------:R-:W-:Y:S01]  /*1ef40*/  R2UR UR11, R91 ;  /* 0x000000005b0b72ca */ /* 0x000fe200000e0000 */
[C---:B-1----:R-:W-:Y:S01]  /*1ef50*/  VIADD R12, R88.reuse, 0x100 ;  /* 0x00000100580c7836 */ /* 0x042fe20000000000 */
[C---:B------:R-:W-:Y:S01]  /*1ef60*/  R2UR UR14, R88.reuse ;  /* 0x00000000580e72ca */ /* 0x040fe200000e0000 */
[C---:B------:R-:W-:Y:S01]  /*1ef70*/  VIADD R14, R88.reuse, 0x200 ;  /* 0x00000200580e7836 */ /* 0x040fe20000000000 */
[----:B---3--:R-:W-:Y:S01]  /*1ef80*/  MOV R20, UR7 ;  /* 0x0000000700147c02 */ /* 0x008fe20008000f00 */
        /* <DEDUP_REMOVED lines=24> */
[----:B----4-:R-:W-:Y:S01]  /*1f110*/  MOV R16, UR11 ;  /* 0x0000000b00107c02 */ /* 0x010fe20008000f00 */
[----:B------:R-:W-:Y:S01]  /*1f120*/  UMOV UR11, UR25 ;  /* 0x00000019000b7c82 */ /* 0x000fe20008000000 */
[----:B------:R-:W-:Y:S01]  /*1f130*/  R2UR UR24, R12 ;  /* 0x000000000c1872ca */ /* 0x000fe200000e0000 */
[----:B------:R-:W-:Y:S01]  /*1f140*/  VIADD R12, R88, 0x4 ;  /* 0x00000004580c7836 */ /* 0x000fe20000000000 */
[----:B------:R-:W-:Y:S01]  /*1f150*/  R2UR UR10, R14 ;  /* 0x000000000e0a72ca */ /* 0x000fe200000e0000 */
[----:B------:R-:W-:Y:S01]  /*1f160*/  UMOV UR7, UR29 ;  /* 0x0000001d00077c82 */ /* 0x000fe20008000000 */
[C---:B------:R-:W-:Y:S01]  /*1f170*/  R2UR UR25, R9.reuse ;  /* 0x00000000091972ca */ /* 0x040fe200000e0000 */
[----:B------:R-:W-:Y:S01]  /*1f180*/  VIADD R14, R88, 0x204 ;  /* 0x00000204580e7836 */ /* 0x000fe20000000000 */
[----:B------:R-:W-:Y:S01]  /*1f190*/  R2UR UR6, R12 ;  /* 0x000000000c0672ca */ /* 0x000fe200000e0000 */
[----:B------:R-:W-:Y:S01]  /*1f1a0*/  VIADD R12, R88, 0x304 ;  /* 0x00000304580c7836 */ /* 0x000fe20000000000 */
[----:B------:R-:W-:Y:S01]  /*1f1b0*/  R2UR UR29, R9 ;  /* 0x00000000091d72ca */ /* 0x000fe200000e0000 */
[----:B------:R-:W-:Y:S01]  /*1f1c0*/  IMAD.MOV.U32 R91, RZ, RZ, 0x40000040 ;  /* 0x40000040ff5b7424 */ /* 0x000fe200078e00ff */
[----:B------:R-:W-:Y:S01]  /*1f1d0*/  MOV R22, UR11 ;  /* 0x0000000b00167c02 */ /* 0x000fe20008000f00 */
[----:B------:R-:W-:Y:S01]  /*1f1e0*/  UMOV UR11, UR19 ;  /* 0x00000013000b7c82 */ /* 0x000fe20008000000 */
[----:B------:R-:W-:Y:S01]  /*1f1f0*/  R2UR UR14, R14 ;  /* 0x000000000e0e72ca */ /* 0x000fe200000e0000 */
[----:B------:R-:W-:Y:S01]  /*1f200*/  VIADD R14, R88, 0x404 ;  /* 0x00000404580e7836 */ /* 0x000fe20000000000 */
[----:B------:R-:W-:Y:S01]  /*1f210*/  R2UR UR15, R15 ;  /* 0x000000000f0f72ca */ /* 0x000fe200000e0000 */
[----:B------:R-:W-:Y:S01]  /*1f220*/  IMAD.MOV.U32 R15, RZ, RZ, 0x40000040 ;  /* 0x40000040ff0f7424 */ /* 0x000fe200078e00ff */
[----:B------:R-:W-:Y:S01]  /*1f230*/  R2UR UR19, R13 ;  /* 0x000000000d1372ca */ /* 0x000fe200000e0000 */
[----:B------:R-:W-:Y:S01]  /*1f240*/  IMAD.MOV.U32 R13, RZ, RZ, 0x40000040 ;  /* 0x40000040ff0d7424 */ /* 0x000fe200078e00ff */
[----:B------:R-:W-:Y:S01]  /*1f250*/  MOV R95, UR7 ;  /* 0x00000007005f7c02 */ /* 0x000fe20008000f00 */
[----:B------:R-:W-:Y:S01]  /*1f260*/  UMOV UR7, UR9 ;  /* 0x0000000900077c82 */ /* 0x000fe20008000000 */
[----:B--2---:R-:W-:Y:S01]  /*1f270*/  MOV R0, UR6 ;  /* 0x0000000600007c02 */ /* 0x004fe20008000f00 */
[----:B------:R-:W-:Y:S01]  /*1f280*/  UMOV UR6, UR10 ;  /* 0x0000000a00067c82 */ /* 0x000fe20008000000 */
[----:B------:R-:W-:Y:S01]  /*1f290*/  R2UR UR10, R90 ;  /* 0x000000005a0a72ca */ /* 0x000fe200000e0000 */
[----:B------:R-:W-:Y:S01]  /*1f2a0*/  VIADD R90, R88, 0x206 ;  /* 0x00000206585a7836 */ /* 0x000fe20000000000 */
[----:B------:R-:W-:Y:S01]  /*1f2b0*/  MOV R19, UR6 ;  /* 0x0000000600137c02 */ /* 0x000fe20008000f00 */
[----:B------:R-:W-:Y:S01]  /*1f2c0*/  UMOV UR6, UR28 ;  /* 0x0000001c00067c82 */ /* 0x000fe20008000000 */
[----:B------:R-:W-:-:S02]  /*1f2d0*/  R2UR UR28, R8 ;  /* 0x00000000081c72ca */ /* 0x000fc400000e0000 */
[----:B------:R-:W-:Y:S01]  /*1f2e0*/  MOV R94, UR6 ;  /* 0x00000006005e7c02 */ /* 0x000fe20008000f00 */
[----:B------:R-:W-:Y:S01]  /*1f2f0*/  UMOV UR6, UR8 ;  /* 0x0000000800067c82 */ /* 0x000fe20008000000 */
[C---:B------:R-:W-:Y:S02]  /*1f300*/  R2UR UR8, R8.reuse ;  /* 0x00000000080872ca */ /* 0x040fe400000e0000 */
[----:B------:R-:W-:Y:S02]  /*1f310*/  R2UR UR9, R9 ;  /* 0x00000000090972ca */ /* 0x000fe400000e0000 */
[----:B------:R-:W-:Y:S01]  /*1f320*/  MOV R93, UR11 ;  /* 0x0000000b005d7c02 */ /* 0x000fe20008000f00 */
[----:B------:R-:W-:Y:S01]  /*1f330*/  UMOV UR11, UR5 ;  /* 0x00000005000b7c82 */ /* 0x000fe20008000000 */
[----:B------:R-:W-:Y:S01]  /*1f340*/  MOV R2, UR10 ;  /* 0x0000000a00027c02 */ /* 0x000fe20008000f00 */
[----:B------:R-:W-:Y:S01]  /*1f350*/  UMOV UR10, UR24 ;  /* 0x00000018000a7c82 */ /* 0x000fe20008000000 */
[----:B------:R-:W-:-:S02]  /*1f360*/  R2UR UR24, R8 ;  /* 0x00000000081872ca */ /* 0x000fc400000e0000 */
[----:B------:R-:W-:Y:S01]  /*1f370*/  MOV R21, UR10 ;  /* 0x0000000a00157c02 */ /* 0x000fe20008000f00 */
[----:B------:R-:W-:Y:S01]  /*1f380*/  UMOV UR10, UR18 ;  /* 0x00000012000a7c82 */ /* 0x000fe20008000000 */
[----:B------:R-:W-:Y:S01]  /*1f390*/  R2UR UR18, R12 ;  /* 0x000000000c1272ca */ /* 0x000fe200000e0000 */
[----:B------:R-:W-:Y:S01]  /*1f3a0*/  VIADD R12, R88, 0x504 ;  /* 0x00000504580c7836 */ /* 0x000fe20000000000 */
[----:B------:R-:W-:Y:S02]  /*1f3b0*/  WARPGROUP.DEPBAR.LE gsb0, 0x0 ;  /* 0x00008000000079c5 */ /* 0x000fe40000010000 */
[----:B------:R-:W-:Y:S01]  /*1f3c0*/  WARPGROUP.ARRIVE ;  /* 0x00000000000079c5 */ /* 0x000fe20000000000 */
[----:B------:R-:W-:Y:S01]  /*1f3d0*/  MOV R92, UR10 ;  /* 0x0000000a005c7c02 */ /* 0x000fe20008000f00 */
[----:B------:R-:W-:Y:S01]  /*1f3e0*/  UMOV UR10, UR4 ;  /* 0x00000004000a7c82 */ /* 0x000fe20008000000 */
[----:B------:R-:W-:Y:S02]  /*1f3f0*/  R2UR UR42, R90 ;  /* 0x000000005a2a72ca */ /* 0x000fe400000e0000 */
[----:B------:R-:W-:Y:S01]  /*1f400*/  R2UR UR43, R91 ;  /* 0x000000005b2b72ca */ /* 0x000fe200000e0000 */
[----:B------:R-:W-:Y:S01]  /*1f410*/  QGMMA.64x32x32.F32.E4M3.E4M3 R168, gdesc[UR20], RZ, !UPT, gsb0 ;  /* 0x0060000014a879f3 */ /* 0x000fe2000c0008ff */
[----:B------:R-:W-:Y:S01]  /*1f420*/  R2UR UR22, R14 ;  /* 0x000000000e1672ca */ /* 0x000fe200000e0000 */
[----:B------:R-:W-:Y:S01]  /*1f430*/  VIADD R14, R88, 0x604 ;  /* 0x00000604580e7836 */ /* 0x000fe20000000000 */
[----:B------:R-:W-:Y:S01]  /*1f440*/  R2UR UR23, R15 ;  /* 0x000000000f1772ca */ /* 0x000fe200000e0000 */
[----:B------:R-:W-:Y:S01]  /*1f450*/  IMAD.MOV.U32 R15, RZ, RZ, 0x40000040 ;  /* 0x40000040ff0f7424 */ /* 0x000fe200078e00ff */
[----:B------:R-:W-:-:S02]  /*1f460*/  R2UR UR4, R10 ;  /* 0x000000000a0472ca */ /* 0x000fc400000e0000 */
[C---:B------:R-:W-:Y:S02]  /*1f470*/  R2UR UR5, R11.reuse ;  /* 0x000000000b0572ca */ /* 0x040fe400000e0000 */
[----:B------:R-:W-:Y:S02]  /*1f480*/  R2UR UR12, R10 ;  /* 0x000000000a0c72ca */ /* 0x000fe400000e0000 */
[----:B------:R-:W-:Y:S02]  /*1f490*/  R2UR UR13, R11 ;  /* 0x000000000b0d72ca */ /* 0x000fe400000e0000 */
[----:B------:R-:W-:Y:S01]  /*1f4a0*/  MOV R18, UR15 ;  /* 0x0000000f00127c02 */ /* 0x000fe20008000f00 */
[----:B------:R-:W-:Y:S01]  /*1f4b0*/  UMOV UR15, UR33 ;  /* 0x00000021000f7c82 */ /* 0x000fe20008000000 */
[----:B------:R-:W-:Y:S01]  /*1f4c0*/  MOV R17, UR14 ;  /* 0x0000000e00117c02 */ /* 0x000fe20008000f00 */
[----:B------:R-:W-:Y:S01]  /*1f4d0*/  UMOV UR14, UR32 ;  /* 0x00000020000e7c82 */ /* 0x000fe20008000000 */
[----:B------:R-:W-:Y:S01]  /*1f4e0*/  MOV R24, UR15 ;  /* 0x0000000f00187c02 */ /* 0x000fe20008000f00 */
[----:B------:R-:W-:Y:S01]  /*1f4f0*/  UMOV UR15, UR17 ;  /* 0x00000011000f7c82 */ /* 0x000fe20008000000 */
[----:B------:R-:W-:Y:S01]  /*1f500*/  MOV R23, UR14 ;  /* 0x0000000e00177c02 */ /* 0x000fe20008000f00 */
[----:B------:R-:W-:Y:S01]  /*1f510*/  UMOV UR14, UR16 ;  /* 0x00000010000e7c82 */ /* 0x000fe20008000000 */
        /* <DEDUP_REMOVED lines=43> */
[----:B------:R-:W-:-:S06]  /*1f7d0*/  WARPGROUP.ARRIVE ;  /* 0x00000000000079c5 */ /* 0x000fcc0000000000 */
        /* <DEDUP_REMOVED lines=132> */
.L_x_1356:
[----:B-----5:R-:W-:Y:S01]  /*20020*/  SHF.L.U32 R0, R21, 0x1f, RZ ;  /* 0x0000001f15007819 */ /* 0x020fe200000006ff */
[----:B------:R-:W-:-:S04]  /*20030*/  IMAD R3, R20, 0x8, R18 ;  /* 0x0000000814037824 */ /* 0x000fc800078e0212 */
[----:B------:R0:W1:Y:S01]  /*20040*/  SYNCS.PHASECHK.TRANS64.TRYWAIT P2, [R3+URZ+0x2e850], R0 ;  /* 0x02e85000030075a7 */ /* 0x000062000804017f */
[----:B------:R-:W-:Y:S05]  /*20050*/  @!P0 BRA `(.L_x_1357) ;  /* 0x0000000000048947 */ /* 0x000fea0003800000 */
[----:B------:R-:W-:Y:S01]  /*20060*/  BPT.TRAP 0x1 ;  /* 0x000000040000795c */ /* 0x000fe20000300000 */
.L_x_1357:
[----:B-1----:R-:W-:Y:S05]  /*20070*/  @P2 BRA `(.L_x_1355) ;  /* 0x0000000000082947 */ /* 0x002fea0003800000 */
[----:B------:R-:W1:Y:S02]  /*20080*/  SYNCS.PHASECHK.TRANS64.TRYWAIT P2, [R3+URZ+0x2e850], R0 ;  /* 0x02e85000030075a7 */ /* 0x000e64000804017f */
[----:B-1----:R-:W-:Y:S05]  /*20090*/  @!P2 BRA `(.L_x_1358) ;  /* 0x0000013c0054a947 */ /* 0x002fea0003800000 */
.L_x_1355:
[----:B-----5:R-:W-:Y:S01]  /*200a0*/  VIADD R12, R18, 0x400 ;  /* 0x00000400120c7836 */ /* 0x020fe20000000000 */
[----:B------:R-:W-:Y:S05]  /*200b0*/  WARPSYNC.ALL ;  /* 0x0000000000007948 */ /* 0x000fea0003800000 */
[----:B------:R-:W-:Y:S01]  /*200c0*/  SHF.R.U32.HI R12, RZ, 0x4, R12 ;  /* 0x00000004ff0c7819 */ /* 0x000fe2000001160c */
[----:B------:R-:W-:Y:S01]  /*200d0*/  IMAD.MOV.U32 R13, RZ, RZ, -0x3ffffff0 ;  /* 0xc0000010ff0d7424 */ /* 0x000fe200078e00ff */
[----:B------:R-:W-:Y:S02]  /*200e0*/  WARPGROUP.ARRIVE ;  /* 0x00000000000079c5 */ /* 0x000fe40000000000 */
[----:B------:R-:W-:-:S02]  /*200f0*/  LOP3.LUT R12, R12, 0x3fff, RZ, 0xc0, !PT ;  /* 0x00003fff0c0c7812 */ /* 0x000fc400078ec0ff */
[----:B------:R-:W-:Y:S02]  /*20100*/  R2UR UR7, R13 ;  /* 0x000000000d0772ca */ /* 0x000fe400000e0000 */
[----:B------:R-:W-:-:S05]  /*20110*/  LOP3.LUT R12, R12, 0x10000, RZ, 0xfc, !PT ;  /* 0x000100000c0c7812 */ /* 0x000fca00078efcff */
[----:B------:R-:W-:-:S05]  /*20120*/  IMAD R12, R20, 0x700, R12 ;  /* 0x00000700140c7824 */ /* 0x000fca00078e020c */
[----:B------:R-:W-:-:S13]  /*20130*/  R2UR UR6, R12 ;  /* 0x000000000c0672ca */ /* 0x000fda00000e0000 */
[----:B------:R-:W-:Y:S01]  /*20140*/  QGMMA.64x128x32.F32.E4M3.E4M3 R24, R224, gdesc[UR4], R24, gsb0 ;  /* 0x01e00004e0187df3 */ /* 0x000fe20008000818 */
[----:B------:R-:W-:Y:S02]  /*20150*/  VIADD R14, R12, 0x100 ;  /* 0x000001000c0e7836 */ /* 0x000fe40000000000 */
[----:B------:R-:W-:-:S03]  /*20160*/  IMAD.MOV.U32 R15, RZ, RZ, -0x3ffffff0 ;  /* 0xc0000010ff0f7424 */ /* 0x000fc600078e00ff */
[----:B------:R-:W-:Y:S02]  /*20170*/  R2UR UR6, R14 ;  /* 0x000000000e0672ca */ /* 0x000fe400000e0000 */
[----:B------:R-:W-:Y:S02]  /*20180*/  R2UR UR7, R15 ;  /* 0x000000000f0772ca */ /* 0x000fe400000e0000 */
[----:B01----:R-:W-:-:S04]  /*20190*/  FMNMX.FTZ R0, R184, R236, !PT ;  /* 0x000000ecb8007209 */ /* 0x003fc80007810000 */
        /* <DEDUP_REMOVED lines=8> */
[----:B------:R-:W-:Y:S01]  /*20220*/  FMNMX.FTZ R13, R169, R13, !PT ;  /* 0x0000000da90d7209 */ /* 0x000fe20007810000 */
[----:B------:R-:W-:Y:S01]  /*20230*/  VIADD R14, R12, 0x200 ;  /* 0x000002000c0e7836 */ /* 0x000fe20000000000 */
[----:B------:R-:W-:Y:S02]  /*20240*/  WARPGROUP.DEPBAR.LE gsb0, 0x0 ;  /* 0x00008000000079c5 */ /* 0x000fe40000010000 */
[----:B------:R-:W-:Y:S01]  /*20250*/  WARPGROUP.ARRIVE ;  /* 0x00000000000079c5 */ /* 0x000fe20000000000 */
[----:B------:R-:W-:Y:S01]  /*20260*/  IMAD.MOV.U32 R15, RZ, RZ, -0x3ffffff0 ;  /* 0xc0000010ff0f7424 */ /* 0x000fe200078e00ff */
[----:B------:R-:W-:Y:S01]  /*20270*/  FMNMX.FTZ R13, R172, R13, !PT ;  /* 0x0000000dac0d7209 */ /* 0x000fe20007810000 */
[----:B------:R-:W2:Y:S03]  /*20280*/  LDL.LU R226, [R1+0xc] ;  /* 0x00000c0001e27983 */ /* 0x000ea60000300800 */
[----:B------:R-:W-:Y:S01]  /*20290*/  QGMMA.64x128x32.F32.E4M3.E4M3 R24, R220, gdesc[UR4], R24, gsb0 ;  /* 0x01e00004dc187df3 */ /* 0x000fe20008000818 */
[----:B------:R-:W-:Y:S01]  /*202a0*/  FMNMX.FTZ R13, R173, R13, !PT ;  /* 0x0000000dad0d7209 */ /* 0x000fe20007810000 */
[----:B------:R-:W3:Y:S01]  /*202b0*/  LDL.LU R227, [R1+0x8] ;  /* 0x0000080001e37983 */ /* 0x000ee20000300800 */
        /* <DEDUP_REMOVED lines=71> */
[----:B------:R-:W-:Y:S01]  /*20730*/  FMNMX.FTZ R0, R123, R0, !PT ;  /* 0x000000007b007209 */ /* 0x000fe20007810000 */
[----:B------:R-:W-:Y:S02]  /*20740*/  WARPGROUP.DEPBAR.LE gsb0, 0x0 ;  /* 0x00008000000079c5 */ /* 0x000fe40000010000 */
[----:B------:R-:W-:Y:S01]  /*20750*/  WARPGROUP.ARRIVE ;  /* 0x00000000000079c5 */ /* 0x000fe20000000000 */
[----:B------:R-:W-:Y:S02]  /*20760*/  FMNMX.FTZ R13, R116, R13, !PT ;  /* 0x0000000d740d7209 */ /* 0x000fe40007810000 */
[----:B------:R-:W-:Y:S02]  /*20770*/  FMNMX.FTZ R0, R126, R0, !PT ;  /* 0x000000007e007209 */ /* 0x000fe40007810000 */
[----:B------:R-:W-:Y:S01]  /*20780*/  FMNMX.FTZ R13, R117, R13, !PT ;  /* 0x0000000d750d7209 */ /* 0x000fe20007810000 */
[----:B------:R-:W-:Y:S01]  /*20790*/  QGMMA.64x128x32.F32.E4M3.E4M3 R24, R216, gdesc[UR4], R24, gsb0 ;  /* 0x01e00004d8187df3 */ /* 0x000fe20008000818 */
[----:B------:R-:W-:-:S02]  /*207a0*/  R2UR UR6, R14 ;  /* 0x000000000e0672ca */ /* 0x000fc400000e0000 */
[----:B------:R-:W-:Y:S01]  /*207b0*/  R2UR UR7, R15 ;  /* 0x000000000f0772ca */ /* 0x000fe200000e0000 */
[----:B------:R-:W-:Y:S01]  /*207c0*/  IMAD.MOV.U32 R15, RZ, RZ, -0x3ffffff0 ;  /* 0xc0000010ff0f7424 */ /* 0x000fe200078e00ff */
        /* <DEDUP_REMOVED lines=15> */
[----:B------:R-:W-:-:S03]  /*208c0*/  FMNMX.FTZ R0, R110, R0, !PT ;  /* 0x000000006e007209 */ /* 0x000fc60007810000 */
[----:B------:R-:W0:Y:S01]  /*208d0*/  SHFL.BFLY PT, R14, R13, 0x2, 0x1f ;  /* 0x0c401f000d0e7f89 */ /* 0x000e2200000e0000 */
[----:B------:R-:W-:-:S04]  /*208e0*/  FMNMX.FTZ R0, R111, R0, !PT ;  /* 0x000000006f007209 */ /* 0x000fc80007810000 */
[----:B------:R-:W-:-:S04]  /*208f0*/  FMNMX.FTZ R0, R114, R0, !PT ;  /* 0x0000000072007209 */ /* 0x000fc80007810000 */
[----:B------:R-:W-:-:S04]  /*20900*/  FMNMX.FTZ R0, R115, R0, !PT ;  /* 0x0000000073007209 */ /* 0x000fc80007810000 */
[----:B------:R-:W-:-:S04]  /*20910*/  FMNMX.FTZ R0, R118, R0, !PT ;  /* 0x0000000076007209 */ /* 0x000fc80007810000 */
[----:B------:R-:W-:-:S04]  /*20920*/  FMNMX.FTZ R0, R119, R0, !PT ;  /* 0x0000000077007209 */ /* 0x000fc80007810000 */
[----:B------:R-:W-:Y:S02]  /*20930*/  FMNMX.FTZ R0, R90, R0, !PT ;  /* 0x000000005a007209 */ /* 0x000fe40007810000 */
[----:B0-----:R-:W-:Y:S01]  /*20940*/  FMNMX.FTZ R13, R13, R14, !PT ;  /* 0x0000000e0d0d7209 */ /* 0x001fe20007810000 */
[----:B------:R-:W-:Y:S01]  /*20950*/  VIADD R14, R12, 0x400 ;  /* 0x000004000c0e7836 */ /* 0x000fe20000000000 */
[----:B------:R-:W-:-:S04]  /*20960*/  FMNMX.FTZ R0, R91, R0, !PT ;  /* 0x000000005b007209 */ /* 0x000fc80007810000 */
[----:B------:R-:W-:-:S04]  /*20970*/  FMNMX.FTZ R0, R94, R0, !PT ;  /* 0x000000005e007209 */ /* 0x000fc80007810000 */
[----:B------:R-:W-:-:S04]  /*20980*/  FMNMX.FTZ R0, R95, R0, !PT ;  /* 0x000000005f007209 */ /* 0x000fc80007810000 */
[----:B------:R-:W-:-:S04]  /*20990*/  FMNMX.FTZ R0, R98, R0, !PT ;  /* 0x0000000062007209 */ /* 0x000fc80007810000 */
[----:B------:R-:W-:-:S04]  /*209a0*/  FMNMX.FTZ R0, R99, R0, !PT ;  /* 0x0000000063007209 */ /* 0x000fc80007810000 */
[----:B------:R-:W-:-:S04]  /*209b0*/  FMNMX.FTZ R0, R102, R0, !PT ;  /* 0x0000000066007209 */ /* 0x000fc80007810000 */
[----:B------:R-:W-:-:S05]  /*209c0*/  FMNMX.FTZ R0, R103, R0, !PT ;  /* 0x0000000067007209 */ /* 0x000fca0007810000 */
[----:B------:R-:W0:Y:S02]  /*209d0*/  SHFL.BFLY PT, R3, R0, 0x2, 0x1f ;  /* 0x0c401f0000037f89 */ /* 0x000e2400000e0000 */
[----:B0-----:R-:W-:Y:S02]  /*209e0*/  FMNMX.FTZ R0, R0, R3, !PT ;  /* 0x0000000300007209 */ /* 0x001fe40007810000 */
[----:B------:R-:W0:Y:S01]  /*209f0*/  SHFL.BFLY PT, R3, R13, 0x1, 0x1f ;  /* 0x0c201f000d037f89 */ /* 0x000e2200000e0000 */
[----:B------:R-:W-:Y:S02]  /*20a00*/  WARPGROUP.DEPBAR.LE gsb0, 0x0 ;  /* 0x00008000000079c5 */ /* 0x000fe40000010000 */
[----:B------:R-:W-:Y:S01]  /*20a10*/  WARPGROUP.ARRIVE ;  /* 0x00000000000079c5 */ /* 0x000fe20000000000 */
[----:B0-----:R-:W-:-:S05]  /*20a20*/  FMNMX.FTZ R3, R13, R3, !PT ;  /* 0x000000030d037209 */ /* 0x001fca0007810000 */
[----:B------:R-:W-:Y:S01]  /*20a30*/  QGMMA.64x128x32.F32.E4M3.E4M3 R24, R212, gdesc[UR4], R24, gsb0 ;  /* 0x01e00004d4187df3 */ /* 0x000fe20008000818 */
[----:B------:R-:W-:Y:S02]  /*20a40*/  R2UR UR6, R14 ;  /* 0x000000000e0672ca */ /* 0x000fe400000e0000 */
[----:B------:R-:W-:Y:S01]  /*20a50*/  R2UR UR7, R15 ;  /* 0x000000000f0772ca */ /* 0x000fe200000e0000 */
[----:B------:R-:W0:Y:S01]  /*20a60*/  SHFL.BFLY PT, R14, R0, 0x1, 0x1f ;  /* 0x0c201f00000e7f89 */ /* 0x000e2200000e0000 */
        /* <DEDUP_REMOVED lines=20> */
[----:B0-----:R-:W-:Y:S01]  /*20bb0*/  FMNMX.FTZ R0, R0, R14, !PT ;  /* 0x0000000e00007209 */ /* 0x001fe20007810000 */
[----:B------:R-:W-:-:S01]  /*20bc0*/  FADD.FTZ R14, -R3, R236 ;  /* 0x000000ec030e7221 */ /* 0x000fc20000010100 */
[----:B------:R-:W-:Y:S01]  /*20bd0*/  MUFU.EX2 R184, R184 ;  /* 0x000000b800b87308 */ /* 0x000fe20000000800 */
[----:B------:R-:W-:-:S01]  /*20be0*/  FFMA.FTZ R181, R2, R181, -R15 ;  /* 0x000000b502b57223 */ /* 0x000fc2000001080f */
[----:B------:R-:W-:Y:S01]  /*20bf0*/  FFMA.FTZ R152, R2, R152, -R15 ;  /* 0x0000009802987223 */ /* 0x000fe2000001080f */
[----:B------:R-:W-:-:S01]  /*20c00*/  FADD.FTZ R13, -R0, R237 ;  /* 0x000000ed000d7221 */ /* 0x000fc20000010100 */
[C---:B------:R-:W-:Y:S01]  /*20c10*/  FFMA.FTZ R101, R2.reuse, R0, -8 ;  /* 0xc100000002657423 */ /* 0x040fe20000010000 */
[C---:B------:R-:W-:Y:S01]  /*20c20*/  FMUL.FTZ R14, R2.reuse, R14 ;  /* 0x0000000e020e7220 */ /* 0x040fe20000410000 */
[C---:B------:R-:W-:Y:S01]  /*20c30*/  FFMA.FTZ R153, R2.reuse, R153, -R15 ;  /* 0x0000009902997223 */ /* 0x040fe2000001080f */
[C---:B------:R-:W-:Y:S01]  /*20c40*/  FMUL.FTZ R13, R2.reuse, R13 ;  /* 0x0000000d020d7220 */ /* 0x040fe20000410000 */
        /* <DEDUP_REMOVED lines=89> */
[----:B------:R-:W-:-:S07]  /*211e0*/  FFMA.FTZ R119, R2, R119, -R101 ;  /* 0x0000007702777223 */ /* 0x000fce0000010865 */
[----:B------:R-:W-:Y:S01]  /*211f0*/  MUFU.EX2 R192, R192 ;  /* 0x000000c000c07308 */ /* 0x000fe20000000800 */
[----:B------:R-:W-:Y:S02]  /*21200*/  WARPGROUP.DEPBAR.LE gsb0, 0x0 ;  /* 0x00008000000079c5 */ /* 0x000fe40000010000 */
[----:B------:R-:W-:-:S05]  /*21210*/  WARPGROUP.ARRIVE ;  /* 0x00000000000079c5 */ /* 0x000fca0000000000 */
[----:B------:R-:W4:Y:S01]  /*21220*/  MUFU.EX2 R195, R195 ;  /* 0x000000c300c37308 */ /* 0x000f220000000800 */
[----:B------:R-:W-:Y:S07]  /*21230*/  QGMMA.64x128x32.F32.E4M3.E4M3 R24, R208, gdesc[UR4], R24, gsb0 ;  /* 0x01e00004d0187df3 */ /* 0x000fee0008000818 */
[----:B------:R-:W-:Y:S08]  /*21240*/  MUFU.EX2 R193, R193 ;  /* 0x000000c100c17308 */ /* 0x000ff00000000800 */
[----:B------:R-:W4:Y:S08]  /*21250*/  MUFU.EX2 R198, R198 ;  /* 0x000000c600c67308 */ /* 0x000f300000000800 */
        /* <DEDUP_REMOVED lines=15> */
[----:B------:R-:W4:Y:S01]  /*21350*/  MUFU.EX2 R182, R182 ;  /* 0x000000b600b67308 */ /* 0x000f220000000800 */
[----:B------:R-:W-:-:S02]  /*21360*/  WARPGROUP.DEPBAR.LE gsb0, 0x0 ;  /* 0x00008000000079c5 */ /* 0x000fc40000010000 */
[----:B------:R-:W-:Y:S01]  /*21370*/  FFMA.FTZ R208, R2, R89, -R15 ;  /* 0x0000005902d07223 */ /* 0x000fe2000001080f */
[----:B------:R-:W-:Y:S01]  /*21380*/  IMAD.MOV.U32 R89, RZ, RZ, -0x3ffffff0 ;  /* 0xc0000010ff597424 */ /* 0x000fe200078e00ff */
[----:B------:R-:W-:-:S03]  /*21390*/  WARPGROUP.ARRIVE ;  /* 0x00000000000079c5 */ /* 0x000fc60000000000 */
[----:B------:R2:W-:Y:S01]  /*213a0*/  MUFU.EX2 R15, R88 ;  /* 0x00000058000f7308 */ /* 0x0005e20000000800 */
[----:B------:R-:W-:Y:S01]  /*213b0*/  R2UR UR7, R89 ;  /* 0x00000000590772ca */ /* 0x000fe200000e0000 */
[----:B---3--:R-:W-:Y:S02]  /*213c0*/  FFMA.FTZ R89, R13, R227, R186 ;  /* 0x000000e30d597223 */ /* 0x008fe400000100ba */
[----:B------:R-:W3:Y:S02]  /*213d0*/  S2R R227, SR_TID.X ;  /* 0x0000000000e37919 */ /* 0x000ee40000002100 */
[----:B0-----:R-:W-:-:S01]  /*213e0*/  FADD.FTZ R89, R187, R89 ;  /* 0x00000059bb597221 */ /* 0x001fc20000010000 */
[----:B--2---:R-:W-:Y:S01]  /*213f0*/  VIADD R88, R12, 0x500 ;  /* 0x000005000c587836 */ /* 0x004fe20000000000 */
[----:B------:R-:W-:Y:S02]  /*21400*/  MUFU.EX2 R181, R181 ;  /* 0x000000b500b57308 */ /* 0x000fe40000000800 */
[----:B-1----:R-:W-:-:S02]  /*21410*/  FADD.FTZ R89, R190, R89 ;  /* 0x00000059be597221 */ /* 0x002fc40000010000 */
[----:B------:R-:W-:Y:S01]  /*21420*/  R2UR UR6, R88 ;  /* 0x00000000580672ca */ /* 0x000fe200000e0000 */
[----:B------:R-:W-:-:S01]  /*21430*/  FFMA.FTZ R88, R14, R226, R21 ;  /* 0x000000e20e587223 */ /* 0x000fc20000010015 */
[----:B----4-:R-:W-:Y:S02]  /*21440*/  FADD.FTZ R89, R191, R89 ;  /* 0x00000059bf597221 */ /* 0x010fe40000010000 */
[----:B------:R-:W0:Y:S01]  /*21450*/  MUFU.EX2 R183, R183 ;  /* 0x000000b700b77308 */ /* 0x000e220000000800 */
[----:B------:R-:W-:-:S01]  /*21460*/  FADD.FTZ R88, R184, R88 ;  /* 0x00000058b8587221 */ /* 0x000fc20000010000 */
[----:B------:R-:W-:-:S03]  /*21470*/  FADD.FTZ R89, R194, R89 ;  /* 0x00000059c2597221 */ /* 0x000fc60000010000 */
[----:B------:R-:W-:Y:S01]  /*21480*/  FADD.FTZ R88, R185, R88 ;  /* 0x00000058b9587221 */ /* 0x000fe20000010000 */
[----:B------:R-:W-:-:S02]  /*21490*/  FADD.FTZ R89, R195, R89 ;  /* 0x00000059c3597221 */ /* 0x000fc40000010000 */
[----:B------:R-:W-:Y:S01]  /*214a0*/  MUFU.EX2 R152, R152 ;  /* 0x0000009800987308 */ /* 0x000fe20000000800 */
[----:B------:R-:W-:Y:S01]  /*214b0*/  QGMMA.64x128x32.F32.E4M3.E4M3 R24, R204, gdesc[UR4], R24, gsb0 ;  /* 0x01e00004cc187df3 */ /* 0x000fe20008000818 */
[----:B------:R-:W-:-:S01]  /*214c0*/  FADD.FTZ R88, R188, R88 ;  /* 0x00000058bc587221 */ /* 0x000fc20000010000 */
[----:B------:R-:W-:-:S03]  /*214d0*/  FADD.FTZ R89, R198, R89 ;  /* 0x00000059c6597221 */ /* 0x000fc60000010000 */
[----:B------:R-:W-:Y:S01]  /*214e0*/  FADD.FTZ R88, R189, R88 ;  /* 0x00000058bd587221 */ /* 0x000fe20000010000 */
[----:B------:R-:W-:-:S01]  /*214f0*/  FADD.FTZ R89, R199, R89 ;  /* 0x00000059c7597221 */ /* 0x000fc20000010000 */
[----:B------:R-:W1:Y:S02]  /*21500*/  MUFU.EX2 R154, R154 ;  /* 0x0000009a009a7308 */ /* 0x000e640000000800 */
[----:B------:R-:W-:-:S01]  /*21510*/  FADD.FTZ R88, R192, R88 ;  /* 0x00000058c0587221 */ /* 0x000fc20000010000 */
[----:B------:R-:W-:-:S03]  /*21520*/  FADD.FTZ R89, R170, R89 ;  /* 0x00000059aa597221 */ /* 0x000fc60000010000 */
[----:B------:R-:W-:Y:S01]  /*21530*/  FADD.FTZ R88, R193, R88 ;  /* 0x00000058c1587221 */ /* 0x000fe20000010000 */
[----:B------:R-:W-:-:S01]  /*21540*/  FADD.FTZ R89, R171, R89 ;  /* 0x00000059ab597221 */ /* 0x000fc20000010000 */
[----:B------:R-:W-:Y:S02]  /*21550*/  MUFU.EX2 R153, R153 ;  /* 0x0000009900997308 */ /* 0x000fe40000000800 */
[----:B------:R-:W-:-:S01]  /*21560*/  FADD.FTZ R88, R196, R88 ;  /* 0x00000058c4587221 */ /* 0x000fc20000010000 */
[----:B------:R-:W-:-:S03]  /*21570*/  FADD.FTZ R89, R174, R89 ;  /* 0x00000059ae597221 */ /* 0x000fc60000010000 */
[----:B------:R-:W-:Y:S01]  /*21580*/  FADD.FTZ R88, R168, R88 ;  /* 0x00000058a8587221 */ /* 0x000fe20000010000 */
[----:B------:R-:W-:-:S01]  /*21590*/  FADD.FTZ R89, R175, R89 ;  /* 0x00000059af597221 */ /* 0x000fc20000010000 */
[----:B------:R-:W2:Y:S02]  /*215a0*/  MUFU.EX2 R155, R155 ;  /* 0x0000009b009b7308 */ /* 0x000ea40000000800 */
        /* <DEDUP_REMOVED lines=8> */
[----:B0-----:R-:W-:-:S01]  /*21630*/  FADD.FTZ R89, R183, R89 ;  /* 0x00000059b7597221 */ /* 0x001fc20000010000 */
[----:B------:R-:W0:Y:S02]  /*21640*/  MUFU.EX2 R158, R158 ;  /* 0x0000009e009e7308 */ /* 0x000e240000000800 */
[----:B------:R-:W-:-:S01]  /*21650*/  FADD.FTZ R88, R177, R88 ;  /* 0x00000058b1587221 */ /* 0x000fc20000010000 */
[----:B-1----:R-:W-:-:S03]  /*21660*/  FADD.FTZ R89, R154, R89 ;  /* 0x000000599a597221 */ /* 0x002fc60000010000 */
[----:B------:R-:W-:Y:S01]  /*21670*/  FADD.FTZ R88, R180, R88 ;  /* 0x00000058b4587221 */ /* 0x000fe20000010000 */
[----:B--2---:R-:W-:-:S01]  /*21680*/  FADD.FTZ R89, R155, R89 ;  /* 0x000000599b597221 */ /* 0x004fc20000010000 */
[----:B------:R-:W1:Y:S02]  /*21690*/  MUFU.EX2 R157, R157 ;  /* 0x0000009d009d7308 */ /* 0x000e640000000800 */
[----:B------:R-:W-:-:S04]  /*216a0*/  FADD.FTZ R88, R181, R88 ;  /* 0x00000058b5587221 */ /* 0x000fc80000010000 */
[----:B------:R-:W-:Y:S02]  /*216b0*/  FADD.FTZ R88, R152, R88 ;  /* 0x0000005898587221 */ /* 0x000fe40000010000 */
[----:B------:R-:W2:Y:S01]  /*216c0*/  MUFU.EX2 R159, R159 ;  /* 0x0000009f009f7308 */ /* 0x000ea20000000800 */
[----:B0-----:R-:W-:-:S01]  /*216d0*/  FADD.FTZ R89, R158, R89 ;  /* 0x000000599e597221 */ /* 0x001fc20000010000 */
[----:B------:R-:W-:-:S04]  /*216e0*/  FADD.FTZ R88, R153, R88 ;  /* 0x0000005899587221 */ /* 0x000fc80000010000 */
[----:B------:R-:W-:Y:S02]  /*216f0*/  FADD.FTZ R88, R156, R88 ;  /* 0x000000589c587221 */ /* 0x000fe40000010000 */
[----:B------:R-:W0:Y:S02]  /*21700*/  MUFU.EX2 R160, R160 ;  /* 0x000000a000a07308 */ /* 0x000e240000000800 */
[----:B-1----:R-:W-:-:S06]  /*21710*/  FADD.FTZ R88, R157, R88 ;  /* 0x000000589d587221 */ /* 0x002fcc0000010000 */
        /* <DEDUP_REMOVED lines=20> */
[----:B--2---:R-:W-:-:S01]  /*21860*/  FADD.FTZ R88, R136, R88 ;  /* 0x0000005888587221 */ /* 0x004fc20000010000 */
[----:B------:R-:W-:Y:S01]  /*21870*/  WARPGROUP.ARRIVE ;  /* 0x00000000000079c5 */ /* 0x000fe20000000000 */
[----:B---3--:R-:W-:-:S05]  /*21880*/  SHF.R.U32.HI R205, RZ, 0x7, R227 ;  /* 0x00000007ffcd7819 */ /* 0x008fca00000116e3 */
        /* <DEDUP_REMOVED lines=12> */
[----:B------:R-:W-:Y:S02]  /*21950*/  VIADD R88, R12, 0x600 ;  /* 0x000006000c587836 */ /* 0x000fe40000000000 */
[----:B------:R-:W-:-:S03]  /*21960*/  FFMA.FTZ R12, R2, R114, -R101 ;  /* 0x00000072020c7223 */ /* 0x000fc60000010865 */
[----:B------:R-:W-:Y:S01]  /*21970*/  R2UR UR6, R88 ;  /* 0x00000000580672ca */ /* 0x000fe200000e0000 */
[----:B------:R-:W2:Y:S01]  /*21980*/  MUFU.EX2 R143, R143 ;  /* 0x0000008f008f7308 */ /* 0x000ea20000000800 */
[----:B0-----:R-:W-:-:S01]  /*21990*/  FADD.FTZ R89, R144, R89 ;  /* 0x0000005990597221 */ /* 0x001fc20000010000 */
[----:B------:R-:W-:Y:S01]  /*219a0*/  FFMA.FTZ R88, R2, R118, -R101 ;  /* 0x0000007602587223 */ /* 0x000fe20000010865 */
[----:B------:R-:W-:-:S04]  /*219b0*/  @!P1 IMAD R118, R231, 0x8, R18 ;  /* 0x00000008e7769824 */ /* 0x000fc800078e0212 */
[----:B------:R-:W-:Y:S01]  /*219c0*/  @!P1 VIADD R118, R118, 0x2e840 ;  /* 0x0002e84076769836 */ /* 0x000fe20000000000 */
[----:B------:R-:W0:Y:S01]  /*219d0*/  MUFU.EX2 R146, R146 ;  /* 0x0000009200927308 */ /* 0x000e220000000800 */
[----:B-1----:R-:W-:-:S01]  /*219e0*/  FADD.FTZ R114, R145, R89 ;  /* 0x0000005991727221 */ /* 0x002fc20000010000 */
[----:B------:R-:W-:Y:S02]  /*219f0*/  IMAD.MOV.U32 R89, RZ, RZ, -0x3ffffff0 ;  /* 0xc0000010ff597424 */ /* 0x000fe400078e00ff */
[----:B------:R-:W-:-:S03]  /*21a00*/  @!P1 PRMT R118, RZ, 0x654, R118 ;  /* 0x00000654ff769816 */ /* 0x000fc60000000076 */
[----:B------:R-:W-:Y:S01]  /*21a10*/  R2UR UR7, R89 ;  /* 0x00000000590772ca */ /* 0x000fe200000e0000 */
        /* <DEDUP_REMOVED lines=12> */
[----:B------:R-:W-:Y:S01]  /*21ae0*/  QGMMA.64x128x32.F32.E4M3.E4M3 R24, R200, gdesc[UR4], R24, gsb0 ;  /* 0x01e00004c8187df3 */ /* 0x000fe20008000818 */
[----:B------:R-:W-:-:S03]  /*21af0*/  IADD3 R102, -R205, 0xb, RZ ;  /* 0x0000000bcd667810 */ /* 0x000fc60007ffe1ff */
        /* <DEDUP_REMOVED lines=36> */
[----:B------:R-:W-:Y:S02]  /*21d40*/  WARPGROUP.DEPBAR.LE gsb0, 0x0 ;  /* 0x00008000000079c5 */ /* 0x000fe40000010000 */
[----:B------:R0:W-:Y:S06]  /*21d50*/  BAR.ARV R102, 0x100 ;  /* 0x000400660000751d */ /* 0x0001ec0000002000 */
[----:B------:R-:W3:Y:S01]  /*21d60*/  MUFU.EX2 R135, R135 ;  /* 0x0000008700877308 */ /* 0x000ee20000000800 */
[----:B-1----:R-:W-:-:S01]  /*21d70*/  FADD.FTZ R204, R134, R204 ;  /* 0x000000cc86cc7221 */ /* 0x002fc20000010000 */
[----:B------:R1:W-:Y:S01]  /*21d80*/  @!P1 SYNCS.ARRIVE.TRANS64.RED.A1T0 RZ, [R118+URZ], RZ ;  /* 0x000000ff76ff99a7 */ /* 0x0003e2000810043f */
[----:B--2---:R-:W-:-:S05]  /*21d90*/  FADD.FTZ R114, R133, R114 ;  /* 0x0000007285727221 */ /* 0x004fca0000010000 */
[----:B------:R-:W2:Y:S08]  /*21da0*/  MUFU.EX2 R104, R104 ;  /* 0x0000006800687308 */ /* 0x000eb00000000800 */
[----:B------:R-:W4:Y:S01]  /*21db0*/  MUFU.EX2 R106, R106 ;  /* 0x0000006a006a7308 */ /* 0x000f220000000800 */
[----:B---3--:R-:W-:-:S07]  /*21dc0*/  FADD.FTZ R204, R135, R204 ;  /* 0x000000cc87cc7221 */ /* 0x008fce0000010000 */
[----:B------:R-:W3:Y:S01]  /*21dd0*/  MUFU.EX2 R105, R105 ;  /* 0x0000006900697308 */ /* 0x000ee20000000800 */
[----:B--2---:R-:W-:-:S07]  /*21de0*/  FADD.FTZ R114, R104, R114 ;  /* 0x0000007268727221 */ /* 0x004fce0000010000 */
[----:B------:R-:W2:Y:S01]  /*21df0*/  MUFU.EX2 R107, R107 ;  /* 0x0000006b006b7308 */ /* 0x000ea20000000800 */
[----:B----4-:R-:W-:-:S07]  /*21e00*/  FADD.FTZ R204, R106, R204 ;  /* 0x000000cc6acc7221 */ /* 0x010fce0000010000 */
        /* <DEDUP_REMOVED lines=49> */
[----:B---3--:R-:W-:-:S04]  /*22120*/  FADD.FTZ R103, R97, R103 ;  /* 0x0000006761677221 */ /* 0x008fc80000010000 */
[----:B------:R-:W-:-:S03]  /*22130*/  FADD.FTZ R103, R15, R103 ;  /* 0x000000670f677221 */ /* 0x000fc60000010000 */
[----:B------:R-:W3:Y:S01]  /*22140*/  MUFU.EX2 R100, R100 ;  /* 0x0000006400647308 */ /* 0x000ee20000000800 */
[----:B--2---:R-:W-:-:S07]  /*22150*/  FADD.FTZ R114, R98, R114 ;  /* 0x0000007262727221 */ /* 0x004fce0000010000 */
[----:B------:R-:W0:Y:S01]  /*22160*/  MUFU.EX2 R101, R101 ;  /* 0x0000006500657308 */ /* 0x000e220000000800 */
[----:B----4-:R-:W-:-:S01]  /*22170*/  FADD.FTZ R114, R99, R114 ;  /* 0x0000007263727221 */ /* 0x010fc20000010000 */
[----:B---3--:R-:W-:-:S05]  /*22180*/  FADD.FTZ R103, R100, R103 ;  /* 0x0000006764677221 */ /* 0x008fca0000010000 */
[----:B------:R1:W-:Y:S01]  /*22190*/  STL [R1+0xc], R103 ;  /* 0x00000c6701007387 */ /* 0x0003e20000100800 */
[----:B0-----:R-:W-:-:S05]  /*221a0*/  FADD.FTZ R102, R101, R114 ;  /* 0x0000007265667221 */ /* 0x001fca0000010000 */
[----:B------:R1:W-:Y:S01]  /*221b0*/  STL [R1+0x8], R102 ;  /* 0x0000086601007387 */ /* 0x0003e20000100800 */
[----:B------:R-:W-:Y:S05]  /*221c0*/  @!P0 BRA `(.L_x_1359) ;  /* 0x0000000000048947 */ /* 0x000fea0003800000 */
[----:B------:R-:W-:Y:S01]  /*221d0*/  BPT.TRAP 0x1 ;  /* 0x000000040000795c */ /* 0x000fe20000300000 */
.L_x_1359:
[----:B-1----:R-:W2:Y:S04]  /*221e0*/  LDL R102, [R1+0x68] ;  /* 0x0000680001667983 */ /* 0x002ea80000100800 */
[----:B------:R-:W3:Y:S01]  /*221f0*/  LDL R103, [R1+0x3c] ;  /* 0x00003c0001677983 */ /* 0x000ee20000100800 */
[----:B--2---:R-:W-:-:S03]  /*22200*/  R2UR UR4, R102 ;  /* 0x00000000660472ca */ /* 0x004fc600000e0000 */
[----:B------:R-:W2:Y:S01]  /*22210*/  LDL.LU R102, [R1] ;  /* 0x0000000001667983 */ /* 0x000ea20000300800 */
[----:B------:R-:W-:-:S04]  /*22220*/  F2FP.SATFINITE.E4M3.F32.PACK_AB_MERGE_C R88, R119, R88, RZ ;  /* 0x000000587758723e */ /* 0x000fc800048070ff */
[----:B------:R-:W-:Y:S01]  /*22230*/  F2FP.SATFINITE.E4M3.F32.PACK_AB_MERGE_C R207, R115, R12, R88 ;  /* 0x0000000c73cf723e */ /* 0x000fe20004807058 */
[----:B------:R-:W-:Y:S01]  /*22240*/  IMAD R20, R20, 0x8, R18 ;  /* 0x0000000814147824 */ /* 0x000fe200078e0212 */
[----:B------:R-:W-:-:S03]  /*22250*/  F2FP.SATFINITE.E4M3.F32.PACK_AB_MERGE_C R185, R188, R185, RZ ;  /* 0x000000b9bcb9723e */ /* 0x000fc600048070ff */
[----:B------:R-:W-:Y:S01]  /*22260*/  VIADD R20, R20, 0x2e860 ;  /* 0x0002e86014147836 */ /* 0x000fe20000000000 */
[----:B------:R-:W-:Y:S01]  /*22270*/  F2FP.SATFINITE.E4M3.F32.PACK_AB_MERGE_C R224, R184, R21, R185 ;  /* 0x00000015b8e0723e */ /* 0x000fe200048070b9 */
[----:B------:R-:W-:Y:S01]  /*22280*/  IMAD.U32 R21, RZ, RZ, UR4 ;  /* 0x00000004ff157e24 */ /* 0x000fe2000f8e00ff */
[----:B------:R-:W-:Y:S02]  /*22290*/  F2FP.SATFINITE.E4M3.F32.PACK_AB_MERGE_C R124, R125, R124, RZ ;  /* 0x0000007c7d7c723e */ /* 0x000fe400048070ff */
[----:B------:R-:W-:Y:S02]  /*222a0*/  F2FP.SATFINITE.E4M3.F32.PACK_AB_MERGE_C R92, R93, R92, RZ ;  /* 0x0000005c5d5c723e */ /* 0x000fe400048070ff */
[----:B------:R-:W-:Y:S02]  /*222b0*/  PRMT R20, R21, 0x654, R20 ;  /* 0x0000065415147816 */ /* 0x000fe40000000014 */
[----:B------:R-:W-:Y:S02]  /*222c0*/  F2FP.SATFINITE.E4M3.F32.PACK_AB_MERGE_C R124, R121, R120, R124 ;  /* 0x00000078797c723e */ /* 0x000fe4000480707c */
[----:B------:R-:W-:Y:S01]  /*222d0*/  F2FP.SATFINITE.E4M3.F32.PACK_AB_MERGE_C R190, R191, R190, RZ ;  /* 0x000000bebfbe723e */ /* 0x000fe200048070ff */
[----:B------:R0:W-:Y:S01]  /*222e0*/  SYNCS.ARRIVE.TRANS64.RED.A1T0 RZ, [R20+URZ], RZ ;  /* 0x000000ff14ff79a7 */ /* 0x0001e2000810043f */
        /* <DEDUP_REMOVED lines=112> */
[----:B------:R-:W-:-:S02]  /*229f0*/  IMAD.MOV.U32 R237, RZ, RZ, R0 ;  /* 0x000000ffffed7224 */ /* 0x000fc400078e0000 */
[----:B------:R-:W-:Y:S02]  /*22a00*/  IMAD.MOV.U32 R236, RZ, RZ, R3 ;  /* 0x000000ffffec7224 */ /* 0x000fe400078e0003 */
[----:B------:R-:W-:Y:S02]  /*22a10*/  IMAD.MOV.U32 R21, RZ, RZ, R234 ;  /* 0x000000ffff157224 */ /* 0x000fe400078e00ea */
[----:B0-----:R-:W-:Y:S02]  /*22a20*/  IMAD.MOV.U32 R20, RZ, RZ, R231 ;  /* 0x000000ffff147224 */ /* 0x001fe400078e00e7 */
[----:B------:R-:W-:Y:S02]  /*22a30*/  IMAD.MOV.U32 R208, RZ, RZ, R124 ;  /* 0x000000ffffd07224 */ /* 0x000fe400078e007c */
[----:B--2---:R-:W-:-:S05]  /*22a40*/  VIADD R12, R102, 0xffffffff ;  /* 0xffffffff660c7836 */ /* 0x004fca0000000000 */
[----:B------:R2:W-:Y:S01]  /*22a50*/  STL [R1], R12 ;  /* 0x0000000c01007387 */ /* 0x0005e20000100800 */
[----:B---3--:R-:W-:-:S13]  /*22a60*/  ISETP.GT.AND P2, PT, R102, R103, PT ;  /* 0x000000676600720c */ /* 0x008fda0003f44270 */
[----:B--2---:R-:W-:Y:S05]  /*22a70*/  @P2 BRA `(.L_x_1360) ;  /* 0xffffffc000142947 */ /* 0x004fea000383ffff */
.L_x_1349:
[----:B------:R-:W2:Y:S02]  /*22a80*/  LDL R13, [R1+0x60] ;  /* 0x00006000010d7983 */ /* 0x000ea40000100800 */
[----:B--2---:R-:W-:-:S13]  /*22a90*/  ISETP.GE.AND P2, PT, R12, R13, PT ;  /* 0x0000000d0c00720c */ /* 0x004fda0003f46270 */
[----:B------:R-:W-:Y:S05]  /*22aa0*/  @!P2 BRA `(.L_x_1361) ;  /* 0x0000006400d8a947 */ /* 0x000fea0003800000 */
[----:B------:R-:W2:Y:S04]  /*22ab0*/  LDL R15, [R1+0x1c] ;  /* 0x00001c00010f7983 */ /* 0x000ea80000100800 */
[----:B------:R-:W2:Y:S01]  /*22ac0*/  LDL R14, [R1+0x18] ;  /* 0x00001800010e7983 */ /* 0x000ea20000100800 */
[----:B------:R-:W-:Y:S02]  /*22ad0*/  VIADD R237, R233, 0x8 ;  /* 0x00000008e9ed7836 */ /* 0x000fe40000000000 */
[----:B------:R-:W-:Y:S01]  /*22ae0*/  IMAD.MOV.U32 R236, RZ, RZ, R234 ;  /* 0x000000ffffec7224 */ /* 0x000fe200078e00ea */
[----:B------:R1:W-:Y:S01]  /*22af0*/  STL [R1+0x4], R0 ;  /* 0x0000040001007387 */ /* 0x0003e20000100800 */
[----:B------:R-:W-:-:S03]  /*22b00*/  IMAD.MOV.U32 R13, RZ, RZ, R231 ;  /* 0x000000ffff0d7224 */ /* 0x000fc600078e00e7 */
[----:B------:R1:W-:Y:S02]  /*22b10*/  STL [R1], R3 ;  /* 0x0000000301007387 */ /* 0x0003e40000100800 */
[----:B-12---:R-:W-:-:S07]  /*22b20*/  IADD3 R237, R237, R14, -R15 ;  /* 0x0000000eeded7210 */ /* 0x006fce0007ffe80f */
.L_x_1380:
[----:B------:R-:W2:Y:S01]  /*22b30*/  LDL R0, [R1+0x44] ;  /* 0x0000440001007983 */ /* 0x000ea20000100800 */
[----:B------:R-:W-:Y:S01]  /*22b40*/  ISETP.NE.AND P2, PT, R13, 0x1, PT ;  /* 0x000000010d00780c */ /* 0x000fe20003f45270 */
[----:B------:R-:W-:Y:S05]  /*22b50*/  YIELD ;  /* 0x0000000000007946 */ /* 0x000fea0003800000 */
[----:B------:R-:W-:-:S04]  /*22b60*/  SEL R3, RZ, 0x1, P2 ;  /* 0x00000001ff037807 */ /* 0x000fc80001000000 */
[----:B------:R-:W-:Y:S02]  /*22b70*/  LOP3.LUT R234, R236, R3, RZ, 0x3c, !PT ;  /* 0x00000003ecea7212 */ /* 0x000fe400078e3cff */
[----:B--2---:R-:W-:-:S13]  /*22b80*/  ISETP.NE.AND P2, PT, R0, RZ, PT ;  /* 0x000000ff0000720c */ /* 0x004fda0003f45270 */
[----:B------:R-:W-:Y:S05]  /*22b90*/  @P2 BRA `(.L_x_1362) ;  /* 0x00000000003c2947 */ /* 0x000fea0003800000 */
[----:B------:R-:W-:Y:S05]  /*22ba0*/  @!P0 BRA `(.L_x_1363) ;  /* 0x0000000000048947 */ /* 0x000fea0003800000 */
[----:B------:R-:W-:Y:S01]  /*22bb0*/  BPT.TRAP 0x1 ;  /* 0x000000040000795c */ /* 0x000fe20000300000 */
.L_x_1363:
[----:B------:R-:W-:-:S05]  /*22bc0*/  VIADD R0, R13, 0x1 ;  /* 0x000000010d007836 */ /* 0x000fca0000000000 */
[----:B------:R-:W-:-:S04]  /*22bd0*/  ISETP.NE.AND P3, PT, R0, 0x2, PT ;  /* 0x000000020000780c */ /* 0x000fc80003f65270 */
[----:B------:R-:W-:Y:S02]  /*22be0*/  SEL R3, R0, RZ, P3 ;  /* 0x000000ff00037207 */ /* 0x000fe40001800000 */
[----:B------:R-:W-:-:S03]  /*22bf0*/  SHF.L.U32 R0, R234, 0x1f, RZ ;  /* 0x0000001fea007819 */ /* 0x000fc600000006ff */
[----:B------:R-:W-:-:S04]  /*22c00*/  IMAD R3, R3, 0x8, R18 ;  /* 0x0000000803037824 */ /* 0x000fc800078e0212 */
[----:B------:R1:W2:Y:S01]  /*22c10*/  SYNCS.PHASECHK.TRANS64.TRYWAIT P3, [R3+URZ+0x2e830], R0 ;  /* 0x02e83000030075a7 */ /* 0x0002a2000806017f */
[----:B------:R-:W-:Y:S05]  /*22c20*/  @!P0 BRA `(.L_x_1364) ;  /* 0x0000000000048947 */ /* 0x000fea0003800000 */
[----:B------:R-:W-:Y:S01]  /*22c30*/  BPT.TRAP 0x1 ;  /* 0x000000040000795c */ /* 0x000fe20000300000 */
.L_x_1364:
[----:B------:R-:W-:Y:S04]  /*22c40*/  BSSY B0, `(.L_x_1362) ;  /* 0x0000004000007945 */ /* 0x000fe80003800000 */
[----:B--2---:R-:W-:Y:S05]  /*22c50*/  @P3 BRA `(.L_x_1365) ;  /* 0x0000000000083947 */ /* 0x004fea0003800000 */
[----:B------:R-:W2:Y:S02]  /*22c60*/  SYNCS.PHASECHK.TRANS64.TRYWAIT P3, [R3+URZ+0x2e830], R0 ;  /* 0x02e83000030075a7 */ /* 0x000ea4000806017f */
[----:B--2---:R-:W-:Y:S05]  /*22c70*/  @!P3 BRA `(.L_x_1366) ;  /* 0x000001100070b947 */ /* 0x004fea0003800000 */
.L_x_1365:
[----:B------:R-:W-:Y:S05]  /*22c80*/  BSYNC B0 ;  /* 0x0000000000007941 */ /* 0x000fea0003800000 */
.L_x_1362:
[----:B-12---:R-:W0:Y:S01]  /*22c90*/  LDL R3, [R1+0x4c] ;  /* 0x00004c0001037983 */ /* 0x006e220000100800 */
[----:B------:R-:W-:Y:S01]  /*22ca0*/  VIADD R231, R13, 0x1 ;  /* 0x000000010de77836 */ /* 0x000fe20000000000 */
[----:B------:R-:W-:Y:S05]  /*22cb0*/  WARPSYNC.ALL ;  /* 0x0000000000007948 */ /* 0x000fea0003800000 */
[----:B------:R-:W1:Y:S01]  /*22cc0*/  S2R R0, SR_TID.X ;  /* 0x0000000000007919 */ /* 0x000e620000002100 */
[C---:B------:R-:W-:Y:S01]  /*22cd0*/  ISETP.NE.AND P3, PT, R231.reuse, 0x2, PT ;  /* 0x00000002e700780c */ /* 0x040fe20003f65270 */
[----:B------:R-:W-:Y:S01]  /*22ce0*/  IMAD.MOV.U32 R89, RZ, RZ, 0x40000040 ;  /* 0x40000040ff597424 */ /* 0x000fe200078e00ff */
[C---:B------:R-:W-:Y:S01]  /*22cf0*/  R2UR UR12, R8.reuse ;  /* 0x00000000080c72ca */ /* 0x040fe200000e0000 */
[----:B------:R-:W-:Y:S01]  /*22d00*/  IMAD.MOV.U32 R15, RZ, RZ, 0x40000040 ;  /* 0x40000040ff0f7424 */ /* 0x000fe200078e00ff */
[----:B------:R-:W-:Y:S01]  /*22d10*/  SEL R231, R231, RZ, P3 ;  /* 0x000000ffe7e77207 */ /* 0x000fe20001800000 */
        /* <DEDUP_REMOVED lines=13> */
[----:B------:R-:W-:Y:S01]  /*22df0*/  R2UR UR25, R15 ;  /* 0x000000000f1972ca */ /* 0x000fe200000e0000 */
[----:B------:R-:W-:Y:S01]  /*22e00*/  STL [R1+0xb4], R22 ;  /* 0x0000b41601007387 */ /* 0x000fe20000100800 */
[C---:B------:R-:W-:Y:S02]  /*22e10*/  R2UR UR27, R21.reuse ;  /* 0x00000000151b72ca */ /* 0x040fe400000e0000 */
[----:B------:R-:W-:Y:S01]  /*22e20*/  R2UR UR29, R21 ;  /* 0x00000000151d72ca */ /* 0x000fe200000e0000 */
[----:B------:R2:W-:Y:S01]  /*22e30*/  STL [R1+0xb0], R19 ;  /* 0x0000b01301007387 */ /* 0x0005e20000100800 */
[----:B------:R-:W-:-:S02]  /*22e40*/  R2UR UR31, R91 ;  /* 0x000000005b1f72ca */ /* 0x000fc400000e0000 */
[----:B------:R-:W-:Y:S01]  /*22e50*/  R2UR UR39, R15 ;  /* 0x000000000f2772ca */ /* 0x000fe200000e0000 */
[----:B------:R-:W-:Y:S01]  /*22e60*/  STL [R1+0xac], R18 ;  /* 0x0000ac1201007387 */ /* 0x000fe20000100800 */
[----:B------:R-:W-:Y:S02]  /*22e70*/  R2UR UR36, R8 ;  /* 0x00000000082472ca */ /* 0x000fe400000e0000 */
[----:B-1----:R-:W-:Y:S01]  /*22e80*/  SHF.R.U32.HI R0, RZ, 0x7, R0 ;  /* 0x00000007ff007819 */ /* 0x002fe20000011600 */
[----:B------:R-:W-:Y:S01]  /*22e90*/  STL [R1+0xa8], R17 ;  /* 0x0000a81101007387 */ /* 0x000fe20000100800 */
[----:B------:R-:W-:Y:S02]  /*22ea0*/  R2UR UR37, R9 ;  /* 0x00000000092572ca */ /* 0x000fe400000e0000 */
[----:B------:R-:W-:Y:S01]  /*22eb0*/  R2UR UR47, R21 ;  /* 0x00000000152f72ca */ /* 0x000fe200000e0000 */
[----:B------:R-:W-:Y:S01]  /*22ec0*/  VIADD R0, R0, 0x8 ;  /* 0x0000000800007836 */ /* 0x000fe20000000000 */
[----:B------:R-:W-:Y:S01]  /*22ed0*/  STL [R1+0xa4], R16 ;  /* 0x0000a41001007387 */ /* 0x000fe20000100800 */
[----:B------:R-:W-:-:S02]  /*22ee0*/  R2UR UR44, R8 ;  /* 0x00000000082c72ca */ /* 0x000fc400000e0000 */
[----:B------:R-:W-:Y:S01]  /*22ef0*/  R2UR UR45, R9 ;  /* 0x00000000092d72ca */ /* 0x000fe200000e0000 */
[----:B------:R1:W-:Y:S01]  /*22f00*/  BAR.SYNC.DEFER_BLOCKING R0, 0x100 ;  /* 0x000400000000751d */ /* 0x0003e20000010000 */
[C---:B------:R-:W-:Y:S02]  /*22f10*/  R2UR UR19, R15.reuse ;  /* 0x000000000f1372ca */ /* 0x040fe400000e0000 */
[----:B------:R-:W-:Y:S01]  /*22f20*/  R2UR UR5, R15 ;  /* 0x000000000f0572ca */ /* 0x000fe200000e0000 */
[----:B------:R-:W-:Y:S01]  /*22f30*/  IMAD.MOV.U32 R15, RZ, RZ, 0x40000040 ;  /* 0x40000040ff0f7424 */ /* 0x000fe200078e00ff */
[----:B------:R-:W-:Y:S02]  /*22f40*/  R2UR UR17, R21 ;  /* 0x00000000151172ca */ /* 0x000fe400000e0000 */
[C---:B------:R-:W-:Y:S01]  /*22f50*/  R2UR UR9, R91.reuse ;  /* 0x000000005b0972ca */ /* 0x040fe200000e0000 */
[----:B------:R3:W-:Y:S01]  /*22f60*/  STL [R1+0xa0], R12 ;  /* 0x0000a00c01007387 */ /* 0x0007e20000100800 */
[----:B------:R-:W-:-:S02]  /*22f70*/  R2UR UR33, R91 ;  /* 0x000000005b2172ca */ /* 0x000fc400000e0000 */
[----:B------:R-:W-:Y:S01]  /*22f80*/  R2UR UR59, R89 ;  /* 0x00000000593b72ca */ /* 0x000fe200000e0000 */
[----:B------:R4:W-:Y:S01]  /*22f90*/  STL [R1+0x9c], R2 ;  /* 0x00009c0201007387 */ /* 0x0009e20000100800 */
[----:B------:R-:W-:Y:S01]  /*22fa0*/  WARPGROUP.ARRIVE ;  /* 0x00000000000079c5 */ /* 0x000fe20000000000 */
[----:B0-----:R-:W-:Y:S01]  /*22fb0*/  IMAD R88, R231, 0x700, R3 ;  /* 0x00000700e7587824 */ /* 0x001fe200078e0203 */
[----:B------:R-:W-:Y:S01]  /*22fc0*/  MOV R3, UR7 ;  /* 0x0000000700037c02 */ /* 0x000fe20008000f00 */
[----:B------:R-:W-:Y:S01]  /*22fd0*/  UMOV UR7, UR11 ;  /* 0x0000000b00077c82 */ /* 0x000fe20008000000 */
[----:B------:R-:W-:Y:S01]  /*22fe0*/  R2UR UR11, R91 ;  /* 0x000000005b0b72ca */ /* 0x000fe200000e0000 */
[C---:B------:R-:W-:Y:S01]  /*22ff0*/  VIADD R14, R88.reuse, 0x100 ;  /* 0x00000100580e7836 */ /* 0x040fe20000000000 */
[C---:B------:R-:W-:Y:S01]  /*23000*/  R2UR UR14, R88.reuse ;  /* 0x00000000580e72ca */ /* 0x040fe200000e0000 */
[C---:B------:R-:W-:Y:S01]  /*23010*/  VIADD R20, R88.reuse, 0x200 ;  /* 0x0000020058147836 */ /* 0x040fe20000000000 */
[----:B--2---:R-:W-:Y:S01]  /*23020*/  MOV R19, UR7 ;  /* 0x0000000700137c02 */ /* 0x004fe20008000f00 */
        /* <DEDUP_REMOVED lines=24> */
[----:B---3--:R-:W-:Y:S01]  /*231b0*/  MOV R12, UR11 ;  /* 0x0000000b000c7c02 */ /* 0x008fe20008000f00 */
        /* <DEDUP_REMOVED lines=21> */
[----:B-1----:R-:W-:Y:S01]  /*23310*/  MOV R0, UR6 ;  /* 0x0000000600007c02 */ /* 0x002fe20008000f00 */
        /* <DEDUP_REMOVED lines=12> */
[----:B----4-:R-:W-:Y:S01]  /*233e0*/  MOV R2, UR10 ;  /* 0x0000000a00027c02 */ /* 0x010fe20008000f00 */
        /* <DEDUP_REMOVED lines=205> */
.L_x_1368:
[----:B------:R-:W-:Y:S01]  /*240c0*/  SHF.L.U32 R0, R236, 0x1f, RZ ;  /* 0x0000001fec007819 */ /* 0x000fe200000006ff */
[----:B-----5:R-:W-:-:S04]  /*240d0*/  IMAD R3, R13, 0x8, R18 ;  /* 0x000000080d037824 */ /* 0x020fc800078e0212 */
[----:B------:R0:W1:Y:S01]  /*240e0*/  SYNCS.PHASECHK.TRANS64.TRYWAIT P2, [R3+URZ+0x2e850], R0 ;  /* 0x02e85000030075a7 */ /* 0x000062000804017f */
[----:B------:R-:W-:Y:S05]  /*240f0*/  @!P0 BRA `(.L_x_1369) ;  /* 0x0000000000048947 */ /* 0x000fea0003800000 */
[----:B------:R-:W-:Y:S01]  /*24100*/  BPT.TRAP 0x1 ;  /* 0x000000040000795c */ /* 0x000fe20000300000 */
.L_x_1369:
[----:B-1----:R-:W-:Y:S05]  /*24110*/  @P2 BRA `(.L_x_1367) ;  /* 0x0000000000082947 */ /* 0x002fea0003800000 */
[----:B------:R-:W1:Y:S02]  /*24120*/  SYNCS.PHASECHK.TRANS64.TRYWAIT P2, [R3+URZ+0x2e850], R0 ;  /* 0x02e85000030075a7 */ /* 0x000e64000804017f */
[----:B-1----:R-:W-:Y:S05]  /*24130*/  @!P2 BRA `(.L_x_1370) ;  /* 0x000000fc0054a947 */ /* 0x002fea0003800000 */
.L_x_1367:
[----:B-----5:R-:W-:Y:S01]  /*24140*/  VIADD R14, R18, 0x400 ;  /* 0x00000400120e7836 */ /* 0x020fe20000000000 */
[----:B------:R-:W-:Y:S05]  /*24150*/  WARPSYNC.ALL ;  /* 0x0000000000007948 */ /* 0x000fea0003800000 */
[----:B------:R-:W-:Y:S01]  /*24160*/  SHF.R.U32.HI R14, RZ, 0x4, R14 ;  /* 0x00000004ff0e7819 */ /* 0x000fe2000001160e */
[----:B------:R-:W-:Y:S01]  /*24170*/  IMAD.MOV.U32 R15, RZ, RZ, -0x3ffffff0 ;  /* 0xc0000010ff0f7424 */ /* 0x000fe200078e00ff */
[----:B------:R-:W-:Y:S01]  /*24180*/  WARPGROUP.ARRIVE ;  /* 0x00000000000079c5 */ /* 0x000fe20000000000 */
[----:B------:R-:W-:Y:S01]  /*24190*/  IMAD.MOV.U32 R21, RZ, RZ, -0x3ffffff0 ;  /* 0xc0000010ff157424 */ /* 0x000fe200078e00ff */
[----:B------:R-:W-:-:S04]  /*241a0*/  LOP3.LUT R14, R14, 0x3fff, RZ, 0xc0, !PT ;  /* 0x00003fff0e0e7812 */ /* 0x000fc800078ec0ff */
[----:B01----:R-:W0:Y:S01]  /*241b0*/  S2R R3, SR_TID.X ;  /* 0x0000000000037919 */ /* 0x003e220000002100 */
[----:B------:R-:W-:Y:S01]  /*241c0*/  R2UR UR7, R15 ;  /* 0x000000000f0772ca */ /* 0x000fe200000e0000 */
[----:B------:R-:W-:Y:S01]  /*241d0*/  IMAD R0, R12, -0xe0, RZ ;  /* 0xffffff200c007824 */ /* 0x000fe200078e02ff */
[----:B------:R-:W-:Y:S01]  /*241e0*/  LOP3.LUT R14, R14, 0x10000, RZ, 0xfc, !PT ;  /* 0x000100000e0e7812 */ /* 0x000fe200078efcff */
[----:B------:R-:W-:Y:S01]  /*241f0*/  ULDC UR4, c[0x0][0x9dc] ;  /* 0x0002770000047ab9 */ /* 0x000fe20000000800 */
[----:B------:R-:W-:-:S03]  /*24200*/  ULDC UR5, c[0x0][0x9e0] ;  /* 0x0002780000057ab9 */ /* 0x000fc60000000800 */
        /* <DEDUP_REMOVED lines=10> */
[----:B------:R-:W2:Y:S04]  /*242b0*/  LDL R227, [R1+0x18] ;  /* 0x0000180001e37983 */ /* 0x000ea80000100800 */
[----:B------:R-:W3:Y:S02]  /*242c0*/  LDL R226, [R1+0x1c] ;  /* 0x00001c0001e27983 */ /* 0x000ee40000100800 */
[----:B------:R-:W-:Y:S01]  /*242d0*/  QGMMA.64x128x32.F32.E4M3.E4M3 R24, R220, gdesc[UR4], R24, gsb0 ;  /* 0x01e00004dc187df3 */ /* 0x000fe20008000818 */
[----:B------:R-:W-:-:S02]  /*242e0*/  R2UR UR6, R20 ;  /* 0x00000000140672ca */ /* 0x000fc400000e0000 */
[----:B------:R-:W-:Y:S01]  /*242f0*/  R2UR UR7, R21 ;  /* 0x00000000150772ca */ /* 0x000fe200000e0000 */
[----:B------:R-:W-:Y:S01]  /*24300*/  VIADD R20, R14, 0x300 ;  /* 0x000003000e147836 */ /* 0x000fe20000000000 */
[----:B------:R-:W4:Y:S01]  /*24310*/  LDL R225, [R1+0x48] ;  /* 0x0000480001e17983 */ /* 0x000f220000100800 */
        /* <DEDUP_REMOVED lines=26> */
[----:B------:R-:W-:Y:S02]  /*244c0*/  R2UR UR7, R15 ;  /* 0x000000000f0772ca */ /* 0x000fe400000e0000 */
[----:B0-----:R-:W-:Y:S02]  /*244d0*/  SHF.R.U32.HI R224, RZ, 0x7, R3 ;  /* 0x00000007ffe07819 */ /* 0x001fe40000011603 */
[----:B--2---:R-:W-:Y:S01]  /*244e0*/  IADD3 R3, R0, 0x1, R227 ;  /* 0x0000000100037810 */ /* 0x004fe20007ffe0e3 */
[----:B----4-:R-:W-:-:S04]  /*244f0*/  IMAD R21, R225, -0x2, R0 ;  /* 0xfffffffee1157824 */ /* 0x010fc800078e0200 */
[----:B---3--:R-:W-:-:S04]  /*24500*/  IMAD.IADD R3, R3, 0x1, -R226 ;  /* 0x0000000103037824 */ /* 0x008fc800078e0ae2 */
[----:B------:R-:W-:Y:S02]  /*24510*/  IMAD R20, R225, -0x2, R3 ;  /* 0xfffffffee1147824 */ /* 0x000fe400078e0203 */
[----:B------:R-:W0:Y:S01]  /*24520*/  LDC R225, c[0x0][0x9e4] ;  /* 0x00027900ffe17b82 */ /* 0x000e220000000800 */
[----:B------:R-:W-:Y:S01]  /*24530*/  @!P1 IMAD R15, R231, 0x8, R18 ;  /* 0x00000008e70f9824 */ /* 0x000fe200078e0212 */
[----:B------:R-:W-:-:S03]  /*24540*/  ULOP3.LUT UR4, URZ, UR4, URZ, 0x33, !UPT ;  /* 0x000000043f047292 */ /* 0x000fc6000f8e333f */
[----:B------:R-:W-:Y:S01]  /*24550*/  @!P1 VIADD R15, R15, 0x2e840 ;  /* 0x0002e8400f0f9836 */ /* 0x000fe20000000000 */
[----:B------:R-:W-:Y:S01]  /*24560*/  IADD3 R14, -R224, 0xb, RZ ;  /* 0x0000000be00e7810 */ /* 0x000fe20007ffe1ff */
[----:B------:R-:W-:-:S03]  /*24570*/  VIADD R3, R20, UR5 ;  /* 0x0000000514037c36 */ /* 0x000fc60008000000 */
[----:B------:R-:W-:Y:S01]  /*24580*/  @!P1 PRMT R15, RZ, 0x654, R15 ;  /* 0x00000654ff0f9816 */ /* 0x000fe2000000000f */
[----:B------:R-:W-:Y:S01]  /*24590*/  VIADD R20, R20, UR4 ;  /* 0x0000000414147c36 */ /* 0x000fe20008000000 */
[----:B0-----:R-:W-:Y:S01]  /*245a0*/  ISETP.GE.AND P2, PT, R225, 0x1, PT ;  /* 0x00000001e100780c */ /* 0x001fe20003f46270 */
[----:B------:R-:W-:Y:S02]  /*245b0*/  WARPGROUP.DEPBAR.LE gsb0, 0x0 ;  /* 0x00008000000079c5 */ /* 0x000fe40000010000 */
[----:B------:R-:W-:-:S06]  /*245c0*/  WARPGROUP.ARRIVE ;  /* 0x00000000000079c5 */ /* 0x000fcc0000000000 */
[----:B------:R-:W-:Y:S03]  /*245d0*/  QGMMA.64x128x32.F32.E4M3.E4M3 R24, R200, gdesc[UR4], R24, gsb0 ;  /* 0x01e00004c8187df3 */ /* 0x000fe60008000818 */
[----:B------:R-:W-:Y:S02]  /*245e0*/  WARPGROUP.DEPBAR.LE gsb0, 0x0 ;  /* 0x00008000000079c5 */ /* 0x000fe40000010000 */
[----:B------:R0:W-:Y:S06]  /*245f0*/  BAR.ARV R14, 0x100 ;  /* 0x0004000e0000751d */ /* 0x0001ec0000002000 */
[----:B------:R0:W-:Y:S01]  /*24600*/  @!P1 SYNCS.ARRIVE.TRANS64.RED.A1T0 RZ, [R15+URZ], RZ ;  /* 0x000000ff0fff99a7 */ /* 0x0001e2000810043f */
[----:B------:R-:W-:-:S02]  /*24610*/  IMAD.IADD R200, R233, 0x1, R3 ;  /* 0x00000001e9c87824 */ /* 0x000fc400078e0203 */
[----:B------:R-:W-:Y:S01]  /*24620*/  IMAD.IADD R201, R233, 0x1, R20 ;  /* 0x00000001e9c97824 */ /* 0x000fe200078e0214 */
[----:B------:R-:W-:Y:S06]  /*24630*/  @!P2 BRA `(.L_x_1371) ;  /* 0x00000000005ca947 */ /* 0x000fec0003800000 */
        /* <DEDUP_REMOVED lines=8> */
[----:B0-----:R-:W0:Y:S02]  /*246c0*/  @P2 LDC.64 R14, c[0x0][0x9e8] ;  /* 0x00027a00ff0e2b82 */ /* 0x001e240000000a00 */
[----:B0-----:R-:W-:-:S05]  /*246d0*/  @P2 IMAD.HI.U32 R14, R202, R14, RZ ;  /* 0x0000000eca0e2227 */ /* 0x001fca00078e00ff */
[----:B------:R-:W-:-:S04]  /*246e0*/  @P2 SHF.R.U32.HI R202, RZ, R15, R14 ;  /* 0x0000000fffca2219 */ /* 0x000fc8000001160e */
[----:B------:R-:W-:Y:S01]  /*246f0*/  LOP3.LUT R202, RZ, R202, RZ, 0x33, !PT ;  /* 0x000000caffca7212 */ /* 0x000fe200078e33ff */
[----:B------:R-:W-:Y:S06]  /*24700*/  BRA `(.L_x_1374) ;  /* 0x0000000000187947 */ /* 0x000fec0003800000 */
.L_x_1373:
[----:B------:R-:W-:Y:S02]  /*24710*/  ULDC UR4, c[0x0][0x9e4] ;  /* 0x0002790000047ab9 */ /* 0x000fe40000000800 */
[----:B------:R-:W-:-:S05]  /*24720*/  IMAD.U32 R203, RZ, RZ, UR4 ;  /* 0x00000004ffcb7e24 */ /* 0x000fca000f8e00ff */
[----:B------:R-:W-:-:S13]  /*24730*/  ISETP.NE.AND P2, PT, R203, 0x1, PT ;  /* 0x00000001cb00780c */ /* 0x000fda0003f45270 */
[----:B0-----:R-:W0:Y:S02]  /*24740*/  @P2 LDC.64 R14, c[0x0][0x9e8] ;  /* 0x00027a00ff0e2b82 */ /* 0x001e240000000a00 */
[----:B0-----:R-:W-:-:S05]  /*24750*/  @P2 IMAD.HI.U32 R14, R202, R14, RZ ;  /* 0x0000000eca0e2227 */ /* 0x001fca00078e00ff */
[----:B------:R-:W-:-:S07]  /*24760*/  @P2 SHF.R.U32.HI R202, RZ, R15, R14 ;  /* 0x0000000fffca2219 */ /* 0x000fce000001160e */
.L_x_1374:
[----:B------:R-:W-:Y:S05]  /*24770*/  BSYNC B0 ;  /* 0x0000000000007941 */ /* 0x000fea0003800000 */
.L_x_1372:
[----:B------:R-:W-:-:S05]  /*24780*/  IMAD R202, R202, R203, R21 ;  /* 0x000000cbcaca7224 */ /* 0x000fca00078e0215 */
[----:B------:R-:W-:Y:S02]  /*24790*/  VIADDMNMX R200, R202, R203, R200, PT ;  /* 0x000000cbcac87246 */ /* 0x000fe400038001c8 */
[----:B------:R-:W-:-:S07]  /*247a0*/  VIMNMX R201, R201, R202, !PT ;  /* 0x000000cac9c97248 */ /* 0x000fce0007fe0100 */
.L_x_1371:
[C---:B------:R-:W-:Y:S02]  /*247b0*/  ISETP.GE.AND P2, PT, R0.reuse, 0x2, PT ;  /* 0x000000020000780c */ /* 0x040fe40003f46270 */
[----:B------:R-:W-:Y:S02]  /*247c0*/  LOP3.LUT R17, R17, 0xffffdfff, RZ, 0xc0, !PT ;  /* 0xffffdfff11117812 */ /* 0x000fe400078ec0ff */
[C---:B------:R-:W-:Y:S02]  /*247d0*/  ISETP.GE.AND P3, PT, R0.reuse, 0x9, PT ;  /* 0x000000090000780c */ /* 0x040fe40003f66270 */
[----:B------:R-:W-:Y:S02]  /*247e0*/  ISETP.GE.AND P4, PT, R0, 0x22, PT ;  /* 0x000000220000780c */ /* 0x000fe40003f86270 */
[----:B------:R-:W-:Y:S02]  /*247f0*/  LOP3.LUT R16, R16, 0xfffffffd, RZ, 0xc0, !PT ;  /* 0xfffffffd10107812 */ /* 0x000fe400078ec0ff */
[----:B------:R-:W-:-:S03]  /*24800*/  IADD3 R20, R20, 0x8, R233 ;  /* 0x0000000814147810 */ /* 0x000fc60007ffe0e9 */
[----:B------:R-:W-:Y:S02]  /*24810*/  @P2 LOP3.LUT R17, R17, 0x2000, RZ, 0xfc, !PT ;  /* 0x0000200011112812 */ /* 0x000fe400078efcff */
[----:B------:R-:W-:Y:S02]  /*24820*/  ISETP.GT.AND P2, PT, R201, 0x1, !P2 ;  /* 0x00000001c900780c */ /* 0x000fe40005744270 */
[----:B------:R-:W-:Y:S02]  /*24830*/  LOP3.LUT R17, R17, 0xffffbfff, RZ, 0xc0, !PT ;  /* 0xffffbfff11117812 */ /* 0x000fe400078ec0ff */
[----:B------:R-:W-:Y:S02]  /*24840*/  ISETP.LT.OR P2, PT, R200, 0x2, P2 ;  /* 0x00000002c800780c */ /* 0x000fe40001741670 */
[----:B------:R-:W-:Y:S02]  /*24850*/  @P3 LOP3.LUT R17, R17, 0x4000, RZ, 0xfc, !PT ;  /* 0x0000400011113812 */ /* 0x000fe400078efcff */
[----:B------:R-:W-:-:S02]  /*24860*/  FSEL R185, R185, -INF , !P2 ;  /* 0xff800000b9b97808 */ /* 0x000fc40005000000 */
[----:B------:R-:W-:Y:S02]  /*24870*/  ISETP.GT.AND P2, PT, R201, 0x8, !P3 ;  /* 0x00000008c900780c */ /* 0x000fe40005f44270 */
[----:B------:R-:W-:Y:S02]  /*24880*/  ISETP.GE.AND P3, PT, R0, 0xa, PT ;  /* 0x0000000a0000780c */ /* 0x000fe40003f66270 */
[----:B------:R-:W-:Y:S02]  /*24890*/  ISETP.LT.OR P2, PT, R200, 0x9, P2 ;  /* 0x00000009c800780c */ /* 0x000fe40001741670 */
[----:B------:R-:W-:Y:S02]  /*248a0*/  LOP3.LUT R17, R17, 0xffff7fff, RZ, 0xc0, !PT ;  /* 0xffff7fff11117812 */ /* 0x000fe400078ec0ff */
[----:B------:R-:W-:Y:S02]  /*248b0*/  FSEL R188, R188, -INF , !P2 ;  /* 0xff800000bcbc7808 */ /* 0x000fe40005000000 */
[----:B------:R-:W-:-:S02]  /*248c0*/  ISETP.GT.AND P2, PT, R201, 0x9, !P3 ;  /* 0x00000009c900780c */ /* 0x000fc40005f44270 */
[----:B------:R-:W-:Y:S02]  /*248d0*/  @P4 LOP3.LUT R16, R16, 0x2, RZ, 0xfc, !PT ;  /* 0x0000000210104812 */ /* 0x000fe400078efcff */
[----:B------:R-:W-:Y:S02]  /*248e0*/  ISETP.LT.OR P2, PT, R200, 0xa, P2 ;  /* 0x0000000ac800780c */ /* 0x000fe40001741670 */
[----:B------:R-:W-:Y:S02]  /*248f0*/  @P3 LOP3.LUT R17, R17, 0x8000, RZ, 0xfc, !PT ;  /* 0x0000800011113812 */ /* 0x000fe400078efcff */
[----:B------:R-:W-:Y:S02]  /*24900*/  ISETP.GE.AND P3, PT, R0, 0x11, PT ;  /* 0x000000110000780c */ /* 0x000fe40003f66270 */
[----:B------:R-:W-:Y:S02]  /*24910*/  LOP3.LUT R17, R17, 0xfffeffff, RZ, 0xc0, !PT ;  /* 0xfffeffff11117812 */ /* 0x000fe400078ec0ff */
[----:B------:R-:W-:-:S02]  /*24920*/  FSEL R189, R189, -INF , !P2 ;  /* 0xff800000bdbd7808 */ /* 0x000fc40005000000 */
        /* <DEDUP_REMOVED lines=300> */
[----:B------:R-:W-:Y:S02]  /*25bf0*/  ISETP.GE.AND P6, PT, R0, 0xda, PT ;  /* 0x000000da0000780c */ /* 0x000fe40003fc6270 */
[----:B------:R-:W-:-:S11]  /*25c00*/  IADD3 R0, R3, 0x8, R233 ;  /* 0x0000000803007810 */ /* 0x000fd60007ffe0e9 */
[----:B------:R-:W-:Y:S02]  /*25c10*/  @P6 LOP3.LUT R17, R17, 0x1000, RZ, 0xfc, !PT ;  /* 0x0000100011116812 */ /* 0x000fe400078efcff */
[----:B------:R-:W-:-:S04]  /*25c20*/  ISETP.GT.AND P6, PT, R201, 0xd9, !P6 ;  /* 0x000000d9c900780c */ /* 0x000fc800077c4270 */
[----:B------:R-:W-:-:S04]  /*25c30*/  ISETP.LT.OR P6, PT, R200, 0xda, P6 ;  /* 0x000000dac800780c */ /* 0x000fc800037c1670 */
[----:B------:R-:W-:Y:S02]  /*25c40*/  FSEL R101, R101, -INF , !P6 ;  /* 0xff80000065657808 */ /* 0x000fe40007000000 */
[----:B------:R-:W-:-:S13]  /*25c50*/  ISETP.GE.AND P6, PT, R225, 0x1, PT ;  /* 0x00000001e100780c */ /* 0x000fda0003fc6270 */
[----:B------:R-:W-:Y:S05]  /*25c60*/  @!P6 BRA `(.L_x_1375) ;  /* 0x000000000064e947 */ /* 0x000fea0003800000 */
[----:B------:R-:W-:Y:S01]  /*25c70*/  ISETP.GT.AND P6, PT, R237, -0x1, PT ;  /* 0xffffffffed00780c */ /* 0x000fe20003fc4270 */
[----:B------:R-:W-:-:S12]  /*25c80*/  BSSY B0, `(.L_x_1376) ;  /* 0x0000014000007945 */ /* 0x000fd80003800000 */
[----:B------:R-:W-:Y:S05]  /*25c90*/  @P6 BRA `(.L_x_1377) ;  /* 0x00000000002c6947 */ /* 0x000fea0003800000 */
[----:B------:R-:W-:Y:S01]  /*25ca0*/  ULDC UR4, c[0x0][0x9e4] ;  /* 0x0002790000047ab9 */ /* 0x000fe20000000800 */
[----:B------:R-:W-:Y:S02]  /*25cb0*/  VIADD R200, R233, 0x8 ;  /* 0x00000008e9c87836 */ /* 0x000fe40000000000 */
[----:B------:R-:W-:-:S03]  /*25cc0*/  IMAD.U32 R3, RZ, RZ, UR4 ;  /* 0x00000004ff037e24 */ /* 0x000fc6000f8e00ff */
[----:B------:R-:W-:Y:S02]  /*25cd0*/  IADD3 R200, R200, R227, -R226 ;  /* 0x000000e3c8c87210 */ /* 0x000fe40007ffe8e2 */
[----:B------:R-:W-:Y:S02]  /*25ce0*/  ISETP.NE.AND P6, PT, R3, 0x1, PT ;  /* 0x000000010300780c */ /* 0x000fe40003fc5270 */
[----:B------:R-:W-:-:S11]  /*25cf0*/  LOP3.LUT R200, RZ, R200, RZ, 0x33, !PT ;  /* 0x000000c8ffc87212 */ /* 0x000fd600078e33ff */
[----:B0-----:R-:W0:Y:S02]  /*25d00*/  @P6 LDC.64 R14, c[0x0][0x9e8] ;  /* 0x00027a00ff0e6b82 */ /* 0x001e240000000a00 */
[----:B0-----:R-:W-:-:S05]  /*25d10*/  @P6 IMAD.HI.U32 R14, R200, R14, RZ ;  /* 0x0000000ec80e6227 */ /* 0x001fca00078e00ff */
[----:B------:R-:W-:-:S04]  /*25d20*/  @P6 SHF.R.U32.HI R200, RZ, R15, R14 ;  /* 0x0000000fffc86219 */ /* 0x000fc8000001160e */
[----:B------:R-:W-:Y:S01]  /*25d30*/  LOP3.LUT R200, RZ, R200, RZ, 0x33, !PT ;  /* 0x000000c8ffc87212 */ /* 0x000fe200078e33ff */
[----:B------:R-:W-:Y:S06]  /*25d40*/  BRA `(.L_x_1378) ;  /* 0x00000000001c7947 */ /* 0x000fec0003800000 */
.L_x_1377:
[----:B------:R-:W-:Y:S01]  /*25d50*/  ULDC UR4, c[0x0][0x9e4] ;  /* 0x0002790000047ab9 */ /* 0x000fe20000000800 */
[----:B------:R-:W-:Y:S02]  /*25d60*/  IMAD.MOV.U32 R200, RZ, RZ, R237 ;  /* 0x000000ffffc87224 */ /* 0x000fe400078e00ed */
[----:B------:R-:W-:-:S05]  /*25d70*/  IMAD.U32 R3, RZ, RZ, UR4 ;  /* 0x00000004ff037e24 */ /* 0x000fca000f8e00ff */
[----:B------:R-:W-:-:S13]  /*25d80*/  ISETP.NE.AND P6, PT, R3, 0x1, PT ;  /* 0x000000010300780c */ /* 0x000fda0003fc5270 */
[----:B0-----:R-:W0:Y:S02]  /*25d90*/  @P6 LDC.64 R14, c[0x0][0x9e8] ;  /* 0x00027a00ff0e6b82 */ /* 0x001e240000000a00 */
[----:B0-----:R-:W-:-:S05]  /*25da0*/  @P6 IMAD.HI.U32 R14, R237, R14, RZ ;  /* 0x0000000eed0e6227 */ /* 0x001fca00078e00ff */
[----:B------:R-:W-:-:S07]  /*25db0*/  @P6 SHF.R.U32.HI R200, RZ, R15, R14 ;  /* 0x0000000fffc86219 */ /* 0x000fce000001160e */
.L_x_1378:
[----:B------:R-:W-:Y:S05]  /*25dc0*/  BSYNC B0 ;  /* 0x0000000000007941 */ /* 0x000fea0003800000 */
.L_x_1376:
[----:B------:R-:W-:-:S05]  /*25dd0*/  IMAD R21, R200, R3, R21 ;  /* 0x00000003c8157224 */ /* 0x000fca00078e0215 */
[----:B------:R-:W-:Y:S02]  /*25de0*/  VIADDMNMX R0, R21, R3, R0, PT ;  /* 0x0000000315007246 */ /* 0x000fe40003800100 */
[----:B------:R-:W-:-:S07]  /*25df0*/  VIMNMX R20, R20, R21, !PT ;  /* 0x0000001514147248 */ /* 0x000fce0007fe0100 */
.L_x_1375:
[----:B------:R-:W-:Y:S01]  /*25e00*/  ISETP.GT.AND P2, PT, R20, 0x20, !P2 ;  /* 0x000000201400780c */ /* 0x000fe20005744270 */
[----:B------:R-:W2:Y:S03]  /*25e10*/  LDL.LU R201, [R1] ;  /* 0x0000000001c97983 */ /* 0x000ea60000300800 */
[----:B------:R-:W-:Y:S01]  /*25e20*/  ISETP.LT.OR P2, PT, R0, 0x21, P2 ;  /* 0x000000210000780c */ /* 0x000fe20001741670 */
[----:B------:R-:W3:Y:S01]  /*25e30*/  LDL.LU R200, [R1+0x4] ;  /* 0x0000040001c87983 */ /* 0x000ee20000300800 */
[----:B------:R-:W-:Y:S02]  /*25e40*/  LOP3.LUT P6, RZ, R17, 0x20, RZ, 0xc0, !PT ;  /* 0x0000002011ff7812 */ /* 0x000fe400078cc0ff */
[----:B------:R-:W-:Y:S02]  /*25e50*/  FSEL R170, R170, -INF , !P2 ;  /* 0xff800000aaaa7808 */ /* 0x000fe40005000000 */
[----:B------:R-:W-:-:S02]  /*25e60*/  LOP3.LUT P2, RZ, R16, 0x2, RZ, 0xc0, !PT ;  /* 0x0000000210ff7812 */ /* 0x000fc4000784c0ff */
[C---:B------:R-:W-:Y:S02]  /*25e70*/  ISETP.GT.AND P3, PT, R20.reuse, 0xd0, !P3 ;  /* 0x000000d01400780c */ /* 0x040fe40005f64270 */
[----:B------:R-:W-:Y:S02]  /*25e80*/  ISETP.GT.AND P2, PT, R20, 0x21, !P2 ;  /* 0x000000211400780c */ /* 0x000fe40005744270 */
[C---:B------:R-:W-:Y:S02]  /*25e90*/  ISETP.LT.OR P3, PT, R0.reuse, 0xd1, P3 ;  /* 0x000000d10000780c */ /* 0x040fe40001f61670 */
[----:B------:R-:W-:Y:S02]  /*25ea0*/  ISETP.LT.OR P2, PT, R0, 0x22, P2 ;  /* 0x000000220000780c */ /* 0x000fe40001741670 */
[----:B------:R-:W-:Y:S02]  /*25eb0*/  FSEL R98, R98, -INF , !P3 ;  /* 0xff80000062627808 */ /* 0x000fe40005800000 */
[----:B------:R-:W-:-:S02]  /*25ec0*/  FSEL R171, R171, -INF , !P2 ;  /* 0xff800000abab7808 */ /* 0x000fc40005000000 */
[----:B------:R-:W-:Y:S02]  /*25ed0*/  LOP3.LUT P2, RZ, R16, 0x4, RZ, 0xc0, !PT ;  /* 0x0000000410ff7812 */ /* 0x000fe4000784c0ff */
[C---:B------:R-:W-:Y:S02]  /*25ee0*/  ISETP.GT.AND P4, PT, R20.reuse, 0xd1, !P4 ;  /* 0x000000d11400780c */ /* 0x040fe40006784270 */
[C---:B------:R-:W-:Y:S02]  /*25ef0*/  ISETP.GT.AND P2, PT, R20.reuse, 0x28, !P2 ;  /* 0x000000281400780c */ /* 0x040fe40005744270 */
[----:B------:R-:W-:Y:S02]  /*25f00*/  ISETP.GT.AND P5, PT, R20, 0xd8, !P5 ;  /* 0x000000d81400780c */ /* 0x000fe40006fa4270 */
[C---:B------:R-:W-:Y:S02]  /*25f10*/  ISETP.LT.OR P2, PT, R0.reuse, 0x29, P2 ;  /* 0x000000290000780c */ /* 0x040fe40001741670 */
[----:B------:R-:W-:-:S02]  /*25f20*/  ISETP.LT.OR P4, PT, R0, 0xd2, P4 ;  /* 0x000000d20000780c */ /* 0x000fc40002781670 */
[----:B------:R-:W-:Y:S02]  /*25f30*/  FSEL R174, R174, -INF , !P2 ;  /* 0xff800000aeae7808 */ /* 0x000fe40005000000 */
[----:B------:R-:W-:Y:S02]  /*25f40*/  LOP3.LUT P2, RZ, R16, 0x8, RZ, 0xc0, !PT ;  /* 0x0000000810ff7812 */ /* 0x000fe4000784c0ff */
[----:B------:R-:W-:Y:S02]  /*25f50*/  ISETP.LT.OR P5, PT, R0, 0xd9, P5 ;  /* 0x000000d90000780c */ /* 0x000fe40002fa1670 */
[----:B------:R-:W-:Y:S02]  /*25f60*/  ISETP.GT.AND P2, PT, R20, 0x29, !P2 ;  /* 0x000000291400780c */ /* 0x000fe40005744270 */
[----:B------:R-:W-:Y:S02]  /*25f70*/  FSEL R99, R99, -INF , !P4 ;  /* 0xff80000063637808 */ /* 0x000fe40006000000 */
        /* <DEDUP_REMOVED lines=75> */
[----:B------:R-:W-:Y:S02]  /*26430*/  ISETP.GT.AND P2, PT, R20, 0x78, !P2 ;  /* 0x000000781400780c */ /* 0x000fe40005744270 */
[----:B--2---:R-:W-:Y:S02]  /*26440*/  FMNMX.FTZ R3, R184, R201, !PT ;  /* 0x000000c9b8037209 */ /* 0x004fe40007810000 */
        /* <DEDUP_REMOVED lines=134> */
[----:B------:R-:W-:-:S03]  /*26cb0*/  ISETP.GT.AND P2, PT, R20, 0x9, !P2 ;  /* 0x000000091400780c */ /* 0x000fc60005744270 */
[----:B0-----:R-:W0:Y:S01]  /*26cc0*/  SHFL.BFLY PT, R14, R3, 0x2, 0x1f ;  /* 0x0c401f00030e7f89 */ /* 0x001e2200000e0000 */
[----:B------:R-:W-:-:S04]  /*26cd0*/  ISETP.LT.OR P2, PT, R0, 0xa, P2 ;  /* 0x0000000a0000780c */ /* 0x000fc80001741670 */
[----:B------:R-:W-:Y:S02]  /*26ce0*/  FSEL R191, R191, -INF , !P2 ;  /* 0xff800000bfbf7808 */ /* 0x000fe40005000000 */
[----:B------:R-:W-:-:S04]  /*26cf0*/  LOP3.LUT P2, RZ, R17, 0x10000, RZ, 0xc0, !PT ;  /* 0x0001000011ff7812 */ /* 0x000fc8000784c0ff */
[----:B------:R-:W-:-:S04]  /*26d00*/  ISETP.GT.AND P2, PT, R20, 0x10, !P2 ;  /* 0x000000101400780c */ /* 0x000fc80005744270 */
[----:B------:R-:W-:-:S04]  /*26d10*/  ISETP.LT.OR P2, PT, R0, 0x11, P2 ;  /* 0x000000110000780c */ /* 0x000fc80001741670 */
[----:B------:R-:W-:Y:S02]  /*26d20*/  FSEL R194, R194, -INF , !P2 ;  /* 0xff800000c2c27808 */ /* 0x000fe40005000000 */
[----:B------:R-:W-:Y:S02]  /*26d30*/  LOP3.LUT P2, RZ, R17, 0x80000, RZ, 0xc0, !PT ;  /* 0x0008000011ff7812 */ /* 0x000fe4000784c0ff */
[----:B0-----:R-:W-:Y:S02]  /*26d40*/  FMNMX.FTZ R3, R3, R14, !PT ;  /* 0x0000000e03037209 */ /* 0x001fe40007810000 */
[----:B------:R-:W-:-:S03]  /*26d50*/  ISETP.GT.AND P2, PT, R20, 0x11, !P2 ;  /* 0x000000111400780c */ /* 0x000fc60005744270 */
[----:B------:R-:W0:Y:S01]  /*26d60*/  SHFL.BFLY PT, R14, R3, 0x1, 0x1f ;  /* 0x0c201f00030e7f89 */ /* 0x000e2200000e0000 */
        /* <DEDUP_REMOVED lines=33> */
[----:B------:R-:W-:Y:S02]  /*26f80*/  ISETP.LT.OR P3, PT, R0, 0xda, P3 ;  /* 0x000000da0000780c */ /* 0x000fe40001f61670 */
[----:B---3--:R-:W-:Y:S02]  /*26f90*/  FMNMX.FTZ R0, R186, R200, !PT ;  /* 0x000000c8ba007209 */ /* 0x008fe40007810000 */
[----:B------:R-:W-:Y:S02]  /*26fa0*/  FSETP.NEU.FTZ.AND P2, PT, R3, -INF , PT ;  /* 0xff8000000300780b */ /* 0x000fe40003f5d000 */
[----:B------:R-:W-:Y:S02]  /*26fb0*/  FMNMX.FTZ R0, R187, R0, !PT ;  /* 0x00000000bb007209 */ /* 0x000fe40007810000 */
[----:B------:R-:W-:Y:S02]  /*26fc0*/  FSEL R15, R15, RZ, P2 ;  /* 0x000000ff0f0f7208 */ /* 0x000fe40001000000 */
[----:B------:R-:W-:-:S02]  /*26fd0*/  FMNMX.FTZ R0, R190, R0, !PT ;  /* 0x00000000be007209 */ /* 0x000fc40007810000 */
[----:B------:R-:W-:Y:S01]  /*26fe0*/  FSEL R103, R103, -INF , !P3 ;  /* 0xff80000067677808 */ /* 0x000fe20005800000 */
        /* <DEDUP_REMOVED lines=81> */
[----:B------:R1:W-:Y:S03]  /*27500*/  MUFU.EX2 R101, R15 ;  /* 0x0000000f00657308 */ /* 0x0003e60000000800 */
        /* <DEDUP_REMOVED lines=45> */
[----:B------:R-:W-:-:S05]  /*277e0*/  FMNMX.FTZ R0, R103, R0, !PT ;  /* 0x0000000067007209 */ /* 0x000fca0007810000 */
[----:B0-----:R-:W0:Y:S01]  /*277f0*/  SHFL.BFLY PT, R181, R0, 0x2, 0x1f ;  /* 0x0c401f0000b57f89 */ /* 0x001e2200000e0000 */
        /* <DEDUP_REMOVED lines=11> */
[----:B------:R-:W-:Y:S01]  /*278b0*/  FSETP.NEU.FTZ.AND P2, PT, R0, -INF , PT ;  /* 0xff8000000000780b */ /* 0x000fe20003f5d000 */
[----:B-1----:R-:W-:Y:S02]  /*278c0*/  FFMA.FTZ R15, R2, R0, -8 ;  /* 0xc1000000020f7423 */ /* 0x002fe40000010000 */
[----:B------:R-:W-:Y:S01]  /*278d0*/  MUFU.EX2 R165, R165 ;  /* 0x000000a500a57308 */ /* 0x000fe20000000800 */
[----:B------:R-:W-:-:S04]  /*278e0*/  FADD.FTZ R181, -R181, R201 ;  /* 0x000000c9b5b57221 */ /* 0x000fc80000010100 */
[C---:B------:R-:W-:Y:S01]  /*278f0*/  FMUL.FTZ R196, R2.reuse, R181 ;  /* 0x000000b502c47220 */ /* 0x040fe20000410000 */
[----:B------:R-:W-:Y:S02]  /*27900*/  FSEL R181, R15, RZ, P2 ;  /* 0x000000ff0fb57208 */ /* 0x000fe40001000000 */
[----:B------:R-:W-:Y:S03]  /*27910*/  MUFU.EX2 R136, R136 ;  /* 0x0000008800887308 */ /* 0x000fe60000000800 */
[----:B------:R-:W-:-:S01]  /*27920*/  FFMA.FTZ R197, R2, R199, -R181 ;  /* 0x000000c702c57223 */ /* 0x000fc200000108b5 */
[C-C-:B------:R-:W-:Y:S01]  /*27930*/  FFMA.FTZ R186, R2.reuse, R186, -R181.reuse ;  /* 0x000000ba02ba7223 */ /* 0x140fe200000108b5 */
[----:B------:R-:W-:-:S01]  /*27940*/  FFMA.FTZ R187, R2, R187, -R181 ;  /* 0x000000bb02bb7223 */ /* 0x000fc200000108b5 */
[C-C-:B------:R-:W-:Y:S01]  /*27950*/  FFMA.FTZ R190, R2.reuse, R190, -R181.reuse ;  /* 0x000000be02be7223 */ /* 0x140fe200000108b5 */
[----:B------:R-:W-:-:S01]  /*27960*/  FFMA.FTZ R191, R2, R191, -R181 ;  /* 0x000000bf02bf7223 */ /* 0x000fc200000108b5 */
[----:B------:R0:W1:Y:S01]  /*27970*/  MUFU.EX2 R15, R196 ;  /* 0x000000c4000f7308 */ /* 0x0000620000000800 */
        /* <DEDUP_REMOVED lines=8> */
[----:B0-----:R-:W-:-:S01]  /*27a00*/  FFMA.FTZ R196, R2, R198, -R181 ;  /* 0x000000c602c47223 */ /* 0x001fc200000108b5 */
[--C-:B------:R-:W-:Y:S01]  /*27a10*/  FFMA.FTZ R198, R2, R142, -R181.reuse ;  /* 0x0000008e02c67223 */ /* 0x100fe200000108b5 */
[----:B------:R-:W-:Y:S01]  /*27a20*/  FSEL R142, R0, RZ, P2 ;  /* 0x000000ff008e7208 */ /* 0x000fe20001000000 */
[C-C-:B------:R-:W-:Y:S01]  /*27a30*/  FFMA.FTZ R179, R2.reuse, R179, -R181.reuse ;  /* 0x000000b302b37223 */ /* 0x140fe200000108b5 */
[----:B------:R-:W-:-:S01]  /*27a40*/  FFMA.FTZ R182, R2, R182, -R181 ;  /* 0x000000b602b67223 */ /* 0x000fc200000108b5 */
[C-C-:B------:R-:W-:Y:S01]  /*27a50*/  FFMA.FTZ R183, R2.reuse, R183, -R181.reuse ;  /* 0x000000b702b77223 */ /* 0x140fe200000108b5 */
[----:B------:R-:W-:-:S01]  /*27a60*/  FFMA.FTZ R154, R2, R154, -R181 ;  /* 0x0000009a029a7223 */ /* 0x000fc200000108b5 */
[----:B------:R-:W-:Y:S01]  /*27a70*/  FADD.FTZ R142, -R142, R200 ;  /* 0x000000c88e8e7221 */ /* 0x000fe20000010100 */
[----:B------:R-:W-:Y:S01]  /*27a80*/  MUFU.EX2 R187, R187 ;  /* 0x000000bb00bb7308 */ /* 0x000fe20000000800 */
[----:B------:R-:W1:Y:S01]  /*27a90*/  LDL.LU R200, [R1+0xc] ;  /* 0x00000c0001c87983 */ /* 0x000e620000300800 */
[----:B------:R-:W-:-:S01]  /*27aa0*/  FFMA.FTZ R155, R2, R155, -R181 ;  /* 0x0000009b029b7223 */ /* 0x000fc200000108b5 */
[C-C-:B------:R-:W-:Y:S01]  /*27ab0*/  FFMA.FTZ R158, R2.reuse, R158, -R181.reuse ;  /* 0x0000009e029e7223 */ /* 0x140fe200000108b5 */
[----:B------:R-:W-:-:S01]  /*27ac0*/  FFMA.FTZ R159, R2, R159, -R181 ;  /* 0x0000009f029f7223 */ /* 0x000fc200000108b5 */
[----:B------:R-:W2:Y:S01]  /*27ad0*/  LDL.LU R199, [R1+0x8] ;  /* 0x0000080001c77983 */ /* 0x000ea20000300800 */
[C---:B------:R-:W-:Y:S01]  /*27ae0*/  FMUL.FTZ R142, R2.reuse, R142 ;  /* 0x0000008e028e7220 */ /* 0x040fe20000410000 */
[C-C-:B------:R-:W-:Y:S01]  /*27af0*/  FFMA.FTZ R162, R2.reuse, R162, -R181.reuse ;  /* 0x000000a202a27223 */ /* 0x140fe200000108b5 */
[----:B------:R-:W-:Y:S01]  /*27b00*/  MUFU.EX2 R190, R190 ;  /* 0x000000be00be7308 */ /* 0x000fe20000000800 */
[----:B------:R-:W-:-:S01]  /*27b10*/  FFMA.FTZ R163, R2, R163, -R181 ;  /* 0x000000a302a37223 */ /* 0x000fc200000108b5 */
[C-C-:B------:R-:W-:Y:S01]  /*27b20*/  FFMA.FTZ R166, R2.reuse, R166, -R181.reuse ;  /* 0x000000a602a67223 */ /* 0x140fe200000108b5 */
[----:B------:R-:W-:-:S01]  /*27b30*/  FFMA.FTZ R167, R2, R167, -R181 ;  /* 0x000000a702a77223 */ /* 0x000fc200000108b5 */
[C-C-:B------:R-:W-:Y:S01]  /*27b40*/  FFMA.FTZ R138, R2.reuse, R138, -R181.reuse ;  /* 0x0000008a028a7223 */ /* 0x140fe200000108b5 */
[----:B------:R-:W-:-:S03]  /*27b50*/  FFMA.FTZ R139, R2, R139, -R181 ;  /* 0x0000008b028b7223 */ /* 0x000fc600000108b5 */
[----:B------:R-:W2:Y:S01]  /*27b60*/  MUFU.EX2 R142, R142 ;  /* 0x0000008e008e7308 */ /* 0x000ea20000000800 */
[----:B------:R-:W-:-:S01]  /*27b70*/  FFMA.FTZ R143, R2, R143, -R181 ;  /* 0x0000008f028f7223 */ /* 0x000fc200000108b5 */
[C-C-:B------:R-:W-:Y:S01]  /*27b80*/  FFMA.FTZ R146, R2.reuse, R146, -R181.reuse ;  /* 0x0000009202927223 */ /* 0x140fe200000108b5 */
[----:B------:R-:W-:-:S01]  /*27b90*/  FFMA.FTZ R147, R2, R147, -R181 ;  /* 0x0000009302937223 */ /* 0x000fc200000108b5 */
[C-C-:B------:R-:W-:Y:S01]  /*27ba0*/  FFMA.FTZ R150, R2.reuse, R150, -R181.reuse ;  /* 0x0000009602967223 */ /* 0x140fe200000108b5 */
[----:B------:R-:W-:-:S03]  /*27bb0*/  FFMA.FTZ R151, R2, R151, -R181 ;  /* 0x0000009702977223 */ /* 0x000fc600000108b5 */
        /* <DEDUP_REMOVED lines=24> */
[----:B------:R-:W-:Y:S01]  /*27d40*/  FFMA.FTZ R103, R2, R103, -R181 ;  /* 0x0000006702677223 */ /* 0x000fe200000108b5 */
[----:B------:R-:W3:Y:S08]  /*27d50*/  MUFU.EX2 R194, R194 ;  /* 0x000000c200c27308 */ /* 0x000ef00000000800 */
[----:B------:R-:W4:Y:S08]  /*27d60*/  MUFU.EX2 R195, R195 ;  /* 0x000000c300c37308 */ /* 0x000f300000000800 */
[----:B------:R-:W5:Y:S08]  /*27d70*/  MUFU.EX2 R196, R196 ;  /* 0x000000c400c47308 */ /* 0x000f700000000800 */
        /* <DEDUP_REMOVED lines=23> */
[----:B------:R-:W-:Y:S08]  /*27ef0*/  MUFU.EX2 R144, R144 ;  /* 0x0000009000907308 */ /* 0x000ff00000000800 */
[----:B------:R-:W-:Y:S08]  /*27f00*/  MUFU.EX2 R145, R145 ;  /* 0x0000009100917308 */ /* 0x000ff00000000800 */
[----:B------:R-:W-:Y:S08]  /*27f10*/  MUFU.EX2 R148, R148 ;  /* 0x0000009400947308 */ /* 0x000ff00000000800 */
[----:B------:R-:W-:Y:S08]  /*27f20*/  MUFU.EX2 R149, R149 ;  /* 0x0000009500957308 */ /* 0x000ff00000000800 */
[----:B------:R-:W-:Y:S08]  /*27f30*/  MUFU.EX2 R120, R120 ;  /* 0x0000007800787308 */ /* 0x000ff00000000800 */
[----:B------:R-:W-:Y:S01]  /*27f40*/  MUFU.EX2 R121, R121 ;  /* 0x0000007900797308 */ /* 0x000fe20000000800 */
[----:B-1----:R-:W-:-:S01]  /*27f50*/  FFMA.FTZ R181, R15, R200, R14 ;  /* 0x000000c80fb57223 */ /* 0x002fc2000001000e */
[----:B--2---:R-:W-:-:S03]  /*27f60*/  FFMA.FTZ R199, R142, R199, R186 ;  /* 0x000000c78ec77223 */ /* 0x004fc600000100ba */
[----:B------:R-:W-:-:S03]  /*27f70*/  FADD.FTZ R181, R21, R181 ;  /* 0x000000b515b57221 */ /* 0x000fc60000010000 */
[----:B------:R-:W-:Y:S01]  /*27f80*/  MUFU.EX2 R124, R124 ;  /* 0x0000007c007c7308 */ /* 0x000fe20000000800 */
[----:B------:R-:W-:-:S01]  /*27f90*/  FADD.FTZ R199, R187, R199 ;  /* 0x000000c7bbc77221 */ /* 0x000fc20000010000 */
[----:B------:R-:W-:-:S03]  /*27fa0*/  FADD.FTZ R181, R184, R181 ;  /* 0x000000b5b8b57221 */ /* 0x000fc60000010000 */
[----:B------:R-:W-:Y:S01]  /*27fb0*/  FADD.FTZ R199, R190, R199 ;  /* 0x000000c7bec77221 */ /* 0x000fe20000010000 */
[----:B------:R-:W-:-:S02]  /*27fc0*/  FADD.FTZ R181, R185, R181 ;  /* 0x000000b5b9b57221 */ /* 0x000fc40000010000 */
[----:B------:R-:W-:Y:S01]  /*27fd0*/  MUFU.EX2 R125, R125 ;  /* 0x0000007d007d7308 */ /* 0x000fe20000000800 */
[----:B0-----:R-:W-:-:S01]  /*27fe0*/  FADD.FTZ R199, R191, R199 ;  /* 0x000000c7bfc77221 */ /* 0x001fc20000010000 */
[----:B------:R-:W-:-:S03]  /*27ff0*/  FADD.FTZ R181, R188, R181 ;  /* 0x000000b5bcb57221 */ /* 0x000fc60000010000 */
[----:B---3--:R-:W-:Y:S01]  /*28000*/  FADD.FTZ R199, R194, R199 ;  /* 0x000000c7c2c77221 */ /* 0x008fe20000010000 */
[----:B------:R-:W-:-:S02]  /*28010*/  FADD.FTZ R181, R189, R181 ;  /* 0x000000b5bdb57221 */ /* 0x000fc40000010000 */
[----:B------:R-:W-:Y:S01]  /*28020*/  MUFU.EX2 R128, R128 ;  /* 0x0000008000807308 */ /* 0x000fe20000000800 */
[----:B----4-:R-:W-:-:S01]  /*28030*/  FADD.FTZ R199, R195, R199 ;  /* 0x000000c7c3c77221 */ /* 0x010fc20000010000 */
[----:B------:R-:W-:-:S03]  /*28040*/  FADD.FTZ R181, R192, R181 ;  /* 0x000000b5c0b57221 */ /* 0x000fc60000010000 */
[----:B-----5:R-:W-:Y:S01]  /*28050*/  FADD.FTZ R199, R196, R199 ;  /* 0x000000c7c4c77221 */ /* 0x020fe20000010000 */
[----:B------:R-:W-:-:S02]  /*28060*/  FADD.FTZ R181, R193, R181 ;  /* 0x000000b5c1b57221 */ /* 0x000fc40000010000 */
[----:B------:R-:W-:Y:S01]  /*28070*/  MUFU.EX2 R129, R129 ;  /* 0x0000008100817308 */ /* 0x000fe20000000800 */
[----:B------:R-:W-:-:S01]  /*28080*/  FADD.FTZ R199, R197, R199 ;  /* 0x000000c7c5c77221 */ /* 0x000fc20000010000 */
[----:B------:R-:W-:-:S03]  /*28090*/  FADD.FTZ R181, R168, R181 ;  /* 0x000000b5a8b57221 */ /* 0x000fc60000010000 */
[----:B------:R-:W-:Y:S01]  /*280a0*/  FADD.FTZ R199, R170, R199 ;  /* 0x000000c7aac77221 */ /* 0x000fe20000010000 */
        /* <DEDUP_REMOVED lines=36> */
[----:B------:R-:W0:Y:S01]  /*282f0*/  MUFU.EX2 R143, R143 ;  /* 0x0000008f008f7308 */ /* 0x000e220000000800 */
[----:B------:R-:W-:-:S01]  /*28300*/  FADD.FTZ R199, R167, R199 ;  /* 0x000000c7a7c77221 */ /* 0x000fc20000010000 */
[----:B------:R-:W-:-:S03]  /*28310*/  FADD.FTZ R181, R136, R181 ;  /* 0x000000b588b57221 */ /* 0x000fc60000010000 */
[----:B------:R-:W-:-:S03]  /*28320*/  FADD.FTZ R199, R138, R199 ;  /* 0x000000c78ac77221 */ /* 0x000fc60000010000 */
[----:B------:R-:W1:Y:S01]  /*28330*/  MUFU.EX2 R146, R146 ;  /* 0x0000009200927308 */ /* 0x000e620000000800 */
[----:B------:R-:W-:-:S01]  /*28340*/  FADD.FTZ R181, R137, R181 ;  /* 0x000000b589b57221 */ /* 0x000fc20000010000 */
[----:B------:R-:W-:-:S06]  /*28350*/  FADD.FTZ R199, R139, R199 ;  /* 0x000000c78bc77221 */ /* 0x000fcc0000010000 */
[----:B------:R-:W2:Y:S01]  /*28360*/  MUFU.EX2 R147, R147 ;  /* 0x0000009300937308 */ /* 0x000ea20000000800 */
[----:B------:R-:W-:-:S01]  /*28370*/  FADD.FTZ R181, R140, R181 ;  /* 0x000000b58cb57221 */ /* 0x000fc20000010000 */
[----:B------:R-:W-:-:S06]  /*28380*/  FADD.FTZ R199, R198, R199 ;  /* 0x000000c7c6c77221 */ /* 0x000fcc0000010000 */
[----:B------:R-:W3:Y:S01]  /*28390*/  MUFU.EX2 R150, R150 ;  /* 0x0000009600967308 */ /* 0x000ee20000000800 */
[----:B------:R-:W-:-:S01]  /*283a0*/  FADD.FTZ R181, R141, R181 ;  /* 0x000000b58db57221 */ /* 0x000fc20000010000 */
[----:B0-----:R-:W-:-:S06]  /*283b0*/  FADD.FTZ R199, R143, R199 ;  /* 0x000000c78fc77221 */ /* 0x001fcc0000010000 */
[----:B------:R-:W0:Y:S01]  /*283c0*/  MUFU.EX2 R151, R151 ;  /* 0x0000009700977308 */ /* 0x000e220000000800 */
[----:B------:R-:W-:-:S01]  /*283d0*/  FADD.FTZ R181, R144, R181 ;  /* 0x000000b590b57221 */ /* 0x000fc20000010000 */
[----:B-1----:R-:W-:-:S06]  /*283e0*/  FADD.FTZ R199, R146, R199 ;  /* 0x000000c792c77221 */ /* 0x002fcc0000010000 */
[----:B------:R-:W1:Y:S01]  /*283f0*/  MUFU.EX2 R122, R122 ;  /* 0x0000007a007a7308 */ /* 0x000e620000000800 */
[----:B------:R-:W-:-:S01]  /*28400*/  FADD.FTZ R181, R145, R181 ;  /* 0x000000b591b57221 */ /* 0x000fc20000010000 */
[----:B--2---:R-:W-:-:S06]  /*28410*/  FADD.FTZ R199, R147, R199 ;  /* 0x000000c793c77221 */ /* 0x004fcc0000010000 */
[----:B------:R-:W2:Y:S01]  /*28420*/  MUFU.EX2 R123, R123 ;  /* 0x0000007b007b7308 */ /* 0x000ea20000000800 */
[----:B------:R-:W-:-:S01]  /*28430*/  FADD.FTZ R181, R148, R181 ;  /* 0x000000b594b57221 */ /* 0x000fc20000010000 */
[----:B---3--:R-:W-:-:S06]  /*28440*/  FADD.FTZ R199, R150, R199 ;  /* 0x000000c796c77221 */ /* 0x008fcc0000010000 */
        /* <DEDUP_REMOVED lines=42> */
[----:B------:R-:W1:Y:S08]  /*286f0*/  MUFU.EX2 R117, R117 ;  /* 0x0000007500757308 */ /* 0x000e700000000800 */
[----:B------:R-:W4:Y:S01]  /*28700*/  MUFU.EX2 R119, R119 ;  /* 0x0000007700777308 */ /* 0x000f220000000800 */
[----:B------:R-:W-:-:S01]  /*28710*/  FADD.FTZ R181, R113, R181 ;  /* 0x000000b571b57221 */ /* 0x000fc20000010000 */
[----:B--2---:R-:W-:-:S06]  /*28720*/  FADD.FTZ R199, R115, R199 ;  /* 0x000000c773c77221 */ /* 0x004fcc0000010000 */
[----:B------:R-:W2:Y:S08]  /*28730*/  MUFU.EX2 R88, R88 ;  /* 0x0000005800587308 */ /* 0x000eb00000000800 */
[----:B------:R-:W5:Y:S01]  /*28740*/  MUFU.EX2 R90, R90 ;  /* 0x0000005a005a7308 */ /* 0x000f620000000800 */
[----:B---3--:R-:W-:-:S01]  /*28750*/  FADD.FTZ R181, R116, R181 ;  /* 0x000000b574b57221 */ /* 0x008fc20000010000 */
[----:B0-----:R-:W-:-:S06]  /*28760*/  FADD.FTZ R199, R118, R199 ;  /* 0x000000c776c77221 */ /* 0x001fcc0000010000 */
[----:B------:R-:W0:Y:S08]  /*28770*/  MUFU.EX2 R89, R89 ;  /* 0x0000005900597308 */ /* 0x000e300000000800 */
[----:B------:R-:W3:Y:S01]  /*28780*/  MUFU.EX2 R91, R91 ;  /* 0x0000005b005b7308 */ /* 0x000ee20000000800 */
[----:B-1----:R-:W-:-:S01]  /*28790*/  FADD.FTZ R181, R117, R181 ;  /* 0x000000b575b57221 */ /* 0x002fc20000010000 */
[----:B----4-:R-:W-:-:S06]  /*287a0*/  FADD.FTZ R199, R119, R199 ;  /* 0x000000c777c77221 */ /* 0x010fcc0000010000 */
[----:B------:R-:W1:Y:S08]  /*287b0*/  MUFU.EX2 R92, R92 ;  /* 0x0000005c005c7308 */ /* 0x000e700000000800 */
[----:B------:R-:W4:Y:S01]  /*287c0*/  MUFU.EX2 R94, R94 ;  /* 0x0000005e005e7308 */ /* 0x000f220000000800 */
[----:B--2---:R-:W-:-:S01]  /*287d0*/  FADD.FTZ R181, R88, R181 ;  /* 0x000000b558b57221 */ /* 0x004fc20000010000 */
[----:B-----5:R-:W-:-:S06]  /*287e0*/  FADD.FTZ R199, R90, R199 ;  /* 0x000000c75ac77221 */ /* 0x020fcc0000010000 */
[----:B------:R-:W2:Y:S08]  /*287f0*/  MUFU.EX2 R93, R93 ;  /* 0x0000005d005d7308 */ /* 0x000eb00000000800 */
[----:B------:R-:W5:Y:S01]  /*28800*/  MUFU.EX2 R95, R95 ;  /* 0x0000005f005f7308 */ /* 0x000f620000000800 */
[----:B0-----:R-:W-:-:S01]  /*28810*/  FADD.FTZ R181, R89, R181 ;  /* 0x000000b559b57221 */ /* 0x001fc20000010000 */
[----:B---3--:R-:W-:-:S06]  /*28820*/  FADD.FTZ R199, R91, R199 ;  /* 0x000000c75bc77221 */ /* 0x008fcc0000010000 */
        /* <DEDUP_REMOVED lines=12> */
[----:B------:R-:W0:Y:S01]  /*288f0*/  MUFU.EX2 R103, R103 ;  /* 0x0000006700677308 */ /* 0x000e220000000800 */
[----:B-1----:R-:W-:-:S01]  /*28900*/  FADD.FTZ R181, R97, R181 ;  /* 0x000000b561b57221 */ /* 0x002fc20000010000 */
[----:B----4-:R-:W-:-:S03]  /*28910*/  FADD.FTZ R199, R99, R199 ;  /* 0x000000c763c77221 */ /* 0x010fc60000010000 */
[----:B--2---:R-:W-:Y:S01]  /*28920*/  FADD.FTZ R181, R100, R181 ;  /* 0x000000b564b57221 */ /* 0x004fe20000010000 */
[----:B-----5:R-:W-:-:S03]  /*28930*/  FADD.FTZ R199, R108, R199 ;  /* 0x000000c76cc77221 */ /* 0x020fc60000010000 */
[----:B------:R-:W-:Y:S01]  /*28940*/  FADD.FTZ R200, R101, R181 ;  /* 0x000000b565c87221 */ /* 0x000fe20000010000 */
[----:B0-----:R-:W-:-:S05]  /*28950*/  FADD.FTZ R181, R103, R199 ;  /* 0x000000c767b57221 */ /* 0x001fca0000010000 */
[----:B------:R0:W-:Y:S04]  /*28960*/  STL [R1+0x8], R181 ;  /* 0x000008b501007387 */ /* 0x0001e80000100800 */
[----:B------:R0:W-:Y:S01]  /*28970*/  STL [R1+0xc], R200 ;  /* 0x00000cc801007387 */ /* 0x0001e20000100800 */
[----:B------:R-:W-:Y:S05]  /*28980*/  @!P0 BRA `(.L_x_1379) ;  /* 0x0000000000048947 */ /* 0x000fea0003800000 */
[----:B------:R-:W-:Y:S01]  /*28990*/  BPT.TRAP 0x1 ;  /* 0x000000040000795c */ /* 0x000fe20000300000 */
.L_x_1379:
[----:B0-----:R-:W2:Y:S01]  /*289a0*/  LDL R181, [R1+0x68] ;  /* 0x0000680001b57983 */ /* 0x001ea20000100800 */
[----:B------:R-:W-:Y:S02]  /*289b0*/  F2FP.SATFINITE.E4M3.F32.PACK_AB_MERGE_C R184, R185, R184, RZ ;  /* 0x000000b8b9b8723e */ /* 0x000fe400048070ff */
[----:B--2---:R-:W-:Y:S02]  /*289c0*/  R2UR UR4, R181 ;  /* 0x00000000b50472ca */ /* 0x004fe400000e0000 */
[----:B------:R-:W2:Y:S01]  /*289d0*/  LDL R181, [R1+0x60] ;  /* 0x0000600001b57983 */ /* 0x000ea20000100800 */
[----:B------:R-:W-:Y:S01]  /*289e0*/  IMAD R13, R13, 0x8, R18 ;  /* 0x000000080d0d7824 */ /* 0x000fe200078e0212 */
[----:B------:R-:W-:Y:S01]  /*289f0*/  F2FP.SATFINITE.E4M3.F32.PACK_AB_MERGE_C R224, R21, R14, R184 ;  /* 0x0000000e15e0723e */ /* 0x000fe200048070b8 */
[-C--:B------:R-:W-:Y:S01]  /*28a00*/  FMUL.FTZ R24, R24, R15.reuse ;  /* 0x0000000f18187220 */ /* 0x080fe20000410000 */
[----:B------:R1:W-:Y:S01]  /*28a10*/  STL [R1+0x4], R0 ;  /* 0x0000040001007387 */ /* 0x0003e20000100800 */
[----:B------:R-:W-:Y:S01]  /*28a20*/  VIADD R13, R13, 0x2e860 ;  /* 0x0002e8600d0d7836 */ /* 0x000fe20000000000 */
[----:B------:R-:W-:Y:S01]  /*28a30*/  F2FP.SATFINITE.E4M3.F32.PACK_AB_MERGE_C R190, R191, R190, RZ ;  /* 0x000000bebfbe723e */ /* 0x000fe200048070ff */
[-C--:B------:R-:W-:Y:S01]  /*28a40*/  FMUL.FTZ R25, R25, R15.reuse ;  /* 0x0000000f19197220 */ /* 0x080fe20000410000 */
[----:B------:R1:W-:Y:S01]  /*28a50*/  STL [R1], R3 ;  /* 0x0000000301007387 */ /* 0x0003e20000100800 */
[----:B------:R-:W-:Y:S01]  /*28a60*/  F2FP.SATFINITE.E4M3.F32.PACK_AB_MERGE_C R192, R193, R192, RZ ;  /* 0x000000c0c1c0723e */ /* 0x000fe200048070ff */
[-C--:B------:R-:W-:Y:S01]  /*28a70*/  FMUL.FTZ R28, R28, R15.reuse ;  /* 0x0000000f1c1c7220 */ /* 0x080fe20000410000 */
[----:B------:R-:W-:Y:S01]  /*28a80*/  IMAD.U32 R14, RZ, RZ, UR4 ;  /* 0x00000004ff0e7e24 */ /* 0x000fe2000f8e00ff */
        /* <DEDUP_REMOVED lines=116> */
[----:B0-----:R-:W-:Y:S01]  /*291d0*/  IMAD.MOV.U32 R13, RZ, RZ, R231 ;  /* 0x000000ffff0d7224 */ /* 0x001fe200078e00e7 */
[C---:B--2---:R-:W-:Y:S01]  /*291e0*/  ISETP.GT.AND P2, PT, R12.reuse, R181, PT ;  /* 0x000000b50c00720c */ /* 0x044fe20003f44270 */
[----:B------:R-:W-:-:S12]  /*291f0*/  VIADD R12, R12, 0xffffffff ;  /* 0xffffffff0c0c7836 */ /* 0x000fd80000000000 */
[----:B-1----:R-:W-:Y:S05]  /*29200*/  @P2 BRA `(.L_x_1380) ;  /* 0xffffff9800482947 */ /* 0x002fea000383ffff */
.L_x_1361:
[----:B------:R-:W-:Y:S05]  /*29210*/  WARPSYNC.ALL ;  /* 0x0000000000007948 */ /* 0x000fea0003800000 */
[----:B------:R-:W-:Y:S06]  /*29220*/  BAR.ARV 0x8, 0x120 ;  /* 0x0204800000007b1d */ /* 0x000fec0000002000 */
[----:B------:R-:W-:Y:S05]  /*29230*/  @!P0 BRA `(.L_x_1381) ;  /* 0x0000000000048947 */ /* 0x000fea0003800000 */
[----:B------:R-:W-:Y:S01]  /*29240*/  BPT.TRAP 0x1 ;  /* 0x000000040000795c */ /* 0x000fe20000300000 */
.L_x_1381:
[----:B------:R-:W-:Y:S01]  /*29250*/  IMAD R13, R231, 0x8, R18 ;  /* 0x00000008e70d7824 */ /* 0x000fe200078e0212 */
[----:B------:R-:W-:-:S04]  /*29260*/  SHF.L.U32 R4, R234, 0x1f, RZ ;  /* 0x0000001fea047819 */ /* 0x000fc800000006ff */
[----:B------:R1:W2:Y:S01]  /*29270*/  SYNCS.PHASECHK.TRANS64.TRYWAIT P1, [R13+URZ+0x2e850], R4 ;  /* 0x02e850040d0075a7 */ /* 0x0002a2000802017f */
[----:B------:R-:W-:Y:S05]  /*29280*/  @!P0 BRA `(.L_x_1382) ;  /* 0x0000000000048947 */ /* 0x000fea0003800000 */
[----:B------:R-:W-:Y:S01]  /*29290*/  BPT.TRAP 0x1 ;  /* 0x000000040000795c */ /* 0x000fe20000300000 */
.L_x_1382:
[----:B------:R-:W-:-:S05]  /*292a0*/  VIADD R18, R18, 0x400 ;  /* 0x0000040012127836 */ /* 0x000fca0000000000 */
[----:B------:R-:W-:-:S04]  /*292b0*/  SHF.R.U32.HI R18, RZ, 0x4, R18 ;  /* 0x00000004ff127819 */ /* 0x000fc80000011612 */
[----:B------:R-:W-:-:S04]  /*292c0*/  LOP3.LUT R18, R18, 0x3fff, RZ, 0xc0, !PT ;  /* 0x00003fff12127812 */ /* 0x000fc800078ec0ff */
[----:B------:R-:W-:Y:S01]  /*292d0*/  LOP3.LUT R18, R18, 0x10000, RZ, 0xfc, !PT ;  /* 0x0001000012127812 */ /* 0x000fe200078efcff */
[----:B--2---:R-:W-:Y:S06]  /*292e0*/  @P1 BRA `(.L_x_1383) ;  /* 0x0000000000081947 */ /* 0x004fec0003800000 */
[----:B------:R-:W2:Y:S02]  /*292f0*/  SYNCS.PHASECHK.TRANS64.TRYWAIT P1, [R13+URZ+0x2e850], R4 ;  /* 0x02e850040d0075a7 */ /* 0x000ea4000802017f */
[----:B--2---:R-:W-:Y:S05]  /*29300*/  @!P1 BRA `(.L_x_1384) ;  /* 0x000000a800f49947 */ /* 0x004fea0003800000 */
.L_x_1383:
[----:B-12---:R-:W-:Y:S01]  /*29310*/  IMAD R4, R231, 0x700, R18 ;  /* 0x00000700e7047824 */ /* 0x006fe200078e0212 */
[----:B------:R-:W2:Y:S01]  /*29320*/  LDL.LU R21, [R1+0x64] ;  /* 0x0000640001157983 */ /* 0x000ea20000300800 */
[----:B------:R-:W-:Y:S01]  /*29330*/  IMAD.MOV.U32 R5, RZ, RZ, -0x3ffffff0 ;  /* 0xc0000010ff057424 */ /* 0x000fe200078e00ff */
[----:B------:R-:W-:Y:S05]  /*29340*/  WARPSYNC.ALL ;  /* 0x0000000000007948 */ /* 0x000fea0003800000 */
[C---:B------:R-:W-:Y:S01]  /*29350*/  R2UR UR6, R4.reuse ;  /* 0x00000000040672ca */ /* 0x040fe200000e0000 */
[----:B------:R-:W-:Y:S01]  /*29360*/  VIADD R6, R4, 0x100 ;  /* 0x0000010004067836 */ /* 0x000fe20000000000 */
[----:B------:R-:W-:Y:S01]  /*29370*/  R2UR UR7, R5 ;  /* 0x00000000050772ca */ /* 0x000fe200000e0000 */
[----:B------:R-:W-:Y:S01]  /*29380*/  WARPGROUP.ARRIVE ;  /* 0x00000000000079c5 */ /* 0x000fe20000000000 */
[----:B------:R-:W-:Y:S01]  /*29390*/  IMAD.MOV.U32 R7, RZ, RZ, -0x3ffffff0 ;  /* 0xc0000010ff077424 */ /* 0x000fe200078e00ff */
[----:B------:R-:W3:Y:S01]  /*293a0*/  LDL.LU R14, [R1+0x8c] ;  /* 0x00008c00010e7983 */ /* 0x000ee20000300800 */
[----:B------:R-:W-:-:S03]  /*293b0*/  ULDC.64 UR4, c[0x0][0x9a0] ;  /* 0x0002680000047ab9 */ /* 0x000fc60000000a00 */
[----:B------:R-:W4:Y:S04]  /*293c0*/  LDL.LU R20, [R1+0xc] ;  /* 0x00000c0001147983 */ /* 0x000f280000300800 */
[----:B------:R-:W5:Y:S01]  /*293d0*/  LDL.LU R12, [R1+0x8] ;  /* 0x00000800010c7983 */ /* 0x000f620000300800 */
[----:B------:R-:W-:Y:S01]  /*293e0*/  ISETP.NE.U32.AND P1, PT, RZ, UR4, PT ;  /* 0x00000004ff007c0c */ /* 0x000fe2000bf25070 */
[----:B------:R-:W-:Y:S01]  /*293f0*/  QGMMA.64x128x32.F32.E4M3.E4M3 R24, R224, gdesc[UR4], R24, gsb0 ;  /* 0x01e00004e0187df3 */ /* 0x000fe20008000818 */
[----:B------:R-:W-:Y:S01]  /*29400*/  R2UR UR6, R6 ;  /* 0x00000000060672ca */ /* 0x000fe200000e0000 */
[----:B------:R-:W-:Y:S01]  /*29410*/  VIADD R6, R4, 0x200 ;  /* 0x0000020004067836 */ /* 0x000fe20000000000 */
[----:B------:R-:W-:Y:S01]  /*29420*/  R2UR UR7, R7 ;  /* 0x00000000070772ca */ /* 0x000fe200000e0000 */
[----:B------:R-:W-:Y:S01]  /*29430*/  IMAD.MOV.U32 R7, RZ, RZ, -0x3ffffff0 ;  /* 0xc0000010ff077424 */ /* 0x000fe200078e00ff */
[----:B------:R-:W-:Y:S01]  /*29440*/  ISETP.NE.AND.EX P1, PT, RZ, UR5, PT, P1 ;  /* 0x00000005ff007c0c */ /* 0x000fe2000bf25310 */
[----:B------:R-:W-:Y:S01]  /*29450*/  IMAD.MOV.U32 R15, RZ, RZ, -0x3ffffff0 ;  /* 0xc0000010ff0f7424 */ /* 0x000fe200078e00ff */
[----:B------:R-:W-:-:S11]  /*29460*/  ULDC.64 UR8, c[0x0][0x208] ;  /* 0x0000820000087ab9 */ /* 0x000fd60000000a00 */
[----:B------:R-:W1:Y:S08]  /*29470*/  @P1 LDC.64 R8, c[0x0][0x9c8] ;  /* 0x00027200ff081b82 */ /* 0x000e700000000a00 */
[----:B------:R-:W0:Y:S01]  /*29480*/  @P1 LDC.64 R10, c[0x0][0x9d0] ;  /* 0x00027400ff0a1b82 */ /* 0x000e220000000a00 */
[----:B------:R-:W-:Y:S02]  /*29490*/  WARPGROUP.DEPBAR.LE gsb0, 0x0 ;  /* 0x00008000000079c5 */ /* 0x000fe40000010000 */
[----:B------:R-:W-:-:S06]  /*294a0*/  WARPGROUP.ARRIVE ;  /* 0x00000000000079c5 */ /* 0x000fcc0000000000 */
[----:B------:R-:W-:Y:S01]  /*294b0*/  QGMMA.64x128x32.F32.E4M3.E4M3 R24, R220, gdesc[UR4], R24, gsb0 ;  /* 0x01e00004dc187df3 */ /* 0x000fe20008000818 */
[----:B------:R-:W-:Y:S01]  /*294c0*/  R2UR UR6, R6 ;  /* 0x00000000060672ca */ /* 0x000fe200000e0000 */
[----:B------:R-:W-:Y:S01]  /*294d0*/  VIADD R6, R4, 0x300 ;  /* 0x0000030004067836 */ /* 0x000fe20000000000 */
[----:B------:R-:W-:Y:S01]  /*294e0*/  R2UR UR7, R7 ;  /* 0x00000000070772ca */ /* 0x000fe200000e0000 */
[----:B------:R-:W-:Y:S01]  /*294f0*/  IMAD.MOV.U32 R7, RZ, RZ, -0x3ffffff0 ;  /* 0xc0000010ff077424 */ /* 0x000fe200078e00ff */
[----:B--2---:R-:W-:Y:S01]  /*29500*/  @P1 SHF.R.S32.HI R5, RZ, 0x1f, R21 ;  /* 0x0000001fff051819 */ /* 0x004fe20000011415 */
[----:B------:R-:W-:Y:S02]  /*29510*/  WARPGROUP.DEPBAR.LE gsb0, 0x0 ;  /* 0x00008000000079c5 */ /* 0x000fe40000010000 */
[----:B------:R-:W-:-:S08]  /*29520*/  WARPGROUP.ARRIVE ;  /* 0x00000000000079c5 */ /* 0x000fd00000000000 */
[----:B------:R-:W-:Y:S01]  /*29530*/  QGMMA.64x128x32.F32.E4M3.E4M3 R24, R216, gdesc[UR4], R24, gsb0 ;  /* 0x01e00004d8187df3 */ /* 0x000fe20008000818 */
[----:B------:R-:W-:Y:S01]  /*29540*/  R2UR UR6, R6 ;  /* 0x00000000060672ca */ /* 0x000fe200000e0000 */
[-C--:B-1----:R-:W-:Y:S01]  /*29550*/  @P1 IMAD R6, R5, R8.reuse, RZ ;  /* 0x0000000805061224 */ /* 0x082fe200078e02ff */
[----:B------:R-:W-:Y:S02]  /*29560*/  R2UR UR7, R7 ;  /* 0x00000000070772ca */ /* 0x000fe400000e0000 */
[----:B---3--:R-:W-:Y:S01]  /*29570*/  @P1 SHF.R.S32.HI R5, RZ, 0x1f, R14 ;  /* 0x0000001fff051819 */ /* 0x008fe2000001140e */
[C---:B------:R-:W-:Y:S02]  /*29580*/  @P1 IMAD R9, R21.reuse, R9, R6 ;  /* 0x0000000915091224 */ /* 0x040fe400078e0206 */
[----:B------:R-:W-:-:S04]  /*29590*/  @P1 IMAD.WIDE.U32 R6, R21, R8, RZ ;  /* 0x0000000815061225 */ /* 0x000fc800078e00ff */
[-C--:B0-----:R-:W-:Y:S02]  /*295a0*/  @P1 IMAD R8, R5, R10.reuse, RZ ;  /* 0x0000000a05081224 */ /* 0x081fe400078e02ff */
[----:B------:R-:W-:Y:S02]  /*295b0*/  @P1 IMAD.IADD R7, R7, 0x1, R9 ;  /* 0x0000000107071824 */ /* 0x000fe400078e0209 */
[C---:B------:R-:W-:Y:S02]  /*295c0*/  @P1 IMAD R5, R14.reuse, R11, R8 ;  /* 0x0000000b0e051224 */ /* 0x040fe400078e0208 */
[----:B------:R-:W-:-:S04]  /*295d0*/  @P1 IMAD.WIDE.U32 R6, R14, R10, R6 ;  /* 0x0000000a0e061225 */ /* 0x000fc800078e0006 */
[----:B------:R-:W-:Y:S01]  /*295e0*/  VIADD R14, R4, 0x400 ;  /* 0x00000400040e7836 */ /* 0x000fe20000000000 */
[----:B------:R-:W-:Y:S01]  /*295f0*/  @P1 LEA R8, P2, R6, UR4, 0x2 ;  /* 0x0000000406081c11 */ /* 0x000fe2000f8410ff */
[----:B------:R-:W-:Y:S02]  /*29600*/  @P1 IMAD.IADD R5, R7, 0x1, R5 ;  /* 0x0000000107051824 */ /* 0x000fe400078e0205 */
[----:B------:R-:W-:-:S03]  /*29610*/  IMAD.MOV.U32 R10, RZ, RZ, 0x3f800000 ;  /* 0x3f800000ff0a7424 */ /* 0x000fc600078e00ff */
[----:B------:R-:W-:-:S05]  /*29620*/  @P1 LEA.HI.X R9, R6, UR5, R5, 0x2, P2 ;  /* 0x0000000506091c11 */ /* 0x000fca00090f1405 */
        /* <DEDUP_REMOVED lines=15> */
[----:B----4-:R-:W1:Y:S01]  /*29720*/  SHFL.BFLY PT, R6, R20, 0x2, 0x1f ;  /* 0x0c401f0014067f89 */ /* 0x010e6200000e0000 */
[----:B------:R-:W-:Y:S02]  /*29730*/  WARPGROUP.DEPBAR.LE gsb0, 0x0 ;  /* 0x00008000000079c5 */ /* 0x000fe40000010000 */
[----:B------:R-:W-:-:S06]  /*29740*/  WARPGROUP.ARRIVE ;  /* 0x00000000000079c5 */ /* 0x000fcc0000000000 */
[----:B------:R-:W-:Y:S01]  /*29750*/  QGMMA.64x128x32.F32.E4M3.E4M3 R24, R204, gdesc[UR4], R24, gsb0 ;  /* 0x01e00004cc187df3 */ /* 0x000fe20008000818 */
[----:B------:R-:W-:Y:S02]  /*29760*/  R2UR UR6, R4 ;  /* 0x00000000040672ca */ /* 0x000fe400000e0000 */
[----:B------:R-:W-:Y:S01]  /*29770*/  R2UR UR7, R5 ;  /* 0x00000000050772ca */ /* 0x000fe200000e0000 */
[----:B-----5:R-:W3:Y:S01]  /*29780*/  SHFL.BFLY PT, R4, R12, 0x2, 0x1f ;  /* 0x0c401f000c047f89 */ /* 0x020ee200000e0000 */
[----:B-1----:R-:W-:-:S05]  /*29790*/  FADD.FTZ R6, R6, R20 ;  /* 0x0000001406067221 */ /* 0x002fca0000010000 */
[----:B------:R-:W1:Y:S01]  /*297a0*/  SHFL.BFLY PT, R5, R6, 0x1, 0x1f ;  /* 0x0c201f0006057f89 */ /* 0x000e6200000e0000 */
[----:B---3--:R-:W-:-:S05]  /*297b0*/  FADD.FTZ R4, R4, R12 ;  /* 0x0000000c04047221 */ /* 0x008fca0000010000 */
[----:B------:R-:W3:Y:S01]  /*297c0*/  SHFL.BFLY PT, R7, R4, 0x1, 0x1f ;  /* 0x0c201f0004077f89 */ /* 0x000ee200000e0000 */
[----:B-1----:R-:W-:-:S05]  /*297d0*/  FADD.FTZ R11, R6, R5 ;  /* 0x00000005060b7221 */ /* 0x002fca0000010000 */
[C---:B------:R-:W-:Y:S01]  /*297e0*/  FSETP.NE.FTZ.AND P1, PT, R11.reuse, RZ, PT ;  /* 0x000000ff0b00720b */ /* 0x040fe20003f35000 */
[----:B------:R-:W-:Y:S01]  /*297f0*/  FMUL.FTZ R14, R11, 0.00390625 ;  /* 0x3b8000000b0e7820 */ /* 0x000fe20000410000 */
[----:B------:R-:W-:-:S04]  /*29800*/  IMAD.MOV.U32 R5, RZ, RZ, RZ ;  /* 0x000000ffff057224 */ /* 0x000fc800078e00ff */
[----:B------:R-:W-:Y:S01]  /*29810*/  FSETP.NE.FTZ.AND P2, PT, R14, RZ, PT ;  /* 0x000000ff0e00720b */ /* 0x000fe20003f55000 */
[----:B---3--:R-:W-:-:S04]  /*29820*/  FADD.FTZ R12, R4, R7 ;  /* 0x00000007040c7221 */ /* 0x008fc80000010000 */
[----:B0-----:R-:W-:Y:S02]  /*29830*/  FMUL.FTZ R8, R12, 0.00390625 ;  /* 0x3b8000000c087820 */ /* 0x001fe40000410000 */
[----:B------:R-:W-:Y:S03]  /*29840*/  @P1 MUFU.RCP R5, R11 ;  /* 0x0000000b00051308 */ /* 0x000fe60000001000 */
[----:B------:R-:W-:Y:S01]  /*29850*/  FSETP.NE.FTZ.AND P3, PT, R8, RZ, PT ;  /* 0x000000ff0800720b */ /* 0x000fe20003f75000 */
[----:B------:R-:W-:Y:S02]  /*29860*/  WARPGROUP.DEPBAR.LE gsb0, 0x0 ;  /* 0x00008000000079c5 */ /* 0x000fe40000010000 */
[----:B------:R-:W-:-:S06]  /*29870*/  WARPGROUP.ARRIVE ;  /* 0x00000000000079c5 */ /* 0x000fcc0000000000 */
[----:B------:R-:W-:Y:S01]  /*29880*/  QGMMA.64x128x32.F32.E4M3.E4M3 R24, R200, gdesc[UR4], R24, gsb0 ;  /* 0x01e00004c8187df3 */ /* 0x000fe20008000818 */
[----:B------:R-:W-:Y:S01]  /*29890*/  FSETP.NE.FTZ.AND P1, PT, R12, RZ, PT ;  /* 0x000000ff0c00720b */ /* 0x000fe20003f35000 */
[----:B------:R-:W-:Y:S02]  /*298a0*/  IMAD.MOV.U32 R9, RZ, RZ, RZ ;  /* 0x000000ffff097224 */ /* 0x000fe400078e00ff */
[----:B------:R-:W0:Y:S08]  /*298b0*/  @P3 MUFU.LG2 R8, R8 ;  /* 0x0000000800083308 */ /* 0x000e300000000c00 */
[----:B------:R-:W1:Y:S08]  /*298c0*/  @P2 MUFU.LG2 R6, R14 ;  /* 0x0000000e00062308 */ /* 0x000e700000000c00 */
[----:B------:R-:W3:Y:S01]  /*298d0*/  @P1 MUFU.RCP R9, R12 ;  /* 0x0000000c00091308 */ /* 0x000ee20000001000 */
[C---:B------:R-:W-:Y:S01]  /*298e0*/  @P2 FMUL.FTZ R4, R2.reuse, 0.69314718246459960938 ;  /* 0x3f31721802042820 */ /* 0x040fe20000410000 */
[----:B------:R-:W-:Y:S01]  /*298f0*/  @P3 FMUL.FTZ R2, R2, 0.69314718246459960938 ;  /* 0x3f31721802023820 */ /* 0x000fe20000410000 */
[----:B0-----:R-:W-:Y:S01]  /*29900*/  @P3 FMUL.FTZ R11, R8, 0.69314718246459960938 ;  /* 0x3f317218080b3820 */ /* 0x001fe20000410000 */
[----:B------:R-:W-:-:S02]  /*29910*/  IMAD.MOV.U32 R88, RZ, RZ, -0x800000 ;  /* 0xff800000ff587424 */ /* 0x000fc400078e00ff */
[----:B------:R-:W-:Y:S02]  /*29920*/  IMAD.MOV.U32 R89, RZ, RZ, -0x800000 ;  /* 0xff800000ff597424 */ /* 0x000fe400078e00ff */
[----:B-1----:R-:W-:Y:S01]  /*29930*/  @P2 FMUL.FTZ R7, R6, 0.69314718246459960938 ;  /* 0x3f31721806072820 */ /* 0x002fe20000410000 */
[----:B------:R-:W-:-:S01]  /*29940*/  @P3 FFMA.FTZ R88, R2, R0, R11 ;  /* 0x0000000002583223 */ /* 0x000fc2000001000b */
[----:B--2---:R-:W-:Y:S02]  /*29950*/  FMUL.FTZ R2, R5, R10 ;  /* 0x0000000a05027220 */ /* 0x004fe40000410000 */
[----:B------:R-:W-:-:S01]  /*29960*/  @P2 FFMA.FTZ R89, R4, R3, R7 ;  /* 0x0000000304592223 */ /* 0x000fc20000010007 */
[----:B---3--:R-:W-:Y:S01]  /*29970*/  FMUL.FTZ R18, R9, R10 ;  /* 0x0000000a09127220 */ /* 0x008fe20000410000 */
[----:B------:R-:W-:Y:S02]  /*29980*/  WARPGROUP.DEPBAR.LE gsb0, 0x0 ;  /* 0x00008000000079c5 */ /* 0x000fe40000010000 */
[----:B------:R-:W-:Y:S05]  /*29990*/  @!P0 BRA `(.L_x_1385) ;  /* 0x0000000000048947 */ /* 0x000fea0003800000 */
[----:B------:R-:W-:Y:S01]  /*299a0*/  BPT.TRAP 0x1 ;  /* 0x000000040000795c */ /* 0x000fe20000300000 */
.L_x_1385:
[----:B------:R-:W2:Y:S04]  /*299b0*/  LDL R0, [R1+0x68] ;  /* 0x0000680001007983 */ /* 0x000ea80000100800 */
[----:B------:R-:W3:Y:S01]  /*299c0*/  LDL.LU R4, [R1+0x90] ;  /* 0x0000900001047983 */ /* 0x000ee20000300800 */
[----:B------:R-:W-:Y:S02]  /*299d0*/  VIADD R231, R231, 0x1 ;  /* 0x00000001e7e77836 */ /* 0x000fe40000000000 */
[-C--:B------:R-:W-:Y:S01]  /*299e0*/  FMUL.FTZ R95, R24, R2.reuse ;  /* 0x00000002185f7220 */ /* 0x080fe20000410000 */
[-C--:B------:R-:W-:Y:S01]  /*299f0*/  FMUL.FTZ R94, R28, R2.reuse ;  /* 0x000000021c5e7220 */ /* 0x080fe20000410000 */
        /* <DEDUP_REMOVED lines=68> */
[----:B------:R-:W-:-:S03]  /*29e40*/  FMUL.FTZ R4, R75, R18 ;  /* 0x000000124b047220 */ /* 0x000fc60000410000 */
[----:B------:R-:W-:Y:S02]  /*29e50*/  PRMT R0, R3, 0x654, R0 ;  /* 0x0000065403007816 */ /* 0x000fe40000000000 */
[----:B------:R-:W-:Y:S02]  /*29e60*/  SEL R3, RZ, 0x1, P1 ;  /* 0x00000001ff037807 */ /* 0x000fe40000800000 */
[----:B------:R0:W-:Y:S02]  /*29e70*/  SYNCS.ARRIVE.TRANS64.RED.A1T0 RZ, [R0+URZ], RZ ;  /* 0x000000ff00ff79a7 */ /* 0x0001e4000810043f */
[----:B------:R-:W-:-:S03]  /*29e80*/  LOP3.LUT R234, R234, R3, RZ, 0x3c, !PT ;  /* 0x00000003eaea7212 */ /* 0x000fc600078e3cff */
[----:B------:R-:W-:-:S06]  /*29e90*/  UIADD3 UR4, UR4, 0x1, URZ ;  /* 0x0000000104047890 */ /* 0x000fcc000fffe03f */
[----:B0-----:R-:W-:-:S05]  /*29ea0*/  IMAD.U32 R0, RZ, RZ, UR4 ;  /* 0x00000004ff007e24 */ /* 0x001fca000f8e00ff */
[----:B------:R0:W-:Y:S02]  /*29eb0*/  STL [R1+0x90], R0 ;  /* 0x0000900001007387 */ /* 0x0001e40000100800 */
.L_x_1263:
[----:B------:R-:W1:Y:S01]  /*29ec0*/  S2R R83, SR_TID.X ;  /* 0x0000000000537919 */ /* 0x000e620000002100 */
[----:B------:R-:W-:Y:S05]  /*29ed0*/  WARPSYNC.ALL ;  /* 0x0000000000007948 */ /* 0x000fea0003800000 */
[----:B-1----:R-:W-:-:S05]  /*29ee0*/  VIADD R64, R83, 0xffffff80 ;  /* 0xffffff8053407836 */ /* 0x002fca0000000000 */
[----:B------:R-:W-:-:S04]  /*29ef0*/  SHF.R.S32.HI R73, RZ, 0x1f, R64 ;  /* 0x0000001fff497819 */ /* 0x000fc80000011440 */
[----:B------:R-:W-:-:S04]  /*29f00*/  LEA.HI R72, R73, R64, RZ, 0x3 ;  /* 0x0000004049487211 */ /* 0x000fc800078f18ff */
[----:B------:R-:W-:Y:S02]  /*29f10*/  LOP3.LUT R3, R72, 0x1ffffff8, RZ, 0xc0, !PT ;  /* 0x1ffffff848037812 */ /* 0x000fe400078ec0ff */
[----:B------:R-:W-:-:S03]  /*29f20*/  SHF.R.S32.HI R72, RZ, 0x3, R72 ;  /* 0x00000003ff487819 */ /* 0x000fc60000011448 */
[----:B------:R-:W-:-:S04]  /*29f30*/  IMAD.IADD R3, R64, 0x1, -R3 ;  /* 0x0000000140037824 */ /* 0x000fc800078e0a03 */
[----:B------:R-:W-:Y:S01]  /*29f40*/  IMAD.SHL.U32 R62, R3, 0x8, RZ ;  /* 0x00000008033e7824 */ /* 0x000fe200078e00ff */
[----:B------:R-:W1:Y:S08]  /*29f50*/  S2UR UR5, SR_CgaCtaId ;  /* 0x00000000000579c3 */ /* 0x000e700000008800 */
[----:B------:R-:W-:Y:S06]  /*29f60*/  BAR.SYNC.DEFER_BLOCKING 0x5, 0x180 ;  /* 0x0146000000007b1d */ /* 0x000fec0000010000 */
[----:B------:R-:W-:Y:S01]  /*29f70*/  UMOV UR4, 0x400 ;  /* 0x0000040000047882 */ /* 0x000fe20000000000 */
[----:B------:R-:W-:Y:S01]  /*29f80*/  BSSY B0, `(.L_x_1386) ;  /* 0x0000275000007945 */ /* 0x000fe20003800000 */
[----:B-1----:R-:W-:-:S02]  /*29f90*/  ULEA UR4, UR5, UR4, 0x18 ;  /* 0x0000000405047291 */ /* 0x002fc4000f8ec03f */
[----:B0-----:R-:W-:-:S04]  /*29fa0*/  IMAD.U32 R0, RZ, RZ, UR5 ;  /* 0x00000005ff007e24 */ /* 0x001fc8000f8e00ff */
[----:B------:R-:W-:Y:S01]  /*29fb0*/  IMAD.U32 R18, RZ, RZ, UR4 ;  /* 0x00000004ff127e24 */ /* 0x000fe2000f8e00ff */
[----:B------:R-:W-:Y:S04]  /*29fc0*/  STL [R1+0x68], R0 ;  /* 0x0000680001007387 */ /* 0x000fe80000100800 */
[----:B------:R-:W0:Y:S04]  /*29fd0*/  LDS.128 R96, [R18+0x2e8d0] ;  /* 0x02e8d00012607984 */ /* 0x000e280000000c00 */
[----:B0-----:R0:W-:Y:S04]  /*29fe0*/  STL.64 [R1+0x58], R96 ;  /* 0x0000586001007387 */ /* 0x0011e80000100a00 */
[----:B------:R0:W-:Y:S01]  /*29ff0*/  STL.64 [R1+0x60], R98 ;  /* 0x0000606201007387 */ /* 0x0001e20000100a00 */
[----:B------:R-:W-:Y:S06]  /*2a000*/  BAR.ARV 0x4, 0x180 ;  /* 0x0106000000007b1d */ /* 0x000fec0000002000 */
[----:B------:R-:W-:Y:S05]  /*2a010*/  @P0 BRA `(.L_x_1387) ;  /* 0x0000001c00140947 */ /* 0x000fea0003800000 */
[----:B------:R-:W2:Y:S01]  /*2a020*/  LDL R42, [R1+0x70] ;  /* 0x00007000012a7983 */ /* 0x000ea20000100800 */
[----:B------:R-:W-:Y:S01]  /*2a030*/  IMAD.SHL.U32 R0, R83, 0x4, RZ ;  /* 0x0000000453007824 */ /* 0x000fe200078e00ff */
[----:B------:R-:W-:Y:S01]  /*2a040*/  ULDC.64 UR4, c[0x4][0x38] ;  /* 0x01000e0000047ab9 */ /* 0x000fe20000000a00 */
[----:B------:R-:W-:-:S03]  /*2a050*/  ULDC.64 UR6, c[0x0][0x208] ;  /* 0x0000820000067ab9 */ /* 0x000fc60000000a00 */
        /* <DEDUP_REMOVED lines=11> */
[----:B-1----:R-:W-:-:S02]  /*2a110*/  LEA.HI R2, R73, R64, RZ, 0x4 ;  /* 0x0000004049027211 */ /* 0x002fc400078f20ff */
[----:B------:R-:W-:Y:S02]  /*2a120*/  F2FP.BF16.F32.PACK_AB R33, R44, R33 ;  /* 0x000000212c21723e */ /* 0x000fe400000010ff */
[----:B------:R-:W-:Y:S02]  /*2a130*/  SHF.R.S32.HI R27, RZ, 0x4, R2 ;  /* 0x00000004ff1b7819 */ /* 0x000fe40000011402 */
[C---:B------:R-:W-:Y:S02]  /*2a140*/  LOP3.LUT R3, R2.reuse, 0x3fffff0, RZ, 0xc0, !PT ;  /* 0x03fffff002037812 */ /* 0x040fe400078ec0ff */
[----:B------:R-:W-:Y:S02]  /*2a150*/  LEA.HI R21, R2, R27, RZ, 0x1 ;  /* 0x0000001b02157211 */ /* 0x000fe400078f08ff */
[----:B------:R-:W-:Y:S01]  /*2a160*/  F2FP.BF16.F32.PACK_AB R44, R79, R4 ;  /* 0x000000044f2c723e */ /* 0x000fe200000010ff */
[----:B------:R-:W-:Y:S01]  /*2a170*/  IMAD.IADD R3, R64, 0x1, -R3 ;  /* 0x0000000140037824 */ /* 0x000fe200078e0a03 */
[----:B------:R-:W-:-:S02]  /*2a180*/  LOP3.LUT R2, R21, 0x1ffffffe, RZ, 0xc0, !PT ;  /* 0x1ffffffe15027812 */ /* 0x000fc400078ec0ff */
[----:B------:R-:W-:Y:S02]  /*2a190*/  F2FP.BF16.F32.PACK_AB R75, R78, R9 ;  /* 0x000000094e4b723e */ /* 0x000fe400000010ff */
[----:B------:R-:W-:Y:S01]  /*2a1a0*/  F2FP.BF16.F32.PACK_AB R79, R86, R7 ;  /* 0x00000007564f723e */ /* 0x000fe200000010ff */
[----:B------:R-:W-:Y:S01]  /*2a1b0*/  IMAD.IADD R2, R27, 0x1, -R2 ;  /* 0x000000011b027824 */ /* 0x000fe200078e0a02 */
[----:B------:R-:W-:Y:S02]  /*2a1c0*/  F2FP.BF16.F32.PACK_AB R29, R52, R29 ;  /* 0x0000001d341d723e */ /* 0x000fe400000010ff */
[----:B------:R-:W-:Y:S02]  /*2a1d0*/  F2FP.BF16.F32.PACK_AB R50, R85, R8 ;  /* 0x000000085532723e */ /* 0x000fe400000010ff */
[----:B------:R-:W-:Y:S02]  /*2a1e0*/  F2FP.BF16.F32.PACK_AB R52, R87, R6 ;  /* 0x000000065734723e */ /* 0x000fe400000010ff */
[----:B------:R-:W-:-:S02]  /*2a1f0*/  F2FP.BF16.F32.PACK_AB R35, R68, R15 ;  /* 0x0000000f4423723e */ /* 0x000fc400000010ff */
[----:B------:R-:W-:Y:S02]  /*2a200*/  MOV R70, R18 ;  /* 0x0000001200467202 */ /* 0x000fe40000000f00 */
[----:B----4-:R-:W-:Y:S02]  /*2a210*/  MOV R71, R43 ;  /* 0x0000002b00477202 */ /* 0x010fe40000000f00 */
        /* <DEDUP_REMOVED lines=17> */
[----:B------:R-:W-:Y:S01]  /*2a330*/  F2FP.BF16.F32.PACK_AB R28, R53, R28 ;  /* 0x0000001c351c723e */ /* 0x000fe200000010ff */
[----:B--2---:R-:W-:Y:S01]  /*2a340*/  IMAD R3, R3, 0x40, R42 ;  /* 0x0000004003037824 */ /* 0x004fe200078e022a */
[----:B------:R-:W-:-:S03]  /*2a350*/  F2FP.BF16.F32.PACK_AB R42, R77, R10 ;  /* 0x0000000a4d2a723e */ /* 0x000fc600000010ff */
[----:B------:R-:W-:Y:S01]  /*2a360*/  IMAD R3, R2, 0x8, R3 ;  /* 0x0000000802037824 */ /* 0x000fe200078e0203 */
[----:B------:R-:W-:-:S03]  /*2a370*/  LOP3.LUT P0, R2, R83, 0x3, RZ, 0xc0, !PT ;  /* 0x0000000353027812 */ /* 0x000fc6000780c0ff */
[----:B------:R-:W-:Y:S01]  /*2a380*/  IMAD.WIDE R4, R3, 0x2, R70 ;  /* 0x0000000203047825 */ /* 0x000fe200078e0246 */
[----:B------:R-:W-:Y:S02]  /*2a390*/  ISETP.EQ.OR P0, PT, R2, 0x3, !P0 ;  /* 0x000000030200780c */ /* 0x000fe40004702670 */
[C---:B------:R-:W-:Y:S02]  /*2a3a0*/  IADD3 R7, P5, R4.reuse, 0x4060, RZ ;  /* 0x0000406004077810 */ /* 0x040fe40007fbe0ff */
[C---:B------:R-:W-:Y:S02]  /*2a3b0*/  IADD3 R9, P1, R4.reuse, 0x4040, RZ ;  /* 0x0000404004097810 */ /* 0x040fe40007f3e0ff */
[----:B------:R-:W-:Y:S02]  /*2a3c0*/  LOP3.LUT R6, R7, 0x380, RZ, 0xc0, !PT ;  /* 0x0000038007067812 */ /* 0x000fe400078ec0ff */
[----:B------:R-:W-:Y:S02]  /*2a3d0*/  LOP3.LUT R8, R9, 0x380, RZ, 0xc0, !PT ;  /* 0x0000038009087812 */ /* 0x000fe400078ec0ff */
[----:B------:R-:W-:-:S02]  /*2a3e0*/  IADD3 R15, P3, R4, 0x4000, RZ ;  /* 0x00004000040f7810 */ /* 0x000fc40007f7e0ff */
[----:B------:R-:W-:Y:S02]  /*2a3f0*/  SHF.R.U64 R6, R6, 0x3, RZ ;  /* 0x0000000306067819 */ /* 0x000fe400000012ff */
[----:B------:R-:W-:Y:S02]  /*2a400*/  SHF.R.U64 R8, R8, 0x3, RZ ;  /* 0x0000000308087819 */ /* 0x000fe400000012ff */
[----:B------:R-:W-:Y:S02]  /*2a410*/  LOP3.LUT R14, R15, 0x380, RZ, 0xc0, !PT ;  /* 0x000003800f0e7812 */ /* 0x000fe400078ec0ff */
[----:B------:R-:W-:Y:S01]  /*2a420*/  LOP3.LUT R6, R6, R7, RZ, 0x3c, !PT ;  /* 0x0000000706067212 */ /* 0x000fe200078e3cff */
[--C-:B------:R-:W-:Y:S01]  /*2a430*/  IMAD.X R7, RZ, RZ, R5.reuse, P5 ;  /* 0x000000ffff077224 */ /* 0x100fe200028e0605 */
[----:B------:R-:W-:Y:S01]  /*2a440*/  LOP3.LUT R8, R8, R9, RZ, 0x3c, !PT ;  /* 0x0000000908087212 */ /* 0x000fe200078e3cff */
[----:B------:R-:W-:Y:S01]  /*2a450*/  IMAD.X R9, RZ, RZ, R5, P1 ;  /* 0x000000ffff097224 */ /* 0x000fe200008e0605 */
        /* <DEDUP_REMOVED lines=26> */
[----:B------:R-:W-:-:S02]  /*2a600*/  SEL R13, R94, R93, P0 ;  /* 0x0000005d5e0d7207 */ /* 0x000fc40000000000 */
[----:B------:R-:W-:Y:S02]  /*2a610*/  SEL R3, R93, R94, P0 ;  /* 0x0000005e5d037207 */ /* 0x000fe40000000000 */
        /* <DEDUP_REMOVED lines=26> */
[----:B------:R-:W1:Y:S01]  /*2a7c0*/  SHFL.IDX PT, R10, R5, R0, 0x1c1f ;  /* 0x001c1f00050a7589 */ /* 0x000e6200000e0000 */
[----:B------:R-:W-:-:S02]  /*2a7d0*/  SEL R45, R48, R49, P0 ;  /* 0x00000031302d7207 */ /* 0x000fc40000000000 */
[----:B------:R-:W-:Y:S01]  /*2a7e0*/  SEL R47, R49, R48, P0 ;  /* 0x00000030312f7207 */ /* 0x000fe20000000000 */
[----:B------:R-:W2:Y:S01]  /*2a7f0*/  SHFL.IDX PT, R30, R25, R0, 0x1c1f ;  /* 0x001c1f00191e7589 */ /* 0x000ea200000e0000 */
[----:B------:R-:W-:Y:S02]  /*2a800*/  SEL R53, R46, R57, P0 ;  /* 0x000000392e357207 */ /* 0x000fe40000000000 */
[----:B------:R-:W-:Y:S01]  /*2a810*/  SEL R55, R57, R46, P0 ;  /* 0x0000002e39377207 */ /* 0x000fe20000000000 */
[----:B------:R-:W-:Y:S01]  /*2a820*/  SHFL.IDX PT, R34, R29, R0, 0x1c1f ;  /* 0x001c1f001d227589 */ /* 0x000fe200000e0000 */
[----:B------:R-:W-:Y:S02]  /*2a830*/  SEL R39, R42, R39, P0 ;  /* 0x000000272a277207 */ /* 0x000fe40000000000 */
[----:B------:R-:W-:Y:S01]  /*2a840*/  SEL R41, R43, R50, P0 ;  /* 0x000000322b297207 */ /* 0x000fe20000000000 */
[----:B------:R-:W3:Y:S01]  /*2a850*/  SHFL.IDX PT, R31, R31, R2, 0x1c1f ;  /* 0x001c1f021f1f7589 */ /* 0x000ee200000e0000 */
[----:B------:R-:W-:-:S02]  /*2a860*/  SEL R49, R38, R51, P0 ;  /* 0x0000003326317207 */ /* 0x000fc40000000000 */
[----:B------:R-:W-:Y:S01]  /*2a870*/  SEL R57, R54, R59, P0 ;  /* 0x0000003b36397207 */ /* 0x000fe20000000000 */
[----:B------:R-:W-:Y:S01]  /*2a880*/  SHFL.IDX PT, R35, R35, R2, 0x1c1f ;  /* 0x001c1f0223237589 */ /* 0x000fe200000e0000 */
[----:B------:R-:W-:Y:S02]  /*2a890*/  SEL R61, R58, R63, P0 ;  /* 0x0000003f3a3d7207 */ /* 0x000fe40000000000 */
[----:B------:R-:W-:Y:S01]  /*2a8a0*/  SEL R65, R67, R40, P0 ;  /* 0x0000002843417207 */ /* 0x000fe20000000000 */
[----:B------:R-:W4:Y:S01]  /*2a8b0*/  SHFL.IDX PT, R21, R21, R2, 0x1c1f ;  /* 0x001c1f0215157589 */ /* 0x000f2200000e0000 */
[----:B------:R-:W-:Y:S02]  /*2a8c0*/  SEL R69, R75, R44, P0 ;  /* 0x0000002c4b457207 */ /* 0x000fe40000000000 */
[----:B------:R-:W-:Y:S01]  /*2a8d0*/  SEL R43, R50, R43, P0 ;  /* 0x0000002b322b7207 */ /* 0x000fe20000000000 */
[----:B------:R-:W-:Y:S01]  /*2a8e0*/  SHFL.IDX PT, R37, R37, R0, 0x1c1f ;  /* 0x001c1f0025257589 */ /* 0x000fe200000e0000 */
[----:B------:R-:W-:-:S02]  /*2a8f0*/  SEL R51, R51, R38, P0 ;  /* 0x0000002633337207 */ /* 0x000fc40000000000 */
[----:B------:R-:W-:Y:S01]  /*2a900*/  SEL R59, R59, R54, P0 ;  /* 0x000000363b3b7207 */ /* 0x000fe20000000000 */
[----:B------:R-:W5:Y:S01]  /*2a910*/  SHFL.IDX PT, R38, R33, R0, 0x1c1f ;  /* 0x001c1f0021267589 */ /* 0x000f6200000e0000 */
[----:B------:R-:W-:Y:S02]  /*2a920*/  SEL R63, R63, R58, P0 ;  /* 0x0000003a3f3f7207 */ /* 0x000fe40000000000 */
[----:B------:R-:W-:Y:S01]  /*2a930*/  SEL R67, R40, R67, P0 ;  /* 0x0000004328437207 */ /* 0x000fe20000000000 */
[----:B------:R-:W0:Y:S01]  /*2a940*/  SHFL.IDX PT, R20, R39, R2, 0x1c1f ;  /* 0x001c1f0227147589 */ /* 0x000e2200000e0000 */
[----:B------:R-:W-:Y:S02]  /*2a950*/  SEL R75, R44, R75, P0 ;  /* 0x0000004b2c4b7207 */ /* 0x000fe40000000000 */
[----:B------:R-:W-:Y:S01]  /*2a960*/  SEL R77, R79, R52, P0 ;  /* 0x000000344f4d7207 */ /* 0x000fe20000000000 */
[----:B------:R-:W-:Y:S01]  /*2a970*/  SHFL.IDX PT, R45, R45, R0, 0x1c1f ;  /* 0x001c1f002d2d7589 */ /* 0x000fe200000e0000 */
[----:B------:R-:W-:-:S02]  /*2a980*/  SEL R79, R52, R79, P0 ;  /* 0x0000004f344f7207 */ /* 0x000fc40000000000 */
[----:B-1----:R-:W-:Y:S01]  /*2a990*/  SEL R8, R10, R7, P0 ;  /* 0x000000070a087207 */ /* 0x002fe20000000000 */
[----:B------:R-:W1:Y:S01]  /*2a9a0*/  SHFL.IDX PT, R42, R47, R2, 0x1c1f ;  /* 0x001c1f022f2a7589 */ /* 0x000e6200000e0000 */
[----:B------:R-:W-:Y:S02]  /*2a9b0*/  SEL R10, R7, R10, P0 ;  /* 0x0000000a070a7207 */ /* 0x000fe40000000000 */
[----:B--2---:R-:W-:Y:S01]  /*2a9c0*/  SEL R28, R30, R27, P0 ;  /* 0x0000001b1e1c7207 */ /* 0x004fe20000000000 */
[----:B------:R-:W-:Y:S01]  /*2a9d0*/  SHFL.IDX PT, R41, R41, R0, 0x1c1f ;  /* 0x001c1f0029297589 */ /* 0x000fe200000e0000 */
[----:B---3--:R-:W-:Y:S02]  /*2a9e0*/  SEL R32, R34, R31, P0 ;  /* 0x0000001f22207207 */ /* 0x008fe40000000000 */
[----:B------:R-:W-:Y:S01]  /*2a9f0*/  SEL R4, R6, R3, P0 ;  /* 0x0000000306047207 */ /* 0x000fe20000000000 */
[----:B------:R-:W2:Y:S01]  /*2aa00*/  SHFL.IDX PT, R40, R43, R2, 0x1c1f ;  /* 0x001c1f022b287589 */ /* 0x000ea200000e0000 */
[----:B----4-:R-:W-:-:S02]  /*2aa10*/  SEL R24, R26, R21, P0 ;  /* 0x000000151a187207 */ /* 0x010fc40000000000 */
[----:B------:R-:W-:Y:S01]  /*2aa20*/  SEL R30, R27, R30, P0 ;  /* 0x0000001e1b1e7207 */ /* 0x000fe20000000000 */
[----:B------:R-:W-:Y:S01]  /*2aa30*/  SHFL.IDX PT, R49, R49, R0, 0x1c1f ;  /* 0x001c1f0031317589 */ /* 0x000fe200000e0000 */
[----:B-----5:R-:W-:Y:S02]  /*2aa40*/  SEL R36, R38, R35, P0 ;  /* 0x0000002326247207 */ /* 0x020fe40000000000 */
[----:B------:R-:W-:Y:S01]  /*2aa50*/  SEL R34, R31, R34, P0 ;  /* 0x000000221f227207 */ /* 0x000fe20000000000 */
[----:B------:R-:W-:Y:S01]  /*2aa60*/  SHFL.IDX PT, R53, R53, R0, 0x1c1f ;  /* 0x001c1f0035357589 */ /* 0x000fe200000e0000 */
[----:B------:R-:W-:Y:S02]  /*2aa70*/  SEL R38, R35, R38, P0 ;  /* 0x0000002623267207 */ /* 0x000fe40000000000 */
[----:B0-----:R-:W-:Y:S01]  /*2aa80*/  SEL R12, R37, R20, P0 ;  /* 0x00000014250c7207 */ /* 0x001fe20000000000 */
[----:B------:R-:W-:Y:S01]  /*2aa90*/  SHFL.IDX PT, R57, R57, R0, 0x1c1f ;  /* 0x001c1f0039397589 */ /* 0x000fe200000e0000 */
[----:B------:R-:W-:-:S02]  /*2aaa0*/  SEL R14, R20, R37, P0 ;  /* 0x00000025140e7207 */ /* 0x000fc40000000000 */
[----:B------:R-:W-:Y:S01]  /*2aab0*/  SEL R6, R3, R6, P0 ;  /* 0x0000000603067207 */ /* 0x000fe20000000000 */
[----:B------:R-:W-:Y:S01]  /*2aac0*/  SHFL.IDX PT, R61, R61, R0, 0x1c1f ;  /* 0x001c1f003d3d7589 */ /* 0x000fe200000e0000 */
[----:B-1----:R-:W-:Y:S02]  /*2aad0*/  SEL R5, R45, R42, P0 ;  /* 0x0000002a2d057207 */ /* 0x002fe40000000000 */
[----:B------:R-:W-:Y:S01]  /*2aae0*/  SEL R7, R42, R45, P0 ;  /* 0x0000002d2a077207 */ /* 0x000fe20000000000 */
[----:B------:R-:W-:Y:S01]  /*2aaf0*/  SHFL.IDX PT, R65, R65, R0, 0x1c1f ;  /* 0x001c1f0041417589 */ /* 0x000fe200000e0000 */
[----:B------:R-:W-:Y:S01]  /*2ab00*/  SEL R26, R21, R26, P0 ;  /* 0x0000001a151a7207 */ /* 0x000fe20000000000 */
[----:B------:R-:W-:Y:S02]  /*2ab10*/  IMAD.MOV.U32 R45, RZ, RZ, RZ ;  /* 0x000000ffff2d7224 */ /* 0x000fe400078e00ff */
[----:B------:R-:W-:Y:S01]  /*2ab20*/  SHFL.IDX PT, R69, R69, R0, 0x1c1f ;  /* 0x001c1f0045457589 */ /* 0x000fe200000e0000 */
[----:B--2---:R-:W-:-:S02]  /*2ab30*/  SEL R56, R41, R40, P0 ;  /* 0x0000002829387207 */ /* 0x004fc40000000000 */
[----:B------:R-:W-:Y:S01]  /*2ab40*/  SEL R58, R40, R41, P0 ;  /* 0x00000029283a7207 */ /* 0x000fe20000000000 */
[----:B------:R-:W0:Y:S04]  /*2ab50*/  SHFL.IDX PT, R44, R51, R2, 0x1c1f ;  /* 0x001c1f02332c7589 */ /* 0x000e2800000e0000 */
[----:B------:R-:W1:Y:S04]  /*2ab60*/  SHFL.IDX PT, R46, R55, R2, 0x1c1f ;  /* 0x001c1f02372e7589 */ /* 0x000e6800000e0000 */
[----:B------:R-:W2:Y:S04]  /*2ab70*/  SHFL.IDX PT, R48, R59, R2, 0x1c1f ;  /* 0x001c1f023b307589 */ /* 0x000ea800000e0000 */
[----:B------:R-:W3:Y:S04]  /*2ab80*/  SHFL.IDX PT, R50, R63, R2, 0x1c1f ;  /* 0x001c1f023f327589 */ /* 0x000ee800000e0000 */
[----:B------:R-:W4:Y:S04]  /*2ab90*/  SHFL.IDX PT, R52, R67, R2, 0x1c1f ;  /* 0x001c1f0243347589 */ /* 0x000f2800000e0000 */
[----:B------:R-:W5:Y:S04]  /*2aba0*/  SHFL.IDX PT, R54, R75, R2, 0x1c1f ;  /* 0x001c1f024b367589 */ /* 0x000f6800000e0000 */
[----:B------:R3:W5:Y:S01]  /*2abb0*/  SHFL.IDX PT, R77, R77, R0, 0x1c1f ;  /* 0x001c1f004d4d7589 */ /* 0x00076200000e0000 */
        /* <DEDUP_REMOVED lines=11> */
[----:B-----5:R-:W-:Y:S02]  /*2ac70*/  SEL R13, R69, R54, P0 ;  /* 0x00000036450d7207 */ /* 0x020fe40000000000 */
[----:B------:R-:W-:-:S07]  /*2ac80*/  SEL R15, R54, R69, P0 ;  /* 0x00000045360f7207 */ /* 0x000fce0000000000 */
.L_x_1633:
[----:B------:R-:W2:Y:S01]  /*2ac90*/  LDL R40, [R1+0x84] ;  /* 0x0000840001287983 */ /* 0x000ea20000100800 */
[----:B------:R-:W-:Y:S05]  /*2aca0*/  WARPSYNC.ALL ;  /* 0x0000000000007948 */ /* 0x000fea0003800000 */
[----:B------:R-:W-:Y:S01]  /*2acb0*/  BAR.SYNC.DEFER_BLOCKING 0x1, 0x100 ;  /* 0x0044000000007b1d */ /* 0x000fe20000010000 */
[----:B0-----:R-:W-:Y:S02]  /*2acc0*/  SEL R57, R77, R60, P0 ;  /* 0x0000003c4d397207 */ /* 0x001fe40000000000 */
[----:B------:R-:W-:-:S03]  /*2acd0*/  SEL R59, R60, R77, P0 ;  /* 0x0000004d3c3b7207 */ /* 0x000fc60000000000 */
[----:B------:R-:W-:Y:S02]  /*2ace0*/  ULDC.64 UR4, c[0x0][0xbd8] ;  /* 0x0002f60000047ab9 */ /* 0x000fe40000000a00 */
[----:B------:R-:W2:Y:S01]  /*2acf0*/  LDC.64 R2, c[0x0][0xbd8] ;  /* 0x0002f600ff027b82 */ /* 0x000ea20000000a00 */
[----:B------:R-:W-:Y:S01]  /*2ad00*/  ISETP.NE.U32.AND P1, PT, RZ, UR4, PT ;  /* 0x00000004ff007c0c */ /* 0x000fe2000bf25070 */
[----:B------:R-:W-:-:S03]  /*2ad10*/  ULDC.64 UR6, c[0x0][0x208] ;  /* 0x0000820000067ab9 */ /* 0x000fc60000000a00 */
[----:B------:R-:W-:Y:S01]  /*2ad20*/  ISETP.NE.AND.EX P1, PT, RZ, UR5, PT, P1 ;  /* 0x00000005ff007c0c */ /* 0x000fe2000bf25310 */
[----:B------:R-:W-:Y:S02]  /*2ad30*/  ULDC.64 UR4, c[0x0][0xbe0] ;  /* 0x0002f80000047ab9 */ /* 0x000fe40000000a00 */
[----:B------:R-:W-:-:S04]  /*2ad40*/  ISETP.NE.U32.AND P0, PT, RZ, UR4, PT ;  /* 0x00000004ff007c0c */ /* 0x000fc8000bf05070 */
[----:B------:R-:W-:Y:S01]  /*2ad50*/  ISETP.NE.AND.EX P0, PT, RZ, UR5, PT, P0 ;  /* 0x00000005ff007c0c */ /* 0x000fe2000bf05300 */
[----:B------:R0:W-:Y:S04]  /*2ad60*/  STSM.16.M88.4 [R82], R4 ;  /* 0x0000000452007844 */ /* 0x0001e80000000200 */
[----:B------:R1:W-:Y:S04]  /*2ad70*/  STSM.16.M88.4 [R81], R8 ;  /* 0x0000000851007844 */ /* 0x0003e80000000200 */
[----:B------:R3:W-:Y:S04]  /*2ad80*/  STSM.16.M88.4 [R80], R24 ;  /* 0x0000001850007844 */ /* 0x0007e80000000200 */
[----:B------:R3:W-:Y:S04]  /*2ad90*/  STSM.16.M88.4 [R78], R28 ;  /* 0x0000001c4e007844 */ /* 0x0007e80000000200 */
[----:B------:R3:W-:Y:S04]  /*2ada0*/  STSM.16.M88.4 [R76], R32 ;  /* 0x000000204c007844 */ /* 0x0007e80000000200 */
[----:B------:R3:W-:Y:S01]  /*2adb0*/  STSM.16.M88.4 [R74], R36 ;  /* 0x000000244a007844 */ /* 0x0007e20000000200 */
[----:B0-----:R-:W-:-:S03]  /*2adc0*/  LEA.HI R4, R73, R64, RZ, 0x7 ;  /* 0x0000004049047211 */ /* 0x001fc600078f38ff */
[----:B------:R3:W-:Y:S04]  /*2add0*/  STSM.16.M88.4 [R68], R12 ;  /* 0x0000000c44007844 */ /* 0x0007e80000000200 */
[----:B------:R3:W-:Y:S01]  /*2ade0*/  STSM.16.M88.4 [R66], R56 ;  /* 0x0000003842007844 */ /* 0x0007e20000000200 */
[----:B------:R-:W-:-:S05]  /*2adf0*/  LOP3.LUT R5, R4, 0xffffff80, RZ, 0xc0, !PT ;  /* 0xffffff8004057812 */ /* 0x000fca00078ec0ff */
[----:B------:R-:W-:Y:S01]  /*2ae00*/  IMAD.IADD R64, R64, 0x1, -R5 ;  /* 0x0000000140407824 */ /* 0x000fe200078e0a05 */
[----:B------:R-:W-:-:S04]  /*2ae10*/  ULDC UR4, c[0x0][0xa88] ;  /* 0x0002a20000047ab9 */ /* 0x000fc80000000800 */
[----:B------:R-:W-:Y:S01]  /*2ae20*/  SHF.R.S32.HI R5, RZ, 0x1f, R64 ;  /* 0x0000001fff057819 */ /* 0x000fe20000011440 */
[----:B------:R-:W-:-:S03]  /*2ae30*/  IMAD.U32 R0, RZ, RZ, UR4 ;  /* 0x00000004ff007e24 */ /* 0x000fc6000f8e00ff */
[----:B------:R-:W-:-:S04]  /*2ae40*/  LEA.HI R6, R5, R64, RZ, 0x2 ;  /* 0x0000004005067211 */ /* 0x000fc800078f10ff */
[--C-:B-1----:R-:W-:Y:S02]  /*2ae50*/  SHF.R.S32.HI R8, RZ, 0x2, R6.reuse ;  /* 0x00000002ff087819 */ /* 0x102fe40000011406 */
[----:B------:R-:W-:Y:S02]  /*2ae60*/  SHF.R.S32.HI R9, RZ, 0x1f, R6 ;  /* 0x0000001fff097819 */ /* 0x000fe40000011406 */
[----:B------:R-:W-:Y:S02]  /*2ae70*/  SHF.R.S32.HI R7, RZ, 0x7, R4 ;  /* 0x00000007ff077819 */ /* 0x000fe40000011404 */
[----:B------:R-:W-:Y:S01]  /*2ae80*/  LEA.HI R9, R9, R8, RZ, 0x3 ;  /* 0x0000000809097211 */ /* 0x000fe200078f18ff */
[----:B------:R-:W-:Y:S01]  /*2ae90*/  BAR.SYNC.DEFER_BLOCKING 0x1, 0x100 ;  /* 0x0044000000007b1d */ /* 0x000fe20000010000 */
[----:B--2---:R-:W-:-:S07]  /*2aea0*/  IMAD.WIDE R20, R40, 0x4, R2 ;  /* 0x0000000428147825 */ /* 0x004fce00078e0202 */
[----:B------:R-:W0:Y:S01]  /*2aeb0*/  @P0 LDC.64 R2, c[0x0][0xbe0] ;  /* 0x0002f800ff020b82 */ /* 0x000e220000000a00 */
[----:B------:R3:W5:Y:S01]  /*2aec0*/  @P1 LDG.E R45, desc[UR6][R20.64] ;  /* 0x00000006142d1981 */ /* 0x000762000c1e1900 */
[----:B0-----:R-:W-:-:S05]  /*2aed0*/  @P0 IMAD.WIDE R2, R40, 0x4, R2 ;  /* 0x0000000428020825 */ /* 0x001fca00078e0202 */
[----:B------:R3:W5:Y:S01]  /*2aee0*/  @P0 LDG.E R0, desc[UR6][R2.64] ;  /* 0x0000000602000981 */ /* 0x000762000c1e1900 */
[----:B------:R-:W-:Y:S05]  /*2aef0*/  @P0 BRA `(.L_x_1389) ;  /* 0x0000000000140947 */ /* 0x000fea0003800000 */
[----:B------:R-:W-:Y:S05]  /*2af00*/  @!P1 BRA `(.L_x_1389) ;  /* 0x0000000000109947 */ /* 0x000fea0003800000 */
[----:B------:R-:W-:Y:S02]  /*2af10*/  ULDC.64 UR4, c[0x0][0x208] ;  /* 0x0000820000047ab9 */ /* 0x000fe40000000a00 */
[----:B---3--:R-:W2:Y:S04]  /*2af20*/  LDG.E R3, desc[UR4][R20.64] ;  /* 0x0000000414037981 */ /* 0x008ea8000c1e1900 */
[----:B-----5:R-:W2:Y:S02]  /*2af30*/  LDG.E R0, desc[UR4][R20.64+0x4] ;  /* 0x0000040414007981 */ /* 0x020ea4000c1e1900 */
[----:B--2---:R-:W-:-:S07]  /*2af40*/  IMAD.IADD R0, R0, 0x1, -R3 ;  /* 0x0000000100007824 */ /* 0x004fce00078e0a03 */
.L_x_1389:
[----:B------:R-:W2:Y:S01]  /*2af50*/  LDL.LU R50, [R1+0x80] ;  /* 0x0000800001327983 */ /* 0x000ea20000300800 */
[----:B------:R-:W-:Y:S01]  /*2af60*/  LOP3.LUT R9, R9, 0xfffffff8, RZ, 0xc0, !PT ;  /* 0xfffffff809097812 */ /* 0x000fe200078ec0ff */
[----:B------:R-:W-:Y:S02]  /*2af70*/  ULDC.64 UR4, c[0x0][0xb70] ;  /* 0x0002dc0000047ab9 */ /* 0x000fe40000000a00 */
[----:B------:R-:W4:Y:S01]  /*2af80*/  LDL.LU R48, [R1+0x88] ;  /* 0x0000880001307983 */ /* 0x000f220000300800 */
[----:B---3--:R-:W-:Y:S01]  /*2af90*/  LEA.HI R2, R4, R7, RZ, 0x1 ;  /* 0x0000000704027211 */ /* 0x008fe200078f08ff */
[----:B------:R-:W-:Y:S01]  /*2afa0*/  IMAD.IADD R11, R8, 0x1, -R9 ;  /* 0x00000001080b7824 */ /* 0x000fe200078e0a09 */
[----:B------:R-:W-:Y:S01]  /*2afb0*/  LEA.HI R5, R5, R64, RZ, 0x5 ;  /* 0x0000004005057211 */ /* 0x000fe200078f28ff */
[----:B------:R-:W-:Y:S01]  /*2afc0*/  ULDC.64 UR6, c[0x0][0x208] ;  /* 0x0000820000067ab9 */ /* 0x000fe20000000a00 */
[--C-:B-----5:R-:W-:Y:S02]  /*2afd0*/  SHF.R.S32.HI R3, RZ, 0x1f, R45.reuse ;  /* 0x0000001fff037819 */ /* 0x120fe4000001142d */
[----:B------:R-:W-:Y:S01]  /*2afe0*/  LOP3.LUT R6, R2, 0x3fffffe, RZ, 0xc0, !PT ;  /* 0x03fffffe02067812 */ /* 0x000fe200078ec0ff */
[----:B------:R-:W-:Y:S01]  /*2aff0*/  IMAD.MOV.U32 R2, RZ, RZ, R45 ;  /* 0x000000ffff027224 */ /* 0x000fe200078e002d */
[----:B------:R-:W-:-:S02]  /*2b000*/  SHF.R.S32.HI R8, RZ, 0x5, R5 ;  /* 0x00000005ff087819 */ /* 0x000fc40000011405 */
[----:B------:R-:W-:Y:S01]  /*2b010*/  SHF.R.S32.HI R46, RZ, 0x1f, R40 ;  /* 0x0000001fff2e7819 */ /* 0x000fe20000011428 */
[----:B------:R-:W-:Y:S01]  /*2b020*/  IMAD.IADD R6, R7, 0x1, -R6 ;  /* 0x0000000107067824 */ /* 0x000fe200078e0a06 */
[----:B------:R-:W-:Y:S01]  /*2b030*/  SEL R47, R40, RZ, !P1 ;  /* 0x000000ff282f7207 */ /* 0x000fe20004800000 */
[----:B------:R-:W-:Y:S01]  /*2b040*/  IMAD R11, R8, 0x10, R11 ;  /* 0x00000010080b7824 */ /* 0x000fe200078e020b */
[----:B------:R-:W-:Y:S01]  /*2b050*/  SEL R46, R46, RZ, !P1 ;  /* 0x000000ff2e2e7207 */ /* 0x000fe20004800000 */
[----:B------:R-:W-:Y:S01]  /*2b060*/  IMAD R7, R72, 0x40, R62 ;  /* 0x0000004048077824 */ /* 0x000fe200078e023e */
[----:B------:R-:W-:Y:S01]  /*2b070*/  LOP3.LUT P0, RZ, R64, 0x3, RZ, 0xc0, !PT ;  /* 0x0000000340ff7812 */ /* 0x000fe2000780c0ff */
[----:B------:R-:W-:Y:S02]  /*2b080*/  IMAD R11, R6, 0x40, R11 ;  /* 0x00000040060b7824 */ /* 0x000fe400078e020b */
[----:B------:R-:W-:-:S03]  /*2b090*/  IMAD.WIDE R70, R7, 0x2, R70 ;  /* 0x0000000207467825 */ /* 0x000fc600078e0246 */
[C---:B------:R-:W-:Y:S02]  /*2b0a0*/  IADD3 R25, P2, R70.reuse, 0x3000, RZ ;  /* 0x0000300046197810 */ /* 0x040fe40007f5e0ff */
[----:B------:R-:W-:Y:S02]  /*2b0b0*/  IADD3 R41, P5, R70, 0x4000, RZ ;  /* 0x0000400046297810 */ /* 0x000fe40007fbe0ff */
[----:B------:R-:W-:Y:S02]  /*2b0c0*/  LOP3.LUT R24, R25, 0x380, RZ, 0xc0, !PT ;  /* 0x0000038019187812 */ /* 0x000fe400078ec0ff */
[----:B------:R-:W-:Y:S02]  /*2b0d0*/  LOP3.LUT R40, R41, 0x380, RZ, 0xc0, !PT ;  /* 0x0000038029287812 */ /* 0x000fe400078ec0ff */
[----:B------:R-:W-:Y:S02]  /*2b0e0*/  SHF.R.U64 R24, R24, 0x3, RZ ;  /* 0x0000000318187819 */ /* 0x000fe400000012ff */
[----:B------:R-:W-:-:S02]  /*2b0f0*/  SHF.R.U64 R40, R40, 0x3, RZ ;  /* 0x0000000328287819 */ /* 0x000fc400000012ff */
[----:B------:R-:W-:Y:S01]  /*2b100*/  LOP3.LUT R24, R24, R25, RZ, 0x3c, !PT ;  /* 0x0000001918187212 */ /* 0x000fe200078e3cff */
[--C-:B------:R-:W-:Y:S01]  /*2b110*/  IMAD.X R25, RZ, RZ, R71.reuse, P2 ;  /* 0x000000ffff197224 */ /* 0x100fe200010e0647 */
[----:B------:R-:W-:Y:S01]  /*2b120*/  LOP3.LUT R40, R40, R41, RZ, 0x3c, !PT ;  /* 0x0000002928287212 */ /* 0x000fe200078e3cff */
[----:B------:R-:W-:Y:S01]  /*2b130*/  IMAD.X R41, RZ, RZ, R71, P5 ;  /* 0x000000ffff297224 */ /* 0x000fe200028e0647 */
[----:B------:R-:W-:Y:S02]  /*2b140*/  SHF.R.S32.HI R63, RZ, 0x1f, R62 ;  /* 0x0000001fff3f7819 */ /* 0x000fe4000001143e */
[----:B------:R-:W-:Y:S01]  /*2b150*/  SHF.R.S32.HI R73, RZ, 0x1f, R72 ;  /* 0x0000001fff497819 */ /* 0x000fe20000011448 */
[----:B------:R-:W-:Y:S01]  /*2b160*/  BSSY B1, `(.L_x_1390) ;  /* 0x000006d000017945 */ /* 0x000fe20003800000 */
[----:B--2---:R-:W-:Y:S01]  /*2b170*/  SHF.R.S32.HI R44, RZ, 0x1f, R50 ;  /* 0x0000001fff2c7819 */ /* 0x004fe20000011432 */
[----:B----4-:R-:W-:-:S04]  /*2b180*/  IMAD R11, R48, 0x80, R11 ;  /* 0x00000080300b7824 */ /* 0x010fc800078e020b */
[----:B------:R-:W-:Y:S01]  /*2b190*/  IMAD R4, R44, UR4, RZ ;  /* 0x000000042c047c24 */ /* 0x000fe2000f8e02ff */
[----:B------:R-:W-:-:S03]  /*2b1a0*/  SHF.R.S32.HI R7, RZ, 0x1f, R11 ;  /* 0x0000001fff077819 */ /* 0x000fc6000001140b */
[C---:B------:R-:W-:Y:S02]  /*2b1b0*/  IMAD R9, R50.reuse, UR5, R4 ;  /* 0x0000000532097c24 */ /* 0x040fe4000f8e0204 */
[----:B------:R-:W-:Y:S01]  /*2b1c0*/  IMAD.WIDE.U32 R4, R50, UR4, R2 ;  /* 0x0000000432047c25 */ /* 0x000fe2000f8e0002 */
[----:B------:R-:W-:-:S03]  /*2b1d0*/  ULDC.64 UR4, c[0x0][0xb78] ;  /* 0x0002de0000047ab9 */ /* 0x000fc60000000a00 */
[----:B------:R-:W-:Y:S01]  /*2b1e0*/  IMAD.IADD R5, R5, 0x1, R9 ;  /* 0x0000000105057824 */ /* 0x000fe200078e0209 */
[----:B------:R-:W-:Y:S01]  /*2b1f0*/  IADD3 R9, P3, R70, 0x1000, RZ ;  /* 0x0000100046097810 */ /* 0x000fe20007f7e0ff */
[----:B------:R-:W-:Y:S02]  /*2b200*/  IMAD R2, R46, UR4, RZ ;  /* 0x000000042e027c24 */ /* 0x000fe4000f8e02ff */
[----:B------:R-:W-:Y:S01]  /*2b210*/  IMAD.WIDE.U32 R4, R47, UR4, R4 ;  /* 0x000000042f047c25 */ /* 0x000fe2000f8e0004 */
[----:B------:R-:W-:-:S03]  /*2b220*/  LOP3.LUT R8, R9, 0x380, RZ, 0xc0, !PT ;  /* 0x0000038009087812 */ /* 0x000fc600078ec0ff */
[----:B------:R-:W-:Y:S01]  /*2b230*/  IMAD R6, R47, UR5, R2 ;  /* 0x000000052f067c24 */ /* 0x000fe2000f8e0202 */
[----:B------:R-:W-:Y:S01]  /*2b240*/  IADD3 R2, P1, R11, R4, RZ ;  /* 0x000000040b027210 */ /* 0x000fe20007f3e0ff */
[----:B------:R-:W-:Y:S01]  /*2b250*/  ULDC.64 UR4, c[0x0][0xb40] ;  /* 0x0002d00000047ab9 */ /* 0x000fe20000000a00 */
[----:B------:R-:W-:Y:S02]  /*2b260*/  SHF.R.U64 R8, R8, 0x3, RZ ;  /* 0x0000000308087819 */ /* 0x000fe400000012ff */
[----:B------:R-:W-:Y:S01]  /*2b270*/  IADD3.X R7, R7, R5, R6, P1, !PT ;  /* 0x0000000507077210 */ /* 0x000fe20000ffe406 */
[----:B------:R-:W-:Y:S01]  /*2b280*/  VIADD R5, R11, 0x8 ;  /* 0x000000080b057836 */ /* 0x000fe20000000000 */
[----:B------:R-:W-:Y:S02]  /*2b290*/  IADD3 R13, P1, R70, 0x2000, RZ ;  /* 0x00002000460d7810 */ /* 0x000fe40007f3e0ff */
[----:B------:R-:W-:Y:S02]  /*2b2a0*/  LEA R20, P4, R2, UR4, 0x2 ;  /* 0x0000000402147c11 */ /* 0x000fe4000f8810ff */
[----:B------:R-:W-:-:S02]  /*2b2b0*/  LOP3.LUT R12, R13, 0x380, RZ, 0xc0, !PT ;  /* 0x000003800d0c7812 */ /* 0x000fc400078ec0ff */
[----:B------:R-:W-:Y:S01]  /*2b2c0*/  LOP3.LUT R8, R8, R9, RZ, 0x3c, !PT ;  /* 0x0000000908087212 */ /* 0x000fe200078e3cff */
[----:B------:R-:W-:Y:S01]  /*2b2d0*/  IMAD.X R9, RZ, RZ, R71, P3 ;  /* 0x000000ffff097224 */ /* 0x000fe200018e0647 */
[----:B------:R-:W-:Y:S02]  /*2b2e0*/  SHF.R.U64 R12, R12, 0x3, RZ ;  /* 0x000000030c0c7819 */ /* 0x000fe400000012ff */
[----:B------:R-:W-:Y:S01]  /*2b2f0*/  LEA.HI.X R21, R2, UR5, R7, 0x2, P4 ;  /* 0x0000000502157c11 */ /* 0x000fe2000a0f1407 */
[----:B------:R-:W-:Y:S01]  /*2b300*/  ULDC.64 UR4, c[0x0][0xaa0] ;  /* 0x0002a80000047ab9 */ /* 0x000fe20000000a00 */
[----:B------:R-:W-:Y:S02]  /*2b310*/  IADD3 R37, P4, R70, 0x5000, RZ ;  /* 0x0000500046257810 */ /* 0x000fe40007f9e0ff */
[----:B------:R-:W-:Y:S01]  /*2b320*/  LOP3.LUT R12, R12, R13, RZ, 0x3c, !PT ;  /* 0x0000000d0c0c7212 */ /* 0x000fe200078e3cff */
[----:B------:R-:W-:Y:S01]  /*2b330*/  IMAD.X R13, RZ, RZ, R71, P1 ;  /* 0x000000ffff0d7224 */ /* 0x000fe200008e0647 */
[----:B------:R-:W-:-:S02]  /*2b340*/  IADD3 R29, P3, R70, 0x6000, RZ ;  /* 0x00006000461d7810 */ /* 0x000fc40007f7e0ff */
[C---:B------:R-:W-:Y:S02]  /*2b350*/  LOP3.LUT R2, R70.reuse, 0x380, RZ, 0xc0, !PT ;  /* 0x0000038046027812 */ /* 0x040fe400078ec0ff */
[----:B------:R-:W-:Y:S02]  /*2b360*/  IADD3 R7, P2, R70, 0x7000, RZ ;  /* 0x0000700046077810 */ /* 0x000fe40007f5e0ff */
[-C--:B------:R-:W-:Y:S02]  /*2b370*/  ISETP.GE.OR P1, PT, R11, R0.reuse, P0 ;  /* 0x000000000b00720c */ /* 0x080fe40000726670 */
[----:B------:R-:W-:Y:S01]  /*2b380*/  ISETP.GE.OR P0, PT, R5, R0, P0 ;  /* 0x000000000500720c */ /* 0x000fe20000706670 */
[----:B------:R-:W-:Y:S01]  /*2b390*/  IMAD.X R33, RZ, RZ, R71, P2 ;  /* 0x000000ffff217224 */ /* 0x000fe200010e0647 */
[----:B------:R-:W-:Y:S02]  /*2b3a0*/  LOP3.LUT R36, R37, 0x380, RZ, 0xc0, !PT ;  /* 0x0000038025247812 */ /* 0x000fe400078ec0ff */
[----:B------:R-:W-:-:S02]  /*2b3b0*/  LOP3.LUT R28, R29, 0x380, RZ, 0xc0, !PT ;  /* 0x000003801d1c7812 */ /* 0x000fc400078ec0ff */
[----:B------:R-:W-:Y:S02]  /*2b3c0*/  SHF.R.U64 R5, R2, 0x3, RZ ;  /* 0x0000000302057819 */ /* 0x000fe400000012ff */
[----:B------:R-:W-:Y:S02]  /*2b3d0*/  LOP3.LUT R2, R7, 0x380, RZ, 0xc0, !PT ;  /* 0x0000038007027812 */ /* 0x000fe400078ec0ff */
[----:B------:R-:W-:Y:S01]  /*2b3e0*/  SHF.R.U64 R36, R36, 0x3, RZ ;  /* 0x0000000324247819 */ /* 0x000fe200000012ff */
[----:B------:R-:W-:Y:S01]  /*2b3f0*/  @!P1 STG.E desc[UR6][R20.64], R89 ;  /* 0x0000005914009986 */ /* 0x000fe2000c101906 */
[----:B------:R-:W-:Y:S02]  /*2b400*/  SHF.R.U64 R28, R28, 0x3, RZ ;  /* 0x000000031c1c7819 */ /* 0x000fe400000012ff */
[----:B------:R-:W-:Y:S01]  /*2b410*/  SHF.R.U64 R2, R2, 0x3, RZ ;  /* 0x0000000302027819 */ /* 0x000fe200000012ff */
[----:B------:R0:W-:Y:S01]  /*2b420*/  @!P0 STG.E desc[UR6][R20.64+0x20], R88 ;  /* 0x0000205814008986 */ /* 0x0001e2000c101906 */
[----:B------:R-:W-:Y:S01]  /*2b430*/  LOP3.LUT R36, R36, R37, RZ, 0x3c, !PT ;  /* 0x0000002524247212 */ /* 0x000fe200078e3cff */
[--C-:B------:R-:W-:Y:S01]  /*2b440*/  IMAD.X R37, RZ, RZ, R71.reuse, P4 ;  /* 0x000000ffff257224 */ /* 0x100fe200020e0647 */
[----:B------:R-:W-:Y:S01]  /*2b450*/  LOP3.LUT R28, R28, R29, RZ, 0x3c, !PT ;  /* 0x0000001d1c1c7212 */ /* 0x000fe200078e3cff */
[----:B------:R-:W-:Y:S01]  /*2b460*/  IMAD.X R29, RZ, RZ, R71, P3 ;  /* 0x000000ffff1d7224 */ /* 0x000fe200018e0647 */
[----:B------:R-:W-:Y:S01]  /*2b470*/  LOP3.LUT R32, R2, R7, RZ, 0x3c, !PT ;  /* 0x0000000702207212 */ /* 0x000fe200078e3cff */
[----:B------:R-:W5:Y:S01]  /*2b480*/  LD.E.128 R8, desc[UR6][R8.64] ;  /* 0x0000000608087980 */ /* 0x000f62000c101d00 */
[----:B------:R-:W-:-:S03]  /*2b490*/  LOP3.LUT R70, R5, R70, RZ, 0x3c, !PT ;  /* 0x0000004605467212 */ /* 0x000fc600078e3cff */
[----:B------:R-:W5:Y:S04]  /*2b4a0*/  LD.E.128 R12, desc[UR6][R12.64] ;  /* 0x000000060c0c7980 */ /* 0x000f68000c101d00 */
[----:B------:R1:W5:Y:S04]  /*2b4b0*/  LD.E.128 R4, desc[UR6][R70.64] ;  /* 0x0000000646047980 */ /* 0x000368000c101d00 */
[----:B------:R-:W5:Y:S04]  /*2b4c0*/  LD.E.128 R24, desc[UR6][R24.64] ;  /* 0x0000000618187980 */ /* 0x000f68000c101d00 */
[----:B------:R-:W5:Y:S04]  /*2b4d0*/  LD.E.128 R40, desc[UR6][R40.64] ;  /* 0x0000000628287980 */ /* 0x000f68000c101d00 */
[----:B------:R-:W5:Y:S04]  /*2b4e0*/  LD.E.128 R36, desc[UR6][R36.64] ;  /* 0x0000000624247980 */ /* 0x000f68000c101d00 */
[----:B------:R-:W5:Y:S04]  /*2b4f0*/  LD.E.128 R28, desc[UR6][R28.64] ;  /* 0x000000061c1c7980 */ /* 0x000f68000c101d00 */
[----:B------:R-:W5:Y:S01]  /*2b500*/  LD.E.128 R32, desc[UR6][R32.64] ;  /* 0x0000000620207980 */ /* 0x000f62000c101d00 */
[----:B0-----:R-:W-:Y:S01]  /*2b510*/  IMAD R20, R3, UR4, RZ ;  /* 0x0000000403147c24 */ /* 0x001fe2000f8e02ff */
[----:B------:R-:W-:Y:S01]  /*2b520*/  @!PT LDS RZ, [RZ] ;  /* 0x00000000fffff984 */ /* 0x000fe20000000800 */
[----:B------:R-:W-:Y:S01]  /*2b530*/  @!PT LDS RZ, [RZ] ;  /* 0x00000000fffff984 */ /* 0x000fe20000000800 */
[----:B------:R-:W-:Y:S01]  /*2b540*/  @!PT LDS RZ, [RZ] ;  /* 0x00000000fffff984 */ /* 0x000fe20000000800 */
[----:B------:R-:W-:Y:S01]  /*2b550*/  @!PT LDS RZ, [RZ] ;  /* 0x00000000fffff984 */ /* 0x000fe20000000800 */
[----:B------:R0:W-:Y:S06]  /*2b560*/  MEMBAR.ALL.CTA ;  /* 0x0000000000007992 */ /* 0x0001ec0000008000 */
[----:B0-----:R-:W0:Y:S01]  /*2b570*/  FENCE.VIEW.ASYNC.S ;  /* 0x00000000000073c6 */ /* 0x001e220000000000 */
[----:B------:R-:W-:-:S04]  /*2b580*/  IMAD.WIDE.U32 R2, R45, UR4, R62 ;  /* 0x000000042d027c25 */ /* 0x000fc8000f8e003e */
[----:B------:R-:W-:Y:S01]  /*2b590*/  IMAD R45, R45, UR5, R20 ;  /* 0x000000052d2d7c24 */ /* 0x000fe2000f8e0214 */
[----:B------:R-:W-:Y:S01]  /*2b5a0*/  ULDC.64 UR4, c[0x0][0xae0] ;  /* 0x0002b80000047ab9 */ /* 0x000fe20000000a00 */
[----:B------:R-:W-:Y:S02]  /*2b5b0*/  IMAD R49, R48, -0x80, R0 ;  /* 0xffffff8030317824 */ /* 0x000fe400078e0200 */
[C---:B------:R-:W-:Y:S02]  /*2b5c0*/  VIADD R0, R72.reuse, 0x40 ;  /* 0x0000004048007836 */ /* 0x040fe40000000000 */
[----:B------:R-:W-:Y:S01]  /*2b5d0*/  IMAD.IADD R3, R3, 0x1, R45 ;  /* 0x0000000103037824 */ /* 0x000fe200078e022d */
[-C--:B------:R-:W-:Y:S01]  /*2b5e0*/  ISETP.GE.AND P3, PT, R72, R49.reuse, PT ;  /* 0x000000314800720c */ /* 0x080fe20003f66270 */
[----:B------:R-:W-:Y:S02]  /*2b5f0*/  IMAD R44, R44, UR4, RZ ;  /* 0x000000042c2c7c24 */ /* 0x000fe4000f8e02ff */
[----:B------:R-:W-:Y:S01]  /*2b600*/  VIADD R20, R72, 0x20 ;  /* 0x0000002048147836 */ /* 0x000fe20000000000 */
[----:B------:R-:W-:Y:S01]  /*2b610*/  ISETP.GE.AND P1, PT, R0, R49, PT ;  /* 0x000000310000720c */ /* 0x000fe20003f26270 */
[----:B------:R-:W-:-:S02]  /*2b620*/  IMAD R45, R50, UR5, R44 ;  /* 0x00000005322d7c24 */ /* 0x000fc4000f8e022c */
[----:B------:R-:W-:Y:S01]  /*2b630*/  IMAD.WIDE.U32 R2, R50, UR4, R2 ;  /* 0x0000000432027c25 */ /* 0x000fe2000f8e0002 */
[----:B------:R-:W-:Y:S01]  /*2b640*/  ULDC.64 UR4, c[0x0][0xae8] ;  /* 0x0002ba0000047ab9 */ /* 0x000fe20000000a00 */
[-C--:B------:R-:W-:Y:S02]  /*2b650*/  ISETP.GE.AND P0, PT, R20, R49.reuse, PT ;  /* 0x000000311400720c */ /* 0x080fe40003f06270 */
[----:B------:R-:W-:Y:S02]  /*2b660*/  VIADD R0, R18, 0x2e820 ;  /* 0x0002e82012007836 */ /* 0x000fe40000000000 */
[----:B------:R-:W-:Y:S02]  /*2b670*/  VIADD R21, R72, 0x60 ;  /* 0x0000006048157836 */ /* 0x000fe40000000000 */
[----:B------:R-:W-:Y:S01]  /*2b680*/  IMAD R20, R46, UR4, RZ ;  /* 0x000000042e147c24 */ /* 0x000fe2000f8e02ff */
[----:B------:R-:W-:Y:S01]  /*2b690*/  PRMT R0, RZ, 0x654, R0 ;  /* 0x00000654ff007816 */ /* 0x000fe20000000000 */
[----:B------:R-:W-:Y:S01]  /*2b6a0*/  IMAD.IADD R3, R3, 0x1, R45 ;  /* 0x0000000103037824 */ /* 0x000fe200078e022d */
[----:B------:R-:W-:Y:S01]  /*2b6b0*/  ISETP.GE.AND P2, PT, R21, R49, PT ;  /* 0x000000311500720c */ /* 0x000fe20003f46270 */
[C---:B------:R-:W-:Y:S01]  /*2b6c0*/  IMAD R45, R47.reuse, UR5, R20 ;  /* 0x000000052f2d7c24 */ /* 0x040fe2000f8e0214 */
[----:B0-----:R1:W-:Y:S01]  /*2b6d0*/  SYNCS.ARRIVE.TRANS64.RED.A1T0 RZ, [R0+URZ], RZ ;  /* 0x000000ff00ff79a7 */ /* 0x0013e2000810043f */
[----:B------:R-:W-:-:S04]  /*2b6e0*/  IMAD.WIDE.U32 R20, R47, UR4, R2 ;  /* 0x000000042f147c25 */ /* 0x000fc8000f8e0002 */
[----:B------:R-:W-:-:S04]  /*2b6f0*/  IMAD.WIDE R72, R48, 0x80, R72 ;  /* 0x0000008030487825 */ /* 0x000fc800078e0248 */
[----:B------:R-:W-:Y:S01]  /*2b700*/  IMAD.IADD R47, R21, 0x1, R45 ;  /* 0x00000001152f7824 */ /* 0x000fe200078e022d */
[----:B-1----:R-:W-:Y:S06]  /*2b710*/  @P3 BRA `(.L_x_1391) ;  /* 0x0000000000443947 */ /* 0x002fec0003800000 */
[----:B------:R-:W-:Y:S01]  /*2b720*/  ULDC.64 UR4, c[0x0][0xad8] ;  /* 0x0002b60000047ab9 */ /* 0x000fe20000000a00 */
[----:B------:R-:W-:Y:S01]  /*2b730*/  IMAD.MOV.U32 R2, RZ, RZ, R20 ;  /* 0x000000ffff027224 */ /* 0x000fe200078e0014 */
[----:B------:R-:W-:Y:S01]  /*2b740*/  ULDC.64 UR6, c[0x0][0xa80] ;  /* 0x0002a00000067ab9 */ /* 0x000fe20000000a00 */
[----:B------:R-:W-:Y:S01]  /*2b750*/  IMAD.MOV.U32 R3, RZ, RZ, R47 ;  /* 0x000000ffff037224 */ /* 0x000fe200078e002f */
[----:B------:R-:W-:Y:S01]  /*2b760*/  ULDC.64 UR8, c[0x0][0x208] ;  /* 0x0000820000087ab9 */ /* 0x000fe20000000a00 */
        /* <DEDUP_REMOVED lines=12> */
.L_x_1391:
[----:B------:R-:W-:Y:S05]  /*2b830*/  BSYNC B1 ;  /* 0x0000000000017941 */ /* 0x000fea0003800000 */
.L_x_1390:
[----:B------:R-:W-:Y:S04]  /*2b840*/  BSSY B1, `(.L_x_1392) ;  /* 0x0000015000017945 */ /* 0x000fe80003800000 */
[----:B------:R-:W-:Y:S05]  /*2b850*/  @P0 BRA `(.L_x_1393) ;  /* 0x00000000004c0947 */ /* 0x000fea0003800000 */
[----:B0----5:R-:W-:Y:S01]  /*2b860*/  IADD3 R5, P0, R72, 0x20, RZ ;  /* 0x0000002048057810 */ /* 0x021fe20007f1e0ff */
[----:B------:R-:W-:Y:S01]  /*2b870*/  ULDC.64 UR4, c[0x0][0xad8] ;  /* 0x0002b60000047ab9 */ /* 0x000fe20000000a00 */
[----:B------:R-:W-:Y:S01]  /*2b880*/  IMAD.MOV.U32 R2, RZ, RZ, R20 ;  /* 0x000000ffff027224 */ /* 0x000fe200078e0014 */
[----:B------:R-:W-:Y:S01]  /*2b890*/  ULDC.64 UR6, c[0x0][0xa80] ;  /* 0x0002a00000067ab9 */ /* 0x000fe20000000a00 */
[----:B------:R-:W-:Y:S01]  /*2b8a0*/  IMAD.MOV.U32 R3, RZ, RZ, R47 ;  /* 0x000000ffff037224 */ /* 0x000fe200078e002f */
[----:B------:R-:W-:Y:S01]  /*2b8b0*/  ULDC.64 UR8, c[0x0][0x208] ;  /* 0x0000820000087ab9 */ /* 0x000fe20000000a00 */
        /* <DEDUP_REMOVED lines=13> */
.L_x_1393:
[----:B------:R-:W-:Y:S05]  /*2b990*/  BSYNC B1 ;  /* 0x0000000000017941 */ /* 0x000fea0003800000 */
.L_x_1392:
[----:B------:R-:W-:Y:S04]  /*2b9a0*/  BSSY B1, `(.L_x_1394) ;  /* 0x0000015000017945 */ /* 0x000fe80003800000 */
[----:B------:R-:W-:Y:S05]  /*2b9b0*/  @P1 BRA `(.L_x_1395) ;  /* 0x00000000004c1947 */ /* 0x000fea0003800000 */
[----:B01---5:R-:W-:Y:S01]  /*2b9c0*/  IADD3 R5, P0, R72, 0x40, RZ ;  /* 0x0000004048057810 */ /* 0x023fe20007f1e0ff */
        /* <DEDUP_REMOVED lines=18> */
.L_x_1395:
[----:B------:R-:W-:Y:S05]  /*2baf0*/  BSYNC B1 ;  /* 0x0000000000017941 */ /* 0x000fea0003800000 */
.L_x_1394:
[----:B------:R-:W-:Y:S05]  /*2bb00*/  @P2 BRA `(.L_x_1396) ;  /* 0x0000000800f02947 */ /* 0x000fea0003800000 */
[----:B012--5:R-:W-:Y:S01]  /*2bb10*/  IADD3 R5, P0, R72, 0x60, RZ ;  /* 0x0000006048057810 */ /* 0x027fe20007f1e0ff */
[----:B------:R-:W-:Y:S01]  /*2bb20*/  ULDC.64 UR6, c[0x0][0xad8] ;  /* 0x0002b60000067ab9 */ /* 0x000fe20000000a00 */
[----:B------:R-:W-:Y:S01]  /*2bb30*/  IMAD.MOV.U32 R2, RZ, RZ, R20 ;  /* 0x000000ffff027224 */ /* 0x000fe200078e0014 */
[----:B------:R-:W-:Y:S01]  /*2bb40*/  ULDC UR4, c[0x0][0xa8c] ;  /* 0x0002a30000047ab9 */ /* 0x000fe20000000800 */
[----:B------:R-:W-:Y:S01]  /*2bb50*/  IMAD.MOV.U32 R3, RZ, RZ, R47 ;  /* 0x000000ffff037224 */ /* 0x000fe200078e002f */
[----:B------:R-:W-:Y:S01]  /*2bb60*/  ISETP.GE.AND P1, PT, R62, UR4, PT ;  /* 0x000000043e007c0c */ /* 0x000fe2000bf26270 */
[----:B------:R-:W-:Y:S01]  /*2bb70*/  IMAD.X R72, RZ, RZ, R73, P0 ;  /* 0x000000ffff487224 */ /* 0x000fe200000e0649 */
[----:B------:R-:W-:Y:S01]  /*2bb80*/  ULDC.64 UR8, c[0x0][0x208] ;  /* 0x0000820000087ab9 */ /* 0x000fe20000000a00 */
        /* <DEDUP_REMOVED lines=11> */
[----:B------:R-:W-:Y:S02]  /*2bc40*/  ULDC.64 UR4, c[0x0][0x208] ;  /* 0x0000820000047ab9 */ /* 0x000fe40000000a00 */
[----:B------:R1:W-:Y:S01]  /*2bc50*/  STG.E.128 desc[UR4][R4.64+0x80], R32 ;  /* 0x0000802004007986 */ /* 0x0003e2000c101d04 */
[----:B------:R-:W-:Y:S05]  /*2bc60*/  BRA `(.L_x_1396) ;  /* 0x0000000800987947 */ /* 0x000fea0003800000 */
.L_x_1387:
[----:B------:R-:W2:Y:S01]  /*2bc70*/  LDL R6, [R1+0x84] ;  /* 0x0000840001067983 */ /* 0x000ea20000100800 */
[----:B------:R-:W-:Y:S01]  /*2bc80*/  ULDC.64 UR4, c[0x0][0xbd8] ;  /* 0x0002f60000047ab9 */ /* 0x000fe20000000a00 */
[----:B------:R-:W2:Y:S01]  /*2bc90*/  LDC.64 R2, c[0x0][0xbd8] ;  /* 0x0002f600ff027b82 */ /* 0x000ea20000000a00 */
[----:B------:R-:W-:Y:S01]  /*2bca0*/  ISETP.NE.U32.AND P0, PT, RZ, UR4, PT ;  /* 0x00000004ff007c0c */ /* 0x000fe2000bf05070 */
[----:B------:R-:W-:Y:S01]  /*2bcb0*/  IMAD.MOV.U32 R7, RZ, RZ, RZ ;  /* 0x000000ffff077224 */ /* 0x000fe200078e00ff */
[----:B------:R-:W-:Y:S02]  /*2bcc0*/  ULDC.64 UR6, c[0x0][0x208] ;  /* 0x0000820000067ab9 */ /* 0x000fe40000000a00 */
[----:B------:R-:W-:Y:S01]  /*2bcd0*/  ISETP.NE.AND.EX P0, PT, RZ, UR5, PT, P0 ;  /* 0x00000005ff007c0c */ /* 0x000fe2000bf05300 */
[----:B------:R-:W-:Y:S02]  /*2bce0*/  ULDC.64 UR4, c[0x0][0xbe0] ;  /* 0x0002f80000047ab9 */ /* 0x000fe40000000a00 */
[----:B------:R-:W-:-:S04]  /*2bcf0*/  ISETP.NE.U32.AND P1, PT, RZ, UR4, PT ;  /* 0x00000004ff007c0c */ /* 0x000fc8000bf25070 */
[----:B------:R-:W-:-:S13]  /*2bd00*/  ISETP.NE.AND.EX P1, PT, RZ, UR5, PT, P1 ;  /* 0x00000005ff007c0c */ /* 0x000fda000bf25310 */
[----:B------:R-:W1:Y:S01]  /*2bd10*/  @P1 LDC.64 R4, c[0x0][0xbe0] ;  /* 0x0002f800ff041b82 */ /* 0x000e620000000a00 */
[----:B------:R-:W-:Y:S02]  /*2bd20*/  ULDC UR4, c[0x0][0xa88] ;  /* 0x0002a20000047ab9 */ /* 0x000fe40000000800 */
[----:B------:R-:W-:Y:S01]  /*2bd30*/  IMAD.U32 R0, RZ, RZ, UR4 ;  /* 0x00000004ff007e24 */ /* 0x000fe2000f8e00ff */
[----:B------:R-:W-:Y:S01]  /*2bd40*/  ISETP.GT.AND P2, PT, R64, 0x7f, PT ;  /* 0x0000007f4000780c */ /* 0x000fe20003f44270 */
[----:B--2---:R-:W-:-:S04]  /*2bd50*/  IMAD.WIDE R2, R6, 0x4, R2 ;  /* 0x0000000406027825 */ /* 0x004fc800078e0202 */
[----:B-1----:R-:W-:Y:S01]  /*2bd60*/  @P1 IMAD.WIDE R4, R6, 0x4, R4 ;  /* 0x0000000406041825 */ /* 0x002fe200078e0204 */
[----:B------:R1:W5:Y:S04]  /*2bd70*/  @P0 LDG.E R7, desc[UR6][R2.64] ;  /* 0x0000000602070981 */ /* 0x000368000c1e1900 */
[----:B------:R1:W5:Y:S01]  /*2bd80*/  @P1 LDG.E R0, desc[UR6][R4.64] ;  /* 0x0000000604001981 */ /* 0x000362000c1e1900 */
[----:B------:R-:W-:Y:S05]  /*2bd90*/  @P1 BRA `(.L_x_1397) ;  /* 0x0000000000141947 */ /* 0x000fea0003800000 */
[----:B------:R-:W-:Y:S05]  /*2bda0*/  @!P0 BRA `(.L_x_1397) ;  /* 0x0000000000108947 */ /* 0x000fea0003800000 */
[----:B------:R-:W-:Y:S02]  /*2bdb0*/  ULDC.64 UR4, c[0x0][0x208] ;  /* 0x0000820000047ab9 */ /* 0x000fe40000000a00 */
[----:B-1----:R-:W2:Y:S04]  /*2bdc0*/  LDG.E R5, desc[UR4][R2.64] ;  /* 0x0000000402057981 */ /* 0x002ea8000c1e1900 */
[----:B-----5:R-:W2:Y:S02]  /*2bdd0*/  LDG.E R0, desc[UR4][R2.64+0x4] ;  /* 0x0000040402007981 */ /* 0x020ea4000c1e1900 */
[----:B--2---:R-:W-:-:S07]  /*2bde0*/  IMAD.IADD R0, R0, 0x1, -R5 ;  /* 0x0000000100007824 */ /* 0x004fce00078e0a05 */
.L_x_1397:
[----:B------:R-:W2:Y:S04]  /*2bdf0*/  LDL R12, [R1+0x80] ;  /* 0x00008000010c7983 */ /* 0x000ea80000100800 */
[----:B------:R3:W5:Y:S01]  /*2be00*/  LDL R11, [R1+0x88] ;  /* 0x00008800010b7983 */ /* 0x0007620000100800 */
[----:B-1----:R-:W-:Y:S01]  /*2be10*/  SHF.R.S32.HI R2, RZ, 0x1f, R6 ;  /* 0x0000001fff027819 */ /* 0x002fe20000011406 */
[----:B------:R-:W-:Y:S01]  /*2be20*/  BSSY B1, `(.L_x_1398) ;  /* 0x000001d000017945 */ /* 0x000fe20003800000 */
[----:B------:R-:W-:Y:S02]  /*2be30*/  SEL R9, R6, RZ, !P0 ;  /* 0x000000ff06097207 */ /* 0x000fe40004000000 */
[----:B------:R-:W-:Y:S02]  /*2be40*/  SHF.R.S32.HI R63, RZ, 0x1f, R62 ;  /* 0x0000001fff3f7819 */ /* 0x000fe4000001143e */
[----:B------:R-:W-:-:S02]  /*2be50*/  SEL R10, R2, RZ, !P0 ;  /* 0x000000ff020a7207 */ /* 0x000fc40004000000 */
[----:B-----5:R-:W-:Y:S02]  /*2be60*/  SHF.R.S32.HI R6, RZ, 0x1f, R7 ;  /* 0x0000001fff067819 */ /* 0x020fe40000011407 */
[----:B--2---:R-:W-:Y:S01]  /*2be70*/  SHF.R.S32.HI R8, RZ, 0x1f, R12 ;  /* 0x0000001fff087819 */ /* 0x004fe2000001140c */
[----:B---3--:R-:W-:Y:S06]  /*2be80*/  @P2 BRA `(.L_x_1399) ;  /* 0x0000000000582947 */ /* 0x008fec0003800000 */
[----:B------:R-:W-:-:S04]  /*2be90*/  IMAD R2, R11, 0x80, R83 ;  /* 0x000000800b027824 */ /* 0x000fc800078e0253 */
[----:B------:R-:W-:-:S05]  /*2bea0*/  VIADD R3, R2, 0xffffff80 ;  /* 0xffffff8002037836 */ /* 0x000fca0000000000 */
[----:B------:R-:W-:-:S13]  /*2beb0*/  ISETP.GE.AND P0, PT, R3, R0, PT ;  /* 0x000000000300720c */ /* 0x000fda0003f06270 */
[----:B------:R-:W-:Y:S05]  /*2bec0*/  @P0 BRA `(.L_x_1399) ;  /* 0x0000000000480947 */ /* 0x000fea0003800000 */
[C---:B------:R-:W-:Y:S01]  /*2bed0*/  IADD3 R2, P0, R3.reuse, R7, RZ ;  /* 0x0000000703027210 */ /* 0x040fe20007f1e0ff */
[----:B------:R-:W-:Y:S01]  /*2bee0*/  ULDC.64 UR4, c[0x0][0xb70] ;  /* 0x0002dc0000047ab9 */ /* 0x000fe20000000a00 */
[----:B------:R-:W-:Y:S01]  /*2bef0*/  ULDC.64 UR6, c[0x0][0x208] ;  /* 0x0000820000067ab9 */ /* 0x000fe20000000a00 */
        /* <DEDUP_REMOVED lines=12> */
[----:B------:R-:W-:Y:S01]  /*2bfc0*/  LEA.HI.X R5, R2, UR5, R3, 0x2, P0 ;  /* 0x0000000502057c11 */ /* 0x000fe200080f1403 */
[----:B------:R-:W-:-:S05]  /*2bfd0*/  IMAD.MOV.U32 R3, RZ, RZ, -0x800000 ;  /* 0xff800000ff037424 */ /* 0x000fca00078e00ff */
[----:B------:R1:W-:Y:S03]  /*2bfe0*/  STG.E desc[UR6][R4.64], R3 ;  /* 0x0000000304007986 */ /* 0x0003e6000c101906 */
.L_x_1399:
[----:B------:R-:W-:Y:S05]  /*2bff0*/  BSYNC B1 ;  /* 0x0000000000017941 */ /* 0x000fea0003800000 */
.L_x_1398:
[----:B------:R-:W-:Y:S01]  /*2c000*/  ULDC.64 UR4, c[0x0][0xaa0] ;  /* 0x0002a80000047ab9 */ /* 0x000fe20000000a00 */
[----:B------:R-:W-:Y:S01]  /*2c010*/  SHF.R.S32.HI R73, RZ, 0x1f, R72 ;  /* 0x0000001fff497819 */ /* 0x000fe20000011448 */
[----:B-1----:R-:W-:Y:S01]  /*2c020*/  IMAD R4, R6, UR4, RZ ;  /* 0x0000000406047c24 */ /* 0x002fe2000f8e02ff */
[----:B------:R-:W-:Y:S01]  /*2c030*/  BSSY B1, `(.L_x_1400) ;  /* 0x0000029000017945 */ /* 0x000fe20003800000 */
[----:B------:R-:W-:-:S04]  /*2c040*/  IMAD.WIDE.U32 R2, R7, UR4, R62 ;  /* 0x0000000407027c25 */ /* 0x000fc8000f8e003e */
[----:B------:R-:W-:Y:S01]  /*2c050*/  IMAD R7, R7, UR5, R4 ;  /* 0x0000000507077c24 */ /* 0x000fe2000f8e0204 */
[----:B------:R-:W-:Y:S01]  /*2c060*/  ULDC.64 UR4, c[0x0][0xae0] ;  /* 0x0002b80000047ab9 */ /* 0x000fe20000000a00 */
[----:B------:R-:W-:Y:S02]  /*2c070*/  VIADD R6, R72, 0x20 ;  /* 0x0000002048067836 */ /* 0x000fe40000000000 */
[----:B------:R-:W-:Y:S02]  /*2c080*/  IMAD.IADD R3, R3, 0x1, R7 ;  /* 0x0000000103037824 */ /* 0x000fe400078e0207 */
[----:B------:R-:W-:Y:S02]  /*2c090*/  IMAD R7, R11, -0x80, R0 ;  /* 0xffffff800b077824 */ /* 0x000fe400078e0200 */
[----:B------:R-:W-:Y:S02]  /*2c0a0*/  IMAD R4, R8, UR4, RZ ;  /* 0x0000000408047c24 */ /* 0x000fe4000f8e02ff */
[C---:B------:R-:W-:Y:S01]  /*2c0b0*/  VIADD R0, R72.reuse, 0x40 ;  /* 0x0000004048007836 */ /* 0x040fe20000000000 */
[-C--:B------:R-:W-:Y:S01]  /*2c0c0*/  ISETP.GE.AND P3, PT, R72, R7.reuse, PT ;  /* 0x000000074800720c */ /* 0x080fe20003f66270 */
[----:B------:R-:W-:Y:S01]  /*2c0d0*/  IMAD R5, R12, UR5, R4 ;  /* 0x000000050c057c24 */ /* 0x000fe2000f8e0204 */
[-C--:B------:R-:W-:Y:S01]  /*2c0e0*/  ISETP.GE.AND P2, PT, R6, R7.reuse, PT ;  /* 0x000000070600720c */ /* 0x080fe20003f46270 */
[----:B------:R-:W-:Y:S01]  /*2c0f0*/  IMAD.WIDE.U32 R2, R12, UR4, R2 ;  /* 0x000000040c027c25 */ /* 0x000fe2000f8e0002 */
[----:B------:R-:W-:Y:S01]  /*2c100*/  ULDC.64 UR4, c[0x0][0xae8] ;  /* 0x0002ba0000047ab9 */ /* 0x000fe20000000a00 */
[----:B------:R-:W-:-:S02]  /*2c110*/  ISETP.GE.AND P0, PT, R0, R7, PT ;  /* 0x000000070000720c */ /* 0x000fc40003f06270 */
[----:B------:R-:W-:Y:S02]  /*2c120*/  VIADD R4, R72, 0x60 ;  /* 0x0000006048047836 */ /* 0x000fe40000000000 */
[----:B------:R-:W-:Y:S02]  /*2c130*/  IMAD.IADD R3, R3, 0x1, R5 ;  /* 0x0000000103037824 */ /* 0x000fe400078e0205 */
[----:B------:R-:W-:Y:S01]  /*2c140*/  IMAD R0, R10, UR4, RZ ;  /* 0x000000040a007c24 */ /* 0x000fe2000f8e02ff */
[----:B------:R-:W-:Y:S01]  /*2c150*/  ISETP.GE.AND P1, PT, R4, R7, PT ;  /* 0x000000070400720c */ /* 0x000fe20003f26270 */
[----:B------:R-:W-:-:S04]  /*2c160*/  IMAD.WIDE.U32 R4, R9, UR4, R2 ;  /* 0x0000000409047c25 */ /* 0x000fc8000f8e0002 */
[----:B------:R-:W-:Y:S02]  /*2c170*/  IMAD R7, R9, UR5, R0 ;  /* 0x0000000509077c24 */ /* 0x000fe4000f8e0200 */
[----:B------:R-:W-:-:S04]  /*2c180*/  IMAD.WIDE R72, R11, 0x80, R72 ;  /* 0x000000800b487825 */ /* 0x000fc800078e0248 */
[----:B------:R-:W-:Y:S01]  /*2c190*/  IMAD.IADD R9, R5, 0x1, R7 ;  /* 0x0000000105097824 */ /* 0x000fe200078e0207 */
[----:B------:R-:W-:Y:S06]  /*2c1a0*/  @P3 BRA `(.L_x_1401) ;  /* 0x0000000000443947 */ /* 0x000fec0003800000 */
        /* <DEDUP_REMOVED lines=17> */
.L_x_1401:
[----:B------:R-:W-:Y:S05]  /*2c2c0*/  BSYNC B1 ;  /* 0x0000000000017941 */ /* 0x000fea0003800000 */
.L_x_1400:
[----:B------:R-:W-:Y:S04]  /*2c2d0*/  BSSY B1, `(.L_x_1402) ;  /* 0x0000015000017945 */ /* 0x000fe80003800000 */
[----:B------:R-:W-:Y:S05]  /*2c2e0*/  @P2 BRA `(.L_x_1403) ;  /* 0x00000000004c2947 */ /* 0x000fea0003800000 */
[----:B-1----:R-:W-:Y:S01]  /*2c2f0*/  IADD3 R7, P2, R72, 0x20, RZ ;  /* 0x0000002048077810 */ /* 0x002fe20007f5e0ff */
        /* <DEDUP_REMOVED lines=18> */
.L_x_1403:
[----:B------:R-:W-:Y:S05]  /*2c420*/  BSYNC B1 ;  /* 0x0000000000017941 */ /* 0x000fea0003800000 */
.L_x_1402:
[----:B------:R-:W-:Y:S04]  /*2c430*/  BSSY B1, `(.L_x_1404) ;  /* 0x0000015000017945 */ /* 0x000fe80003800000 */
[----:B------:R-:W-:Y:S05]  /*2c440*/  @P0 BRA `(.L_x_1405) ;  /* 0x00000000004c0947 */ /* 0x000fea0003800000 */
[----:B-12---:R-:W-:Y:S01]  /*2c450*/  IADD3 R7, P0, R72, 0x40, RZ ;  /* 0x0000004048077810 */ /* 0x006fe20007f1e0ff */
        /* <DEDUP_REMOVED lines=18> */
.L_x_1405:
[----:B------:R-:W-:Y:S05]  /*2c580*/  BSYNC B1 ;  /* 0x0000000000017941 */ /* 0x000fea0003800000 */
.L_x_1404:
[----:B------:R-:W-:Y:S05]  /*2c590*/  @P1 BRA `(.L_x_1396) ;  /* 0x00000000004c1947 */ /* 0x000fea0003800000 */
[----:B------:R-:W-:Y:S01]  /*2c5a0*/  IADD3 R5, P0, R72, 0x60, RZ ;  /* 0x0000006048057810 */ /* 0x000fe20007f1e0ff */
[----:B------:R-:W-:Y:S01]  /*2c5b0*/  ULDC.64 UR6, c[0x0][0xad8] ;  /* 0x0002b60000067ab9 */ /* 0x000fe20000000a00 */
[----:B------:R-:W-:Y:S01]  /*2c5c0*/  IMAD.MOV.U32 R2, RZ, RZ, R4 ;  /* 0x000000ffff027224 */ /* 0x000fe200078e0004 */
[----:B------:R-:W-:Y:S01]  /*2c5d0*/  ULDC UR4, c[0x0][0xa8c] ;  /* 0x0002a30000047ab9 */ /* 0x000fe20000000800 */
[----:B------:R-:W-:Y:S01]  /*2c5e0*/  IMAD.MOV.U32 R3, RZ, RZ, R9 ;  /* 0x000000ffff037224 */ /* 0x000fe200078e0009 */
[C---:B------:R-:W-:Y:S01]  /*2c5f0*/  ISETP.GE.AND P1, PT, R62.reuse, UR4, PT ;  /* 0x000000043e007c0c */ /* 0x040fe2000bf26270 */
[----:B------:R-:W-:Y:S01]  /*2c600*/  IMAD.X R72, RZ, RZ, R73, P0 ;  /* 0x000000ffff487224 */ /* 0x000fe200000e0649 */
[----:B------:R-:W-:Y:S01]  /*2c610*/  ULDC.64 UR8, c[0x0][0x208] ;  /* 0x0000820000087ab9 */ /* 0x000fe20000000a00 */
        /* <DEDUP_REMOVED lines=11> */
.L_x_1396:
[----:B------:R-:W-:Y:S05]  /*2c6d0*/  BSYNC B0 ;  /* 0x0000000000007941 */ /* 0x000fea0003800000 */
.L_x_1386:
[----:B------:R-:W3:Y:S01]  /*2c6e0*/  LDL R0, [R1+0x64] ;  /* 0x0000640001007983 */ /* 0x000ee20000100800 */
[----:B------:R-:W-:Y:S02]  /*2c6f0*/  ULDC UR4, c[0x0][0xc14] ;  /* 0x0003050000047ab9 */ /* 0x000fe40000000800 */
[----:B---3--:R-:W-:-:S13]  /*2c700*/  ISETP.GE.AND P0, PT, R0, UR4, PT ;  /* 0x0000000400007c0c */ /* 0x008fda000bf06270 */
[----:B------:R-:W-:Y:S05]  /*2c710*/  @!P0 BRA `(.L_x_1406) ;  /* 0xfffffd4800288947 */ /* 0x000fea000383ffff */
[----:B------:R-:W-:Y:S05]  /*2c720*/  BRA `(.L_x_1153) ;  /* 0x0000006800347947 */ /* 0x000fea0003800000 */
.L_x_1151:
[----:B------:R-:W-:-:S08]  /*2c730*/  NOP ;  /* 0x0000000000007918 */ /* 0x000fd00000000000 */
[----:B0-----:R-:W0:-:S00]  /*2c740*/  USETMAXREG.DEALLOC.CTAPOOL 0x18 ;  /* 0x00000018000079c8 */ /* 0x001e0000080e0500 */
        /* <DEDUP_REMOVED lines=16> */
.L_x_1407:
[----:B------:R-:W0:Y:S01]  /*2c850*/  S2R R0, SR_TID.X ;  /* 0x0000000000007919 */ /* 0x000e220000002100 */
[----:B------:R-:W-:Y:S01]  /*2c860*/  ULDC UR4, c[0x0][0xc14] ;  /* 0x0003050000047ab9 */ /* 0x000fe20000000800 */
[----:B------:R-:W-:Y:S01]  /*2c870*/  ULDC.64 UR6, c[0x0][0x208] ;  /* 0x0000820000067ab9 */ /* 0x000fe20000000a00 */
        /* <DEDUP_REMOVED lines=8> */
[----:B------:R-:W0:Y:S01]  /*2c900*/  S2UR UR6, SR_CTAID.X ;  /* 0x00000000000679c3 */ /* 0x000e220000002500 */
[C---:B------:R-:W-:Y:S01]  /*2c910*/  ISETP.GE.U32.AND P2, PT, R0.reuse, 0x2, PT ;  /* 0x000000020000780c */ /* 0x040fe20003f46070 */
[----:B------:R-:W-:Y:S01]  /*2c920*/  UMOV UR4, URZ ;  /* 0x0000003f00047c82 */ /* 0x000fe20008000000 */
[C---:B------:R-:W-:Y:S02]  /*2c930*/  ISETP.GE.U32.AND P3, PT, R0.reuse, 0x4, PT ;  /* 0x000000040000780c */ /* 0x040fe40003f66070 */
[C---:B------:R-:W-:Y:S02]  /*2c940*/  ISETP.GE.U32.AND P4, PT, R0.reuse, 0x8, PT ;  /* 0x000000080000780c */ /* 0x040fe40003f86070 */
[----:B------:R-:W-:Y:S01]  /*2c950*/  ISETP.GE.U32.AND P5, PT, R0, 0x10, PT ;  /* 0x000000100000780c */ /* 0x000fe20003fa6070 */
[----:B--2---:R-:W1:Y:S02]  /*2c960*/  SHFL.UP PT, R4, R6, 0x1, RZ ;  /* 0x0420000006047989 */ /* 0x004e6400000e00ff */
[----:B-1----:R-:W-:-:S05]  /*2c970*/  SEL R5, R4, RZ, P1 ;  /* 0x000000ff04057207 */ /* 0x002fca0000800000 */
[----:B------:R-:W-:-:S05]  /*2c980*/  IMAD.IADD R5, R6, 0x1, R5 ;  /* 0x0000000106057824 */ /* 0x000fca00078e0205 */
[----:B------:R-:W1:Y:S02]  /*2c990*/  SHFL.UP PT, R4, R5, 0x2, RZ ;  /* 0x0440000005047989 */ /* 0x000e6400000e00ff */
[----:B-1----:R-:W-:-:S05]  /*2c9a0*/  SEL R4, R4, RZ, P2 ;  /* 0x000000ff04047207 */ /* 0x002fca0001000000 */
[----:B------:R-:W-:-:S05]  /*2c9b0*/  IMAD.IADD R4, R5, 0x1, R4 ;  /* 0x0000000105047824 */ /* 0x000fca00078e0204 */
[----:B------:R-:W1:Y:S02]  /*2c9c0*/  SHFL.UP PT, R7, R4, 0x4, RZ ;  /* 0x0480000004077989 */ /* 0x000e6400000e00ff */
[----:B-1----:R-:W-:-:S05]  /*2c9d0*/  SEL R7, R7, RZ, P3 ;  /* 0x000000ff07077207 */ /* 0x002fca0001800000 */
[----:B------:R-:W-:Y:S02]  /*2c9e0*/  IMAD.IADD R7, R4, 0x1, R7 ;  /* 0x0000000104077824 */ /* 0x000fe400078e0207 */
[----:B------:R-:W-:-:S03]  /*2c9f0*/  IMAD.MOV.U32 R4, RZ, RZ, RZ ;  /* 0x000000ffff047224 */ /* 0x000fc600078e00ff */
[----:B------:R-:W1:Y:S02]  /*2ca00*/  SHFL.UP PT, R2, R7, 0x8, RZ ;  /* 0x0500000007027989 */ /* 0x000e6400000e00ff */
[----:B-1----:R-:W-:-:S05]  /*2ca10*/  SEL R2, R2, RZ, P4 ;  /* 0x000000ff02027207 */ /* 0x002fca0002000000 */
[----:B------:R-:W-:-:S05]  /*2ca20*/  IMAD.IADD R2, R7, 0x1, R2 ;  /* 0x0000000107027824 */ /* 0x000fca00078e0202 */
[----:B------:R-:W1:Y:S02]  /*2ca30*/  SHFL.UP PT, R3, R2, 0x10, RZ ;  /* 0x0600000002037989 */ /* 0x000e6400000e00ff */
[----:B-1----:R-:W-:-:S05]  /*2ca40*/  SEL R3, R3, RZ, P5 ;  /* 0x000000ff03037207 */ /* 0x002fca0002800000 */
[----:B------:R-:W-:-:S05]  /*2ca50*/  IMAD.IADD R5, R2, 0x1, R3 ;  /* 0x0000000102057824 */ /* 0x000fca00078e0203 */
[----:B------:R-:W1:Y:S02]  /*2ca60*/  SHFL.IDX PT, R3, R5, 0x1f, 0x1f ;  /* 0x03e01f0005037f89 */ /* 0x000e6400000e0000 */
[----:B-1----:R-:W-:-:S04]  /*2ca70*/  IMAD R7, R3, UR5, RZ ;  /* 0x0000000503077c24 */ /* 0x002fc8000f8e02ff */
[----:B------:R-:W-:Y:S01]  /*2ca80*/  IMAD.MOV.U32 R8, RZ, RZ, R7 ;  /* 0x000000ffff087224 */ /* 0x000fe200078e0007 */
[----:B0-----:R-:W-:-:S13]  /*2ca90*/  ISETP.GT.AND P6, PT, R7, UR6, PT ;  /* 0x0000000607007c0c */ /* 0x001fda000bfc4270 */
[----:B------:R-:W-:Y:S05]  /*2caa0*/  @P6 BRA `(.L_x_1409) ;  /* 0x0000000000a46947 */ /* 0x000fea0003800000 */
[----:B------:R-:W0:Y:S01]  /*2cab0*/  LDC R5, c[0x0][0xc14] ;  /* 0x00030500ff057b82 */ /* 0x000e220000000800 */
[----:B------:R-:W-:Y:S01]  /*2cac0*/  IMAD.MOV.U32 R7, RZ, RZ, R8 ;  /* 0x000000ffff077224 */ /* 0x000fe200078e0008 */
[----:B------:R-:W-:Y:S01]  /*2cad0*/  UMOV UR4, URZ ;  /* 0x0000003f00047c82 */ /* 0x000fe20008000000 */
[----:B------:R-:W-:Y:S01]  /*2cae0*/  ULDC UR7, c[0x0][0xc14] ;  /* 0x0003050000077ab9 */ /* 0x000fe20000000800 */
[----:B------:R-:W-:-:S05]  /*2caf0*/  ULDC UR5, c[0x0][0xc10] ;  /* 0x0003040000057ab9 */ /* 0x000fca0000000800 */
.L_x_1413:
        /* <DEDUP_REMOVED lines=10> */
[----:B------:R-:W0:Y:S01]  /*2cba0*/  LDC.64 R2, c[0x0][0xc58] ;  /* 0x00031600ff027b82 */ /* 0x000e220000000a00 */
[----:B------:R-:W-:Y:S01]  /*2cbb0*/  ULDC.64 UR8, c[0x0][0x208] ;  /* 0x0000820000087ab9 */ /* 0x000fe20000000a00 */
[----:B0-----:R-:W-:-:S05]  /*2cbc0*/  IMAD.WIDE R2, R8, 0x4, R2 ;  /* 0x0000000408027825 */ /* 0x001fca00078e0202 */
[----:B------:R0:W5:Y:S02]  /*2cbd0*/  LDG.E R6, desc[UR8][R2.64] ;  /* 0x0000000802067981 */ /* 0x000164000c1e1900 */
.L_x_1412:
[----:B------:R-:W-:Y:S05]  /*2cbe0*/  BSYNC B0 ;  /* 0x0000000000007941 */ /* 0x000fea0003800000 */
.L_x_1411:
        /* <DEDUP_REMOVED lines=20> */
[----:B------:R-:W-:-:S07]  /*2cd30*/  IMAD.MOV.U32 R5, RZ, RZ, R11 ;  /* 0x000000ffff057224 */ /* 0x000fce00078e000b */
.L_x_1409:
[----:B------:R-:W-:Y:S01]  /*2cd40*/  IMAD.IADD R8, R7, 0x1, -R8 ;  /* 0x0000000107087824 */ /* 0x000fe200078e0a08 */
[----:B------:R-:W-:-:S03]  /*2cd50*/  ULDC.64 UR8, c[0x0][0x208] ;  /* 0x0000820000087ab9 */ /* 0x000fc60000000a00 */
[----:B------:R-:W-:-:S05]  /*2cd60*/  IMAD R2, R5, UR5, R8 ;  /* 0x0000000505027c24 */ /* 0x000fca000f8e0208 */
[----:B------:R-:W-:Y:S02]  /*2cd70*/  ISETP.GT.AND P0, PT, R2, UR6, PT ;  /* 0x0000000602007c0c */ /* 0x000fe4000bf04270 */
[----:B------:R-:W0:Y:S11]  /*2cd80*/  LDC.64 R2, c[0x0][0xc68] ;  /* 0x00031a00ff027b82 */ /* 0x000e360000000a00 */
[----:B------:R-:W-:-:S04]  /*2cd90*/  VOTE.ANY R12, PT, !P0 ;  /* 0x00000000000c7806 */ /* 0x000fc800040e0100 */
[----:B------:R-:W1:Y:S02]  /*2cda0*/  POPC R7, R12 ;  /* 0x0000000c00077309 */ /* 0x000e640000000000 */
[----:B-1----:R-:W-:-:S04]  /*2cdb0*/  VIADD R9, R7, UR4 ;  /* 0x0000000407097c36 */ /* 0x002fc80008000000 */
[----:B0-----:R-:W-:Y:S01]  /*2cdc0*/  IMAD.WIDE R2, R9, 0x4, R2 ;  /* 0x0000000409027825 */ /* 0x001fe200078e0202 */
[----:B------:R-:W0:Y:S04]  /*2cdd0*/  SHFL.IDX PT, R6, R6, R7, 0x1f ;  /* 0x00001f0706067589 */ /* 0x000e2800000e0000 */
[----:B------:R-:W0:Y:S04]  /*2cde0*/  LDG.E R11, desc[UR8][R2.64] ;  /* 0x00000008020b7981 */ /* 0x000e28000c1e1900 */
[----:B------:R0:W-:Y:S01]  /*2cdf0*/  STL [R1+0xc], R9 ;  /* 0x00000c0901007387 */ /* 0x0001e20000100800 */
[----:B------:R-:W-:Y:S01]  /*2ce00*/  ISETP.NE.AND P0, PT, R12, RZ, PT ;  /* 0x000000ff0c00720c */ /* 0x000fe20003f05270 */
[----:B0-----:R-:W-:-:S05]  /*2ce10*/  IMAD R9, R6, R11, RZ ;  /* 0x0000000b06097224 */ /* 0x001fca00078e02ff */
[----:B------:R-:W-:-:S04]  /*2ce20*/  IABS R10, R9 ;  /* 0x00000009000a7213 */ /* 0x000fc80000000000 */
[----:B------:R-:W0:Y:S08]  /*2ce30*/  I2F.RP R13, R10 ;  /* 0x0000000a000d7306 */ /* 0x000e300000209400 */
[----:B0-----:R-:W0:Y:S02]  /*2ce40*/  MUFU.RCP R13, R13 ;  /* 0x0000000d000d7308 */ /* 0x001e240000001000 */
[----:B0-----:R-:W-:-:S06]  /*2ce50*/  VIADD R14, R13, 0xffffffe ;  /* 0x0ffffffe0d0e7836 */ /* 0x001fcc0000000000 */
[----:B------:R0:W1:Y:S01]  /*2ce60*/  F2I.FTZ.U32.TRUNC.NTZ R3, R14 ;  /* 0x0000000e00037305 */ /* 0x000062000021f000 */
[----:B------:R-:W-:Y:S05]  /*2ce70*/  @!P0 BRA `(.L_x_1414) ;  /* 0x0000000000088947 */ /* 0x000fea0003800000 */
[----:B------:R-:W-:-:S06]  /*2ce80*/  VIADD R4, R7, 0xffffffff ;  /* 0xffffffff07047836 */ /* 0x000fcc0000000000 */
[----:B------:R2:W3:Y:S02]  /*2ce90*/  SHFL.IDX PT, R4, R5, R4, 0x1f ;  /* 0x00001f0405047589 */ /* 0x0004e400000e0000 */
.L_x_1414:
[--C-:B-12---:R-:W-:Y:S02]  /*2cea0*/  IMAD.MOV R5, RZ, RZ, -R3.reuse ;  /* 0x000000ffff057224 */ /* 0x106fe400078e0a03 */
[----:B---3--:R-:W-:Y:S02]  /*2ceb0*/  IMAD R4, R4, UR5, R8 ;  /* 0x0000000504047c24 */ /* 0x008fe4000f8e0208 */
[----:B------:R-:W-:Y:S02]  /*2cec0*/  IMAD R5, R5, R10, RZ ;  /* 0x0000000a05057224 */ /* 0x000fe400078e02ff */
[----:B------:R-:W-:Y:S01]  /*2ced0*/  IMAD.MOV.U32 R2, RZ, RZ, RZ ;  /* 0x000000ffff027224 */ /* 0x000fe200078e00ff */
[----:B------:R1:W-:Y:S03]  /*2cee0*/  STL [R1], R4 ;  /* 0x0000000401007387 */ /* 0x0003e60000100800 */
[----:B------:R-:W-:Y:S01]  /*2cef0*/  IMAD.HI.U32 R3, R3, R5, R2 ;  /* 0x0000000503037227 */ /* 0x000fe200078e0002 */
[----:B------:R-:W-:-:S02]  /*2cf00*/  IADD3 R2, -R4, UR6, RZ ;  /* 0x0000000604027c10 */ /* 0x000fc4000fffe1ff */
[----:B------:R-:W-:Y:S02]  /*2cf10*/  IABS R5, R9 ;  /* 0x0000000900057213 */ /* 0x000fe40000000000 */
[----:B-1----:R-:W-:-:S03]  /*2cf20*/  IABS R4, R2 ;  /* 0x0000000200047213 */ /* 0x002fc60000000000 */
        /* <DEDUP_REMOVED lines=13> */
[----:B------:R-:W-:Y:S02]  /*2d000*/  IMAD R4, R11, R8, RZ ;  /* 0x000000080b047224 */ /* 0x000fe400078e02ff */
[----:B------:R-:W-:Y:S02]  /*2d010*/  IMAD.MOV R8, RZ, RZ, -R8 ;  /* 0x000000ffff087224 */ /* 0x000fe400078e0a08 */
[----:B------:R-:W-:Y:S02]  /*2d020*/  IMAD.MOV R10, RZ, RZ, -R4 ;  /* 0x000000ffff0a7224 */ /* 0x000fe400078e0a04 */
[----:B------:R-:W-:-:S03]  /*2d030*/  IMAD R9, R9, R8, R2 ;  /* 0x0000000809097224 */ /* 0x000fc600078e0202 */
[----:B------:R-:W-:-:S04]  /*2d040*/  VIADDMNMX R11, R10, UR5, R11, PT ;  /* 0x000000050a0b7c46 */ /* 0x000fc8000b80010b */
[-C--:B------:R-:W-:Y:S02]  /*2d050*/  IABS R5, R11.reuse ;  /* 0x0000000b00057213 */ /* 0x080fe40000000000 */
[----:B------:R-:W-:Y:S02]  /*2d060*/  IABS R8, R11 ;  /* 0x0000000b00087213 */ /* 0x000fe40000000000 */
[----:B------:R-:W1:Y:S03]  /*2d070*/  I2F.RP R7, R5 ;  /* 0x0000000500077306 */ /* 0x000e660000209400 */
[----:B------:R-:W-:-:S05]  /*2d080*/  IMAD.MOV R8, RZ, RZ, -R8 ;  /* 0x000000ffff087224 */ /* 0x000fca00078e0a08 */
[----:B-1----:R-:W1:Y:S02]  /*2d090*/  MUFU.RCP R7, R7 ;  /* 0x0000000700077308 */ /* 0x002e640000001000 */
[----:B-1----:R-:W-:Y:S01]  /*2d0a0*/  VIADD R3, R7, 0xffffffe ;  /* 0x0ffffffe07037836 */ /* 0x002fe20000000000 */
[----:B------:R-:W-:-:S05]  /*2d0b0*/  IABS R7, R9 ;  /* 0x0000000900077213 */ /* 0x000fca0000000000 */
[----:B------:R-:W1:Y:S02]  /*2d0c0*/  F2I.FTZ.U32.TRUNC.NTZ R3, R3 ;  /* 0x0000000300037305 */ /* 0x000e64000021f000 */
[----:B-1----:R-:W-:-:S04]  /*2d0d0*/  IMAD.MOV R2, RZ, RZ, -R3 ;  /* 0x000000ffff027224 */ /* 0x002fc800078e0a03 */
[----:B------:R-:W-:Y:S02]  /*2d0e0*/  IMAD R13, R2, R5, RZ ;  /* 0x00000005020d7224 */ /* 0x000fe400078e02ff */
[----:B------:R-:W-:-:S04]  /*2d0f0*/  IMAD.MOV.U32 R2, RZ, RZ, RZ ;  /* 0x000000ffff027224 */ /* 0x000fc800078e00ff */
[----:B------:R-:W-:Y:S01]  /*2d100*/  IMAD.HI.U32 R2, R3, R13, R2 ;  /* 0x0000000d03027227 */ /* 0x000fe200078e0002 */
[----:B------:R-:W-:-:S03]  /*2d110*/  LOP3.LUT R3, R9, R11, RZ, 0x3c, !PT ;  /* 0x0000000b09037212 */ /* 0x000fc600078e3cff */
[----:B------:R-:W-:Y:S01]  /*2d120*/  IMAD.IADD R9, R9, 0x1, R4 ;  /* 0x0000000109097824 */ /* 0x000fe200078e0204 */
[----:B------:R-:W-:Y:S01]  /*2d130*/  ISETP.GE.AND P2, PT, R3, RZ, PT ;  /* 0x000000ff0300720c */ /* 0x000fe20003f46270 */
[----:B------:R-:W-:-:S04]  /*2d140*/  IMAD.HI.U32 R2, R2, R7, RZ ;  /* 0x0000000702027227 */ /* 0x000fc800078e00ff */
[----:B------:R-:W-:-:S05]  /*2d150*/  IMAD R8, R2, R8, R7 ;  /* 0x0000000802087224 */ /* 0x000fca00078e0207 */
[----:B------:R-:W-:-:S13]  /*2d160*/  ISETP.GT.U32.AND P1, PT, R5, R8, PT ;  /* 0x000000080500720c */ /* 0x000fda0003f24070 */
[----:B------:R-:W-:Y:S02]  /*2d170*/  @!P1 IMAD.IADD R8, R8, 0x1, -R5 ;  /* 0x0000000108089824 */ /* 0x000fe400078e0a05 */
[----:B------:R-:W-:Y:S01]  /*2d180*/  @!P1 VIADD R2, R2, 0x1 ;  /* 0x0000000102029836 */ /* 0x000fe20000000000 */
[----:B------:R-:W-:Y:S02]  /*2d190*/  ISETP.NE.AND P1, PT, R11, RZ, PT ;  /* 0x000000ff0b00720c */ /* 0x000fe40003f25270 */
[----:B------:R-:W-:-:S13]  /*2d1a0*/  ISETP.GE.U32.AND P0, PT, R8, R5, PT ;  /* 0x000000050800720c */ /* 0x000fda0003f06070 */
[----:B------:R-:W-:-:S04]  /*2d1b0*/  @P0 VIADD R2, R2, 0x1 ;  /* 0x0000000102020836 */ /* 0x000fc80000000000 */
[----:B------:R-:W-:Y:S01]  /*2d1c0*/  @!P2 IMAD.MOV R2, RZ, RZ, -R2 ;  /* 0x000000ffff02a224 */ /* 0x000fe200078e0a02 */
[----:B------:R-:W-:Y:S01]  /*2d1d0*/  @!P1 LOP3.LUT R2, RZ, R11, RZ, 0x33, !PT ;  /* 0x0000000bff029212 */ /* 0x000fe200078e33ff */
[----:B------:R-:W-:-:S03]  /*2d1e0*/  IMAD.MOV R11, RZ, RZ, -R11 ;  /* 0x000000ffff0b7224 */ /* 0x000fc600078e0a0b */
[----:B------:R-:W-:Y:S01]  /*2d1f0*/  LOP3.LUT R3, RZ, R2, RZ, 0x33, !PT ;  /* 0x00000002ff037212 */ /* 0x000fe200078e33ff */
[----:B------:R-:W-:-:S04]  /*2d200*/  IMAD R4, R2, R11, R9 ;  /* 0x0000000b02047224 */ /* 0x000fc800078e0209 */
[----:B------:R-:W-:Y:S01]  /*2d210*/  IMAD.IADD R2, R6, 0x1, R3 ;  /* 0x0000000106027824 */ /* 0x000fe200078e0203 */
[----:B------:R1:W-:Y:S04]  /*2d220*/  STL [R1+0x8], R4 ;  /* 0x0000080401007387 */ /* 0x0003e80000100800 */
[----:B------:R1:W-:Y:S01]  /*2d230*/  STL [R1+0x4], R2 ;  /* 0x0000040201007387 */ /* 0x0003e20000100800 */
[----:B------:R-:W-:Y:S05]  /*2d240*/  BRA `(.L_x_1415) ;  /* 0x0000000000107947 */ /* 0x000fea0003800000 */
.L_x_1410:
[----:B------:R-:W-:Y:S01]  /*2d250*/  IMAD.U32 R2, RZ, RZ, UR6 ;  /* 0x00000006ff027e24 */ /* 0x000fe2000f8e00ff */
[----:B------:R0:W-:Y:S04]  /*2d260*/  STL [R1+0x4], RZ ;  /* 0x000004ff01007387 */ /* 0x0001e80000100800 */
[----:B------:R0:W-:Y:S04]  /*2d270*/  STL [R1+0x8], RZ ;  /* 0x000008ff01007387 */ /* 0x0001e80000100800 */
[----:B------:R0:W-:Y:S02]  /*2d280*/  STL [R1], R2 ;  /* 0x0000000201007387 */ /* 0x0001e40000100800 */
.L_x_1415:
[----:B-1----:R-:W2:Y:S04]  /*2d290*/  LDL R4, [R1] ;  /* 0x0000000001047983 */ /* 0x002ea80000100800 */
[----:B------:R-:W2:Y:S04]  /*2d2a0*/  LDL R5, [R1+0x4] ;  /* 0x0000040001057983 */ /* 0x000ea80000100800 */
[----:B------:R-:W2:Y:S04]  /*2d2b0*/  LDL R6, [R1+0x8] ;  /* 0x0000080001067983 */ /* 0x000ea80000100800 */
[----:B------:R-:W2:Y:S01]  /*2d2c0*/  LDL R7, [R1+0xc] ;  /* 0x00000c0001077983 */ /* 0x000ea20000100800 */
[----:B------:R-:W-:-:S13]  /*2d2d0*/  ISETP.NE.AND P0, PT, R0, RZ, PT ;  /* 0x000000ff0000720c */ /* 0x000fda0003f05270 */
[----:B------:R-:W1:Y:S01]  /*2d2e0*/  @!P0 S2R R3, SR_CgaCtaId ;  /* 0x0000000000038919 */ /* 0x000e620000008800 */
[----:B------:R-:W-:-:S04]  /*2d2f0*/  @!P0 MOV R0, 0x400 ;  /* 0x0000040000008802 */ /* 0x000fc80000000f00 */
[----:B-1----:R-:W-:-:S05]  /*2d300*/  @!P0 LEA R0, R3, R0, 0x18 ;  /* 0x0000000003008211 */ /* 0x002fca00078ec0ff */
[----:B--2---:R1:W-:Y:S01]  /*2d310*/  @!P0 STS.128 [R0+0x2e8d0], R4 ;  /* 0x02e8d00400008388 */ /* 0x0043e20000000c00 */
[----:B------:R-:W-:Y:S06]  /*2d320*/  BAR.ARV 0x5, 0x180 ;  /* 0x0146000000007b1d */ /* 0x000fec0000002000 */
.L_x_1408:
[----:B-1----:R-:W2:Y:S01]  /*2d330*/  LDL R0, [R1+0xc] ;  /* 0x00000c0001007983 */ /* 0x002ea20000100800 */
        /* <DEDUP_REMOVED lines=8> */
[----:B-1----:R-:W0:Y:S01]  /*2d3c0*/  S2R R0, SR_TID.X ;  /* 0x0000000000007919 */ /* 0x002e220000002100 */
[----:B------:R-:W1:Y:S01]  /*2d3d0*/  S2R R6, SR_TID.X ;  /* 0x0000000000067919 */ /* 0x000e620000002100 */
        /* <DEDUP_REMOVED lines=14> */
[----:B------:R-:W-:Y:S01]  /*2d4c0*/  ULDC.64 UR36, c[0x0][0x198] ;  /* 0x0000660000247ab9 */ /* 0x000fe20000000a00 */
[----:B------:R-:W-:Y:S01]  /*2d4d0*/  ULDC UR40, c[0x0][0xc] ;  /* 0x0000030000287ab9 */ /* 0x000fe20000000800 */
[----:B--2---:R-:W-:Y:S02]  /*2d4e0*/  R2UR UR4, R2 ;  /* 0x00000000020472ca */ /* 0x004fe400000e0000 */
[----:B------:R-:W-:-:S04]  /*2d4f0*/  LOP3.LUT R2, R0, 0x380, RZ, 0xc0, !PT ;  /* 0x0000038000027812 */ /* 0x000fc800078ec0ff */
[----:B------:R-:W-:Y:S01]  /*2d500*/  LOP3.LUT R2, R2, 0x30, R3, 0xf8, !PT ;  /* 0x0000003002027812 */ /* 0x000fe200078ef803 */
[----:B------:R-:W-:-:S05]  /*2d510*/  IMAD.SHL.U32 R3, R6, 0x10, RZ ;  /* 0x0000001006037824 */ /* 0x000fca00078e00ff */
        /* <DEDUP_REMOVED lines=16> */
.L_x_1529:
[----:B--2---:R-:W2:Y:S01]  /*2d620*/  LDL R17, [R1+0xc] ;  /* 0x00000c0001117983 */ /* 0x004ea20000100800 */
[----:B------:R-:W-:Y:S05]  /*2d630*/  YIELD ;  /* 0x0000000000007946 */ /* 0x000fea0003800000 */
[----:B------:R-:W-:Y:S01]  /*2d640*/  ULDC.64 UR4, c[0x0][0xa28] ;  /* 0x00028a0000047ab9 */ /* 0x000fe20000000a00 */
[----:B------:R-:W-:Y:S01]  /*2d650*/  IMAD.MOV.U32 R8, RZ, RZ, RZ ;  /* 0x000000ffff087224 */ /* 0x000fe200078e00ff */
[----:B------:R-:W-:Y:S01]  /*2d660*/  ISETP.NE.U32.AND P0, PT, RZ, UR4, PT ;  /* 0x00000004ff007c0c */ /* 0x000fe2000bf05070 */
[----:B------:R-:W-:Y:S01]  /*2d670*/  ULDC.64 UR10, c[0x0][0x208] ;  /* 0x00008200000a7ab9 */ /* 0x000fe20000000a00 */
[----:B------:R-:W1:Y:S01]  /*2d680*/  LDC.64 R12, c[0x0][0xa00] ;  /* 0x00028000ff0c7b82 */ /* 0x000e620000000a00 */
[----:B------:R-:W-:Y:S01]  /*2d690*/  ULDC.64 UR6, c[0x0][0xa08] ;  /* 0x0002820000067ab9 */ /* 0x000fe20000000a00 */
[----:B------:R-:W-:Y:S01]  /*2d6a0*/  ISETP.NE.AND.EX P0, PT, RZ, UR5, PT, P0 ;  /* 0x00000005ff007c0c */ /* 0x000fe2000bf05300 */
[----:B------:R-:W-:Y:S01]  /*2d6b0*/  ULDC.64 UR4, c[0x0][0xa18] ;  /* 0x0002860000047ab9 */ /* 0x000fe20000000a00 */
[----:B------:R-:W-:-:S04]  /*2d6c0*/  ULDC.64 UR8, c[0x0][0xa10] ;  /* 0x0002840000087ab9 */ /* 0x000fc80000000a00 */
[----:B------:R-:W3:Y:S08]  /*2d6d0*/  LDC.64 R4, c[0x0][0xa08] ;  /* 0x00028200ff047b82 */ /* 0x000ef00000000a00 */
[----:B0-----:R-:W2:Y:S01]  /*2d6e0*/  @P0 LDC.64 R2, c[0x0][0xa28] ;  /* 0x00028a00ff020b82 */ /* 0x001ea20000000a00 */
[----:B------:R-:W-:Y:S02]  /*2d6f0*/  ISETP.NE.U32.AND P2, PT, RZ, UR6, PT ;  /* 0x00000006ff007c0c */ /* 0x000fe4000bf45070 */
[----:B------:R-:W-:Y:S01]  /*2d700*/  ISETP.NE.U32.AND P4, PT, RZ, UR8, PT ;  /* 0x00000008ff007c0c */ /* 0x000fe2000bf85070 */
[----:B------:R-:W-:-:S02]  /*2d710*/  IMAD.MOV.U32 R19, RZ, RZ, RZ ;  /* 0x000000ffff137224 */ /* 0x000fc400078e00ff */
[----:B------:R-:W-:Y:S02]  /*2d720*/  IMAD.MOV.U32 R7, RZ, RZ, RZ ;  /* 0x000000ffff077224 */ /* 0x000fe400078e00ff */
[----:B------:R-:W-:Y:S02]  /*2d730*/  IMAD.MOV.U32 R10, RZ, RZ, RZ ;  /* 0x000000ffff0a7224 */ /* 0x000fe400078e00ff */
[----:B--2---:R-:W-:-:S05]  /*2d740*/  @P0 IMAD.WIDE R2, R17, 0x4, R2 ;  /* 0x0000000411020825 */ /* 0x004fca00078e0202 */
[----:B------:R0:W5:Y:S01]  /*2d750*/  @P0 LDG.E R8, desc[UR10][R2.64] ;  /* 0x0000000a02080981 */ /* 0x000162000c1e1900 */
[----:B------:R-:W-:Y:S01]  /*2d760*/  ISETP.NE.U32.AND P0, PT, RZ, UR4, PT ;  /* 0x00000004ff007c0c */ /* 0x000fe2000bf05070 */
[----:B-1----:R-:W-:-:S03]  /*2d770*/  IMAD.WIDE R12, R17, 0x4, R12 ;  /* 0x00000004110c7825 */ /* 0x002fc600078e020c */
[----:B------:R-:W-:Y:S01]  /*2d780*/  ISETP.NE.AND.EX P0, PT, RZ, UR5, PT, P0 ;  /* 0x00000005ff007c0c */ /* 0x000fe2000bf05300 */
[----:B------:R-:W-:Y:S01]  /*2d790*/  ULDC.64 UR4, c[0x0][0xa00] ;  /* 0x0002800000047ab9 */ /* 0x000fe20000000a00 */
[----:B---3--:R-:W-:Y:S01]  /*2d7a0*/  IMAD.WIDE R4, R17, 0x4, R4 ;  /* 0x0000000411047825 */ /* 0x008fe200078e0204 */
[----:B------:R-:W-:Y:S01]  /*2d7b0*/  ISETP.NE.U32.AND P1, PT, RZ, UR4, PT ;  /* 0x00000004ff007c0c */ /* 0x000fe2000bf25070 */
[----:B0-----:R-:W0:Y:S01]  /*2d7c0*/  LDC.64 R2, c[0x0][0xa10] ;  /* 0x00028400ff027b82 */ /* 0x001e220000000a00 */
[----:B------:R-:W-:Y:S02]  /*2d7d0*/  ULDC UR4, c[0x0][0x288] ;  /* 0x0000a20000047ab9 */ /* 0x000fe40000000800 */
[----:B------:R-:W-:-:S06]  /*2d7e0*/  ISETP.NE.AND.EX P3, PT, RZ, UR5, PT, P1 ;  /* 0x00000005ff007c0c */ /* 0x000fcc000bf65310 */
[----:B------:R-:W1:Y:S01]  /*2d7f0*/  @P0 LDC.64 R14, c[0x0][0xa18] ;  /* 0x00028600ff0e0b82 */ /* 0x000e620000000a00 */
[----:B------:R-:W-:Y:S01]  /*2d800*/  IMAD.U32 R0, RZ, RZ, UR4 ;  /* 0x00000004ff007e24 */ /* 0x000fe2000f8e00ff */
[----:B------:R-:W-:Y:S01]  /*2d810*/  ULDC.64 UR4, c[0x0][0x3f8] ;  /* 0x0000fe0000047ab9 */ /* 0x000fe20000000a00 */
[----:B------:R-:W-:Y:S01]  /*2d820*/  ISETP.NE.AND.EX P1, PT, RZ, UR7, PT, P2 ;  /* 0x00000007ff007c0c */ /* 0x000fe2000bf25320 */
[----:B------:R-:W-:Y:S01]  /*2d830*/  UISETP.NE.U32.AND UP0, UPT, UR4, URZ, UPT ;  /* 0x0000003f0400728c */ /* 0x000fe2000bf05070 */
[----:B------:R-:W-:Y:S02]  /*2d840*/  ISETP.NE.AND.EX P2, PT, RZ, UR9, PT, P4 ;  /* 0x00000009ff007c0c */ /* 0x000fe4000bf45340 */
[----:B------:R-:W-:Y:S01]  /*2d850*/  ULDC UR4, c[0x0][0x404] ;  /* 0x0001010000047ab9 */ /* 0x000fe20000000800 */
[----:B------:R-:W-:Y:S01]  /*2d860*/  UISETP.NE.AND.EX UP0, UPT, UR5, URZ, UPT, UP0 ;  /* 0x0000003f0500728c */ /* 0x000fe2000bf05300 */
[----:B------:R2:W5:Y:S02]  /*2d870*/  @P3 LDG.E R19, desc[UR10][R12.64] ;  /* 0x0000000a0c133981 */ /* 0x000564000c1e1900 */
[----:B------:R-:W-:Y:S01]  /*2d880*/  ULDC UR5, c[0x0][0x2e0] ;  /* 0x0000b80000057ab9 */ /* 0x000fe20000000800 */
[----:B------:R-:W-:-:S04]  /*2d890*/  USEL UR4, UR4, 0x1, UP0 ;  /* 0x0000000104047887 */ /* 0x000fc80008000000 */
[----:B------:R-:W-:Y:S01]  /*2d8a0*/  UIMAD UR4, UR4, UR5, URZ ;  /* 0x00000005040472a4 */ /* 0x000fe2000f8e023f */
[C---:B0-----:R-:W-:Y:S01]  /*2d8b0*/  IMAD.WIDE R2, R17.reuse, 0x4, R2 ;  /* 0x0000000411027825 */ /* 0x041fe200078e0202 */
[----:B------:R2:W5:Y:S01]  /*2d8c0*/  @P1 LDG.E R7, desc[UR10][R4.64] ;  /* 0x0000000a04071981 */ /* 0x000562000c1e1900 */
[----:B------:R-:W-:Y:S02]  /*2d8d0*/  ULDC UR5, c[0x0][0x338] ;  /* 0x0000ce0000057ab9 */ /* 0x000fe40000000800 */
[----:B-1----:R-:W-:Y:S01]  /*2d8e0*/  @P0 IMAD.WIDE R14, R17, 0x4, R14 ;  /* 0x00000004110e0825 */ /* 0x002fe200078e020e */
[----:B------:R2:W5:Y:S03]  /*2d8f0*/  @P2 LDG.E R10, desc[UR10][R2.64] ;  /* 0x0000000a020a2981 */ /* 0x000566000c1e1900 */
[----:B------:R-:W-:Y:S01]  /*2d900*/  IMAD.U32 R9, RZ, RZ, UR5 ;  /* 0x00000005ff097e24 */ /* 0x000fe2000f8e00ff */
[----:B------:R2:W5:Y:S01]  /*2d910*/  @P0 LDG.E R0, desc[UR10][R14.64] ;  /* 0x0000000a0e000981 */ /* 0x000562000c1e1900 */
[----:B------:R-:W-:Y:S01]  /*2d920*/  IMAD.U32 R6, RZ, RZ, UR4 ;  /* 0x00000004ff067e24 */ /* 0x000fe2000f8e00ff */
[----:B------:R-:W-:Y:S06]  /*2d930*/  @P0 BRA `(.L_x_1417) ;  /* 0x0000000000140947 */ /* 0x000fec0003800000 */
[----:B------:R-:W-:Y:S05]  /*2d940*/  @!P3 BRA `(.L_x_1417) ;  /* 0x000000000010b947 */ /* 0x000fea0003800000 */
[----:B------:R-:W-:Y:S02]  /*2d950*/  ULDC.64 UR4, c[0x0][0x208] ;  /* 0x0000820000047ab9 */ /* 0x000fe40000000a00 */
[----:B------:R-:W3:Y:S04]  /*2d960*/  LDG.E R11, desc[UR4][R12.64] ;  /* 0x000000040c0b7981 */ /* 0x000ee8000c1e1900 */
[----:B-----5:R-:W3:Y:S02]  /*2d970*/  LDG.E R0, desc[UR4][R12.64+0x4] ;  /* 0x000004040c007981 */ /* 0x020ee4000c1e1900 */
[----:B---3--:R-:W-:-:S07]  /*2d980*/  IMAD.IADD R0, R0, 0x1, -R11 ;  /* 0x0000000100007824 */ /* 0x008fce00078e0a0b */
.L_x_1417:
[----:B-----5:R-:W-:Y:S01]  /*2d990*/  IMAD.IADD R7, R7, 0x1, R8 ;  /* 0x0000000107077824 */ /* 0x020fe200078e0208 */
[----:B------:R-:W-:Y:S02]  /*2d9a0*/  ULDC.64 UR4, c[0x0][0xa20] ;  /* 0x0002880000047ab9 */ /* 0x000fe40000000a00 */
[----:B------:R-:W-:Y:S02]  /*2d9b0*/  ISETP.NE.U32.AND P0, PT, RZ, UR4, PT ;  /* 0x00000004ff007c0c */ /* 0x000fe4000bf05070 */
[----:B------:R0:W-:Y:S02]  /*2d9c0*/  STL [R1+0x24], R7 ;  /* 0x0000240701007387 */ /* 0x0001e40000100800 */
[----:B------:R-:W-:-:S13]  /*2d9d0*/  ISETP.NE.AND.EX P0, PT, RZ, UR5, PT, P0 ;  /* 0x00000005ff007c0c */ /* 0x000fda000bf05300 */
[----:B0-----:R-:W-:Y:S05]  /*2d9e0*/  @!P0 BRA `(.L_x_1418) ;  /* 0x0000000000148947 */ /* 0x001fea0003800000 */
[----:B------:R-:W0:Y:S01]  /*2d9f0*/  LDC.64 R6, c[0x0][0xa20] ;  /* 0x00028800ff067b82 */ /* 0x000e220000000a00 */
[----:B------:R-:W-:Y:S01]  /*2da00*/  ULDC.64 UR4, c[0x0][0x208] ;  /* 0x0000820000047ab9 */ /* 0x000fe20000000a00 */
[----:B0-----:R-:W-:-:S06]  /*2da10*/  IMAD.WIDE R6, R17, 0x4, R6 ;  /* 0x0000000411067825 */ /* 0x001fcc00078e0206 */
[----:B------:R0:W5:Y:S01]  /*2da20*/  LDG.E R6, desc[UR4][R6.64] ;  /* 0x0000000406067981 */ /* 0x000162000c1e1900 */
[----:B------:R-:W-:Y:S05]  /*2da30*/  BRA `(.L_x_1419) ;  /* 0x0000000000147947 */ /* 0x000fea0003800000 */
.L_x_1418:
[----:B------:R-:W-:Y:S05]  /*2da40*/  @!P1 BRA `(.L_x_1419) ;  /* 0x0000000000109947 */ /* 0x000fea0003800000 */
[----:B------:R-:W-:Y:S02]  /*2da50*/  ULDC.64 UR4, c[0x0][0x208] ;  /* 0x0000820000047ab9 */ /* 0x000fe40000000a00 */
[----:B------:R-:W3:Y:S04]  /*2da60*/  LDG.E R6, desc[UR4][R4.64] ;  /* 0x0000000404067981 */ /* 0x000ee8000c1e1900 */
[----:B--2---:R-:W3:Y:S02]  /*2da70*/  LDG.E R4, desc[UR4][R4.64+0x4] ;  /* 0x0000040404047981 */ /* 0x004ee4000c1e1900 */
[----:B---3--:R-:W-:-:S07]  /*2da80*/  IMAD.IADD R6, R4, 0x1, -R6 ;  /* 0x0000000104067824 */ /* 0x008fce00078e0a06 */
.L_x_1419:
[----:B------:R-:W-:Y:S01]  /*2da90*/  ULDC.64 UR4, c[0x0][0x208] ;  /* 0x0000820000047ab9 */ /* 0x000fe20000000a00 */
[----:B------:R-:W3:Y:S04]  /*2daa0*/  LDL R11, [R1+0x4] ;  /* 0x00000400010b7983 */ /* 0x000ee80000100800 */
[----:B--2---:R-:W2:Y:S04]  /*2dab0*/  @P2 LDG.E R4, desc[UR4][R2.64] ;  /* 0x0000000402042981 */ /* 0x004ea8000c1e1900 */
[----:B------:R-:W2:Y:S01]  /*2dac0*/  @P2 LDG.E R2, desc[UR4][R2.64+0x4] ;  /* 0x0000040402022981 */ /* 0x000ea2000c1e1900 */
[----:B-----5:R-:W-:Y:S01]  /*2dad0*/  IMAD.IADD R8, R6, 0x1, -R8 ;  /* 0x0000000106087824 */ /* 0x020fe200078e0a08 */
[----:B---3--:R-:W-:Y:S01]  /*2dae0*/  LEA R17, R11, 0x80, 0x7 ;  /* 0x000000800b117811 */ /* 0x008fe200078e38ff */
[----:B--2---:R-:W-:-:S02]  /*2daf0*/  @P2 IMAD.IADD R9, R2, 0x1, -R4 ;  /* 0x0000000102092824 */ /* 0x004fc400078e0a04 */
[----:B------:R-:W-:Y:S02]  /*2db00*/  IMAD.MOV.U32 R2, RZ, RZ, RZ ;  /* 0x000000ffff027224 */ /* 0x000fe400078e00ff */
[----:B------:R-:W-:-:S04]  /*2db10*/  IMAD.IADD R6, R8, 0x1, R9 ;  /* 0x0000000108067824 */ /* 0x000fc800078e0209 */
[C---:B------:R-:W-:Y:S01]  /*2db20*/  VIADD R3, R6.reuse, 0xdf ;  /* 0x000000df06037836 */ /* 0x040fe20000000000 */
[----:B------:R-:W-:-:S03]  /*2db30*/  IADD3 R17, R6, R17, -R0 ;  /* 0x0000001106117210 */ /* 0x000fc60007ffe800 */
[----:B------:R-:W-:-:S05]  /*2db40*/  IMAD.HI R2, R3, -0x6db6db6d, R2 ;  /* 0x9249249303027827 */ /* 0x000fca00078e0202 */
[----:B------:R-:W-:-:S04]  /*2db50*/  SHF.R.U32.HI R18, RZ, 0x1f, R2 ;  /* 0x0000001fff127819 */ /* 0x000fc80000011602 */
[----:B------:R-:W-:Y:S02]  /*2db60*/  LEA.HI.SX32 R18, R2, R18, 0x19 ;  /* 0x0000001202127211 */ /* 0x000fe400078fcaff */
[----:B------:R-:W1:Y:S02]  /*2db70*/  LDC.64 R2, c[0x0][0x9e0] ;  /* 0x00027800ff027b82 */ /* 0x000e640000000a00 */
[----:B-1----:R-:W-:Y:S01]  /*2db80*/  ISETP.GE.AND P1, PT, R3, 0x1, PT ;  /* 0x000000010300780c */ /* 0x002fe20003f26270 */
[----:B------:R-:W-:-:S12]  /*2db90*/  IMAD.IADD R2, R17, 0x1, R2 ;  /* 0x0000000111027824 */ /* 0x000fd800078e0202 */
[----:B------:R-:W-:Y:S05]  /*2dba0*/  @!P1 BRA `(.L_x_1420) ;  /* 0x0000000000489947 */ /* 0x000fea0003800000 */
[C---:B------:R-:W-:Y:S01]  /*2dbb0*/  ISETP.GT.AND P0, PT, R17.reuse, RZ, PT ;  /* 0x000000ff1100720c */ /* 0x040fe20003f04270 */
[----:B------:R-:W-:Y:S01]  /*2dbc0*/  BSSY B0, `(.L_x_1421) ;  /* 0x000000e000007945 */ /* 0x000fe20003800000 */
[----:B0-----:R-:W-:-:S11]  /*2dbd0*/  VIADD R7, R17, 0xffffffff ;  /* 0xffffffff11077836 */ /* 0x001fd60000000000 */
        /* <DEDUP_REMOVED lines=8> */
.L_x_1422:
[----:B------:R-:W-:-:S13]  /*2dc60*/  ISETP.NE.AND P0, PT, R3, 0x1, PT ;  /* 0x000000010300780c */ /* 0x000fda0003f05270 */
[----:B------:R-:W0:Y:S02]  /*2dc70*/  @P0 LDC.64 R4, c[0x0][0x9e8] ;  /* 0x00027a00ff040b82 */ /* 0x000e240000000a00 */
[----:B0-----:R-:W-:-:S05]  /*2dc80*/  @P0 IMAD.HI.U32 R4, R7, R4, RZ ;  /* 0x0000000407040227 */ /* 0x001fca00078e00ff */
[----:B------:R-:W-:-:S07]  /*2dc90*/  @P0 SHF.R.U32.HI R7, RZ, R5, R4 ;  /* 0x00000005ff070219 */ /* 0x000fce0000011604 */
.L_x_1423:
[----:B------:R-:W-:Y:S05]  /*2dca0*/  BSYNC B0 ;  /* 0x0000000000007941 */ /* 0x000fea0003800000 */
.L_x_1421:
[----:B------:R-:W-:-:S05]  /*2dcb0*/  IMAD R7, R7, R3, R3 ;  /* 0x0000000307077224 */ /* 0x000fca00078e0203 */
[----:B------:R-:W-:-:S07]  /*2dcc0*/  VIMNMX R2, R2, R7, PT ;  /* 0x0000000702027248 */ /* 0x000fce0003fe0100 */
.L_x_1420:
        /* <DEDUP_REMOVED lines=10> */
[----:B0-----:R-:W0:Y:S02]  /*2dd70*/  @P0 LDC.64 R6, c[0x0][0x9e8] ;  /* 0x00027a00ff060b82 */ /* 0x001e240000000a00 */
[----:B0-----:R-:W-:-:S05]  /*2dd80*/  @P0 IMAD.HI.U32 R6, R5, R6, RZ ;  /* 0x0000000605060227 */ /* 0x001fca00078e00ff */
[----:B------:R-:W-:-:S04]  /*2dd90*/  @P0 SHF.R.U32.HI R5, RZ, R7, R6 ;  /* 0x00000007ff050219 */ /* 0x000fc80000011606 */
[----:B------:R-:W-:Y:S01]  /*2dda0*/  LOP3.LUT R5, RZ, R5, RZ, 0x33, !PT ;  /* 0x00000005ff057212 */ /* 0x000fe200078e33ff */
[----:B------:R-:W-:Y:S06]  /*2ddb0*/  BRA `(.L_x_1427) ;  /* 0x0000000000147947 */ /* 0x000fec0003800000 */
.L_x_1426:
[----:B------:R-:W-:Y:S01]  /*2ddc0*/  ISETP.NE.AND P0, PT, R3, 0x1, PT ;  /* 0x000000010300780c */ /* 0x000fe20003f05270 */
[----:B------:R-:W-:-:S12]  /*2ddd0*/  IMAD.MOV.U32 R5, RZ, RZ, R4 ;  /* 0x000000ffff057224 */ /* 0x000fd800078e0004 */
[----:B0-----:R-:W0:Y:S02]  /*2dde0*/  @P0 LDC.64 R6, c[0x0][0x9e8] ;  /* 0x00027a00ff060b82 */ /* 0x001e240000000a00 */
[----:B0-----:R-:W-:-:S05]  /*2ddf0*/  @P0 IMAD.HI.U32 R6, R4, R6, RZ ;  /* 0x0000000604060227 */ /* 0x001fca00078e00ff */
[----:B------:R-:W-:-:S07]  /*2de00*/  @P0 SHF.R.U32.HI R5, RZ, R7, R6 ;  /* 0x00000007ff050219 */ /* 0x000fce0000011606 */
.L_x_1427:
[----:B------:R-:W-:Y:S05]  /*2de10*/  BSYNC B0 ;  /* 0x0000000000007941 */ /* 0x000fea0003800000 */
.L_x_1425:
[----:B------:R-:W-:-:S05]  /*2de20*/  IMAD R3, R5, R3, RZ ;  /* 0x0000000305037224 */ /* 0x000fca00078e02ff */
[----:B------:R-:W-:-:S07]  /*2de30*/  VIMNMX R0, R0, R3, !PT ;  /* 0x0000000300007248 */ /* 0x000fce0007fe0100 */
.L_x_1424:
[----:B------:R-:W-:Y:S01]  /*2de40*/  VIADD R3, R2, 0xdf ;  /* 0x000000df02037836 */ /* 0x000fe20000000000 */
[----:B------:R-:W-:Y:S01]  /*2de50*/  BSSY B0, `(.L_x_1428) ;  /* 0x00000fe000007945 */ /* 0x000fe20003800000 */
[----:B------:R-:W-:Y:S02]  /*2de60*/  IMAD.MOV.U32 R2, RZ, RZ, RZ ;  /* 0x000000ffff027224 */ /* 0x000fe400078e00ff */
[----:B------:R-:W-:Y:S02]  /*2de70*/  IMAD.MOV.U32 R6, RZ, RZ, RZ ;  /* 0x000000ffff067224 */ /* 0x000fe400078e00ff */
[----:B------:R-:W-:-:S04]  /*2de80*/  IMAD.HI R2, R3, -0x6db6db6d, R2 ;  /* 0x9249249303027827 */ /* 0x000fc800078e0202 */
[----:B0-----:R-:W-:Y:S01]  /*2de90*/  IMAD.MOV.U32 R7, RZ, RZ, R0 ;  /* 0x000000ffff077224 */ /* 0x001fe200078e0000 */
[----:B------:R-:W-:Y:S01]  /*2dea0*/  SHF.R.U32.HI R3, RZ, 0x1f, R2 ;  /* 0x0000001fff037819 */ /* 0x000fe20000011602 */
[----:B------:R-:W-:-:S03]  /*2deb0*/  IMAD.HI R0, R0, -0x6db6db6d, R6 ;  /* 0x9249249300007827 */ /* 0x000fc600078e0206 */
[----:B------:R-:W-:Y:S02]  /*2dec0*/  LEA.HI.SX32 R3, R2, R3, 0x19 ;  /* 0x0000000302037211 */ /* 0x000fe400078fcaff */
[----:B------:R-:W-:-:S04]  /*2ded0*/  SHF.R.U32.HI R2, RZ, 0x1f, R0 ;  /* 0x0000001fff027819 */ /* 0x000fc80000011600 */
[----:B------:R-:W-:Y:S02]  /*2dee0*/  LEA.HI.SX32 R0, R0, R2, 0x19 ;  /* 0x0000000200007211 */ /* 0x000fe400078fcaff */
[----:B------:R-:W-:Y:S02]  /*2def0*/  VIMNMX R2, R18, R3, PT ;  /* 0x0000000312027248 */ /* 0x000fe40003fe0100 */
[----:B------:R-:W-:-:S03]  /*2df00*/  VIMNMX R0, RZ, R0, !PT ;  /* 0x00000000ff007248 */ /* 0x000fc60007fe0100 */
[--C-:B------:R-:W-:Y:S02]  /*2df10*/  IMAD R2, R2, 0xe0, -R8.reuse ;  /* 0x000000e002027824 */ /* 0x100fe400078e0a08 */
[----:B------:R-:W-:-:S03]  /*2df20*/  IMAD R0, R0, 0xe0, -R8 ;  /* 0x000000e000007824 */ /* 0x000fc600078e0a08 */
[----:B------:R-:W-:Y:S02]  /*2df30*/  VIMNMX R6, R2, R9, PT ;  /* 0x0000000902067248 */ /* 0x000fe40003fe0100 */
[----:B------:R-:W-:-:S04]  /*2df40*/  VIMNMX R0, RZ, R0, !PT ;  /* 0x00000000ff007248 */ /* 0x000fc80007fe0100 */
[----:B------:R-:W-:Y:S02]  /*2df50*/  ISETP.GT.AND P0, PT, R6, R0, PT ;  /* 0x000000000600720c */ /* 0x000fe40003f04270 */
[----:B------:R-:W-:-:S05]  /*2df60*/  SHF.R.U32.HI R2, RZ, 0x5, R0 ;  /* 0x00000005ff027819 */ /* 0x000fca0000011600 */
[----:B------:R-:W-:-:S04]  /*2df70*/  IMAD.WIDE.U32 R2, R2, 0x24924925, RZ ;  /* 0x2492492502027825 */ /* 0x000fc800078e00ff */
        /* <DEDUP_REMOVED lines=9> */
[----:B------:R-:W2:Y:S01]  /*2e010*/  LDL R5, [R1+0xc] ;  /* 0x00000c0001057983 */ /* 0x000ea20000100800 */
[----:B------:R-:W0:Y:S03]  /*2e020*/  LDC R0, c[0x0][0x428] ;  /* 0x00010a00ff007b82 */ /* 0x000e260000000800 */
[----:B------:R-:W3:Y:S01]  /*2e030*/  LDL R12, [R1+0x8] ;  /* 0x00000800010c7983 */ /* 0x000ee20000100800 */
[----:B------:R-:W-:Y:S01]  /*2e040*/  UMOV UR4, 0xffffffff ;  /* 0xffffffff00047882 */ /* 0x000fe20000000000 */
[----:B0-----:R-:W-:-:S13]  /*2e050*/  ISETP.NE.AND P0, PT, R0, 0x1, PT ;  /* 0x000000010000780c */ /* 0x001fda0003f05270 */
[----:B------:R-:W3:Y:S01]  /*2e060*/  @P0 LDC R0, c[0x0][0x42c] ;  /* 0x00010b00ff000b82 */ /* 0x000ee20000000800 */
[----:B--2---:R-:W-:-:S07]  /*2e070*/  IMAD.MOV.U32 R11, RZ, RZ, R5 ;  /* 0x000000ffff0b7224 */ /* 0x004fce00078e0005 */
[----:B------:R-:W0:Y:S01]  /*2e080*/  @P0 LDC R5, c[0x0][0x430] ;  /* 0x00010c00ff050b82 */ /* 0x000e220000000800 */
[----:B---3--:R-:W-:-:S04]  /*2e090*/  @P0 IMAD.HI.U32 R0, R12, R0, RZ ;  /* 0x000000000c000227 */ /* 0x008fc800078e00ff */
        /* <DEDUP_REMOVED lines=8> */
.L_x_1636:
[----:B-1----:R-:W-:Y:S02]  /*2e120*/  ISETP.NE.AND P0, PT, R14, RZ, PT ;  /* 0x000000ff0e00720c */ /* 0x002fe40003f05270 */
[----:B------:R-:W-:-:S11]  /*2e130*/  PLOP3.LUT P6, PT, PT, PT, PT, 0x8, 0x0 ;  /* 0x000000000000781c */ /* 0x000fd60003fce170 */
[----:B------:R-:W-:Y:S05]  /*2e140*/  @P0 BRA `(.L_x_1431) ;  /* 0x00000000000c0947 */ /* 0x000fea0003800000 */
[----:B------:R-:W-:-:S03]  /*2e150*/  UMOV UR4, 0xffffffff ;  /* 0xffffffff00047882 */ /* 0x000fc60000000000 */
[----:B------:R-:W-:Y:S05]  /*2e160*/  BRA.DIV UR4, `(.L_x_1432) ;  /* 0x0000006e04a07947 */ /* 0x000fea000b800000 */
[----:B------:R-:W-:-:S13]  /*2e170*/  ELECT P6, URZ, PT ;  /* 0x00000000003f782f */ /* 0x000fda00038c0000 */
.L_x_1431:
        /* <DEDUP_REMOVED lines=12> */
.L_x_1639:
[----:B------:R-:W-:Y:S05]  /*2e240*/  BSYNC B1 ;  /* 0x0000000000017941 */ /* 0x000fea0003800000 */
.L_x_1433:
[----:B------:R-:W-:Y:S04]  /*2e250*/  BSSY B1, `(.L_x_1435) ;  /* 0x0000050000017945 */ /* 0x000fe80003800000 */
[----:B------:R-:W-:Y:S05]  /*2e260*/  @!P6 BRA `(.L_x_1436) ;  /* 0x000000040038e947 */ /* 0x000fea0003800000 */
[----:B------:R-:W2:Y:S04]  /*2e270*/  LDL R9, [R1+0x14] ;  /* 0x0000140001097983 */ /* 0x000ea80000100800 */
[----:B------:R-:W3:Y:S01]  /*2e280*/  LDL R7, [R1+0x1c] ;  /* 0x00001c0001077983 */ /* 0x000ee20000100800 */
[----:B------:R-:W1:Y:S01]  /*2e290*/  S2R R6, SR_TID.X ;  /* 0x0000000000067919 */ /* 0x000e620000002100 */
[----:B------:R-:W-:Y:S01]  /*2e2a0*/  BSSY B2, `(.L_x_1437) ;  /* 0x0000007000027945 */ /* 0x000fe20003800000 */
[----:B-1----:R-:W-:-:S04]  /*2e2b0*/  LOP3.LUT R6, R6, 0x7f, RZ, 0xc0, !PT ;  /* 0x0000007f06067812 */ /* 0x002fc800078ec0ff */
[----:B------:R-:W-:Y:S01]  /*2e2c0*/  ISETP.NE.AND P1, PT, R6, RZ, PT ;  /* 0x000000ff0600720c */ /* 0x000fe20003f25270 */
[----:B--2---:R-:W-:Y:S01]  /*2e2d0*/  IMAD R9, R9, 0x8, R12 ;  /* 0x0000000809097824 */ /* 0x004fe200078e020c */
[----:B---3--:R-:W-:-:S04]  /*2e2e0*/  SHF.L.U32 R11, R7, 0x1f, RZ ;  /* 0x0000001f070b7819 */ /* 0x008fc800000006ff */
[----:B------:R-:W1:Y:S02]  /*2e2f0*/  SYNCS.PHASECHK.TRANS64.TRYWAIT P0, [R9+URZ+0x2e8a0], R11 ;  /* 0x02e8a00b090075a7 */ /* 0x000e64000800017f */
[----:B-1----:R-:W-:Y:S05]  /*2e300*/  @!P0 BRA `(.L_x_1438) ;  /* 0x0000006c006c8947 */ /* 0x002fea0003800000 */
.L_x_1640:
[----:B------:R-:W-:Y:S05]  /*2e310*/  BSYNC B2 ;  /* 0x0000000000027941 */ /* 0x000fea0003800000 */
.L_x_1437:
[----:B------:R-:W-:Y:S04]  /*2e320*/  BSSY B2, `(.L_x_1439) ;  /* 0x0000009000027945 */ /* 0x000fe80003800000 */
[----:B------:R-:W-:Y:S05]  /*2e330*/  @P1 BRA `(.L_x_1440) ;  /* 0x00000000001c1947 */ /* 0x000fea0003800000 */
[----:B0-----:R-:W0:Y:S02]  /*2e340*/  S2R R5, SR_TID.X ;  /* 0x0000000000057919 */ /* 0x001e240000002100 */
[----:B0-----:R-:W-:Y:S01]  /*2e350*/  LOP3.LUT R6, R5, 0x1f, RZ, 0xc0, !PT ;  /* 0x0000001f05067812 */ /* 0x001fe200078ec0ff */
[----:B------:R-:W-:-:S03]  /*2e360*/  IMAD.MOV.U32 R5, RZ, RZ, 0x7000 ;  /* 0x00007000ff057424 */ /* 0x000fc600078e00ff */
[----:B------:R-:W-:Y:S01]  /*2e370*/  ISETP.NE.AND P0, PT, R6, RZ, PT ;  /* 0x000000ff0600720c */ /* 0x000fe20003f05270 */
[----:B------:R2:W-:-:S12]  /*2e380*/  SYNCS.ARRIVE.TRANS64 RZ, [R9+URZ+0x2e890], R5 ;  /* 0x02e8900509ff79a7 */ /* 0x0005d8000800003f */
[----:B--2---:R-:W-:Y:S05]  /*2e390*/  @!P0 BRA `(.L_x_1440) ;  /* 0x0000000000048947 */ /* 0x004fea0003800000 */
[----:B------:R-:W-:Y:S01]  /*2e3a0*/  BPT.TRAP 0x1 ;  /* 0x000000040000795c */ /* 0x000fe20000300000 */
.L_x_1440:
[----:B------:R-:W-:Y:S05]  /*2e3b0*/  BSYNC B2 ;  /* 0x0000000000027941 */ /* 0x000fea0003800000 */
.L_x_1439:
[----:B------:R-:W2:Y:S01]  /*2e3c0*/  LDL R6, [R1+0x14] ;  /* 0x0000140001067983 */ /* 0x000ea20000100800 */
[----:B------:R-:W-:Y:S01]  /*2e3d0*/  IMAD.MOV.U32 R14, RZ, RZ, RZ ;  /* 0x000000ffff0e7224 */ /* 0x000fe200078e00ff */
[----:B------:R-:W-:Y:S01]  /*2e3e0*/  UIADD3 UR4, UP0, UR36, 0x570, URZ ;  /* 0x0000057024047890 */ /* 0x000fe2000ff1e03f */
[----:B0-----:R-:W-:Y:S01]  /*2e3f0*/  IMAD R5, R8, 0xe0, R10 ;  /* 0x000000e008057824 */ /* 0x001fe200078e020a */
        /* <DEDUP_REMOVED lines=9> */
.L_x_1441:
        /* <DEDUP_REMOVED lines=10> */
[----:B------:R-:W0:Y:S01]  /*2e530*/  SYNCS.PHASECHK.TRANS64.TRYWAIT P0, [R9+URZ+0x2e8c0], R11 ;  /* 0x02e8c00b090075a7 */ /* 0x000e22000800017f */
[----:B------:R-:W-:Y:S04]  /*2e540*/  BSSY B2, `(.L_x_1442) ;  /* 0x0000002000027945 */ /* 0x000fe80003800000 */
[----:B0-----:R-:W-:Y:S05]  /*2e550*/  @!P0 BRA `(.L_x_1443) ;  /* 0x0000006800ec8947 */ /* 0x001fea0003800000 */
.L_x_1641:
[----:B------:R-:W-:Y:S05]  /*2e560*/  BSYNC B2 ;  /* 0x0000000000027941 */ /* 0x000fea0003800000 */
.L_x_1442:
        /* <DEDUP_REMOVED lines=11> */
.L_x_1445:
[----:B------:R-:W-:Y:S05]  /*2e620*/  BSYNC B2 ;  /* 0x0000000000027941 */ /* 0x000fea0003800000 */
.L_x_1444:
[----:B------:R-:W-:Y:S01]  /*2e630*/  R2UR UR10, R14 ;  /* 0x000000000e0a72ca */ /* 0x000fe200000e0000 */
[----:B------:R-:W-:Y:S01]  /*2e640*/  UIADD3 UR4, UP0, UR36, 0x670, URZ ;  /* 0x0000067024047890 */ /* 0x000fe2000ff1e03f */
[----:B------:R-:W-:Y:S01]  /*2e650*/  R2UR UR6, R6 ;  /* 0x00000000060672ca */ /* 0x000fe200000e0000 */
[----:B------:R-:W-:Y:S01]  /*2e660*/  VIADD R6, R13, 0xe400 ;  /* 0x0000e4000d067836 */ /* 0x000fe20000000000 */
[----:B------:R-:W-:Y:S01]  /*2e670*/  R2UR UR7, R7 ;  /* 0x00000000070772ca */ /* 0x000fe200000e0000 */
[----:B------:R-:W-:Y:S01]  /*2e680*/  VIADD R7, R9, 0x2e8b0 ;  /* 0x0002e8b009077836 */ /* 0x000fe20000000000 */
[----:B------:R-:W-:Y:S01]  /*2e690*/  PLOP3.LUT P0, PT, PT, PT, PT, 0x80, 0x0 ;  /* 0x000000000000781c */ /* 0x000fe20003f0f070 */
[----:B------:R-:W-:-:S12]  /*2e6a0*/  UIADD3.X UR5, URZ, UR37, URZ, UP0, !UPT ;  /* 0x000000253f057290 */ /* 0x000fd800087fe43f */
.L_x_1446:
        /* <DEDUP_REMOVED lines=10> */
.L_x_1436:
[----:B------:R-:W-:Y:S05]  /*2e750*/  BSYNC B1 ;  /* 0x0000000000017941 */ /* 0x000fea0003800000 */
.L_x_1435:
[----:B01----:R-:W2:Y:S04]  /*2e760*/  LDL.LU R11, [R1+0x14] ;  /* 0x00001400010b7983 */ /* 0x003ea80000300800 */
[----:B------:R-:W3:Y:S01]  /*2e770*/  LDL.LU R9, [R1+0x1c] ;  /* 0x00001c0001097983 */ /* 0x000ee20000300800 */
[----:B------:R-:W-:Y:S01]  /*2e780*/  PLOP3.LUT P0, PT, PT, PT, PT, 0x8, 0x0 ;  /* 0x000000000000781c */ /* 0x000fe20003f0e170 */
[----:B--2---:R-:W-:-:S05]  /*2e790*/  VIADD R5, R11, 0x1 ;  /* 0x000000010b057836 */ /* 0x004fca0000000000 */
[----:B------:R-:W-:-:S04]  /*2e7a0*/  ISETP.NE.AND P1, PT, R5, 0x2, PT ;  /* 0x000000020500780c */ /* 0x000fc80003f25270 */
[----:B------:R-:W-:Y:S02]  /*2e7b0*/  SEL R6, RZ, 0x1, P1 ;  /* 0x00000001ff067807 */ /* 0x000fe40000800000 */
[----:B------:R-:W-:Y:S02]  /*2e7c0*/  SEL R5, R5, RZ, P1 ;  /* 0x000000ff05057207 */ /* 0x000fe40000800000 */
[----:B---3--:R-:W-:Y:S01]  /*2e7d0*/  LOP3.LUT R9, R9, R6, RZ, 0x3c, !PT ;  /* 0x0000000609097212 */ /* 0x008fe200078e3cff */
[----:B------:R-:W-:-:S04]  /*2e7e0*/  VIADD R6, R8, 0xfffffffe ;  /* 0xfffffffe08067836 */ /* 0x000fc80000000000 */
[----:B------:R0:W-:Y:S01]  /*2e7f0*/  STL [R1+0x1c], R9 ;  /* 0x00001c0901007387 */ /* 0x0001e20000100800 */
[----:B------:R-:W-:-:S03]  /*2e800*/  ISETP.GE.AND P2, PT, R6, R3, PT ;  /* 0x000000030600720c */ /* 0x000fc60003f46270 */
[----:B------:R0:W-:Y:S10]  /*2e810*/  STL [R1+0x14], R5 ;  /* 0x0000140501007387 */ /* 0x0001f40000100800 */
[----:B0-----:R-:W-:Y:S05]  /*2e820*/  @!P2 BRA `(.L_x_1429) ;  /* 0x000000040080a947 */ /* 0x001fea0003800000 */
[C---:B------:R-:W-:Y:S02]  /*2e830*/  IMAD R6, R8.reuse, 0xe0, R10 ;  /* 0x000000e008067824 */ /* 0x040fe400078e020a */
[----:B------:R-:W-:Y:S02]  /*2e840*/  VIADD R5, R8, 0xffffffff ;  /* 0xffffffff08057836 */ /* 0x000fe40000000000 */
[----:B------:R-:W-:-:S07]  /*2e850*/  VIADD R6, R6, 0xfffffe40 ;  /* 0xfffffe4006067836 */ /* 0x000fce0000000000 */
.L_x_1459:
        /* <DEDUP_REMOVED lines=13> */
.L_x_1642:
[----:B------:R-:W-:Y:S05]  /*2e930*/  BSYNC B2 ;  /* 0x0000000000027941 */ /* 0x000fea0003800000 */
.L_x_1449:
        /* <DEDUP_REMOVED lines=9> */
.L_x_1452:
[----:B------:R-:W-:Y:S05]  /*2e9d0*/  BSYNC B2 ;  /* 0x0000000000027941 */ /* 0x000fea0003800000 */
.L_x_1451:
[----:B------:R-:W2:Y:S01]  /*2e9e0*/  LDL R9, [R1+0x14] ;  /* 0x0000140001097983 */ /* 0x000ea20000100800 */
[----:B------:R-:W-:Y:S01]  /*2e9f0*/  IMAD.MOV.U32 R13, RZ, RZ, RZ ;  /* 0x000000ffff0d7224 */ /* 0x000fe200078e00ff */
[----:B------:R-:W-:Y:S01]  /*2ea00*/  UIADD3 UR4, UP0, UR36, 0x570, URZ ;  /* 0x0000057024047890 */ /* 0x000fe2000ff1e03f */
[----:B------:R-:W-:Y:S01]  /*2ea10*/  PLOP3.LUT P1, PT, PT, PT, PT, 0x80, 0x0 ;  /* 0x000000000000781c */ /* 0x000fe20003f2f070 */
[----:B------:R-:W-:Y:S01]  /*2ea20*/  VIADD R10, R7, 0x2e890 ;  /* 0x0002e890070a7836 */ /* 0x000fe20000000000 */
[----:B------:R-:W-:Y:S01]  /*2ea30*/  UMOV UR6, 0x0 ;  /* 0x0000000000067882 */ /* 0x000fe20000000000 */
[----:B------:R-:W-:Y:S01]  /*2ea40*/  R2UR UR10, R13 ;  /* 0x000000000d0a72ca */ /* 0x000fe200000e0000 */
[----:B------:R-:W-:Y:S01]  /*2ea50*/  UIADD3.X UR5, URZ, UR37, URZ, UP0, !UPT ;  /* 0x000000253f057290 */ /* 0x000fe200087fe43f */
[----:B------:R-:W-:Y:S01]  /*2ea60*/  UMOV UR7, 0x12f00000 ;  /* 0x12f0000000077882 */ /* 0x000fe20000000000 */
[----:B--2---:R-:W-:-:S04]  /*2ea70*/  IMAD R9, R9, 0x7000, R12 ;  /* 0x0000700009097824 */ /* 0x004fc800078e020c */
[----:B------:R-:W-:-:S08]  /*2ea80*/  VIADD R11, R9, 0x20400 ;  /* 0x00020400090b7836 */ /* 0x000fd00000000000 */
.L_x_1453:
        /* <DEDUP_REMOVED lines=13> */
.L_x_1643:
[----:B------:R-:W-:Y:S05]  /*2eb60*/  BSYNC B2 ;  /* 0x0000000000027941 */ /* 0x000fea0003800000 */
.L_x_1454:
        /* <DEDUP_REMOVED lines=11> */
.L_x_1457:
[----:B------:R-:W-:Y:S05]  /*2ec20*/  BSYNC B2 ;  /* 0x0000000000027941 */ /* 0x000fea0003800000 */
.L_x_1456:
        /* <DEDUP_REMOVED lines=8> */
.L_x_1458:
        /* <DEDUP_REMOVED lines=10> */
.L_x_1448:
[----:B------:R-:W-:Y:S05]  /*2ed50*/  BSYNC B1 ;  /* 0x0000000000017941 */ /* 0x000fea0003800000 */
.L_x_1447:
        /* <DEDUP_REMOVED lines=13> */
.L_x_1429:
[----:B------:R-:W-:Y:S05]  /*2ee30*/  BSYNC B0 ;  /* 0x0000000000007941 */ /* 0x000fea0003800000 */
.L_x_1428:
[----:B------:R-:W1:Y:S01]  /*2ee40*/  LDC.64 R2, c[0x0][0x9e0] ;  /* 0x00027800ff027b82 */ /* 0x000e620000000a00 */
[----:B------:R-:W-:Y:S07]  /*2ee50*/  @!P0 WARPSYNC.ALL ;  /* 0x0000000000008948 */ /* 0x000fee0003800000 */
[----:B------:R-:W-:Y:S01]  /*2ee60*/  @!P0 BAR.SYNC.DEFER_BLOCKING 0xc, 0x180 ;  /* 0x0306000000008b1d */ /* 0x000fe20000010000 */
[----:B-1----:R-:W-:Y:S01]  /*2ee70*/  ISETP.GE.AND P0, PT, R3, 0x1, PT ;  /* 0x000000010300780c */ /* 0x002fe20003f06270 */
[----:B------:R-:W-:-:S12]  /*2ee80*/  IMAD.IADD R2, R17, 0x1, R2 ;  /* 0x0000000111027824 */ /* 0x000fd800078e0202 */
[----:B------:R-:W-:Y:S05]  /*2ee90*/  @!P0 BRA `(.L_x_1460) ;  /* 0x0000000000488947 */ /* 0x000fea0003800000 */
[C---:B------:R-:W-:Y:S01]  /*2eea0*/  ISETP.GT.AND P1, PT, R17.reuse, RZ, PT ;  /* 0x000000ff1100720c */ /* 0x040fe20003f24270 */
[----:B------:R-:W-:Y:S01]  /*2eeb0*/  BSSY B0, `(.L_x_1461) ;  /* 0x000000e000007945 */ /* 0x000fe20003800000 */
[----:B------:R-:W-:-:S11]  /*2eec0*/  VIADD R0, R17, 0xffffffff ;  /* 0xffffffff11007836 */ /* 0x000fd60000000000 */
[----:B------:R-:W-:Y:S05]  /*2eed0*/  @P1 BRA `(.L_x_1462) ;  /* 0x00000000001c1947 */ /* 0x000fea0003800000 */
[----:B------:R-:W-:Y:S01]  /*2eee0*/  ISETP.NE.AND P1, PT, R3, 0x1, PT ;  /* 0x000000010300780c */ /* 0x000fe20003f25270 */
[----:B------:R-:W-:-:S12]  /*2eef0*/  IMAD.MOV R0, RZ, RZ, -R17 ;  /* 0x000000ffff007224 */ /* 0x000fd800078e0a11 */
[----:B0-----:R-:W0:Y:S02]  /*2ef00*/  @P1 LDC.64 R6, c[0x0][0x9e8] ;  /* 0x00027a00ff061b82 */ /* 0x001e240000000a00 */
[----:B0-----:R-:W-:-:S05]  /*2ef10*/  @P1 IMAD.HI.U32 R6, R0, R6, RZ ;  /* 0x0000000600061227 */ /* 0x001fca00078e00ff */
[----:B------:R-:W-:-:S04]  /*2ef20*/  @P1 SHF.R.U32.HI R0, RZ, R7, R6 ;  /* 0x00000007ff001219 */ /* 0x000fc80000011606 */
[----:B------:R-:W-:Y:S01]  /*2ef30*/  LOP3.LUT R0, RZ, R0, RZ, 0x33, !PT ;  /* 0x00000000ff007212 */ /* 0x000fe200078e33ff */
[----:B------:R-:W-:Y:S06]  /*2ef40*/  BRA `(.L_x_1463) ;  /* 0x0000000000107947 */ /* 0x000fec0003800000 */
.L_x_1462:
[----:B------:R-:W-:-:S13]  /*2ef50*/  ISETP.NE.AND P1, PT, R3, 0x1, PT ;  /* 0x000000010300780c */ /* 0x000fda0003f25270 */
[----:B0-----:R-:W0:Y:S02]  /*2ef60*/  @P1 LDC.64 R6, c[0x0][0x9e8] ;  /* 0x00027a00ff061b82 */ /* 0x001e240000000a00 */
[----:B0-----:R-:W-:-:S05]  /*2ef70*/  @P1 IMAD.HI.U32 R6, R0, R6, RZ ;  /* 0x0000000600061227 */ /* 0x001fca00078e00ff */
[----:B------:R-:W-:-:S07]  /*2ef80*/  @P1 SHF.R.U32.HI R0, RZ, R7, R6 ;  /* 0x00000007ff001219 */ /* 0x000fce0000011606 */
.L_x_1463:
[----:B------:R-:W-:Y:S05]  /*2ef90*/  BSYNC B0 ;  /* 0x0000000000007941 */ /* 0x000fea0003800000 */
.L_x_1461:
[----:B------:R-:W-:-:S05]  /*2efa0*/  IMAD R0, R0, R3, R3 ;  /* 0x0000000300007224 */ /* 0x000fca00078e0203 */
[----:B------:R-:W-:-:S07]  /*2efb0*/  VIMNMX R2, R2, R0, PT ;  /* 0x0000000002027248 */ /* 0x000fce0003fe0100 */
.L_x_1460:
[----:B0-----:R-:W-:Y:S01]  /*2efc0*/  VIADD R7, R2, 0xdf ;  /* 0x000000df02077836 */ /* 0x001fe20000000000 */
[----:B------:R-:W-:Y:S01]  /*2efd0*/  ULDC UR4, c[0x0][0x9dc] ;  /* 0x0002770000047ab9 */ /* 0x000fe20000000800 */
[----:B------:R-:W-:-:S04]  /*2efe0*/  IMAD.MOV.U32 R6, RZ, RZ, RZ ;  /* 0x000000ffff067224 */ /* 0x000fc800078e00ff */
[----:B------:R-:W-:-:S05]  /*2eff0*/  IMAD.HI R6, R7, -0x6db6db6d, R6 ;  /* 0x9249249307067827 */ /* 0x000fca00078e0206 */
[----:B------:R-:W-:-:S04]  /*2f000*/  SHF.R.U32.HI R0, RZ, 0x1f, R6 ;  /* 0x0000001fff007819 */ /* 0x000fc80000011606 */
[----:B------:R-:W-:-:S04]  /*2f010*/  LEA.HI.SX32 R0, R6, R0, 0x19 ;  /* 0x0000000006007211 */ /* 0x000fc800078fcaff */
[----:B------:R-:W-:Y:S01]  /*2f020*/  VIMNMX R17, R18, R0, PT ;  /* 0x0000000012117248 */ /* 0x000fe20003fe0100 */
        /* <DEDUP_REMOVED lines=12> */
.L_x_1466:
[----:B------:R-:W-:-:S13]  /*2f0f0*/  ISETP.NE.AND P0, PT, R3, 0x1, PT ;  /* 0x000000010300780c */ /* 0x000fda0003f05270 */
[----:B------:R-:W0:Y:S02]  /*2f100*/  @P0 LDC.64 R6, c[0x0][0x9e8] ;  /* 0x00027a00ff060b82 */ /* 0x000e240000000a00 */
[----:B0-----:R-:W-:-:S05]  /*2f110*/  @P0 IMAD.HI.U32 R6, R4, R6, RZ ;  /* 0x0000000604060227 */ /* 0x001fca00078e00ff */
[----:B------:R-:W-:-:S07]  /*2f120*/  @P0 SHF.R.U32.HI R4, RZ, R7, R6 ;  /* 0x00000007ff040219 */ /* 0x000fce0000011606 */
.L_x_1467:
[----:B------:R-:W-:Y:S05]  /*2f130*/  BSYNC B0 ;  /* 0x0000000000007941 */ /* 0x000fea0003800000 */
.L_x_1465:
[----:B------:R-:W-:-:S05]  /*2f140*/  IMAD R3, R4, R3, RZ ;  /* 0x0000000304037224 */ /* 0x000fca00078e02ff */
[----:B------:R-:W-:-:S07]  /*2f150*/  VIMNMX R0, R0, R3, !PT ;  /* 0x0000000300007248 */ /* 0x000fce0007fe0100 */
.L_x_1464:
        /* <DEDUP_REMOVED lines=17> */
[----:B------:R-:W0:Y:S01]  /*2f270*/  FLO.U32 R0, UR4 ;  /* 0x0000000400007d00 */ /* 0x000e2200080e0000 */
[----:B------:R-:W-:Y:S01]  /*2f280*/  ULDC.64 UR6, c[0x0][0x208] ;  /* 0x0000820000067ab9 */ /* 0x000fe20000000a00 */
        /* <DEDUP_REMOVED lines=10> */
.L_x_1469:
[----:B------:R-:W0:Y:S01]  /*2f330*/  S2R R0, SR_CgaCtaId ;  /* 0x0000000000007919 */ /* 0x000e220000008800 */
[----:B------:R-:W-:-:S04]  /*2f340*/  MOV R2, 0x400 ;  /* 0x0000040000027802 */ /* 0x000fc80000000f00 */
[----:B0-----:R-:W-:-:S05]  /*2f350*/  LEA R18, R0, R2, 0x18 ;  /* 0x0000000200127211 */ /* 0x001fca00078ec0ff */
[----:B------:R0:W-:Y:S01]  /*2f360*/  STL [R1+0x34], R18 ;  /* 0x0000341201007387 */ /* 0x0001e20000100800 */
[----:B------:R-:W-:-:S05]  /*2f370*/  VIADD R0, R18, 0x20400 ;  /* 0x0002040012007836 */ /* 0x000fca0000000000 */
[----:B------:R-:W-:-:S13]  /*2f380*/  LOP3.LUT P0, RZ, R0, 0x3ff, RZ, 0xc0, !PT ;  /* 0x000003ff00ff7812 */ /* 0x000fda000780c0ff */
[----:B0-----:R-:W-:Y:S05]  /*2f390*/  @!P0 BRA `(.L_x_1471) ;  /* 0x0000000000408947 */ /* 0x001fea0003800000 */
        /* <DEDUP_REMOVED lines=16> */
.L_x_1471:
[----:B------:R-:W-:Y:S01]  /*2f4a0*/  VIADD R18, R18, 0xe400 ;  /* 0x0000e40012127836 */ /* 0x000fe20000000000 */
[----:B------:R-:W-:-:S04]  /*2f4b0*/  LOP3.LUT R16, R16, 0xfffffffe, RZ, 0xc0, !PT ;  /* 0xfffffffe10107812 */ /* 0x000fc800078ec0ff */
        /* <DEDUP_REMOVED lines=19> */
.L_x_1472:
[----:B------:R-:W2:Y:S02]  /*2f5f0*/  LDL R2, [R1+0x34] ;  /* 0x0000340001027983 */ /* 0x000ea40000100800 */
[----:B--2---:R-:W-:-:S05]  /*2f600*/  VIADD R0, R2, 0x400 ;  /* 0x0000040002007836 */ /* 0x004fca0000000000 */
        /* <DEDUP_REMOVED lines=18> */
.L_x_1473:
        /* <DEDUP_REMOVED lines=18> */
.L_x_1474:
[----:B------:R-:W2:Y:S01]  /*2f850*/  LDL.LU R2, [R1+0x4] ;  /* 0x0000040001027983 */ /* 0x000ea20000300800 */
[----:B------:R-:W0:Y:S01]  /*2f860*/  LDC R0, c[0x0][0x428] ;  /* 0x00010a00ff007b82 */ /* 0x000e220000000800 */
[----:B------:R-:W-:Y:S02]  /*2f870*/  ULDC.64 UR4, c[0x0][0x9f8] ;  /* 0x00027e0000047ab9 */ /* 0x000fe40000000a00 */
[----:B------:R-:W3:Y:S04]  /*2f880*/  LDL R5, [R1+0x8] ;  /* 0x0000080001057983 */ /* 0x000ee80000100800 */
[----:B------:R-:W4:Y:S01]  /*2f890*/  LDL R18, [R1+0xc] ;  /* 0x00000c0001127983 */ /* 0x000f220000100800 */
[----:B------:R-:W-:Y:S01]  /*2f8a0*/  ULDC.64 UR6, c[0x0][0x208] ;  /* 0x0000820000067ab9 */ /* 0x000fe20000000a00 */
[----:B0-----:R-:W-:-:S13]  /*2f8b0*/  ISETP.NE.AND P0, PT, R0, 0x1, PT ;  /* 0x000000010000780c */ /* 0x001fda0003f05270 */
[----:B------:R-:W3:Y:S01]  /*2f8c0*/  @P0 LDC R3, c[0x0][0x42c] ;  /* 0x00010b00ff030b82 */ /* 0x000ee20000000800 */
[----:B--2---:R-:W-:-:S07]  /*2f8d0*/  IMAD R4, R2, 0x80, R19 ;  /* 0x0000008002047824 */ /* 0x004fce00078e0213 */
[----:B------:R-:W0:Y:S01]  /*2f8e0*/  @P0 LDC R2, c[0x0][0x430] ;  /* 0x00010c00ff020b82 */ /* 0x000e220000000800 */
[----:B---3--:R-:W-:-:S04]  /*2f8f0*/  @P0 IMAD.HI.U32 R3, R5, R3, RZ ;  /* 0x0000000305030227 */ /* 0x008fc800078e00ff */
[----:B------:R-:W-:Y:S02]  /*2f900*/  IMAD.MOV.U32 R0, RZ, RZ, R5 ;  /* 0x000000ffff007224 */ /* 0x000fe400078e0005 */
[----:B------:R-:W1:Y:S01]  /*2f910*/  S2R R5, SR_TID.X ;  /* 0x0000000000057919 */ /* 0x000e620000002100 */
[----:B----4-:R-:W-:Y:S01]  /*2f920*/  IMAD.MOV.U32 R21, RZ, RZ, R18 ;  /* 0x000000ffff157224 */ /* 0x010fe200078e0012 */
[----:B0-----:R-:W-:Y:S02]  /*2f930*/  @P0 SHF.R.U32.HI R0, RZ, R2, R3 ;  /* 0x00000002ff000219 */ /* 0x001fe40000011603 */
[----:B------:R-:W-:-:S04]  /*2f940*/  ISETP.NE.U32.AND P0, PT, RZ, UR4, PT ;  /* 0x00000004ff007c0c */ /* 0x000fc8000bf05070 */
[----:B------:R-:W-:Y:S01]  /*2f950*/  ISETP.NE.AND.EX P0, PT, RZ, UR5, PT, P0 ;  /* 0x00000005ff007c0c */ /* 0x000fe2000bf05300 */
[----:B------:R-:W-:Y:S01]  /*2f960*/  ULDC.64 UR4, c[0x0][0xa00] ;  /* 0x0002800000047ab9 */ /* 0x000fe20000000a00 */
[----:B-1----:R-:W-:-:S11]  /*2f970*/  LOP3.LUT R5, R5, 0x7f, RZ, 0xc0, !PT ;  /* 0x0000007f05057812 */ /* 0x002fd600078ec0ff */
[----:B------:R-:W0:Y:S01]  /*2f980*/  @P0 LDC.64 R2, c[0x0][0x9f8] ;  /* 0x00027e00ff020b82 */ /* 0x000e220000000a00 */
[----:B------:R-:W-:-:S04]  /*2f990*/  ISETP.NE.AND P1, PT, R5, RZ, PT ;  /* 0x000000ff0500720c */ /* 0x000fc80003f25270 */
[----:B------:R-:W-:-:S09]  /*2f9a0*/  PLOP3.LUT P3, PT, P1, PT, PT, 0x8, 0x0 ;  /* 0x000000000000781c */ /* 0x000fd20000f6e170 */
[----:B------:R-:W-:Y:S01]  /*2f9b0*/  VOTEU.ALL UP1, P1 ;  /* 0x00000000003f7886 */ /* 0x000fe20000820000 */
[----:B0-----:R-:W-:-:S05]  /*2f9c0*/  @P0 IMAD.WIDE R2, R18, 0x4, R2 ;  /* 0x0000000412020825 */ /* 0x001fca00078e0202 */
[----:B------:R0:W5:Y:S01]  /*2f9d0*/  @P0 LDG.E R21, desc[UR6][R2.64] ;  /* 0x0000000602150981 */ /* 0x000162000c1e1900 */
[----:B------:R-:W-:Y:S01]  /*2f9e0*/  ISETP.NE.U32.AND P0, PT, RZ, UR4, PT ;  /* 0x00000004ff007c0c */ /* 0x000fe2000bf05070 */
[----:B------:R-:W-:-:S03]  /*2f9f0*/  @!UP1 UIADD3 UR8, UP0, UR36, 0x270, URZ ;  /* 0x0000027024089890 */ /* 0x000fc6000ff1e03f */
[----:B------:R-:W-:Y:S01]  /*2fa00*/  ISETP.NE.AND.EX P2, PT, RZ, UR5, PT, P0 ;  /* 0x00000005ff007c0c */ /* 0x000fe2000bf45300 */
[----:B------:R-:W-:-:S03]  /*2fa10*/  @!UP1 UIADD3.X UR9, URZ, UR37, URZ, UP0, !UPT ;  /* 0x000000253f099290 */ /* 0x000fc600087fe43f */
[----:B------:R-:W-:Y:S01]  /*2fa20*/  VOTEU.ALL UP0, P1 ;  /* 0x00000000003f7886 */ /* 0x000fe20000800000 */
[----:B0-----:R-:W-:-:S08]  /*2fa30*/  SEL R3, R18, RZ, !P2 ;  /* 0x000000ff12037207 */ /* 0x001fd00005000000 */
.L_x_1475:
        /* <DEDUP_REMOVED lines=11> */
[----:B------:R-:W0:Y:S01]  /*2faf0*/  LDC.64 R6, c[0x0][0x3f8] ;  /* 0x0000fe00ff067b82 */ /* 0x000e220000000a00 */
[----:B-----5:R-:W-:Y:S01]  /*2fb00*/  SHF.R.S32.HI R18, RZ, 0x1f, R21 ;  /* 0x0000001fff127819 */ /* 0x020fe20000011415 */
[----:B------:R-:W-:-:S04]  /*2fb10*/  ULDC.64 UR4, c[0x0][0xa08] ;  /* 0x0002820000047ab9 */ /* 0x000fc80000000a00 */
[----:B------:R1:W-:Y:S01]  /*2fb20*/  STL [R1+0x4], R18 ;  /* 0x0000041201007387 */ /* 0x0003e20000100800 */
[----:B0-----:R-:W-:Y:S01]  /*2fb30*/  LOP3.LUT P0, RZ, R6, UR4, RZ, 0xfc, !PT ;  /* 0x0000000406ff7c12 */ /* 0x001fe2000f80fcff */
[----:B------:R-:W-:-:S03]  /*2fb40*/  UMOV UR4, 0xffffffff ;  /* 0xffffffff00047882 */ /* 0x000fc60000000000 */
[----:B------:R-:W-:-:S04]  /*2fb50*/  LOP3.LUT P0, RZ, R7, UR5, RZ, 0xfc, P0 ;  /* 0x0000000507ff7c12 */ /* 0x000fc8000800fcff */
[----:B------:R-:W-:Y:S01]  /*2fb60*/  SEL R2, R21, RZ, !P0 ;  /* 0x000000ff15027207 */ /* 0x000fe20004000000 */
[----:B-1----:R-:W-:Y:S08]  /*2fb70*/  BRA.DIV UR4, `(.L_x_1476) ;  /* 0x0000005604a07947 */ /* 0x002ff0000b800000 */
[----:B------:R-:W0:Y:S02]  /*2fb80*/  S2R R5, SR_TID.X ;  /* 0x0000000000057919 */ /* 0x000e240000002100 */
[----:B0-----:R-:W-:-:S04]  /*2fb90*/  SHF.R.U32.HI R5, RZ, 0x5, R5 ;  /* 0x00000005ff057819 */ /* 0x001fc80000011605 */
[----:B------:R-:W-:-:S05]  /*2fba0*/  LOP3.LUT R5, R5, 0x3, RZ, 0xc0, !PT ;  /* 0x0000000305057812 */ /* 0x000fca00078ec0ff */
[----:B------:R0:W1:Y:S02]  /*2fbb0*/  SHFL.IDX PT, R14, R5, RZ, 0x1f ;  /* 0x00001fff050e7589 */ /* 0x00006400000e0000 */
.L_x_1646:
[----:B-1----:R-:W-:Y:S02]  /*2fbc0*/  ISETP.NE.AND P0, PT, R14, RZ, PT ;  /* 0x000000ff0e00720c */ /* 0x002fe40003f05270 */
[----:B------:R-:W-:-:S11]  /*2fbd0*/  PLOP3.LUT P6, PT, PT, PT, PT, 0x8, 0x0 ;  /* 0x000000000000781c */ /* 0x000fd60003fce170 */
[----:B------:R-:W-:Y:S05]  /*2fbe0*/  @P0 BRA `(.L_x_1477) ;  /* 0x0000000400c40947 */ /* 0x000fea0003800000 */
[----:B------:R-:W-:-:S03]  /*2fbf0*/  UMOV UR4, 0xffffffff ;  /* 0xffffffff00047882 */ /* 0x000fc60000000000 */
[----:B------:R-:W-:Y:S05]  /*2fc00*/  BRA.DIV UR4, `(.L_x_1478) ;  /* 0x0000005604b07947 */ /* 0x000fea000b800000 */
[----:B------:R-:W-:-:S13]  /*2fc10*/  ELECT P6, URZ, PT ;  /* 0x00000000003f782f */ /* 0x000fda00038c0000 */
.L_x_1649:
[----:B------:R-:W-:Y:S05]  /*2fc20*/  @!P6 BRA `(.L_x_1479) ;  /* 0x00000004005ce947 */ /* 0x000fea0003800000 */
[----:B------:R-:W-:Y:S01]  /*2fc30*/  ISETP.NE.U32.AND P0, PT, R6, RZ, PT ;  /* 0x000000ff0600720c */ /* 0x000fe20003f05070 */
[----:B------:R-:W-:-:S03]  /*2fc40*/  VIADD R8, R17, 0xffffffff ;  /* 0xffffffff11087836 */ /* 0x000fc60000000000 */
[----:B------:R-:W-:-:S13]  /*2fc50*/  ISETP.NE.AND.EX P0, PT, R7, RZ, PT, P0 ;  /* 0x000000ff0700720c */ /* 0x000fda0003f05300 */
[----:B------:R-:W-:Y:S05]  /*2fc60*/  @!P0 BRA `(.L_x_1480) ;  /* 0x00000000004c8947 */ /* 0x000fea0003800000 */
[----:B------:R-:W1:Y:S01]  /*2fc70*/  LDC R9, c[0x0][0x41c] ;  /* 0x00010700ff097b82 */ /* 0x000e620000000800 */
[----:B------:R-:W-:Y:S01]  /*2fc80*/  IMAD.MOV.U32 R2, RZ, RZ, R8 ;  /* 0x000000ffff027224 */ /* 0x000fe200078e0008 */
[----:B------:R-:W-:Y:S01]  /*2fc90*/  ULDC.64 UR4, c[0x0][0x408] ;  /* 0x0001020000047ab9 */ /* 0x000fe20000000a00 */
[----:B------:R-:W-:Y:S01]  /*2fca0*/  ULDC.64 UR6, c[0x0][0x208] ;  /* 0x0000820000067ab9 */ /* 0x000fe20000000a00 */
[----:B-1----:R-:W-:-:S13]  /*2fcb0*/  ISETP.NE.AND P0, PT, R9, 0x1, PT ;  /* 0x000000010900780c */ /* 0x002fda0003f05270 */
[----:B------:R-:W1:Y:S02]  /*2fcc0*/  @P0 LDC.64 R10, c[0x0][0x420] ;  /* 0x00010800ff0a0b82 */ /* 0x000e640000000a00 */
[----:B-1----:R-:W-:-:S05]  /*2fcd0*/  @P0 IMAD.HI.U32 R10, R8, R10, RZ ;  /* 0x0000000a080a0227 */ /* 0x002fca00078e00ff */
[----:B------:R-:W-:-:S04]  /*2fce0*/  @P0 SHF.R.U32.HI R2, RZ, R11, R10 ;  /* 0x0000000bff020219 */ /* 0x000fc8000001160a */
[--C-:B------:R-:W-:Y:S01]  /*2fcf0*/  SHF.R.S32.HI R11, RZ, 0x1f, R2.reuse ;  /* 0x0000001fff0b7819 */ /* 0x100fe20000011402 */
[--C-:B0-----:R-:W-:Y:S02]  /*2fd00*/  IMAD.MOV R5, RZ, RZ, -R2.reuse ;  /* 0x000000ffff057224 */ /* 0x101fe400078e0a02 */
[----:B------:R-:W-:Y:S02]  /*2fd10*/  IMAD.MOV.U32 R10, RZ, RZ, R2 ;  /* 0x000000ffff0a7224 */ /* 0x000fe400078e0002 */
        /* <DEDUP_REMOVED lines=8> */
.L_x_1480:
[----:B0-----:R-:W2:Y:S01]  /*2fda0*/  LDL R5, [R1+0x10] ;  /* 0x0000100001057983 */ /* 0x001ea20000100800 */
[----:B------:R-:W-:-:S03]  /*2fdb0*/  MOV R9, 0x400 ;  /* 0x0000040000097802 */ /* 0x000fc60000000f00 */
[----:B-1----:R-:W3:Y:S01]  /*2fdc0*/  LDL R7, [R1+0x18] ;  /* 0x0000180001077983 */ /* 0x002ee20000100800 */
[----:B------:R-:W0:Y:S01]  /*2fdd0*/  S2R R10, SR_CgaCtaId ;  /* 0x00000000000a7919 */ /* 0x000e220000008800 */
[----:B------:R-:W1:Y:S01]  /*2fde0*/  S2R R6, SR_TID.X ;  /* 0x0000000000067919 */ /* 0x000e620000002100 */
[----:B0-----:R-:W-:Y:S02]  /*2fdf0*/  LEA R9, R10, R9, 0x18 ;  /* 0x000000090a097211 */ /* 0x001fe400078ec0ff */
[----:B-1----:R-:W-:-:S04]  /*2fe00*/  LOP3.LUT R6, R6, 0x7f, RZ, 0xc0, !PT ;  /* 0x0000007f06067812 */ /* 0x002fc800078ec0ff */
[----:B------:R-:W-:Y:S01]  /*2fe10*/  ISETP.NE.AND P0, PT, R6, RZ, PT ;  /* 0x000000ff0600720c */ /* 0x000fe20003f05270 */
[----:B--2---:R-:W-:Y:S01]  /*2fe20*/  IMAD R5, R5, 0x8, R9 ;  /* 0x0000000805057824 */ /* 0x004fe200078e0209 */
[----:B---3--:R-:W-:-:S04]  /*2fe30*/  SHF.L.U32 R7, R7, 0x1f, RZ ;  /* 0x0000001f07077819 */ /* 0x008fc800000006ff */
[----:B------:R-:W0:Y:S02]  /*2fe40*/  SYNCS.PHASECHK.TRANS64.TRYWAIT P2, [R5+URZ+0x2e880], R7 ;  /* 0x02e88007050075a7 */ /* 0x000e24000804017f */
[----:B0-----:R-:W-:Y:S05]  /*2fe50*/  @!P2 BRA `(.L_x_1481) ;  /* 0x00000054003ca947 */ /* 0x001fea0003800000 */
.L_x_1650:
        /* <DEDUP_REMOVED lines=8> */
.L_x_1482:
[----:B------:R-:W2:Y:S01]  /*2fee0*/  LDL R6, [R1+0x10] ;  /* 0x0000100001067983 */ /* 0x000ea20000100800 */
[----:B------:R-:W-:-:S03]  /*2fef0*/  MOV R10, 0x400 ;  /* 0x00000400000a7802 */ /* 0x000fc60000000f00 */
[----:B------:R-:W3:Y:S01]  /*2ff00*/  LDL R9, [R1+0x24] ;  /* 0x0000240001097983 */ /* 0x000ee20000100800 */
[----:B------:R-:W1:Y:S01]  /*2ff10*/  S2R R11, SR_CgaCtaId ;  /* 0x00000000000b7919 */ /* 0x000e620000008800 */
[----:B------:R-:W-:Y:S01]  /*2ff20*/  R2UR UR9, R5 ;  /* 0x00000000050972ca */ /* 0x000fe200000e0000 */
[----:B------:R-:W-:Y:S01]  /*2ff30*/  UIADD3 UR4, UP0, UR36, 0x470, URZ ;  /* 0x0000047024047890 */ /* 0x000fe2000ff1e03f */
[----:B------:R-:W-:Y:S02]  /*2ff40*/  R2UR UR12, R0 ;  /* 0x00000000000c72ca */ /* 0x000fe400000e0000 */
[----:B-----5:R-:W-:Y:S01]  /*2ff50*/  R2UR UR13, R2 ;  /* 0x00000000020d72ca */ /* 0x020fe200000e0000 */
[----:B------:R-:W-:Y:S01]  /*2ff60*/  UIADD3.X UR5, URZ, UR37, URZ, UP0, !UPT ;  /* 0x000000253f057290 */ /* 0x000fe200087fe43f */
[----:B-1----:R-:W-:-:S07]  /*2ff70*/  LEA R10, R11, R10, 0x18 ;  /* 0x0000000a0b0a7211 */ /* 0x002fce00078ec0ff */
        /* <DEDUP_REMOVED lines=10> */
[----:B------:R-:W2:Y:S02]  /*30020*/  SYNCS.PHASECHK.TRANS64.TRYWAIT P2, [R5+URZ+0x2e840], R7 ;  /* 0x02e84007050075a7 */ /* 0x000ea4000804017f */
[----:B-12---:R-:W-:Y:S05]  /*30030*/  @!P2 BRA `(.L_x_1483) ;  /* 0x0000005000d8a947 */ /* 0x006fea0003800000 */
.L_x_1651:
        /* <DEDUP_REMOVED lines=8> */
.L_x_1484:
        /* <DEDUP_REMOVED lines=14> */
.L_x_1479:
[----:B------:R-:W2:Y:S01]  /*301a0*/  LDL.LU R6, [R1+0x8] ;  /* 0x0000080001067983 */ /* 0x000ea20000300800 */
[----:B01----:R-:W-:Y:S01]  /*301b0*/  MOV R7, 0x400 ;  /* 0x0000040000077802 */ /* 0x003fe20000000f00 */
[----:B------:R-:W0:Y:S01]  /*301c0*/  S2R R8, SR_CgaCtaId ;  /* 0x0000000000087919 */ /* 0x000e220000008800 */
[----:B------:R-:W-:Y:S05]  /*301d0*/  WARPSYNC.ALL ;  /* 0x0000000000007948 */ /* 0x000fea0003800000 */
[----:B------:R-:W-:Y:S01]  /*301e0*/  BAR.SYNC.DEFER_BLOCKING 0x8, 0x120 ;  /* 0x0204800000007b1d */ /* 0x000fe20000010000 */
[----:B------:R-:W-:-:S13]  /*301f0*/  ELECT P0, URZ, PT ;  /* 0x00000000003f782f */ /* 0x000fda0003800000 */
[----:B------:R-:W-:Y:S01]  /*30200*/  @P0 R2UR UR13, R3 ;  /* 0x00000000030d02ca */ /* 0x000fe200000e0000 */
[----:B------:R-:W-:Y:S01]  /*30210*/  UIADD3 UR4, UP0, UR36, 0x270, URZ ;  /* 0x0000027024047890 */ /* 0x000fe2000ff1e03f */
[----:B------:R-:W-:-:S03]  /*30220*/  @P0 R2UR UR11, R4 ;  /* 0x00000000040b02ca */ /* 0x000fc600000e0000 */
[----:B------:R-:W-:Y:S01]  /*30230*/  UIADD3.X UR5, URZ, UR37, URZ, UP0, !UPT ;  /* 0x000000253f057290 */ /* 0x000fe200087fe43f */
[----:B0-----:R-:W-:-:S04]  /*30240*/  LEA R7, R8, R7, 0x18 ;  /* 0x0000000708077211 */ /* 0x001fc800078ec0ff */
[----:B------:R-:W-:Y:S01]  /*30250*/  R2UR UR9, R7 ;  /* 0x00000000070972ca */ /* 0x000fe200000e0000 */
[----:B------:R-:W-:Y:S01]  /*30260*/  @P0 IMAD.MOV.U32 R5, RZ, RZ, 0x4000 ;  /* 0x00004000ff050424 */ /* 0x000fe200078e00ff */
[----:B------:R-:W-:Y:S01]  /*30270*/  UMOV UR6, 0x0 ;  /* 0x0000000000067882 */ /* 0x000fe20000000000 */
[----:B------:R-:W-:Y:S01]  /*30280*/  UMOV UR7, 0x12f00000 ;  /* 0x12f0000000077882 */ /* 0x000fe20000000000 */
[----:B------:R-:W-:Y:S01]  /*30290*/  UMOV UR10, URZ ;  /* 0x0000003f000a7c82 */ /* 0x000fe20008000000 */
[----:B------:R1:W-:Y:S08]  /*302a0*/  @P0 SYNCS.ARRIVE.TRANS64 RZ, [R7+URZ+0x2e800], R5 ;  /* 0x02e8000507ff09a7 */ /* 0x0003f0000800003f */
[----:B------:R-:W-:-:S02]  /*302b0*/  UIADD3 UR8, UR9, 0x1c400, URZ ;  /* 0x0001c40009087890 */ /* 0x000fc4000fffe03f */
[----:B------:R-:W-:Y:S01]  /*302c0*/  UIADD3 UR9, UR9, 0x2e800, URZ ;  /* 0x0002e80009097890 */ /* 0x000fe2000fffe03f */
[----:B--2---:R-:W-:-:S13]  /*302d0*/  @P0 R2UR UR12, R6 ;  /* 0x00000000060c02ca */ /* 0x004fda00000e0000 */
[----:B------:R1:W-:Y:S02]  /*302e0*/  UTMALDG.4D [UR8], [UR4], desc[UR6] ;  /* 0x00000608040075b4 */ /* 0x0003e40008019000 */
[----:B-1----:R-:W-:Y:S01]  /*302f0*/  NOP ;  /* 0x0000000000007918 */ /* 0x002fe20000000000 */
.L_x_1477:
[----:B------:R-:W2:Y:S01]  /*30300*/  LDL.LU R6, [R1+0x38] ;  /* 0x0000380001067983 */ /* 0x000ea20000300800 */
[----:B------:R-:W-:Y:S01]  /*30310*/  MOV R4, 0x400 ;  /* 0x0000040000047802 */ /* 0x000fe20000000f00 */
[----:B------:R-:W-:Y:S01]  /*30320*/  BSSY B0, `(.L_x_1485) ;  /* 0x000000b000007945 */ /* 0x000fe20003800000 */
[----:B0-----:R-:W0:Y:S02]  /*30330*/  S2R R5, SR_CgaCtaId ;  /* 0x0000000000057919 */ /* 0x001e240000008800 */
[----:B0-----:R-:W-:Y:S01]  /*30340*/  LEA R4, R5, R4, 0x18 ;  /* 0x0000000405047211 */ /* 0x001fe200078ec0ff */
[----:B--2---:R-:W-:-:S05]  /*30350*/  VIADD R6, R6, 0x1 ;  /* 0x0000000106067836 */ /* 0x004fca0000000000 */
[----:B------:R-:W-:Y:S01]  /*30360*/  LEA.HI R3, R6, R6, RZ, 0x1 ;  /* 0x0000000606037211 */ /* 0x000fe200078f08ff */
[----:B------:R0:W-:Y:S03]  /*30370*/  STL [R1+0x38], R6 ;  /* 0x0000380601007387 */ /* 0x0001e60000100800 */
[----:B------:R-:W-:-:S05]  /*30380*/  LOP3.LUT R3, R3, 0xfffffffe, RZ, 0xc0, !PT ;  /* 0xfffffffe03037812 */ /* 0x000fca00078ec0ff */
[----:B------:R-:W-:-:S05]  /*30390*/  IMAD.IADD R3, R6, 0x1, -R3 ;  /* 0x0000000106037824 */ /* 0x000fca00078e0a03 */
[----:B------:R-:W-:-:S04]  /*303a0*/  SHF.L.U32 R3, R3, 0x1f, RZ ;  /* 0x0000001f03037819 */ /* 0x000fc800000006ff */
[----:B------:R-:W1:Y:S02]  /*303b0*/  SYNCS.PHASECHK.TRANS64.TRYWAIT P0, [R4+URZ+0x2e820], R3 ;  /* 0x02e82003040075a7 */ /* 0x000e64000800017f */
[----:B01----:R-:W-:Y:S05]  /*303c0*/  @!P0 BRA `(.L_x_1486) ;  /* 0x0000005000088947 */ /* 0x003fea0003800000 */
.L_x_1652:
[----:B------:R-:W-:Y:S05]  /*303d0*/  BSYNC B0 ;  /* 0x0000000000007941 */ /* 0x000fea0003800000 */
.L_x_1485:
[----:B0-----:R-:W2:Y:S01]  /*303e0*/  LDL R4, [R1+0x20] ;  /* 0x0000200001047983 */ /* 0x001ea20000100800 */
[----:B------:R-:W-:-:S05]  /*303f0*/  VIADD R17, R17, 0xfffffffe ;  /* 0xfffffffe11117836 */ /* 0x000fca0000000000 */
[----:B--2---:R-:W-:-:S13]  /*30400*/  ISETP.GE.AND P0, PT, R17, R4, PT ;  /* 0x000000041100720c */ /* 0x004fda0003f06270 */
[----:B------:R-:W-:Y:S05]  /*30410*/  @!P0 BRA `(.L_x_1487) ;  /* 0x0000001000048947 */ /* 0x000fea0003800000 */
[----:B------:R0:W5:Y:S01]  /*30420*/  LDL.LU R6, [R1+0x10] ;  /* 0x0000100001067983 */ /* 0x0001620000300800 */
[----:B------:R-:W-:-:S03]  /*30430*/  IMAD.MOV.U32 R18, RZ, RZ, R17 ;  /* 0x000000ffff127224 */ /* 0x000fc600078e0011 */
[----:B------:R0:W5:Y:S04]  /*30440*/  LDL.LU R7, [R1+0x18] ;  /* 0x0000180001077983 */ /* 0x0001680000300800 */
.L_x_1507:
[----:B-----5:R-:W-:Y:S01]  /*30450*/  VIADD R4, R6, 0x1 ;  /* 0x0000000106047836 */ /* 0x020fe20000000000 */
[----:B------:R-:W-:Y:S05]  /*30460*/  YIELD ;  /* 0x0000000000007946 */ /* 0x000fea0003800000 */
[----:B------:R-:W-:Y:S01]  /*30470*/  ISETP.NE.AND P0, PT, R4, 0x2, PT ;  /* 0x000000020400780c */ /* 0x000fe20003f05270 */
[----:B------:R-:W-:Y:S03]  /*30480*/  BSSY B0, `(.L_x_1488) ;  /* 0x0000071000007945 */ /* 0x000fe60003800000 */
[----:B------:R-:W-:-:S02]  /*30490*/  SEL R3, RZ, 0x1, P0 ;  /* 0x00000001ff037807 */ /* 0x000fc40000000000 */
[----:B--2---:R-:W-:Y:S02]  /*304a0*/  SEL R10, R4, RZ, P0 ;  /* 0x000000ff040a7207 */ /* 0x004fe40000000000 */
        /* <DEDUP_REMOVED lines=12> */
[----:B------:R-:W-:Y:S01]  /*30570*/  ULDC.64 UR8, c[0x0][0x208] ;  /* 0x0000820000087ab9 */ /* 0x000fe20000000a00 */
[----:B---3--:R-:W-:-:S13]  /*30580*/  ISETP.NE.AND P0, PT, R5, 0x1, PT ;  /* 0x000000010500780c */ /* 0x008fda0003f05270 */
[----:B------:R-:W3:Y:S02]  /*30590*/  @P0 LDC.64 R2, c[0x0][0x420] ;  /* 0x00010800ff020b82 */ /* 0x000ee40000000a00 */
[----:B---3--:R-:W-:-:S04]  /*305a0*/  @P0 IMAD.HI.U32 R4, R18, R2, RZ ;  /* 0x0000000212040227 */ /* 0x008fc800078e00ff */
[----:B------:R-:W-:Y:S01]  /*305b0*/  IMAD.MOV.U32 R2, RZ, RZ, R18 ;  /* 0x000000ffff027224 */ /* 0x000fe200078e0012 */
[----:B------:R-:W-:-:S04]  /*305c0*/  @P0 SHF.R.U32.HI R2, RZ, R3, R4 ;  /* 0x00000003ff020219 */ /* 0x000fc80000011604 */
[--C-:B------:R-:W-:Y:S01]  /*305d0*/  SHF.R.S32.HI R3, RZ, 0x1f, R2.reuse ;  /* 0x0000001fff037819 */ /* 0x100fe20000011402 */
[--C-:B------:R-:W-:Y:S02]  /*305e0*/  IMAD.MOV R8, RZ, RZ, -R2.reuse ;  /* 0x000000ffff087224 */ /* 0x100fe400078e0a02 */
[----:B------:R-:W-:-:S04]  /*305f0*/  IMAD.WIDE.U32 R2, R21, UR6, R2 ;  /* 0x0000000615027c25 */ /* 0x000fc8000f8e0002 */
[----:B------:R-:W-:Y:S02]  /*30600*/  IMAD R8, R5, R8, R18 ;  /* 0x0000000805087224 */ /* 0x000fe400078e0212 */
[----:B--2---:R-:W-:-:S04]  /*30610*/  IMAD R4, R11, UR6, RZ ;  /* 0x000000060b047c24 */ /* 0x004fc8000f8e02ff */
[----:B------:R-:W-:-:S04]  /*30620*/  IMAD R4, R21, UR7, R4 ;  /* 0x0000000715047c24 */ /* 0x000fc8000f8e0204 */
[----:B------:R-:W-:Y:S01]  /*30630*/  IMAD.IADD R3, R4, 0x1, R3 ;  /* 0x0000000104037824 */ /* 0x000fe200078e0203 */
[----:B------:R-:W-:-:S04]  /*30640*/  LEA R4, P0, R2, UR4, 0x2 ;  /* 0x0000000402047c11 */ /* 0x000fc8000f8010ff */
[----:B------:R-:W-:-:S05]  /*30650*/  LEA.HI.X R5, R2, UR5, R3, 0x2, P0 ;  /* 0x0000000502057c11 */ /* 0x000fca00080f1403 */
[----:B------:R2:W5:Y:S04]  /*30660*/  LDG.E R2, desc[UR8][R4.64] ;  /* 0x0000000804027981 */ /* 0x000568000c1e1900 */
.L_x_1490:
        /* <DEDUP_REMOVED lines=11> */
.L_x_1653:
[----:B------:R-:W-:Y:S05]  /*30720*/  BSYNC B1 ;  /* 0x0000000000017941 */ /* 0x000fea0003800000 */
.L_x_1491:
        /* <DEDUP_REMOVED lines=9> */
.L_x_1494:
[----:B------:R-:W-:Y:S05]  /*307c0*/  BSYNC B1 ;  /* 0x0000000000017941 */ /* 0x000fea0003800000 */
.L_x_1493:
        /* <DEDUP_REMOVED lines=13> */
[----:B----4-:R-:W-:Y:S02]  /*308a0*/  IMAD R8, R8, 0xe0, R9 ;  /* 0x000000e008087824 */ /* 0x010fe400078e0209 */
[----:B------:R-:W-:Y:S02]  /*308b0*/  VIADD R9, R5, 0x2e870 ;  /* 0x0002e87005097836 */ /* 0x000fe40000000000 */
[----:B------:R-:W-:-:S07]  /*308c0*/  VIADD R10, R3, 0xe400 ;  /* 0x0000e400030a7836 */ /* 0x000fce0000000000 */
.L_x_1495:
        /* <DEDUP_REMOVED lines=13> */
.L_x_1654:
[----:B------:R-:W-:Y:S05]  /*309a0*/  BSYNC B1 ;  /* 0x0000000000017941 */ /* 0x000fea0003800000 */
.L_x_1496:
        /* <DEDUP_REMOVED lines=11> */
.L_x_1499:
[----:B------:R-:W-:Y:S05]  /*30a60*/  BSYNC B1 ;  /* 0x0000000000017941 */ /* 0x000fea0003800000 */
.L_x_1498:
[----:B------:R-:W-:Y:S01]  /*30a70*/  R2UR UR10, R11 ;  /* 0x000000000b0a72ca */ /* 0x000fe200000e0000 */
[----:B------:R-:W-:Y:S01]  /*30a80*/  UIADD3 UR4, UP0, UR36, 0x370, URZ ;  /* 0x0000037024047890 */ /* 0x000fe2000ff1e03f */
[----:B------:R-:W-:Y:S01]  /*30a90*/  R2UR UR6, R12 ;  /* 0x000000000c0672ca */ /* 0x000fe200000e0000 */
[----:B------:R-:W-:Y:S01]  /*30aa0*/  VIADD R3, R3, 0x20400 ;  /* 0x0002040003037836 */ /* 0x000fe20000000000 */
[----:B------:R-:W-:Y:S01]  /*30ab0*/  R2UR UR7, R13 ;  /* 0x000000000d0772ca */ /* 0x000fe200000e0000 */
[----:B-12---:R-:W-:Y:S01]  /*30ac0*/  VIADD R5, R5, 0x2e830 ;  /* 0x0002e83005057836 */ /* 0x006fe20000000000 */
[----:B------:R-:W-:Y:S01]  /*30ad0*/  PLOP3.LUT P0, PT, PT, PT, PT, 0x80, 0x0 ;  /* 0x000000000000781c */ /* 0x000fe20003f0f070 */
[----:B------:R-:W-:-:S12]  /*30ae0*/  UIADD3.X UR5, URZ, UR37, URZ, UP0, !UPT ;  /* 0x000000253f057290 */ /* 0x000fd800087fe43f */
.L_x_1500:
        /* <DEDUP_REMOVED lines=10> */
.L_x_1489:
[----:B------:R-:W-:Y:S05]  /*30b90*/  BSYNC B0 ;  /* 0x0000000000007941 */ /* 0x000fea0003800000 */
.L_x_1488:
[----:B------:R-:W-:-:S06]  /*30ba0*/  UISETP.NE.AND UP0, UPT, UR38, 0x3, UPT ;  /* 0x000000032600788c */ /* 0x000fcc000bf05270 */
[----:B------:R-:W-:-:S13]  /*30bb0*/  PLOP3.LUT P0, PT, PT, PT, UP0, 0x80, 0x0 ;  /* 0x000000000000781c */ /* 0x000fda0003f0f008 */
[----:B------:R-:W-:Y:S05]  /*30bc0*/  @!P0 BRA `(.L_x_1501) ;  /* 0x0000000000048947 */ /* 0x000fea0003800000 */
[----:B------:R-:W-:Y:S01]  /*30bd0*/  BPT.TRAP 0x1 ;  /* 0x000000040000795c */ /* 0x000fe20000300000 */
.L_x_1501:
        /* <DEDUP_REMOVED lines=9> */
[----:B------:R-:W2:Y:S02]  /*30c70*/  SYNCS.PHASECHK.TRANS64.TRYWAIT P2, [R20+URZ+0x2e870], R3 ;  /* 0x02e87003140075a7 */ /* 0x000ea4000804017f */
[----:B--2---:R-:W-:Y:S05]  /*30c80*/  @!P2 BRA `(.L_x_1503) ;  /* 0x000000480020a947 */ /* 0x004fea0003800000 */
.L_x_1655:
[----:B------:R-:W-:Y:S05]  /*30c90*/  BSYNC B0 ;  /* 0x0000000000007941 */ /* 0x000fea0003800000 */
.L_x_1502:
[----:B------:R-:W-:Y:S05]  /*30ca0*/  @!P0 BRA `(.L_x_1504) ;  /* 0x0000000000048947 */ /* 0x000fea0003800000 */
[----:B------:R-:W-:Y:S01]  /*30cb0*/  BPT.TRAP 0x1 ;  /* 0x000000040000795c */ /* 0x000fe20000300000 */
.L_x_1504:
[----:B--2---:R-:W-:Y:S01]  /*30cc0*/  SHF.L.U32 R3, R7, 0x1f, RZ ;  /* 0x0000001f07037819 */ /* 0x004fe200000006ff */
[----:B------:R-:W-:-:S03]  /*30cd0*/  IMAD R12, R6, 0x7000, RZ ;  /* 0x00007000060c7824 */ /* 0x000fc600078e02ff */
[----:B------:R-:W2:Y:S02]  /*30ce0*/  SYNCS.PHASECHK.TRANS64.TRYWAIT P2, [R20+URZ+0x2e860], R3 ;  /* 0x02e86003140075a7 */ /* 0x000ea4000804017f */
[----:B--2---:R-:W-:Y:S05]  /*30cf0*/  @!P2 BRA `(.L_x_1505) ;  /* 0x000000480018a947 */ /* 0x004fea0003800000 */
.L_x_1656:
[----:B------:R-:W2:Y:S04]  /*30d00*/  LDL R4, [R1+0x2c] ;  /* 0x00002c0001047983 */ /* 0x000ea80000100800 */
        /* <DEDUP_REMOVED lines=103> */
.L_x_1506:
[----:B------:R-:W3:Y:S01]  /*31380*/  LDL R3, [R1+0x20] ;  /* 0x0000200001037983 */ /* 0x000ee20000100800 */
[----:B-1----:R1:W-:Y:S03]  /*31390*/  SYNCS.ARRIVE.TRANS64.A1T0 RZ, [R20+URZ+0x2e850], RZ ;  /* 0x02e850ff14ff79a7 */ /* 0x0023e6000810003f */
[----:B------:R4:W5:Y:S04]  /*313a0*/  LDL R6, [R1+0x10] ;  /* 0x0000100001067983 */ /* 0x0009680000100800 */
        /* <DEDUP_REMOVED lines=8> */
.L_x_1487:
[----:B------:R-:W-:Y:S04]  /*31430*/  BSSY B0, `(.L_x_1508) ;  /* 0x0000010000007945 */ /* 0x000fe80003800000 */
[----:B------:R-:W-:Y:S05]  /*31440*/  @P1 BRA `(.L_x_1509) ;  /* 0x0000000000381947 */ /* 0x000fea0003800000 */
[----:B------:R-:W1:Y:S01]  /*31450*/  S2R R5, SR_LANEID ;  /* 0x0000000000057919 */ /* 0x000e620000000000 */
[----:B------:R-:W-:Y:S01]  /*31460*/  VOTEU.ANY UR4, UPT, PT ;  /* 0x0000000000047886 */ /* 0x000fe200038e0100 */
[----:B------:R-:W3:Y:S01]  /*31470*/  LDC.64 R2, c[0x0][0xc38] ;  /* 0x00030e00ff027b82 */ /* 0x000ee20000000a00 */
[----:B------:R-:W1:Y:S01]  /*31480*/  FLO.U32 R0, UR4 ;  /* 0x0000000400007d00 */ /* 0x000e6200080e0000 */
[----:B------:R-:W-:Y:S01]  /*31490*/  ULDC.64 UR6, c[0x0][0x208] ;  /* 0x0000820000067ab9 */ /* 0x000fe20000000a00 */
[----:B-1----:R-:W-:-:S06]  /*314a0*/  ISETP.EQ.U32.AND P0, PT, R0, R5, PT ;  /* 0x000000050000720c */ /* 0x002fcc0003f02070 */
[----:B------:R-:W3:Y:S07]  /*314b0*/  POPC R5, UR4 ;  /* 0x0000000400057d09 */ /* 0x000eee0008000000 */
[----:B---3--:R-:W3:Y:S01]  /*314c0*/  @P0 ATOMG.E.ADD.STRONG.GPU PT, R3, desc[UR6][R2.64], R5 ;  /* 0x00000005020309a8 */ /* 0x008ee200081ee1c6 */
[----:B------:R-:W1:Y:S02]  /*314d0*/  S2R R4, SR_LTMASK ;  /* 0x0000000000047919 */ /* 0x000e640000003900 */
[----:B-1----:R-:W-:-:S04]  /*314e0*/  LOP3.LUT R4, R4, UR4, RZ, 0xc0, !PT ;  /* 0x0000000404047c12 */ /* 0x002fc8000f8ec0ff */
[----:B-----5:R-:W1:Y:S01]  /*314f0*/  POPC R7, R4 ;  /* 0x0000000400077309 */ /* 0x020e620000000000 */
[----:B---3--:R-:W1:Y:S02]  /*31500*/  SHFL.IDX PT, R0, R3, R0, 0x1f ;  /* 0x00001f0003007589 */ /* 0x008e6400000e0000 */
[----:B-1----:R-:W-:-:S05]  /*31510*/  IADD3 R0, R0, UR40, R7 ;  /* 0x0000002800007c10 */ /* 0x002fca000fffe007 */
[----:B------:R1:W-:Y:S02]  /*31520*/  STL [R1], R0 ;  /* 0x0000000001007387 */ /* 0x0003e40000100800 */
.L_x_1509:
[----:B------:R-:W-:Y:S05]  /*31530*/  BSYNC B0 ;  /* 0x0000000000007941 */ /* 0x000fea0003800000 */
.L_x_1508:
[----:B------:R-:W-:-:S06]  /*31540*/  UISETP.NE.AND UP0, UPT, UR38, 0x3, UPT ;  /* 0x000000032600788c */ /* 0x000fcc000bf05270 */
[----:B------:R-:W-:-:S13]  /*31550*/  PLOP3.LUT P0, PT, PT, PT, UP0, 0x80, 0x0 ;  /* 0x000000000000781c */ /* 0x000fda0003f0f008 */
[----:B------:R-:W-:Y:S05]  /*31560*/  @!P0 BRA `(.L_x_1510) ;  /* 0x0000000000048947 */ /* 0x000fea0003800000 */
[----:B------:R-:W-:Y:S01]  /*31570*/  BPT.TRAP 0x1 ;  /* 0x000000040000795c */ /* 0x000fe20000300000 */
.L_x_1510:
[----:B-1----:R-:W3:Y:S04]  /*31580*/  LDL R0, [R1+0x18] ;  /* 0x0000180001007983 */ /* 0x002ee80000100800 */
[----:B------:R-:W4:Y:S01]  /*31590*/  LDL R2, [R1+0x10] ;  /* 0x0000100001027983 */ /* 0x000f220000100800 */
[----:B------:R-:W1:Y:S01]  /*315a0*/  S2R R4, SR_CgaCtaId ;  /* 0x0000000000047919 */ /* 0x000e620000008800 */
[----:B------:R-:W-:-:S04]  /*315b0*/  MOV R3, 0x400 ;  /* 0x0000040000037802 */ /* 0x000fc80000000f00 */
[----:B-1----:R-:W-:Y:S01]  /*315c0*/  LEA R3, R4, R3, 0x18 ;  /* 0x0000000304037211 */ /* 0x002fe200078ec0ff */
[----:B------:R-:W-:Y:S01]  /*315d0*/  BSSY B0, `(.L_x_1511) ;  /* 0x0000008000007945 */ /* 0x000fe20003800000 */
[----:B---3--:R-:W-:-:S04]  /*315e0*/  LOP3.LUT R0, R0, 0x1, RZ, 0x3c, !PT ;  /* 0x0000000100007812 */ /* 0x008fc800078e3cff */
[----:B------:R-:W-:Y:S01]  /*315f0*/  SHF.L.U32 R0, R0, 0x1f, RZ ;  /* 0x0000001f00007819 */ /* 0x000fe200000006ff */
[----:B----4-:R-:W-:-:S04]  /*31600*/  IMAD R17, R2, 0x8, R3 ;  /* 0x0000000802117824 */ /* 0x010fc800078e0203 */
[----:B------:R-:W1:Y:S01]  /*31610*/  SYNCS.PHASECHK.TRANS64.TRYWAIT P0, [R17+URZ+0x2e870], R0 ;  /* 0x02e87000110075a7 */ /* 0x000e62000800017f */
[----:B------:R-:W-:-:S05]  /*31620*/  IMAD.U32 R2, RZ, RZ, UR39 ;  /* 0x00000027ff027e24 */ /* 0x000fca000f8e00ff */
[----:B------:R-:W-:Y:S01]  /*31630*/  ISETP.NE.AND P2, PT, R2, 0x3, PT ;  /* 0x000000030200780c */ /* 0x000fe20003f45270 */
[----:B-1----:R-:W-:-:S12]  /*31640*/  @!P0 BRA `(.L_x_1512) ;  /* 0x0000003c00d88947 */ /* 0x002fd80003800000 */
.L_x_1657:
[----:B------:R-:W-:Y:S05]  /*31650*/  BSYNC B0 ;  /* 0x0000000000007941 */ /* 0x000fea0003800000 */
.L_x_1511:
[----:B------:R-:W-:Y:S05]  /*31660*/  @!P2 BRA `(.L_x_1513) ;  /* 0x000000000004a947 */ /* 0x000fea0003800000 */
[----:B------:R-:W-:Y:S01]  /*31670*/  BPT.TRAP 0x1 ;  /* 0x000000040000795c */ /* 0x000fe20000300000 */
.L_x_1513:
[----:B-1----:R-:W3:Y:S02]  /*31680*/  LDL R0, [R1+0x18] ;  /* 0x0000180001007983 */ /* 0x002ee40000100800 */
[----:B---3--:R-:W-:-:S04]  /*31690*/  SHF.L.U32 R0, R0, 0x1f, RZ ;  /* 0x0000001f00007819 */ /* 0x008fc800000006ff */
[----:B------:R-:W1:Y:S02]  /*316a0*/  SYNCS.PHASECHK.TRANS64.TRYWAIT P0, [R17+URZ+0x2e860], R0 ;  /* 0x02e86000110075a7 */ /* 0x000e64000800017f */
[----:B-1----:R-:W-:Y:S05]  /*316b0*/  @!P0 BRA `(.L_x_1514) ;  /* 0x0000003c00d08947 */ /* 0x002fea0003800000 */
.L_x_1658:
[----:B------:R-:W1:Y:S04]  /*316c0*/  LDL R18, [R1+0x10] ;  /* 0x0000100001127983 */ /* 0x000e680000100800 */
[----:B------:R-:W3:Y:S04]  /*316d0*/  LDL R2, [R1+0x2c] ;  /* 0x00002c0001027983 */ /* 0x000ee80000100800 */
[----:B--2---:R-:W2:Y:S04]  /*316e0*/  LDL R10, [R1+0x28] ;  /* 0x00002800010a7983 */ /* 0x004ea80000100800 */
[----:B------:R-:W4:Y:S01]  /*316f0*/  LDL R3, [R1+0x30] ;  /* 0x0000300001037983 */ /* 0x000f220000100800 */
[----:B------:R-:W-:Y:S01]  /*31700*/  MOV R8, 0x400 ;  /* 0x0000040000087802 */ /* 0x000fe20000000f00 */
[----:B------:R-:W0:Y:S01]  /*31710*/  S2R R9, SR_CgaCtaId ;  /* 0x0000000000097919 */ /* 0x000e220000008800 */
[----:B------:R-:W-:Y:S05]  /*31720*/  WARPSYNC.ALL ;  /* 0x0000000000007948 */ /* 0x000fea0003800000 */
[----:B0-----:R-:W-:Y:S01]  /*31730*/  LEA R8, R9, R8, 0x18 ;  /* 0x0000000809087211 */ /* 0x001fe200078ec0ff */
[----:B-1----:R-:W-:-:S05]  /*31740*/  IMAD R0, R18, 0x7000, RZ ;  /* 0x0000700012007824 */ /* 0x002fca00078e02ff */
[----:B---3--:R-:W-:-:S05]  /*31750*/  LOP3.LUT R2, R0, R2, RZ, 0xfc, !PT ;  /* 0x0000000200027212 */ /* 0x008fca00078efcff */
[----:B------:R-:W-:-:S05]  /*31760*/  IMAD.IADD R2, R8, 0x1, R2 ;  /* 0x0000000108027824 */ /* 0x000fca00078e0202 */
[----:B-----5:R-:W0:Y:S01]  /*31770*/  LDSM.16.MT88.4 R4, [R2+0xe400] ;  /* 0x00e400000204783b */ /* 0x020e220000004200 */
[----:B--2---:R-:W-:Y:S01]  /*31780*/  LOP3.LUT R0, R0, R10, RZ, 0xfc, !PT ;  /* 0x0000000a00007212 */ /* 0x004fe200078efcff */
[----:B----4-:R-:W-:-:S04]  /*31790*/  IMAD.IADD R3, R3, 0x1, R2 ;  /* 0x0000000103037824 */ /* 0x010fc800078e0202 */
        /* <DEDUP_REMOVED lines=92> */
.L_x_1515:
[----:B------:R-:W2:Y:S01]  /*31d60*/  LDL.LU R3, [R1+0x18] ;  /* 0x0000180001037983 */ /* 0x000ea20000300800 */
[----:B0-----:R-:W-:Y:S01]  /*31d70*/  SYNCS.ARRIVE.TRANS64.A1T0 RZ, [R17+URZ+0x2e850], RZ ;  /* 0x02e850ff11ff79a7 */ /* 0x001fe2000810003f */
[----:B-1----:R-:W-:-:S05]  /*31d80*/  @!P1 VIADD R0, R17, 0x2e880 ;  /* 0x0002e88011009836 */ /* 0x002fca0000000000 */
[----:B------:R-:W-:Y:S01]  /*31d90*/  @!P1 PRMT R0, RZ, 0x654, R0 ;  /* 0x00000654ff009816 */ /* 0x000fe20000000000 */
[----:B------:R-:W-:Y:S06]  /*31da0*/  BAR.SYNC.DEFER_BLOCKING 0x2, 0x80 ;  /* 0x0082000000007b1d */ /* 0x000fec0000010000 */
[----:B------:R0:W-:Y:S02]  /*31db0*/  @!P1 SYNCS.ARRIVE.TRANS64.RED.A1T0 RZ, [R0+URZ], RZ ;  /* 0x000000ff00ff99a7 */ /* 0x0001e4000810043f */
[----:B0-----:R-:W-:-:S05]  /*31dc0*/  VIADD R0, R18, 0x1 ;  /* 0x0000000112007836 */ /* 0x001fca0000000000 */
[----:B------:R-:W-:-:S04]  /*31dd0*/  ISETP.NE.AND P0, PT, R0, 0x2, PT ;  /* 0x000000020000780c */ /* 0x000fc80003f05270 */
[----:B------:R-:W-:Y:S02]  /*31de0*/  SEL R2, RZ, 0x1, P0 ;  /* 0x00000001ff027807 */ /* 0x000fe40000000000 */
[----:B------:R-:W-:-:S05]  /*31df0*/  SEL R0, R0, RZ, P0 ;  /* 0x000000ff00007207 */ /* 0x000fca0000000000 */
[----:B------:R1:W-:Y:S01]  /*31e00*/  STL [R1+0x10], R0 ;  /* 0x0000100001007387 */ /* 0x0003e20000100800 */
[----:B--2---:R-:W-:-:S05]  /*31e10*/  LOP3.LUT R3, R3, R2, RZ, 0x3c, !PT ;  /* 0x0000000203037212 */ /* 0x004fca00078e3cff */
[----:B------:R1:W-:Y:S02]  /*31e20*/  STL [R1+0x18], R3 ;  /* 0x0000180301007387 */ /* 0x0003e40000100800 */
.L_x_1470:
[----:B------:R-:W-:Y:S05]  /*31e30*/  BSYNC B6 ;  /* 0x0000000000067941 */ /* 0x000fea0003800000 */
.L_x_1468:
[----:B------:R-:W-:-:S13]  /*31e40*/  LOP3.LUT P0, RZ, R16, 0x2, RZ, 0xc0, !PT ;  /* 0x0000000210ff7812 */ /* 0x000fda000780c0ff */
[----:B------:R-:W-:Y:S05]  /*31e50*/  @!P0 BRA `(.L_x_1516) ;  /* 0x0000000000288947 */ /* 0x000fea0003800000 */
[----:B------:R-:W-:Y:S05]  /*31e60*/  WARPSYNC.ALL ;  /* 0x0000000000007948 */ /* 0x000fea0003800000 */
[----:B------:R-:W2:Y:S08]  /*31e70*/  S2UR UR5, SR_CgaCtaId ;  /* 0x00000000000579c3 */ /* 0x000eb00000008800 */
[----:B------:R-:W-:Y:S06]  /*31e80*/  BAR.SYNC.DEFER_BLOCKING 0x5, 0x180 ;  /* 0x0146000000007b1d */ /* 0x000fec0000010000 */
[----:B------:R-:W-:-:S02]  /*31e90*/  UMOV UR4, 0x400 ;  /* 0x0000040000047882 */ /* 0x000fc40000000000 */
[----:B--2---:R-:W-:-:S09]  /*31ea0*/  ULEA UR4, UR5, UR4, 0x18 ;  /* 0x0000000405047291 */ /* 0x004fd2000f8ec03f */
[----:B------:R-:W2:Y:S04]  /*31eb0*/  LDS.128 R4, [UR4+0x2e8d0] ;  /* 0x02e8d004ff047984 */ /* 0x000ea80008000c00 */
[----:B--2---:R2:W-:Y:S04]  /*31ec0*/  STL.64 [R1], R4 ;  /* 0x0000000401007387 */ /* 0x0045e80000100a00 */
[----:B------:R2:W-:Y:S01]  /*31ed0*/  STL.64 [R1+0x8], R6 ;  /* 0x0000080601007387 */ /* 0x0005e20000100a00 */
[----:B------:R-:W-:Y:S06]  /*31ee0*/  BAR.ARV 0x4, 0x180 ;  /* 0x0106000000007b1d */ /* 0x000fec0000002000 */
[----:B------:R-:W-:Y:S05]  /*31ef0*/  BRA `(.L_x_1517) ;  /* 0x0000000c00207947 */ /* 0x000fea0003800000 */
.L_x_1516:
[----:B01----:R-:W0:Y:S01]  /*31f00*/  S2R R0, SR_TID.X ;  /* 0x0000000000007919 */ /* 0x003e220000002100 */
[----:B------:R-:W-:Y:S01]  /*31f10*/  UMOV UR4, 0xffffffff ;  /* 0xffffffff00047882 */ /* 0x000fe20000000000 */
[----:B0-----:R-:W-:-:S04]  /*31f20*/  LOP3.LUT R7, R0, 0x1f, RZ, 0xc0, !PT ;  /* 0x0000001f00077812 */ /* 0x001fc800078ec0ff */
[----:B------:R-:W-:Y:S01]  /*31f30*/  ISETP.NE.AND P0, PT, R7, 0x1f, PT ;  /* 0x0000001f0700780c */ /* 0x000fe20003f05270 */
[----:B------:R-:W-:-:S12]  /*31f40*/  BRA.DIV UR4, `(.L_x_1518) ;  /* 0x0000003604c07947 */ /* 0x000fd8000b800000 */
[----:B------:R-:W2:Y:S01]  /*31f50*/  LDL.LU R6, [R1] ;  /* 0x0000000001067983 */ /* 0x000ea20000300800 */
[----:B------:R-:W-:-:S03]  /*31f60*/  ULDC UR4, c[0x0][0xc14] ;  /* 0x0003050000047ab9 */ /* 0x000fc60000000800 */
[----:B------:R-:W3:Y:S01]  /*31f70*/  LDL R5, [R1+0xc] ;  /* 0x00000c0001057983 */ /* 0x000ee20000100800 */
[----:B------:R-:W-:Y:S01]  /*31f80*/  ULDC.64 UR6, c[0x0][0x208] ;  /* 0x0000820000067ab9 */ /* 0x000fe20000000a00 */
        /* <DEDUP_REMOVED lines=30> */
.L_x_1668:
[----:B------:R-:W-:Y:S02]  /*32170*/  ULDC UR4, c[0x0][0xc10] ;  /* 0x0003040000047ab9 */ /* 0x000fe40000000800 */
[----:B------:R-:W-:-:S04]  /*32180*/  IMAD.U32 R5, RZ, RZ, UR4 ;  /* 0x00000004ff057e24 */ /* 0x000fc8000f8e00ff */
[----:B-1----:R-:W-:-:S04]  /*32190*/  IMAD R8, R14, R5, RZ ;  /* 0x000000050e087224 */ /* 0x002fc800078e02ff */
[----:B------:R-:W-:-:S05]  /*321a0*/  IMAD.IADD R4, R4, 0x1, R8 ;  /* 0x0000000104047824 */ /* 0x000fca00078e0208 */
[----:B------:R-:W-:-:S13]  /*321b0*/  ISETP.GT.AND P6, PT, R4, R0, PT ;  /* 0x000000000400720c */ /* 0x000fda0003fc4270 */
[----:B------:R-:W-:Y:S05]  /*321c0*/  @P6 BRA `(.L_x_1519) ;  /* 0x0000000000a86947 */ /* 0x000fea0003800000 */
.L_x_1524:
[----:B0-----:R-:W2:Y:S01]  /*321d0*/  LDL.LU R2, [R1+0xc] ;  /* 0x00000c0001027983 */ /* 0x001ea20000300800 */
[----:B------:R-:W0:Y:S01]  /*321e0*/  LDC R5, c[0x0][0xc14] ;  /* 0x00030500ff057b82 */ /* 0x000e220000000800 */
[----:B--2---:R-:W-:-:S05]  /*321f0*/  VIADD R2, R2, 0x1f ;  /* 0x0000001f02027836 */ /* 0x004fca0000000000 */
[----:B0-----:R-:W-:-:S13]  /*32200*/  ISETP.GE.AND P6, PT, R2, R5, PT ;  /* 0x000000050200720c */ /* 0x001fda0003fc6270 */
[----:B------:R-:W-:Y:S05]  /*32210*/  @P6 BRA `(.L_x_1520) ;  /* 0x0000000400f06947 */ /* 0x000fea0003800000 */
[----:B------:R-:W0:Y:S01]  /*32220*/  S2R R3, SR_TID.X ;  /* 0x0000000000037919 */ /* 0x000e220000002100 */
[----:B------:R-:W-:Y:S01]  /*32230*/  BSSY B0, `(.L_x_1521) ;  /* 0x000000b000007945 */ /* 0x000fe20003800000 */
[----:B------:R1:W-:Y:S01]  /*32240*/  STL [R1+0xc], R2 ;  /* 0x00000c0201007387 */ /* 0x0003e20000100800 */
[----:B0-----:R-:W-:-:S05]  /*32250*/  LOP3.LUT R3, R3, 0x1f, RZ, 0xc0, !PT ;  /* 0x0000001f03037812 */ /* 0x001fca00078ec0ff */
[----:B------:R-:W-:Y:S02]  /*32260*/  IMAD.IADD R6, R2, 0x1, R3 ;  /* 0x0000000102067824 */ /* 0x000fe400078e0203 */
[----:B------:R-:W-:-:S03]  /*32270*/  IMAD.MOV.U32 R3, RZ, RZ, RZ ;  /* 0x000000ffff037224 */ /* 0x000fc600078e00ff */
[----:B------:R-:W-:-:S13]  /*32280*/  ISETP.GE.OR P6, PT, R6, R5, !P0 ;  /* 0x000000050600720c */ /* 0x000fda00047c6670 */
[----:B-1----:R-:W-:Y:S05]  /*32290*/  @P6 BRA `(.L_x_1522) ;  /* 0x0000000000106947 */ /* 0x002fea0003800000 */
[----:B------:R-:W0:Y:S01]  /*322a0*/  LDC.64 R2, c[0x0][0xc58] ;  /* 0x00031600ff027b82 */ /* 0x000e220000000a00 */
[----:B------:R-:W-:Y:S01]  /*322b0*/  ULDC.64 UR4, c[0x0][0x208] ;  /* 0x0000820000047ab9 */ /* 0x000fe20000000a00 */
[----:B0-----:R-:W-:-:S06]  /*322c0*/  IMAD.WIDE R2, R6, 0x4, R2 ;  /* 0x0000000406027825 */ /* 0x001fcc00078e0202 */
[----:B------:R0:W5:Y:S02]  /*322d0*/  LDG.E R3, desc[UR4][R2.64] ;  /* 0x0000000402037981 */ /* 0x000164000c1e1900 */
.L_x_1522:
[----:B------:R-:W-:Y:S05]  /*322e0*/  BSYNC B0 ;  /* 0x0000000000007941 */ /* 0x000fea0003800000 */
.L_x_1521:
        /* <DEDUP_REMOVED lines=18> */
.L_x_1676:
[----:B------:R-:W-:Y:S02]  /*32410*/  ULDC UR4, c[0x0][0xc10] ;  /* 0x0003040000047ab9 */ /* 0x000fe40000000800 */
[----:B------:R-:W-:-:S04]  /*32420*/  IMAD.U32 R5, RZ, RZ, UR4 ;  /* 0x00000004ff057e24 */ /* 0x000fc8000f8e00ff */
[----:B-1----:R-:W-:-:S04]  /*32430*/  IMAD R8, R14, R5, RZ ;  /* 0x000000050e087224 */ /* 0x002fc800078e02ff */
[----:B------:R-:W-:-:S05]  /*32440*/  IMAD.IADD R4, R8, 0x1, R4 ;  /* 0x0000000108047824 */ /* 0x000fca00078e0204 */
[----:B------:R-:W-:-:S13]  /*32450*/  ISETP.GT.AND P6, PT, R4, R0, PT ;  /* 0x000000000400720c */ /* 0x000fda0003fc4270 */
[----:B------:R-:W-:Y:S05]  /*32460*/  @!P6 BRA `(.L_x_1524) ;  /* 0xfffffffc0058e947 */ /* 0x000fea000383ffff */
.L_x_1519:
        /* <DEDUP_REMOVED lines=8> */
.L_x_1680:
[----:B------:R-:W-:Y:S01]  /*324f0*/  ISETP.NE.AND P0, PT, R6, RZ, PT ;  /* 0x000000ff0600720c */ /* 0x000fe20003f05270 */
[----:B------:R-:W-:-:S12]  /*32500*/  IMAD.MOV.U32 R6, RZ, RZ, RZ ;  /* 0x000000ffff067224 */ /* 0x000fd800078e00ff */
[----:B------:R-:W-:Y:S05]  /*32510*/  @!P0 BRA `(.L_x_1526) ;  /* 0x0000000000108947 */ /* 0x000fea0003800000 */
[----:B------:R-:W-:Y:S01]  /*32520*/  UMOV UR4, 0xffffffff ;  /* 0xffffffff00047882 */ /* 0x000fe20000000000 */
[----:B------:R-:W-:Y:S02]  /*32530*/  VIADD R12, R7, 0xffffffff ;  /* 0xffffffff070c7836 */ /* 0x000fe40000000000 */
[----:B------:R-:W-:Y:S05]  /*32540*/  BRA.DIV UR4, `(.L_x_1527) ;  /* 0x0000003a04787947 */ /* 0x000fea000b800000 */
[----:B------:R3:W4:Y:S02]  /*32550*/  SHFL.IDX PT, R6, R2, R12, 0x1f ;  /* 0x00001f0c02067589 */ /* 0x00072400000e0000 */
.L_x_1526:
[----:B------:R-:W5:Y:S01]  /*32560*/  LDL.LU R9, [R1+0xc] ;  /* 0x00000c0001097983 */ /* 0x000f620000300800 */
[----:B01-3--:R-:W0:Y:S01]  /*32570*/  LDC.64 R2, c[0x0][0xc68] ;  /* 0x00031a00ff027b82 */ /* 0x00be220000000a00 */
[----:B------:R-:W-:Y:S01]  /*32580*/  ULDC.64 UR4, c[0x0][0x208] ;  /* 0x0000820000047ab9 */ /* 0x000fe20000000a00 */
[----:B-----5:R-:W-:-:S04]  /*32590*/  IMAD.IADD R9, R7, 0x1, R9 ;  /* 0x0000000107097824 */ /* 0x020fc800078e0209 */
[----:B0-----:R-:W-:Y:S01]  /*325a0*/  IMAD.WIDE R2, R9, 0x4, R2 ;  /* 0x0000000409027825 */ /* 0x001fe200078e0202 */
[----:B------:R0:W-:Y:S04]  /*325b0*/  STL [R1+0xc], R9 ;  /* 0x00000c0901007387 */ /* 0x0001e80000100800 */
[----:B0-----:R-:W2:Y:S01]  /*325c0*/  LDG.E R9, desc[UR4][R2.64] ;  /* 0x0000000402097981 */ /* 0x001ea2000c1e1900 */
[----:B----4-:R-:W-:-:S04]  /*325d0*/  IMAD R8, R6, R5, R8 ;  /* 0x0000000506087224 */ /* 0x010fc800078e0208 */
[----:B------:R-:W-:Y:S01]  /*325e0*/  IMAD.IADD R0, R0, 0x1, -R8 ;  /* 0x0000000100007824 */ /* 0x000fe200078e0a08 */
[----:B------:R0:W-:Y:S01]  /*325f0*/  STL [R1], R8 ;  /* 0x0000000801007387 */ /* 0x0001e20000100800 */
[----:B--2---:R-:W-:-:S05]  /*32600*/  IMAD R7, R4, R9, RZ ;  /* 0x0000000904077224 */ /* 0x004fca00078e02ff */
[----:B------:R-:W-:-:S04]  /*32610*/  IABS R10, R7 ;  /* 0x00000007000a7213 */ /* 0x000fc80000000000 */
[----:B------:R-:W1:Y:S08]  /*32620*/  I2F.RP R2, R10 ;  /* 0x0000000a00027306 */ /* 0x000e700000209400 */
[----:B-1----:R-:W1:Y:S02]  /*32630*/  MUFU.RCP R2, R2 ;  /* 0x0000000200027308 */ /* 0x002e640000001000 */
[----:B-1----:R-:W-:-:S06]  /*32640*/  VIADD R2, R2, 0xffffffe ;  /* 0x0ffffffe02027836 */ /* 0x002fcc0000000000 */
[----:B------:R-:W1:Y:S02]  /*32650*/  F2I.FTZ.U32.TRUNC.NTZ R3, R2 ;  /* 0x0000000200037305 */ /* 0x000e64000021f000 */
[----:B-1----:R-:W-:-:S04]  /*32660*/  IMAD.MOV R2, RZ, RZ, -R3 ;  /* 0x000000ffff027224 */ /* 0x002fc800078e0a03 */
[----:B------:R-:W-:Y:S02]  /*32670*/  IMAD R6, R2, R10, RZ ;  /* 0x0000000a02067224 */ /* 0x000fe400078e02ff */
[----:B------:R-:W-:-:S04]  /*32680*/  IMAD.MOV.U32 R2, RZ, RZ, RZ ;  /* 0x000000ffff027224 */ /* 0x000fc800078e00ff */
[----:B------:R-:W-:Y:S01]  /*32690*/  IMAD.HI.U32 R2, R3, R6, R2 ;  /* 0x0000000603027227 */ /* 0x000fe200078e0002 */
[----:B------:R-:W-:Y:S02]  /*326a0*/  IABS R3, R0 ;  /* 0x0000000000037213 */ /* 0x000fe40000000000 */
[----:B------:R-:W-:-:S03]  /*326b0*/  IABS R6, R7 ;  /* 0x0000000700067213 */ /* 0x000fc60000000000 */
[----:B------:R-:W-:-:S04]  /*326c0*/  IMAD.HI.U32 R2, R2, R3, RZ ;  /* 0x0000000302027227 */ /* 0x000fc800078e00ff */
[----:B------:R-:W-:-:S04]  /*326d0*/  IMAD.MOV R6, RZ, RZ, -R6 ;  /* 0x000000ffff067224 */ /* 0x000fc800078e0a06 */
        /* <DEDUP_REMOVED lines=15> */
[----:B------:R-:W-:-:S04]  /*327d0*/  VIADDMNMX R5, R3, R5, R9, PT ;  /* 0x0000000503057246 */ /* 0x000fc80003800109 */
[----:B0-----:R-:W-:-:S04]  /*327e0*/  IABS R8, R5 ;  /* 0x0000000500087213 */ /* 0x001fc80000000000 */
[----:B------:R-:W0:Y:S08]  /*327f0*/  I2F.RP R3, R8 ;  /* 0x0000000800037306 */ /* 0x000e300000209400 */
[----:B0-----:R-:W0:Y:S02]  /*32800*/  MUFU.RCP R3, R3 ;  /* 0x0000000300037308 */ /* 0x001e240000001000 */
[----:B0-----:R-:W-:-:S06]  /*32810*/  VIADD R3, R3, 0xffffffe ;  /* 0x0ffffffe03037836 */ /* 0x001fcc0000000000 */
[----:B------:R-:W0:Y:S02]  /*32820*/  F2I.FTZ.U32.TRUNC.NTZ R3, R3 ;  /* 0x0000000300037305 */ /* 0x000e24000021f000 */
[----:B0-----:R-:W-:-:S04]  /*32830*/  IMAD.MOV R2, RZ, RZ, -R3 ;  /* 0x000000ffff027224 */ /* 0x001fc800078e0a03 */
        /* <DEDUP_REMOVED lines=20> */
[----:B------:R-:W-:Y:S01]  /*32980*/  IMAD R5, R2, R5, R3 ;  /* 0x0000000502057224 */ /* 0x000fe200078e0203 */
[----:B------:R-:W-:-:S04]  /*32990*/  LOP3.LUT R3, RZ, R2, RZ, 0x33, !PT ;  /* 0x00000002ff037212 */ /* 0x000fc800078e33ff */
[----:B------:R0:W-:Y:S01]  /*329a0*/  STL [R1+0x8], R5 ;  /* 0x0000080501007387 */ /* 0x0001e20000100800 */
[----:B------:R-:W-:-:S05]  /*329b0*/  IMAD.IADD R0, R4, 0x1, R3 ;  /* 0x0000000104007824 */ /* 0x000fca00078e0203 */
[----:B------:R0:W-:Y:S01]  /*329c0*/  STL [R1+0x4], R0 ;  /* 0x0000040001007387 */ /* 0x0001e20000100800 */
[----:B------:R-:W-:Y:S05]  /*329d0*/  BRA `(.L_x_1528) ;  /* 0x0000000000287947 */ /* 0x000fea0003800000 */
.L_x_1520:
[----:B------:R-:W-:Y:S01]  /*329e0*/  UMOV UR4, URZ ;  /* 0x0000003f00047c82 */ /* 0x000fe20008000000 */
[----:B------:R-:W-:Y:S01]  /*329f0*/  ULDC UR6, c[0x0][0xc14] ;  /* 0x0003050000067ab9 */ /* 0x000fe20000000800 */
[----:B------:R-:W-:Y:S01]  /*32a00*/  UMOV UR5, URZ ;  /* 0x0000003f00057c82 */ /* 0x000fe20008000000 */
[----:B------:R0:W-:Y:S01]  /*32a10*/  STL [R1], R0 ;  /* 0x0000000001007387 */ /* 0x0001e20000100800 */
[----:B------:R-:W-:Y:S02]  /*32a20*/  IMAD.U32 R3, RZ, RZ, UR4 ;  /* 0x00000004ff037e24 */ /* 0x000fe4000f8e00ff */
[----:B------:R-:W-:-:S03]  /*32a30*/  IMAD.U32 R2, RZ, RZ, UR5 ;  /* 0x00000005ff027e24 */ /* 0x000fc6000f8e00ff */
[----:B------:R1:W-:Y:S01]  /*32a40*/  STL [R1+0x4], R3 ;  /* 0x0000040301007387 */ /* 0x0003e20000100800 */
[----:B0-----:R-:W-:-:S05]  /*32a50*/  IMAD.U32 R0, RZ, RZ, UR6 ;  /* 0x00000006ff007e24 */ /* 0x001fca000f8e00ff */
[----:B------:R1:W-:Y:S04]  /*32a60*/  STL [R1+0xc], R0 ;  /* 0x00000c0001007387 */ /* 0x0003e80000100800 */
[----:B------:R1:W-:Y:S02]  /*32a70*/  STL [R1+0x8], R2 ;  /* 0x0000080201007387 */ /* 0x0003e40000100800 */
.L_x_1528:
[----:B-1----:R-:W2:Y:S04]  /*32a80*/  LDL R3, [R1+0x8] ;  /* 0x0000080001037983 */ /* 0x002ea80000100800 */
[----:B------:R-:W3:Y:S04]  /*32a90*/  LDL R2, [R1+0xc] ;  /* 0x00000c0001027983 */ /* 0x000ee80000100800 */
[----:B------:R-:W4:Y:S04]  /*32aa0*/  LDL R4, [R1] ;  /* 0x0000000001047983 */ /* 0x000f280000100800 */
[----:B0-----:R-:W4:Y:S01]  /*32ab0*/  LDL R5, [R1+0x4] ;  /* 0x0000040001057983 */ /* 0x001f220000100800 */
        /* <DEDUP_REMOVED lines=12> */
.L_x_1517:
[----:B01----:R-:W3:Y:S01]  /*32b80*/  LDL R0, [R1+0xc] ;  /* 0x00000c0001007983 */ /* 0x003ee20000100800 */
[----:B------:R-:W-:Y:S02]  /*32b90*/  ULDC UR4, c[0x0][0xc14] ;  /* 0x0003050000047ab9 */ /* 0x000fe40000000800 */
[----:B---3--:R-:W-:-:S13]  /*32ba0*/  ISETP.GE.AND P0, PT, R0, UR4, PT ;  /* 0x0000000400007c0c */ /* 0x008fda000bf06270 */
[----:B------:R-:W-:Y:S05]  /*32bb0*/  @!P0 BRA `(.L_x_1529) ;  /* 0xffffffa800988947 */ /* 0x000fea000383ffff */
[----:B------:R-:W-:Y:S05]  /*32bc0*/  BSYNC B7 ;  /* 0x0000000000077941 */ /* 0x000fea0003800000 */
.L_x_1416:
[----:B-1----:R-:W3:Y:S01]  /*32bd0*/  LDL.LU R0, [R1+0x38] ;  /* 0x0000380001007983 */ /* 0x002ee20000300800 */
[----:B------:R-:W-:Y:S01]  /*32be0*/  BSSY B0, `(.L_x_1530) ;  /* 0x000000b000007945 */ /* 0x000fe20003800000 */
[----:B0-2---:R-:W0:Y:S01]  /*32bf0*/  S2R R5, SR_CgaCtaId ;  /* 0x0000000000057919 */ /* 0x005e220000008800 */
[----:B---3--:R-:W-:-:S05]  /*32c00*/  VIADD R0, R0, 0x1 ;  /* 0x0000000100007836 */ /* 0x008fca0000000000 */
        /* <DEDUP_REMOVED lines=8> */
.L_x_1683:
[----:B------:R-:W-:Y:S05]  /*32c90*/  BSYNC B0 ;  /* 0x0000000000007941 */ /* 0x000fea0003800000 */
.L_x_1530:
[----:B------:R-:W-:-:S03]  /*32ca0*/  UMOV UR4, 0xffffffff ;  /* 0xffffffff00047882 */ /* 0x000fc60000000000 */
[----:B------:R-:W-:Y:S05]  /*32cb0*/  BRA.DIV UR4, `(.L_x_1532) ;  /* 0x0000003204d87947 */ /* 0x000fea000b800000 */
[----:B------:R-:W1:Y:S02]  /*32cc0*/  S2R R2, SR_TID.X ;  /* 0x0000000000027919 */ /* 0x000e640000002100 */
[----:B-1----:R-:W-:-:S04]  /*32cd0*/  SHF.R.U32.HI R2, RZ, 0x5, R2 ;  /* 0x00000005ff027819 */ /* 0x002fc80000011602 */
[----:B------:R-:W-:-:S05]  /*32ce0*/  LOP3.LUT R2, R2, 0x3, RZ, 0xc0, !PT ;  /* 0x0000000302027812 */ /* 0x000fca00078ec0ff */
[----:B------:R1:W2:Y:S02]  /*32cf0*/  SHFL.IDX PT, R14, R2, RZ, 0x1f ;  /* 0x00001fff020e7589 */ /* 0x0002a400000e0000 */
.L_x_1686:
[----:B--2---:R-:W-:-:S13]  /*32d00*/  ISETP.NE.AND P0, PT, R14, RZ, PT ;  /* 0x000000ff0e00720c */ /* 0x004fda0003f05270 */
[----:B------:R-:W-:Y:S05]  /*32d10*/  @P0 BRA `(.L_x_1153) ;  /* 0x0000000000b80947 */ /* 0x000fea0003800000 */
[----:B------:R-:W-:-:S03]  /*32d20*/  UMOV UR4, 0xffffffff ;  /* 0xffffffff00047882 */ /* 0x000fc60000000000 */
[----:B------:R-:W-:Y:S05]  /*32d30*/  BRA.DIV UR4, `(.L_x_1533) ;  /* 0x0000003204ec7947 */ /* 0x000fea000b800000 */
[----:B------:R-:W-:-:S13]  /*32d40*/  ELECT P6, URZ, PT ;  /* 0x00000000003f782f */ /* 0x000fda00038c0000 */
.L_x_1689:
        /* <DEDUP_REMOVED lines=8> */
.L_x_1534:
        /* <DEDUP_REMOVED lines=14> */
.L_x_1690:
[----:B------:R-:W1:Y:S02]  /*32eb0*/  SYNCS.PHASECHK.TRANS64.TRYWAIT P1, [R7+URZ], R2 ;  /* 0x00000002070075a7 */ /* 0x000e64000802017f */
[----:B-1----:R-:W-:Y:S05]  /*32ec0*/  @!P1 BRA `(.L_x_1536) ;  /* 0x0000003000bc9947 */ /* 0x002fea0003800000 */
.L_x_1691:
[----:B------:R-:W-:Y:S05]  /*32ed0*/  @!P0 BRA `(.L_x_1537) ;  /* 0x0000000000048947 */ /* 0x000fea0003800000 */
[----:B------:R-:W-:Y:S01]  /*32ee0*/  BPT.TRAP 0x1 ;  /* 0x000000040000795c */ /* 0x000fe20000300000 */
.L_x_1537:
[----:B------:R-:W2:Y:S02]  /*32ef0*/  LDL.LU R4, [R1+0x10] ;  /* 0x0000100001047983 */ /* 0x000ea40000300800 */
[----:B--2---:R-:W-:-:S04]  /*32f00*/  IMAD R4, R4, 0x8, R0 ;  /* 0x0000000804047824 */ /* 0x004fc800078e0200 */
[----:B------:R-:W2:Y:S02]  /*32f10*/  SYNCS.PHASECHK.TRANS64.TRYWAIT P1, [R4+URZ+0x2e860], R5 ;  /* 0x02e86005040075a7 */ /* 0x000ea4000802017f */
[----:B--2---:R-:W-:Y:S05]  /*32f20*/  @!P1 BRA `(.L_x_1538) ;  /* 0x0000003000b89947 */ /* 0x004fea0003800000 */
.L_x_1692:
[----:B------:R-:W-:Y:S05]  /*32f30*/  @!P0 BRA `(.L_x_1539) ;  /* 0x0000000000048947 */ /* 0x000fea0003800000 */
[----:B------:R-:W-:Y:S01]  /*32f40*/  BPT.TRAP 0x1 ;  /* 0x000000040000795c */ /* 0x000fe20000300000 */
.L_x_1539:
[----:B------:R-:W-:-:S04]  /*32f50*/  IMAD R3, R3, 0x8, R0 ;  /* 0x0000000803037824 */ /* 0x000fc800078e0200 */
[----:B------:R-:W3:Y:S02]  /*32f60*/  SYNCS.PHASECHK.TRANS64.TRYWAIT P1, [R3+URZ+0x2e860], R2 ;  /* 0x02e86002030075a7 */ /* 0x000ee4000802017f */
[----:B---3--:R-:W-:Y:S05]  /*32f70*/  @!P1 BRA `(.L_x_1540) ;  /* 0x0000003000b89947 */ /* 0x008fea0003800000 */
.L_x_1693:
[----:B------:R-:W-:Y:S05]  /*32f80*/  @!P0 BRA `(.L_x_1541) ;  /* 0x0000000000048947 */ /* 0x000fea0003800000 */
[----:B------:R-:W-:Y:S01]  /*32f90*/  BPT.TRAP 0x1 ;  /* 0x000000040000795c */ /* 0x000fe20000300000 */
.L_x_1541:
[----:B------:R-:W4:Y:S02]  /*32fa0*/  SYNCS.PHASECHK.TRANS64.TRYWAIT P0, [R4+URZ+0x2e880], R5 ;  /* 0x02e88005040075a7 */ /* 0x000f24000800017f */
[----:B----4-:R-:W-:Y:S05]  /*32fb0*/  @!P0 BRA `(.L_x_1542) ;  /* 0x0000003000bc8947 */ /* 0x010fea0003800000 */
.L_x_1543:
[----:B------:R0:W0:Y:S02]  /*32fc0*/  SYNCS.PHASECHK.TRANS64.TRYWAIT P0, [R3+URZ+0x2e880], R2 ;  /* 0x02e88002030075a7 */ /* 0x000024000800017f */
[----:B0-----:R-:W-:Y:S05]  /*32fd0*/  @!P0 NANOSLEEP.SYNCS 0x989680 ;  /* 0x009896800000895d */ /* 0x001fea0003900000 */
[----:B------:R-:W0:Y:S02]  /*32fe0*/  @!P0 SYNCS.PHASECHK.TRANS64 P0, [R3+URZ+0x2e880], R2 ;  /* 0x02e88002030085a7 */ /* 0x000e24000800007f */
[----:B0-----:R-:W-:Y:S05]  /*32ff0*/  @!P0 BRA `(.L_x_1543) ;  /* 0xfffffffc00f08947 */ /* 0x001fea000383ffff */
.L_x_1153:
[----:B------:R-:W-:Y:S05]  /*33000*/  BSYNC B8 ;  /* 0x0000000000087941 */ /* 0x000fea0003800000 */
.L_x_1150:
[----:B------:R-:W-:Y:S05]  /*33010*/  EXIT ;  /* 0x000000000000794d */ /* 0x000fea0003800000 */
.L_x_1183:
[----:B0-----:R0:W1:Y:S02]  /*33020*/  SYNCS.PHASECHK.TRANS64.TRYWAIT P6, [R104+URZ+0x2e890], R125 ;  /* 0x02e8907d680075a7 */ /* 0x00106400080c017f */
[----:B-1----:R-:W-:Y:S05]  /*33030*/  @!P6 NANOSLEEP.SYNCS 0x989680 ;  /* 0x009896800000e95d */ /* 0x002fea0003900000 */
[----:B------:R-:W1:Y:S02]  /*33040*/  @!P6 SYNCS.PHASECHK.TRANS64 P6, [R104+URZ+0x2e890], R125 ;  /* 0x02e8907d6800e5a7 */ /* 0x000e6400080c007f */
[----:B-1----:R-:W-:Y:S05]  /*33050*/  @!P6 BRA `(.L_x_1183) ;  /* 0xfffffffc00f0e947 */ /* 0x002fea000383ffff */
[----:B------:R-:W-:Y:S05]  /*33060*/  BRA `(.L_x_1544) ;  /* 0xfffffd00009c7947 */ /* 0x000fea000383ffff */
.L_x_1217:
[----:B0-----:R0:W1:Y:S02]  /*33070*/  SYNCS.PHASECHK.TRANS64.TRYWAIT P3, [R104+URZ+0x2e890], R125 ;  /* 0x02e8907d680075a7 */ /* 0x001064000806017f */
[----:B-1----:R-:W-:Y:S05]  /*33080*/  @!P3 NANOSLEEP.SYNCS 0x989680 ;  /* 0x009896800000b95d */ /* 0x002fea0003900000 */
[----:B------:R-:W1:Y:S02]  /*33090*/  @!P3 SYNCS.PHASECHK.TRANS64 P3, [R104+URZ+0x2e890], R125 ;  /* 0x02e8907d6800b5a7 */ /* 0x000e64000806007f */
[----:B-1----:R-:W-:Y:S05]  /*330a0*/  @!P3 BRA `(.L_x_1217) ;  /* 0xfffffffc00f0b947 */ /* 0x002fea000383ffff */
[----:B------:R-:W-:Y:S05]  /*330b0*/  BRA `(.L_x_1545) ;  /* 0xfffffd4400547947 */ /* 0x000fea000383ffff */
.L_x_1234:
[----:B0-----:R0:W1:Y:S02]  /*330c0*/  SYNCS.PHASECHK.TRANS64.TRYWAIT P2, [R104+URZ+0x2e890], R125 ;  /* 0x02e8907d680075a7 */ /* 0x001064000804017f */
[----:B-1----:R-:W-:Y:S05]  /*330d0*/  @!P2 NANOSLEEP.SYNCS 0x989680 ;  /* 0x009896800000a95d */ /* 0x002fea0003900000 */
[----:B------:R-:W1:Y:S02]  /*330e0*/  @!P2 SYNCS.PHASECHK.TRANS64 P2, [R104+URZ+0x2e890], R125 ;  /* 0x02e8907d6800a5a7 */ /* 0x000e64000804007f */
[----:B-1----:R-:W-:Y:S05]  /*330f0*/  @!P2 BRA `(.L_x_1234) ;  /* 0xfffffffc00f0a947 */ /* 0x002fea000383ffff */
[----:B------:R-:W-:Y:S05]  /*33100*/  BRA `(.L_x_1546) ;  /* 0xfffffd8400447947 */ /* 0x000fea000383ffff */
.L_x_1244:
[----:B-1----:R1:W2:Y:S02]  /*33110*/  SYNCS.PHASECHK.TRANS64.TRYWAIT P3, [R104+URZ+0x2e8b0], R125 ;  /* 0x02e8b07d680075a7 */ /* 0x0022a4000806017f */
[----:B--2---:R-:W-:Y:S05]  /*33120*/  @!P3 NANOSLEEP.SYNCS 0x989680 ;  /* 0x009896800000b95d */ /* 0x004fea0003900000 */
[----:B------:R-:W2:Y:S02]  /*33130*/  @!P3 SYNCS.PHASECHK.TRANS64 P3, [R104+URZ+0x2e8b0], R125 ;  /* 0x02e8b07d6800b5a7 */ /* 0x000ea4000806007f */
[----:B--2---:R-:W-:Y:S05]  /*33140*/  @!P3 BRA `(.L_x_1244) ;  /* 0xfffffffc00f0b947 */ /* 0x004fea000383ffff */
[----:B------:R-:W-:Y:S05]  /*33150*/  BRA `(.L_x_1547) ;  /* 0xfffffd8c003c7947 */ /* 0x000fea000383ffff */
.L_x_1264:
[----:B------:R-:W-:Y:S01]  /*33160*/  BSSY B0, `(.L_x_1548) ;  /* 0x0000008000007945 */ /* 0x000fe20003800000 */
[----:B------:R-:W-:Y:S02]  /*33170*/  IMAD.MOV.U32 R13, RZ, RZ, R24 ;  /* 0x000000ffff0d7224 */ /* 0x000fe400078e0018 */
[----:B------:R-:W-:Y:S02]  /*33180*/  IMAD.MOV.U32 R12, RZ, RZ, RZ ;  /* 0x000000ffff0c7224 */ /* 0x000fe400078e00ff */
[----:B------:R-:W-:Y:S02]  /*33190*/  IMAD.MOV.U32 R11, RZ, RZ, 0x1f ;  /* 0x0000001fff0b7424 */ /* 0x000fe400078e00ff */
[----:B------:R-:W-:-:S07]  /*331a0*/  IMAD.MOV.U32 R15, RZ, RZ, -0x1 ;  /* 0xffffffffff0f7424 */ /* 0x000fce00078e00ff */
[----:B------:R-:W-:Y:S05]  /*331b0*/  WARPSYNC.COLLECTIVE R15, `(.L_x_1549) ;  /* 0x000000000f087348 */ /* 0x000fea0003c00000 */
[----:B------:R0:W1:Y:S02]  /*331c0*/  SHFL.IDX P6, R14, R13, R12, R11 ;  /* 0x0000000c0d0e7389 */ /* 0x00006400000c000b */
[----:B01----:R-:W-:Y:S01]  /*331d0*/  ENDCOLLECTIVE ;  /* 0x000000000000791b */ /* 0x003fe20003800000 */
.L_x_1549:
[----:B------:R-:W-:Y:S05]  /*331e0*/  BSYNC B0 ;  /* 0x0000000000007941 */ /* 0x000fea0003800000 */
.L_x_1548:
[----:B------:R1:W-:Y:S01]  /*331f0*/  STL [R1+0x44], R14 ;  /* 0x0000440e01007387 */ /* 0x0003e20000100800 */
[----:B------:R-:W-:Y:S05]  /*33200*/  BRA `(.L_x_1550) ;  /* 0xfffffda000047947 */ /* 0x000fea000383ffff */
.L_x_1280:
[----:B------:R-:W-:Y:S01]  /*33210*/  BSSY B1, `(.L_x_1551) ;  /* 0x0000008000017945 */ /* 0x000fe20003800000 */
[----:B------:R-:W-:Y:S02]  /*33220*/  IMAD.MOV.U32 R13, RZ, RZ, R5 ;  /* 0x000000ffff0d7224 */ /* 0x000fe400078e0005 */
[----:B------:R-:W-:Y:S02]  /*33230*/  IMAD.MOV.U32 R12, RZ, RZ, RZ ;  /* 0x000000ffff0c7224 */ /* 0x000fe400078e00ff */
[----:B------:R-:W-:Y:S02]  /*33240*/  IMAD.MOV.U32 R11, RZ, RZ, 0x1c1f ;  /* 0x00001c1fff0b7424 */ /* 0x000fe400078e00ff */
[----:B01----:R-:W-:-:S07]  /*33250*/  IMAD.MOV.U32 R15, RZ, RZ, -0x1 ;  /* 0xffffffffff0f7424 */ /* 0x003fce00078e00ff */
[----:B-----5:R-:W-:Y:S05]  /*33260*/  WARPSYNC.COLLECTIVE R15, `(.L_x_1552) ;  /* 0x000000000f087348 */ /* 0x020fea0003c00000 */
[----:B------:R0:W1:Y:S02]  /*33270*/  SHFL.IDX P6, R14, R13, R12, R11 ;  /* 0x0000000c0d0e7389 */ /* 0x00006400000c000b */
[----:B01---5:R-:W-:Y:S01]  /*33280*/  ENDCOLLECTIVE ;  /* 0x000000000000791b */ /* 0x023fe20003800000 */
.L_x_1552:
[----:B------:R-:W-:Y:S05]  /*33290*/  BSYNC B1 ;  /* 0x0000000000017941 */ /* 0x000fea0003800000 */
.L_x_1551:
[----:B------:R-:W-:Y:S05]  /*332a0*/  BRA `(.L_x_1553) ;  /* 0xfffffdac00387947 */ /* 0x000fea000383ffff */
.L_x_1281:
        /* <DEDUP_REMOVED lines=8> */
.L_x_1555:
[----:B------:R-:W-:Y:S05]  /*33330*/  BSYNC B1 ;  /* 0x0000000000017941 */ /* 0x000fea0003800000 */
.L_x_1554:
[----:B------:R-:W-:Y:S05]  /*33340*/  BRA `(.L_x_1556) ;  /* 0xfffffdac00187947 */ /* 0x000fea000383ffff */
.L_x_1282:
        /* <DEDUP_REMOVED lines=8> */
.L_x_1558:
[----:B------:R-:W-:Y:S05]  /*333d0*/  BSYNC B1 ;  /* 0x0000000000017941 */ /* 0x000fea0003800000 */
.L_x_1557:
[----:B------:R-:W-:Y:S05]  /*333e0*/  BRA `(.L_x_1559) ;  /* 0xfffffda800f87947 */ /* 0x000fea000383ffff */
.L_x_1283:
        /* <DEDUP_REMOVED lines=8> */
.L_x_1561:
[----:B------:R-:W-:Y:S05]  /*33470*/  BSYNC B1 ;  /* 0x0000000000017941 */ /* 0x000fea0003800000 */
.L_x_1560:
[----:B------:R-:W-:Y:S05]  /*33480*/  BRA `(.L_x_1562) ;  /* 0xfffffda800d87947 */ /* 0x000fea000383ffff */
.L_x_1284:
[----:B------:R-:W-:Y:S01]  /*33490*/  BSSY B1, `(.L_x_1563) ;  /* 0x0000008000017945 */ /* 0x000fe20003800000 */
[----:B------:R-:W-:Y:S02]  /*334a0*/  IMAD.MOV.U32 R13, RZ, RZ, R5 ;  /* 0x000000ffff0d7224 */ /* 0x000fe400078e0005 */
[----:B------:R-:W-:Y:S02]  /*334b0*/  IMAD.MOV.U32 R12, RZ, RZ, 0x1 ;  /* 0x00000001ff0c7424 */ /* 0x000fe400078e00ff */
[----:B------:R-:W-:Y:S02]  /*334c0*/  IMAD.MOV.U32 R11, RZ, RZ, 0x1c1f ;  /* 0x00001c1fff0b7424 */ /* 0x000fe400078e00ff */
[----:B01----:R-:W-:-:S07]  /*334d0*/  IMAD.MOV.U32 R15, RZ, RZ, -0x1 ;  /* 0xffffffffff0f7424 */ /* 0x003fce00078e00ff */
[----:B-----5:R-:W-:Y:S05]  /*334e0*/  WARPSYNC.COLLECTIVE R15, `(.L_x_1564) ;  /* 0x000000000f087348 */ /* 0x020fea0003c00000 */
[----:B------:R0:W1:Y:S02]  /*334f0*/  SHFL.IDX P6, R14, R13, R12, R11 ;  /* 0x0000000c0d0e7389 */ /* 0x00006400000c000b */
[----:B01---5:R-:W-:Y:S01]  /*33500*/  ENDCOLLECTIVE ;  /* 0x000000000000791b */ /* 0x023fe20003800000 */
.L_x_1564:
[----:B------:R-:W-:Y:S05]  /*33510*/  BSYNC B1 ;  /* 0x0000000000017941 */ /* 0x000fea0003800000 */
.L_x_1563:
[----:B------:R-:W-:Y:S05]  /*33520*/  BRA `(.L_x_1565) ;  /* 0xfffffda800b87947 */ /* 0x000fea000383ffff */
.L_x_1285:
        /* <DEDUP_REMOVED lines=8> */
.L_x_1567:
[----:B------:R-:W-:Y:S05]  /*335b0*/  BSYNC B1 ;  /* 0x0000000000017941 */ /* 0x000fea0003800000 */
.L_x_1566:
[----:B------:R-:W-:Y:S05]  /*335c0*/  BRA `(.L_x_1568) ;  /* 0xfffffda800987947 */ /* 0x000fea000383ffff */
.L_x_1286:
        /* <DEDUP_REMOVED lines=8> */
.L_x_1570:
[----:B------:R-:W-:Y:S05]  /*33650*/  BSYNC B1 ;  /* 0x0000000000017941 */ /* 0x000fea0003800000 */
.L_x_1569:
[----:B------:R-:W-:Y:S05]  /*33660*/  BRA `(.L_x_1571) ;  /* 0xfffffda800787947 */ /* 0x000fea000383ffff */
.L_x_1287:
        /* <DEDUP_REMOVED lines=8> */
.L_x_1573:
[----:B------:R-:W-:Y:S05]  /*336f0*/  BSYNC B1 ;  /* 0x0000000000017941 */ /* 0x000fea0003800000 */
.L_x_1572:
[----:B------:R-:W-:Y:S05]  /*33700*/  BRA `(.L_x_1574) ;  /* 0xfffffda800587947 */ /* 0x000fea000383ffff */
.L_x_1289:
[----:B--2---:R2:W3:Y:S02]  /*33710*/  SYNCS.PHASECHK.TRANS64.TRYWAIT P2, [R18+URZ+0x2e800], R5 ;  /* 0x02e80005120075a7 */ /* 0x0044e4000804017f */
[----:B---3--:R-:W-:Y:S05]  /*33720*/  @!P2 NANOSLEEP.SYNCS 0x989680 ;  /* 0x009896800000a95d */ /* 0x008fea0003900000 */
[----:B------:R-:W3:Y:S02]  /*33730*/  @!P2 SYNCS.PHASECHK.TRANS64 P2, [R18+URZ+0x2e800], R5 ;  /* 0x02e800051200a5a7 */ /* 0x000ee4000804007f */
[----:B---3--:R-:W-:Y:S05]  /*33740*/  @!P2 BRA `(.L_x_1289) ;  /* 0xfffffffc00f0a947 */ /* 0x008fea000383ffff */
[----:B------:R-:W-:Y:S05]  /*33750*/  BRA `(.L_x_1575) ;  /* 0xfffffda800947947 */ /* 0x000fea000383ffff */
.L_x_1297:
[----:B------:R-:W-:Y:S01]  /*33760*/  BSSY B1, `(.L_x_1576) ;  /* 0x0000008000017945 */ /* 0x000fe20003800000 */
[----:B------:R-:W-:Y:S02]  /*33770*/  IMAD.MOV.U32 R13, RZ, RZ, R5 ;  /* 0x000000ffff0d7224 */ /* 0x000fe400078e0005 */
[----:B------:R-:W-:Y:S02]  /*33780*/  IMAD.MOV.U32 R12, RZ, RZ, RZ ;  /* 0x000000ffff0c7224 */ /* 0x000fe400078e00ff */
[----:B------:R-:W-:Y:S02]  /*33790*/  IMAD.MOV.U32 R11, RZ, RZ, 0x1c1f ;  /* 0x00001c1fff0b7424 */ /* 0x000fe400078e00ff */
[----:B------:R-:W-:-:S07]  /*337a0*/  IMAD.MOV.U32 R15, RZ, RZ, -0x1 ;  /* 0xffffffffff0f7424 */ /* 0x000fce00078e00ff */
[----:B-----5:R-:W-:Y:S05]  /*337b0*/  WARPSYNC.COLLECTIVE R15, `(.L_x_1577) ;  /* 0x000000000f087348 */ /* 0x020fea0003c00000 */
[----:B------:R0:W1:Y:S02]  /*337c0*/  SHFL.IDX P6, R14, R13, R12, R11 ;  /* 0x0000000c0d0e7389 */ /* 0x00006400000c000b */
[----:B01---5:R-:W-:Y:S01]  /*337d0*/  ENDCOLLECTIVE ;  /* 0x000000000000791b */ /* 0x023fe20003800000 */
.L_x_1577:
[----:B------:R-:W-:Y:S05]  /*337e0*/  BSYNC B1 ;  /* 0x0000000000017941 */ /* 0x000fea0003800000 */
.L_x_1576:
[----:B------:R-:W-:Y:S05]  /*337f0*/  BRA `(.L_x_1578) ;  /* 0xfffffdcc00347947 */ /* 0x000fea000383ffff */
.L_x_1298:
        /* <DEDUP_REMOVED lines=8> */
.L_x_1580:
[----:B------:R-:W-:Y:S05]  /*33880*/  BSYNC B1 ;  /* 0x0000000000017941 */ /* 0x000fea0003800000 */
.L_x_1579:
[----:B------:R-:W-:Y:S05]  /*33890*/  BRA `(.L_x_1581) ;  /* 0xfffffdcc00147947 */ /* 0x000fea000383ffff */
.L_x_1299:
        /* <DEDUP_REMOVED lines=8> */
.L_x_1583:
[----:B------:R-:W-:Y:S05]  /*33920*/  BSYNC B1 ;  /* 0x0000000000017941 */ /* 0x000fea0003800000 */
.L_x_1582:
[----:B------:R-:W-:Y:S05]  /*33930*/  BRA `(.L_x_1584) ;  /* 0xfffffdc800f47947 */ /* 0x000fea000383ffff */
.L_x_1300:
        /* <DEDUP_REMOVED lines=8> */
.L_x_1586:
[----:B------:R-:W-:Y:S05]  /*339c0*/  BSYNC B1 ;  /* 0x0000000000017941 */ /* 0x000fea0003800000 */
.L_x_1585:
[----:B------:R-:W-:Y:S05]  /*339d0*/  BRA `(.L_x_1587) ;  /* 0xfffffdc800d47947 */ /* 0x000fea000383ffff */
.L_x_1301:
[----:B------:R-:W-:Y:S01]  /*339e0*/  BSSY B1, `(.L_x_1588) ;  /* 0x0000008000017945 */ /* 0x000fe20003800000 */
[----:B------:R-:W-:Y:S02]  /*339f0*/  IMAD.MOV.U32 R13, RZ, RZ, R5 ;  /* 0x000000ffff0d7224 */ /* 0x000fe400078e0005 */
[----:B------:R-:W-:Y:S02]  /*33a00*/  IMAD.MOV.U32 R12, RZ, RZ, 0x1 ;  /* 0x00000001ff0c7424 */ /* 0x000fe400078e00ff */
[----:B------:R-:W-:Y:S02]  /*33a10*/  IMAD.MOV.U32 R11, RZ, RZ, 0x1c1f ;  /* 0x00001c1fff0b7424 */ /* 0x000fe400078e00ff */
[----:B------:R-:W-:-:S07]  /*33a20*/  IMAD.MOV.U32 R15, RZ, RZ, -0x1 ;  /* 0xffffffffff0f7424 */ /* 0x000fce00078e00ff */
[----:B-----5:R-:W-:Y:S05]  /*33a30*/  WARPSYNC.COLLECTIVE R15, `(.L_x_1589) ;  /* 0x000000000f087348 */ /* 0x020fea0003c00000 */
[----:B------:R0:W1:Y:S02]  /*33a40*/  SHFL.IDX P6, R14, R13, R12, R11 ;  /* 0x0000000c0d0e7389 */ /* 0x00006400000c000b */
[----:B01---5:R-:W-:Y:S01]  /*33a50*/  ENDCOLLECTIVE ;  /* 0x000000000000791b */ /* 0x023fe20003800000 */
.L_x_1589:
[----:B------:R-:W-:Y:S05]  /*33a60*/  BSYNC B1 ;  /* 0x0000000000017941 */ /* 0x000fea0003800000 */
.L_x_1588:
[----:B------:R-:W-:Y:S05]  /*33a70*/  BRA `(.L_x_1590) ;  /* 0xfffffdc800b47947 */ /* 0x000fea000383ffff */
.L_x_1302:
        /* <DEDUP_REMOVED lines=8> */
.L_x_1592:
[----:B------:R-:W-:Y:S05]  /*33b00*/  BSYNC B1 ;  /* 0x0000000000017941 */ /* 0x000fea0003800000 */
.L_x_1591:
[----:B------:R-:W-:Y:S05]  /*33b10*/  BRA `(.L_x_1593) ;  /* 0xfffffdc800947947 */ /* 0x000fea000383ffff */
.L_x_1303:
        /* <DEDUP_REMOVED lines=8> */
.L_x_1595:
[----:B------:R-:W-:Y:S05]  /*33ba0*/  BSYNC B1 ;  /* 0x0000000000017941 */ /* 0x000fea0003800000 */
.L_x_1594:
[----:B------:R-:W-:Y:S05]  /*33bb0*/  BRA `(.L_x_1596) ;  /* 0xfffffdc800747947 */ /* 0x000fea000383ffff */
.L_x_1304:
        /* <DEDUP_REMOVED lines=8> */
.L_x_1598:
[----:B------:R-:W-:Y:S05]  /*33c40*/  BSYNC B1 ;  /* 0x0000000000017941 */ /* 0x000fea0003800000 */
.L_x_1597:
[----:B------:R-:W-:Y:S05]  /*33c50*/  BRA `(.L_x_1599) ;  /* 0xfffffdc800547947 */ /* 0x000fea000383ffff */
.L_x_1306:
[----:B0-----:R0:W1:Y:S02]  /*33c60*/  SYNCS.PHASECHK.TRANS64.TRYWAIT P1, [R18+URZ+0x2e800], R3 ;  /* 0x02e80003120075a7 */ /* 0x001064000802017f */
[----:B-1----:R-:W-:Y:S05]  /*33c70*/  @!P1 NANOSLEEP.SYNCS 0x989680 ;  /* 0x009896800000995d */ /* 0x002fea0003900000 */
[----:B------:R-:W1:Y:S02]  /*33c80*/  @!P1 SYNCS.PHASECHK.TRANS64 P1, [R18+URZ+0x2e800], R3 ;  /* 0x02e80003120095a7 */ /* 0x000e64000802007f */
[----:B-1----:R-:W-:Y:S05]  /*33c90*/  @!P1 BRA `(.L_x_1306) ;  /* 0xfffffffc00f09947 */ /* 0x002fea000383ffff */
[----:B------:R-:W-:Y:S05]  /*33ca0*/  BRA `(.L_x_1600) ;  /* 0xfffffdc800747947 */ /* 0x000fea000383ffff */
.L_x_1312:
[----:B--2---:R2:W3:Y:S02]  /*33cb0*/  SYNCS.PHASECHK.TRANS64.TRYWAIT P1, [R0+URZ+0x2e830], R5 ;  /* 0x02e83005000075a7 */ /* 0x0044e4000802017f */
[----:B---3--:R-:W-:Y:S05]  /*33cc0*/  @!P1 NANOSLEEP.SYNCS 0x989680 ;  /* 0x009896800000995d */ /* 0x008fea0003900000 */
[----:B------:R-:W3:Y:S02]  /*33cd0*/  @!P1 SYNCS.PHASECHK.TRANS64 P1, [R0+URZ+0x2e830], R5 ;  /* 0x02e83005000095a7 */ /* 0x000ee4000802007f */
[----:B---3--:R-:W-:Y:S05]  /*33ce0*/  @!P1 BRA `(.L_x_1312) ;  /* 0xfffffffc00f09947 */ /* 0x008fea000383ffff */
[----:B------:R-:W-:Y:S05]  /*33cf0*/  BRA `(.L_x_1311) ;  /* 0xfffffde800ec7947 */ /* 0x000fea000383ffff */
.L_x_1330:
[----:B-1----:R1:W2:Y:S02]  /*33d00*/  SYNCS.PHASECHK.TRANS64.TRYWAIT P3, [R15+URZ+0x2e830], R14 ;  /* 0x02e8300e0f0075a7 */ /* 0x0022a4000806017f */
[----:B--2---:R-:W-:Y:S05]  /*33d10*/  @!P3 NANOSLEEP.SYNCS 0x989680 ;  /* 0x009896800000b95d */ /* 0x004fea0003900000 */
[----:B------:R-:W2:Y:S02]  /*33d20*/  @!P3 SYNCS.PHASECHK.TRANS64 P3, [R15+URZ+0x2e830], R14 ;  /* 0x02e8300e0f00b5a7 */ /* 0x000ea4000806007f */
[----:B--2---:R-:W-:Y:S05]  /*33d30*/  @!P3 BRA `(.L_x_1330) ;  /* 0xfffffffc00f0b947 */ /* 0x004fea000383ffff */
[----:B------:R-:W-:Y:S05]  /*33d40*/  BRA `(.L_x_1329) ;  /* 0xfffffe4400447947 */ /* 0x000fea000383ffff */
.L_x_1334:
[----:B-1----:R1:W2:Y:S02]  /*33d50*/  SYNCS.PHASECHK.TRANS64.TRYWAIT P2, [R15+URZ+0x2e850], R14 ;  /* 0x02e8500e0f0075a7 */ /* 0x0022a4000804017f */
[----:B--2---:R-:W-:Y:S05]  /*33d60*/  @!P2 NANOSLEEP.SYNCS 0x989680 ;  /* 0x009896800000a95d */ /* 0x004fea0003900000 */
[----:B------:R-:W2:Y:S02]  /*33d70*/  @!P2 SYNCS.PHASECHK.TRANS64 P2, [R15+URZ+0x2e850], R14 ;  /* 0x02e8500e0f00a5a7 */ /* 0x000ea4000804007f */
[----:B--2---:R-:W-:Y:S05]  /*33d80*/  @!P2 BRA `(.L_x_1334) ;  /* 0xfffffffc00f0a947 */ /* 0x004fea000383ffff */
[----:B------:R-:W-:Y:S05]  /*33d90*/  BRA `(.L_x_1331) ;  /* 0xfffffe5800647947 */ /* 0x000fea000383ffff */
.L_x_1354:
[----:B---3--:R3:W4:Y:S02]  /*33da0*/  SYNCS.PHASECHK.TRANS64.TRYWAIT P3, [R0+URZ+0x2e830], R3 ;  /* 0x02e83003000075a7 */ /* 0x008724000806017f */
[----:B----4-:R-:W-:Y:S05]  /*33db0*/  @!P3 NANOSLEEP.SYNCS 0x989680 ;  /* 0x009896800000b95d */ /* 0x010fea0003900000 */
[----:B------:R-:W4:Y:S02]  /*33dc0*/  @!P3 SYNCS.PHASECHK.TRANS64 P3, [R0+URZ+0x2e830], R3 ;  /* 0x02e830030000b5a7 */ /* 0x000f24000806007f */
[----:B----4-:R-:W-:Y:S05]  /*33dd0*/  @!P3 BRA `(.L_x_1354) ;  /* 0xfffffffc00f0b947 */ /* 0x010fea000383ffff */
[----:B------:R-:W-:Y:S05]  /*33de0*/  BRA `(.L_x_1353) ;  /* 0xfffffeac00887947 */ /* 0x000fea000383ffff */
.L_x_1358:
[----:B-1----:R1:W2:Y:S02]  /*33df0*/  SYNCS.PHASECHK.TRANS64.TRYWAIT P2, [R3+URZ+0x2e850], R0 ;  /* 0x02e85000030075a7 */ /* 0x0022a4000804017f */
[----:B--2---:R-:W-:Y:S05]  /*33e00*/  @!P2 NANOSLEEP.SYNCS 0x989680 ;  /* 0x009896800000a95d */ /* 0x004fea0003900000 */
[----:B------:R-:W2:Y:S02]  /*33e10*/  @!P2 SYNCS.PHASECHK.TRANS64 P2, [R3+URZ+0x2e850], R0 ;  /* 0x02e850000300a5a7 */ /* 0x000ea4000804007f */
[----:B--2---:R-:W-:Y:S05]  /*33e20*/  @!P2 BRA `(.L_x_1358) ;  /* 0xfffffffc00f0a947 */ /* 0x004fea000383ffff */
[----:B------:R-:W-:Y:S05]  /*33e30*/  BRA `(.L_x_1355) ;  /* 0xfffffec000987947 */ /* 0x000fea000383ffff */
.L_x_1366:
[----:B--2---:R2:W3:Y:S02]  /*33e40*/  SYNCS.PHASECHK.TRANS64.TRYWAIT P3, [R3+URZ+0x2e830], R0 ;  /* 0x02e83000030075a7 */ /* 0x0044e4000806017f */
[----:B---3--:R-:W-:Y:S05]  /*33e50*/  @!P3 NANOSLEEP.SYNCS 0x989680 ;  /* 0x009896800000b95d */ /* 0x008fea0003900000 */
[----:B------:R-:W3:Y:S02]  /*33e60*/  @!P3 SYNCS.PHASECHK.TRANS64 P3, [R3+URZ+0x2e830], R0 ;  /* 0x02e830000300b5a7 */ /* 0x000ee4000806007f */
[----:B---3--:R-:W-:Y:S05]  /*33e70*/  @!P3 BRA `(.L_x_1366) ;  /* 0xfffffffc00f0b947 */ /* 0x008fea000383ffff */
[----:B------:R-:W-:Y:S05]  /*33e80*/  BRA `(.L_x_1365) ;  /* 0xfffffeec007c7947 */ /* 0x000fea000383ffff */
.L_x_1370:
[----:B-1----:R1:W2:Y:S02]  /*33e90*/  SYNCS.PHASECHK.TRANS64.TRYWAIT P2, [R3+URZ+0x2e850], R0 ;  /* 0x02e85000030075a7 */ /* 0x0022a4000804017f */
[----:B--2---:R-:W-:Y:S05]  /*33ea0*/  @!P2 NANOSLEEP.SYNCS 0x989680 ;  /* 0x009896800000a95d */ /* 0x004fea0003900000 */
[----:B------:R-:W2:Y:S02]  /*33eb0*/  @!P2 SYNCS.PHASECHK.TRANS64 P2, [R3+URZ+0x2e850], R0 ;  /* 0x02e850000300a5a7 */ /* 0x000ea4000804007f */
[----:B--2---:R-:W-:Y:S05]  /*33ec0*/  @!P2 BRA `(.L_x_1370) ;  /* 0xfffffffc00f0a947 */ /* 0x004fea000383ffff */
[----:B------:R-:W-:Y:S05]  /*33ed0*/  BRA `(.L_x_1367) ;  /* 0xffffff0000987947 */ /* 0x000fea000383ffff */
.L_x_1384:
[----:B--2---:R2:W3:Y:S02]  /*33ee0*/  SYNCS.PHASECHK.TRANS64.TRYWAIT P1, [R13+URZ+0x2e850], R4 ;  /* 0x02e850040d0075a7 */ /* 0x0044e4000802017f */
[----:B---3--:R-:W-:Y:S05]  /*33ef0*/  @!P1 NANOSLEEP.SYNCS 0x989680 ;  /* 0x009896800000995d */ /* 0x008fea0003900000 */
[----:B------:R-:W3:Y:S02]  /*33f00*/  @!P1 SYNCS.PHASECHK.TRANS64 P1, [R13+URZ+0x2e850], R4 ;  /* 0x02e850040d0095a7 */ /* 0x000ee4000802007f */
[----:B---3--:R-:W-:Y:S05]  /*33f10*/  @!P1 BRA `(.L_x_1384) ;  /* 0xfffffffc00f09947 */ /* 0x008fea000383ffff */
[----:B------:R-:W-:Y:S05]  /*33f20*/  BRA `(.L_x_1383) ;  /* 0xffffff5000f87947 */ /* 0x000fea000383ffff */
.L_x_1388:
[----:B------:R-:W-:Y:S01]  /*33f30*/  IMAD.MOV.U32 R12, RZ, RZ, R0 ;  /* 0x000000ffff0c7224 */ /* 0x000fe200078e0000 */
[----:B------:R-:W-:Y:S01]  /*33f40*/  SEL R5, R36, R37, P0 ;  /* 0x0000002524057207 */ /* 0x000fe20000000000 */
[----:B------:R-:W-:Y:S01]  /*33f50*/  IMAD.MOV.U32 R11, RZ, RZ, 0x1c1f ;  /* 0x00001c1fff0b7424 */ /* 0x000fe200078e00ff */
[----:B------:R-:W-:Y:S01]  /*33f60*/  SEL R7, R37, R36, P0 ;  /* 0x0000002425077207 */ /* 0x000fe20000000000 */
[----:B------:R-:W-:Y:S01]  /*33f70*/  IMAD.MOV.U32 R15, RZ, RZ, -0x1 ;  /* 0xffffffffff0f7424 */ /* 0x000fe200078e00ff */
[----:B------:R-:W-:Y:S02]  /*33f80*/  SEL R9, R33, R32, P0 ;  /* 0x0000002021097207 */ /* 0x000fe40000000000 */
[----:B------:R-:W-:-:S07]  /*33f90*/  SEL R21, R32, R33, P0 ;  /* 0x0000002120157207 */ /* 0x000fce0000000000 */
[----:B0-----:R-:W-:Y:S05]  /*33fa0*/  WARPSYNC.COLLECTIVE R15, `(.L_x_1601) ;  /* 0x000000000f087348 */ /* 0x001fea0003c00000 */
[----:B------:R1:W2:Y:S02]  /*33fb0*/  SHFL.IDX P6, R14, R13, R12, R11 ;  /* 0x0000000c0d0e7389 */ /* 0x0002a400000c000b */
[----:B012---:R-:W-:Y:S01]  /*33fc0*/  ENDCOLLECTIVE ;  /* 0x000000000000791b */ /* 0x007fe20003800000 */
.L_x_1601:
        /* <DEDUP_REMOVED lines=19> */
.L_x_1602:
        /* <DEDUP_REMOVED lines=19> */
.L_x_1603:
[----:B------:R-:W-:Y:S02]  /*34230*/  SEL R4, R6, R3, P0 ;  /* 0x0000000306047207 */ /* 0x000fe40000000000 */
[----:B------:R-:W-:Y:S01]  /*34240*/  SEL R6, R3, R6, P0 ;  /* 0x0000000603067207 */ /* 0x000fe20000000000 */
[----:B------:R-:W-:Y:S02]  /*34250*/  IMAD.MOV.U32 R13, RZ, RZ, R7 ;  /* 0x000000ffff0d7224 */ /* 0x000fe400078e0007 */
[----:B------:R-:W-:Y:S02]  /*34260*/  IMAD.MOV.U32 R12, RZ, RZ, R2 ;  /* 0x000000ffff0c7224 */ /* 0x000fe400078e0002 */
[----:B------:R-:W-:-:S07]  /*34270*/  IMAD.MOV.U32 R10, RZ, RZ, R14 ;  /* 0x000000ffff0a7224 */ /* 0x000fce00078e000e */
[----:B------:R-:W-:Y:S05]  /*34280*/  WARPSYNC.COLLECTIVE R15, `(.L_x_1604) ;  /* 0x000000000f087348 */ /* 0x000fea0003c00000 */
[----:B------:R0:W1:Y:S02]  /*34290*/  SHFL.IDX P6, R14, R13, R12, R11 ;  /* 0x0000000c0d0e7389 */ /* 0x00006400000c000b */
[----:B01----:R-:W-:Y:S01]  /*342a0*/  ENDCOLLECTIVE ;  /* 0x000000000000791b */ /* 0x003fe20003800000 */
.L_x_1604:
[----:B------:R-:W-:Y:S02]  /*342b0*/  IMAD.MOV.U32 R13, RZ, RZ, R9 ;  /* 0x000000ffff0d7224 */ /* 0x000fe400078e0009 */
[----:B------:R-:W-:Y:S02]  /*342c0*/  IMAD.MOV.U32 R12, RZ, RZ, R0 ;  /* 0x000000ffff0c7224 */ /* 0x000fe400078e0000 */
[----:B------:R-:W-:-:S07]  /*342d0*/  IMAD.MOV.U32 R7, RZ, RZ, R14 ;  /* 0x000000ffff077224 */ /* 0x000fce00078e000e */
[----:B------:R-:W-:Y:S05]  /*342e0*/  WARPSYNC.COLLECTIVE R15, `(.L_x_1605) ;  /* 0x000000000f087348 */ /* 0x000fea0003c00000 */
[----:B------:R0:W1:Y:S02]  /*342f0*/  SHFL.IDX P6, R14, R13, R12, R11 ;  /* 0x0000000c0d0e7389 */ /* 0x00006400000c000b */
[----:B01----:R-:W-:Y:S01]  /*34300*/  ENDCOLLECTIVE ;  /* 0x000000000000791b */ /* 0x003fe20003800000 */
.L_x_1605:
        /* <DEDUP_REMOVED lines=8> */
.L_x_1606:
[----:B------:R-:W-:Y:S02]  /*34390*/  IMAD.MOV.U32 R13, RZ, RZ, R25 ;  /* 0x000000ffff0d7224 */ /* 0x000fe400078e0019 */
[----:B------:R-:W-:Y:S02]  /*343a0*/  IMAD.MOV.U32 R12, RZ, RZ, R0 ;  /* 0x000000ffff0c7224 */ /* 0x000fe400078e0000 */
[----:B------:R-:W-:-:S07]  /*343b0*/  IMAD.MOV.U32 R21, RZ, RZ, R14 ;  /* 0x000000ffff157224 */ /* 0x000fce00078e000e */
[----:B------:R-:W-:Y:S05]  /*343c0*/  WARPSYNC.COLLECTIVE R15, `(.L_x_1607) ;  /* 0x000000000f087348 */ /* 0x000fea0003c00000 */
[----:B------:R0:W1:Y:S02]  /*343d0*/  SHFL.IDX P6, R14, R13, R12, R11 ;  /* 0x0000000c0d0e7389 */ /* 0x00006400000c000b */
[----:B01----:R-:W-:Y:S01]  /*343e0*/  ENDCOLLECTIVE ;  /* 0x000000000000791b */ /* 0x003fe20003800000 */
.L_x_1607:
        /* <DEDUP_REMOVED lines=8> */
.L_x_1608:
[----:B------:R-:W-:Y:S02]  /*34470*/  IMAD.MOV.U32 R13, RZ, RZ, R29 ;  /* 0x000000ffff0d7224 */ /* 0x000fe400078e001d */
[----:B------:R-:W-:Y:S02]  /*34480*/  IMAD.MOV.U32 R12, RZ, RZ, R0 ;  /* 0x000000ffff0c7224 */ /* 0x000fe400078e0000 */
[----:B------:R-:W-:-:S07]  /*34490*/  IMAD.MOV.U32 R27, RZ, RZ, R14 ;  /* 0x000000ffff1b7224 */ /* 0x000fce00078e000e */
[----:B------:R-:W-:Y:S05]  /*344a0*/  WARPSYNC.COLLECTIVE R15, `(.L_x_1609) ;  /* 0x000000000f087348 */ /* 0x000fea0003c00000 */
[----:B------:R0:W1:Y:S02]  /*344b0*/  SHFL.IDX P6, R14, R13, R12, R11 ;  /* 0x0000000c0d0e7389 */ /* 0x00006400000c000b */
[----:B01----:R-:W-:Y:S01]  /*344c0*/  ENDCOLLECTIVE ;  /* 0x000000000000791b */ /* 0x003fe20003800000 */
.L_x_1609:
        /* <DEDUP_REMOVED lines=8> */
.L_x_1610:
[----:B------:R-:W-:Y:S02]  /*34550*/  IMAD.MOV.U32 R13, RZ, RZ, R33 ;  /* 0x000000ffff0d7224 */ /* 0x000fe400078e0021 */
[----:B------:R-:W-:Y:S02]  /*34560*/  IMAD.MOV.U32 R12, RZ, RZ, R0 ;  /* 0x000000ffff0c7224 */ /* 0x000fe400078e0000 */
[----:B------:R-:W-:-:S07]  /*34570*/  IMAD.MOV.U32 R31, RZ, RZ, R14 ;  /* 0x000000ffff1f7224 */ /* 0x000fce00078e000e */
[----:B------:R-:W-:Y:S05]  /*34580*/  WARPSYNC.COLLECTIVE R15, `(.L_x_1611) ;  /* 0x000000000f087348 */ /* 0x000fea0003c00000 */
[----:B------:R0:W1:Y:S02]  /*34590*/  SHFL.IDX P6, R14, R13, R12, R11 ;  /* 0x0000000c0d0e7389 */ /* 0x00006400000c000b */
[----:B01----:R-:W-:Y:S01]  /*345a0*/  ENDCOLLECTIVE ;  /* 0x000000000000791b */ /* 0x003fe20003800000 */
.L_x_1611:
        /* <DEDUP_REMOVED lines=8> */
.L_x_1612:
[----:B------:R-:W-:Y:S02]  /*34630*/  IMAD.MOV.U32 R13, RZ, RZ, R37 ;  /* 0x000000ffff0d7224 */ /* 0x000fe400078e0025 */
[----:B------:R-:W-:Y:S02]  /*34640*/  IMAD.MOV.U32 R12, RZ, RZ, R0 ;  /* 0x000000ffff0c7224 */ /* 0x000fe400078e0000 */
[----:B------:R-:W-:-:S07]  /*34650*/  IMAD.MOV.U32 R35, RZ, RZ, R14 ;  /* 0x000000ffff237224 */ /* 0x000fce00078e000e */
[----:B------:R-:W-:Y:S05]  /*34660*/  WARPSYNC.COLLECTIVE R15, `(.L_x_1613) ;  /* 0x000000000f087348 */ /* 0x000fea0003c00000 */
[----:B------:R0:W1:Y:S02]  /*34670*/  SHFL.IDX P6, R14, R13, R12, R11 ;  /* 0x0000000c0d0e7389 */ /* 0x00006400000c000b */
[----:B01----:R-:W-:Y:S01]  /*34680*/  ENDCOLLECTIVE ;  /* 0x000000000000791b */ /* 0x003fe20003800000 */
.L_x_1613:
        /* <DEDUP_REMOVED lines=8> */
.L_x_1614:
[----:B------:R-:W-:Y:S02]  /*34710*/  IMAD.MOV.U32 R13, RZ, RZ, R41 ;  /* 0x000000ffff0d7224 */ /* 0x000fe400078e0029 */
[----:B------:R-:W-:Y:S02]  /*34720*/  IMAD.MOV.U32 R12, RZ, RZ, R0 ;  /* 0x000000ffff0c7224 */ /* 0x000fe400078e0000 */
[----:B------:R-:W-:-:S07]  /*34730*/  IMAD.MOV.U32 R20, RZ, RZ, R14 ;  /* 0x000000ffff147224 */ /* 0x000fce00078e000e */
[----:B------:R-:W-:Y:S05]  /*34740*/  WARPSYNC.COLLECTIVE R15, `(.L_x_1615) ;  /* 0x000000000f087348 */ /* 0x000fea0003c00000 */
[----:B------:R0:W1:Y:S02]  /*34750*/  SHFL.IDX P6, R14, R13, R12, R11 ;  /* 0x0000000c0d0e7389 */ /* 0x00006400000c000b */
[----:B01----:R-:W-:Y:S01]  /*34760*/  ENDCOLLECTIVE ;  /* 0x000000000000791b */ /* 0x003fe20003800000 */
.L_x_1615:
[----:B------:R-:W-:Y:S02]  /*34770*/  IMAD.MOV.U32 R13, RZ, RZ, R43 ;  /* 0x000000ffff0d7224 */ /* 0x000fe400078e002b */
[----:B------:R-:W-:Y:S02]  /*34780*/  IMAD.MOV.U32 R12, RZ, RZ, R2 ;  /* 0x000000ffff0c7224 */ /* 0x000fe400078e0002 */
[----:B------:R-:W-:-:S07]  /*34790*/  IMAD.MOV.U32 R41, RZ, RZ, R14 ;  /* 0x000000ffff297224 */ /* 0x000fce00078e000e */
[----:B------:R-:W-:Y:S05]  /*347a0*/  WARPSYNC.COLLECTIVE R15, `(.L_x_1616) ;  /* 0x000000000f087348 */ /* 0x000fea0003c00000 */
[----:B------:R0:W1:Y:S02]  /*347b0*/  SHFL.IDX P6, R14, R13, R12, R11 ;  /* 0x0000000c0d0e7389 */ /* 0x00006400000c000b */
[----:B01----:R-:W-:Y:S01]  /*347c0*/  ENDCOLLECTIVE ;  /* 0x000000000000791b */ /* 0x003fe20003800000 */
.L_x_1616:
[----:B------:R-:W-:Y:S02]  /*347d0*/  IMAD.MOV.U32 R13, RZ, RZ, R45 ;  /* 0x000000ffff0d7224 */ /* 0x000fe400078e002d */
[----:B------:R-:W-:Y:S02]  /*347e0*/  IMAD.MOV.U32 R12, RZ, RZ, R0 ;  /* 0x000000ffff0c7224 */ /* 0x000fe400078e0000 */
[----:B------:R-:W-:-:S07]  /*347f0*/  IMAD.MOV.U32 R40, RZ, RZ, R14 ;  /* 0x000000ffff287224 */ /* 0x000fce00078e000e */
[----:B------:R-:W-:Y:S05]  /*34800*/  WARPSYNC.COLLECTIVE R15, `(.L_x_1617) ;  /* 0x000000000f087348 */ /* 0x000fea0003c00000 */
[----:B------:R0:W1:Y:S02]  /*34810*/  SHFL.IDX P6, R14, R13, R12, R11 ;  /* 0x0000000c0d0e7389 */ /* 0x00006400000c000b */
[----:B01----:R-:W-:Y:S01]  /*34820*/  ENDCOLLECTIVE ;  /* 0x000000000000791b */ /* 0x003fe20003800000 */
.L_x_1617:
        /* <DEDUP_REMOVED lines=8> */
.L_x_1618:
[----:B------:R-:W-:Y:S02]  /*348b0*/  IMAD.MOV.U32 R13, RZ, RZ, R49 ;  /* 0x000000ffff0d7224 */ /* 0x000fe400078e0031 */
[----:B------:R-:W-:Y:S02]  /*348c0*/  IMAD.MOV.U32 R12, RZ, RZ, R0 ;  /* 0x000000ffff0c7224 */ /* 0x000fe400078e0000 */
[----:B------:R-:W-:-:S07]  /*348d0*/  IMAD.MOV.U32 R42, RZ, RZ, R14 ;  /* 0x000000ffff2a7224 */ /* 0x000fce00078e000e */
[----:B------:R-:W-:Y:S05]  /*348e0*/  WARPSYNC.COLLECTIVE R15, `(.L_x_1619) ;  /* 0x000000000f087348 */ /* 0x000fea0003c00000 */
[----:B------:R0:W1:Y:S02]  /*348f0*/  SHFL.IDX P6, R14, R13, R12, R11 ;  /* 0x0000000c0d0e7389 */ /* 0x00006400000c000b */
[----:B01----:R-:W-:Y:S01]  /*34900*/  ENDCOLLECTIVE ;  /* 0x000000000000791b */ /* 0x003fe20003800000 */
.L_x_1619:
[----:B------:R-:W-:Y:S02]  /*34910*/  SEL R5, R45, R42, P0 ;  /* 0x0000002a2d057207 */ /* 0x000fe40000000000 */
[----:B------:R-:W-:Y:S01]  /*34920*/  SEL R7, R42, R45, P0 ;  /* 0x0000002d2a077207 */ /* 0x000fe20000000000 */
[----:B------:R-:W-:Y:S02]  /*34930*/  IMAD.MOV.U32 R45, RZ, RZ, RZ ;  /* 0x000000ffff2d7224 */ /* 0x000fe400078e00ff */
[----:B------:R-:W-:Y:S02]  /*34940*/  IMAD.MOV.U32 R13, RZ, RZ, R51 ;  /* 0x000000ffff0d7224 */ /* 0x000fe400078e0033 */
[----:B------:R-:W-:Y:S02]  /*34950*/  IMAD.MOV.U32 R12, RZ, RZ, R2 ;  /* 0x000000ffff0c7224 */ /* 0x000fe400078e0002 */
[----:B------:R-:W-:-:S07]  /*34960*/  IMAD.MOV.U32 R49, RZ, RZ, R14 ;  /* 0x000000ffff317224 */ /* 0x000fce00078e000e */
[----:B------:R-:W-:Y:S05]  /*34970*/  WARPSYNC.COLLECTIVE R15, `(.L_x_1620) ;  /* 0x000000000f087348 */ /* 0x000fea0003c00000 */
[----:B------:R0:W1:Y:S02]  /*34980*/  SHFL.IDX P6, R14, R13, R12, R11 ;  /* 0x0000000c0d0e7389 */ /* 0x00006400000c000b */
[----:B01----:R-:W-:Y:S01]  /*34990*/  ENDCOLLECTIVE ;  /* 0x000000000000791b */ /* 0x003fe20003800000 */
.L_x_1620:
[----:B------:R-:W-:Y:S02]  /*349a0*/  IMAD.MOV.U32 R13, RZ, RZ, R53 ;  /* 0x000000ffff0d7224 */ /* 0x000fe400078e0035 */
[----:B------:R-:W-:Y:S02]  /*349b0*/  IMAD.MOV.U32 R12, RZ, RZ, R0 ;  /* 0x000000ffff0c7224 */ /* 0x000fe400078e0000 */
[----:B------:R-:W-:-:S07]  /*349c0*/  IMAD.MOV.U32 R44, RZ, RZ, R14 ;  /* 0x000000ffff2c7224 */ /* 0x000fce00078e000e */
[----:B------:R-:W-:Y:S05]  /*349d0*/  WARPSYNC.COLLECTIVE R15, `(.L_x_1621) ;  /* 0x000000000f087348 */ /* 0x000fea0003c00000 */
[----:B------:R0:W1:Y:S02]  /*349e0*/  SHFL.IDX P6, R14, R13, R12, R11 ;  /* 0x0000000c0d0e7389 */ /* 0x00006400000c000b */
[----:B01----:R-:W-:Y:S01]  /*349f0*/  ENDCOLLECTIVE ;  /* 0x000000000000791b */ /* 0x003fe20003800000 */
.L_x_1621:
[----:B------:R-:W-:Y:S01]  /*34a00*/  SEL R9, R49, R44, P0 ;  /* 0x0000002c31097207 */ /* 0x000fe20000000000 */
[----:B------:R-:W-:Y:S02]  /*34a10*/  IMAD.MOV.U32 R13, RZ, RZ, R55 ;  /* 0x000000ffff0d7224 */ /* 0x000fe400078e0037 */
[----:B------:R-:W-:Y:S02]  /*34a20*/  IMAD.MOV.U32 R12, RZ, RZ, R2 ;  /* 0x000000ffff0c7224 */ /* 0x000fe400078e0002 */
[----:B------:R-:W-:-:S07]  /*34a30*/  IMAD.MOV.U32 R53, RZ, RZ, R14 ;  /* 0x000000ffff357224 */ /* 0x000fce00078e000e */
[----:B------:R-:W-:Y:S05]  /*34a40*/  WARPSYNC.COLLECTIVE R15, `(.L_x_1622) ;  /* 0x000000000f087348 */ /* 0x000fea0003c00000 */
[----:B------:R0:W1:Y:S02]  /*34a50*/  SHFL.IDX P6, R14, R13, R12, R11 ;  /* 0x0000000c0d0e7389 */ /* 0x00006400000c000b */
[----:B01----:R-:W-:Y:S01]  /*34a60*/  ENDCOLLECTIVE ;  /* 0x000000000000791b */ /* 0x003fe20003800000 */
.L_x_1622:
[----:B------:R-:W-:Y:S02]  /*34a70*/  IMAD.MOV.U32 R13, RZ, RZ, R57 ;  /* 0x000000ffff0d7224 */ /* 0x000fe400078e0039 */
[----:B------:R-:W-:Y:S02]  /*34a80*/  IMAD.MOV.U32 R12, RZ, RZ, R0 ;  /* 0x000000ffff0c7224 */ /* 0x000fe400078e0000 */
[----:B------:R-:W-:-:S07]  /*34a90*/  IMAD.MOV.U32 R46, RZ, RZ, R14 ;  /* 0x000000ffff2e7224 */ /* 0x000fce00078e000e */
[----:B------:R-:W-:Y:S05]  /*34aa0*/  WARPSYNC.COLLECTIVE R15, `(.L_x_1623) ;  /* 0x000000000f087348 */ /* 0x000fea0003c00000 */
[----:B------:R0:W1:Y:S02]  /*34ab0*/  SHFL.IDX P6, R14, R13, R12, R11 ;  /* 0x0000000c0d0e7389 */ /* 0x00006400000c000b */
[----:B01----:R-:W-:Y:S01]  /*34ac0*/  ENDCOLLECTIVE ;  /* 0x000000000000791b */ /* 0x003fe20003800000 */
.L_x_1623:
        /* <DEDUP_REMOVED lines=8> */
.L_x_1624:
[----:B------:R-:W-:Y:S02]  /*34b50*/  IMAD.MOV.U32 R13, RZ, RZ, R61 ;  /* 0x000000ffff0d7224 */ /* 0x000fe400078e003d */
[----:B------:R-:W-:Y:S02]  /*34b60*/  IMAD.MOV.U32 R12, RZ, RZ, R0 ;  /* 0x000000ffff0c7224 */ /* 0x000fe400078e0000 */
[----:B------:R-:W-:-:S07]  /*34b70*/  IMAD.MOV.U32 R48, RZ, RZ, R14 ;  /* 0x000000ffff307224 */ /* 0x000fce00078e000e */
[----:B------:R-:W-:Y:S05]  /*34b80*/  WARPSYNC.COLLECTIVE R15, `(.L_x_1625) ;  /* 0x000000000f087348 */ /* 0x000fea0003c00000 */
[----:B------:R0:W1:Y:S02]  /*34b90*/  SHFL.IDX P6, R14, R13, R12, R11 ;  /* 0x0000000c0d0e7389 */ /* 0x00006400000c000b */
[----:B01----:R-:W-:Y:S01]  /*34ba0*/  ENDCOLLECTIVE ;  /* 0x000000000000791b */ /* 0x003fe20003800000 */
.L_x_1625:
        /* <DEDUP_REMOVED lines=8> */
.L_x_1626:
[----:B------:R-:W-:Y:S02]  /*34c30*/  IMAD.MOV.U32 R13, RZ, RZ, R65 ;  /* 0x000000ffff0d7224 */ /* 0x000fe400078e0041 */
[----:B------:R-:W-:Y:S02]  /*34c40*/  IMAD.MOV.U32 R12, RZ, RZ, R0 ;  /* 0x000000ffff0c7224 */ /* 0x000fe400078e0000 */
[----:B------:R-:W-:-:S07]  /*34c50*/  IMAD.MOV.U32 R50, RZ, RZ, R14 ;  /* 0x000000ffff327224 */ /* 0x000fce00078e000e */
[----:B------:R-:W-:Y:S05]  /*34c60*/  WARPSYNC.COLLECTIVE R15, `(.L_x_1627) ;  /* 0x000000000f087348 */ /* 0x000fea0003c00000 */
[----:B------:R0:W1:Y:S02]  /*34c70*/  SHFL.IDX P6, R14, R13, R12, R11 ;  /* 0x0000000c0d0e7389 */ /* 0x00006400000c000b */
[----:B01----:R-:W-:Y:S01]  /*34c80*/  ENDCOLLECTIVE ;  /* 0x000000000000791b */ /* 0x003fe20003800000 */
.L_x_1627:
        /* <DEDUP_REMOVED lines=8> */
.L_x_1628:
[----:B------:R-:W-:Y:S02]  /*34d10*/  IMAD.MOV.U32 R13, RZ, RZ, R69 ;  /* 0x000000ffff0d7224 */ /* 0x000fe400078e0045 */
[----:B------:R-:W-:Y:S02]  /*34d20*/  IMAD.MOV.U32 R12, RZ, RZ, R0 ;  /* 0x000000ffff0c7224 */ /* 0x000fe400078e0000 */
[----:B------:R-:W-:-:S07]  /*34d30*/  IMAD.MOV.U32 R52, RZ, RZ, R14 ;  /* 0x000000ffff347224 */ /* 0x000fce00078e000e */
[----:B------:R-:W-:Y:S05]  /*34d40*/  WARPSYNC.COLLECTIVE R15, `(.L_x_1629) ;  /* 0x000000000f087348 */ /* 0x000fea0003c00000 */
[----:B------:R0:W1:Y:S02]  /*34d50*/  SHFL.IDX P6, R14, R13, R12, R11 ;  /* 0x0000000c0d0e7389 */ /* 0x00006400000c000b */
[----:B01----:R-:W-:Y:S01]  /*34d60*/  ENDCOLLECTIVE ;  /* 0x000000000000791b */ /* 0x003fe20003800000 */
.L_x_1629:
[----:B------:R-:W-:Y:S01]  /*34d70*/  SEL R39, R52, R65, P0 ;  /* 0x0000004134277207 */ /* 0x000fe20000000000 */
[----:B------:R-:W-:Y:S02]  /*34d80*/  IMAD.MOV.U32 R13, RZ, RZ, R75 ;  /* 0x000000ffff0d7224 */ /* 0x000fe400078e004b */
[----:B------:R-:W-:Y:S02]  /*34d90*/  IMAD.MOV.U32 R12, RZ, RZ, R2 ;  /* 0x000000ffff0c7224 */ /* 0x000fe400078e0002 */
[----:B------:R-:W-:-:S07]  /*34da0*/  IMAD.MOV.U32 R69, RZ, RZ, R14 ;  /* 0x000000ffff457224 */ /* 0x000fce00078e000e */
[----:B------:R-:W-:Y:S05]  /*34db0*/  WARPSYNC.COLLECTIVE R15, `(.L_x_1630) ;  /* 0x000000000f087348 */ /* 0x000fea0003c00000 */
[----:B------:R0:W1:Y:S02]  /*34dc0*/  SHFL.IDX P6, R14, R13, R12, R11 ;  /* 0x0000000c0d0e7389 */ /* 0x00006400000c000b */
[----:B01----:R-:W-:Y:S01]  /*34dd0*/  ENDCOLLECTIVE ;  /* 0x000000000000791b */ /* 0x003fe20003800000 */
.L_x_1630:
[----:B------:R-:W-:Y:S02]  /*34de0*/  IMAD.MOV.U32 R13, RZ, RZ, R77 ;  /* 0x000000ffff0d7224 */ /* 0x000fe400078e004d */
[----:B------:R-:W-:Y:S02]  /*34df0*/  IMAD.MOV.U32 R12, RZ, RZ, R0 ;  /* 0x000000ffff0c7224 */ /* 0x000fe400078e0000 */
[----:B------:R-:W-:-:S07]  /*34e00*/  IMAD.MOV.U32 R54, RZ, RZ, R14 ;  /* 0x000000ffff367224 */ /* 0x000fce00078e000e */
[----:B------:R-:W-:Y:S05]  /*34e10*/  WARPSYNC.COLLECTIVE R15, `(.L_x_1631) ;  /* 0x000000000f087348 */ /* 0x000fea0003c00000 */
[----:B------:R0:W1:Y:S02]  /*34e20*/  SHFL.IDX P6, R14, R13, R12, R11 ;  /* 0x0000000c0d0e7389 */ /* 0x00006400000c000b */
[----:B01----:R-:W-:Y:S01]  /*34e30*/  ENDCOLLECTIVE ;  /* 0x000000000000791b */ /* 0x003fe20003800000 */
.L_x_1631:
[----:B------:R-:W-:Y:S02]  /*34e40*/  IMAD.MOV.U32 R13, RZ, RZ, R79 ;  /* 0x000000ffff0d7224 */ /* 0x000fe400078e004f */
[----:B------:R-:W-:Y:S02]  /*34e50*/  IMAD.MOV.U32 R12, RZ, RZ, R2 ;  /* 0x000000ffff0c7224 */ /* 0x000fe400078e0002 */
[----:B------:R-:W-:-:S07]  /*34e60*/  IMAD.MOV.U32 R77, RZ, RZ, R14 ;  /* 0x000000ffff4d7224 */ /* 0x000fce00078e000e */
[----:B------:R-:W-:Y:S05]  /*34e70*/  WARPSYNC.COLLECTIVE R15, `(.L_x_1632) ;  /* 0x000000000f087348 */ /* 0x000fea0003c00000 */
[----:B------:R0:W1:Y:S02]  /*34e80*/  SHFL.IDX P6, R14, R13, R12, R11 ;  /* 0x0000000c0d0e7389 */ /* 0x00006400000c000b */
[----:B01----:R-:W-:Y:S01]  /*34e90*/  ENDCOLLECTIVE ;  /* 0x000000000000791b */ /* 0x003fe20003800000 */
.L_x_1632:
[----:B------:R-:W-:Y:S02]  /*34ea0*/  SEL R12, R37, R20, P0 ;  /* 0x00000014250c7207 */ /* 0x000fe40000000000 */
[----:B------:R-:W-:Y:S02]  /*34eb0*/  SEL R11, R44, R49, P0 ;  /* 0x000000312c0b7207 */ /* 0x000fe40000000000 */
[----:B------:R-:W-:Y:S02]  /*34ec0*/  SEL R13, R69, R54, P0 ;  /* 0x00000036450d7207 */ /* 0x000fe40000000000 */
[----:B------:R-:W-:Y:S01]  /*34ed0*/  SEL R15, R54, R69, P0 ;  /* 0x00000045360f7207 */ /* 0x000fe20000000000 */
[----:B------:R-:W-:Y:S01]  /*34ee0*/  IMAD.MOV.U32 R60, RZ, RZ, R14 ;  /* 0x000000ffff3c7224 */ /* 0x000fe200078e000e */
[----:B------:R-:W-:Y:S02]  /*34ef0*/  SEL R14, R20, R37, P0 ;  /* 0x00000025140e7207 */ /* 0x000fe40000000000 */
[----:B------:R-:W-:Y:S01]  /*34f00*/  SEL R37, R65, R52, P0 ;  /* 0x0000003441257207 */ /* 0x000fe20000000000 */
[----:B------:R-:W-:Y:S06]  /*34f10*/  BRA `(.L_x_1633) ;  /* 0xffffff5c005c7947 */ /* 0x000fec000383ffff */
.L_x_1430:
[----:B------:R-:W0:Y:S01]  /*34f20*/  S2R R11, SR_TID.X ;  /* 0x00000000000b7919 */ /* 0x000e220000002100 */
[----:B------:R-:W-:Y:S01]  /*34f30*/  BSSY B1, `(.L_x_1634) ;  /* 0x000000a000017945 */ /* 0x000fe20003800000 */
[----:B------:R-:W-:Y:S02]  /*34f40*/  IMAD.MOV.U32 R12, RZ, RZ, RZ ;  /* 0x000000ffff0c7224 */ /* 0x000fe400078e00ff */
[----:B------:R-:W-:Y:S01]  /*34f50*/  IMAD.MOV.U32 R15, RZ, RZ, -0x1 ;  /* 0xffffffffff0f7424 */ /* 0x000fe200078e00ff */
[----:B0-----:R-:W-:-:S04]  /*34f60*/  SHF.R.U32.HI R11, RZ, 0x5, R11 ;  /* 0x00000005ff0b7819 */ /* 0x001fc8000001160b */
[----:B------:R-:W-:-:S05]  /*34f70*/  LOP3.LUT R11, R11, 0x3, RZ, 0xc0, !PT ;  /* 0x000000030b0b7812 */ /* 0x000fca00078ec0ff */
[----:B------:R-:W-:Y:S02]  /*34f80*/  IMAD.MOV.U32 R13, RZ, RZ, R11 ;  /* 0x000000ffff0d7224 */ /* 0x000fe400078e000b */
[----:B------:R-:W-:-:S07]  /*34f90*/  IMAD.MOV.U32 R11, RZ, RZ, 0x1f ;  /* 0x0000001fff0b7424 */ /* 0x000fce00078e00ff */
[----:B------:R-:W-:Y:S05]  /*34fa0*/  WARPSYNC.COLLECTIVE R15, `(.L_x_1635) ;  /* 0x000000000f087348 */ /* 0x000fea0003c00000 */
[----:B------:R0:W1:Y:S02]  /*34fb0*/  SHFL.IDX P6, R14, R13, R12, R11 ;  /* 0x0000000c0d0e7389 */ /* 0x00006400000c000b */
[----:B01----:R-:W-:Y:S01]  /*34fc0*/  ENDCOLLECTIVE ;  /* 0x000000000000791b */ /* 0x003fe20003800000 */
.L_x_1635:
[----:B------:R-:W-:Y:S05]  /*34fd0*/  BSYNC B1 ;  /* 0x0000000000017941 */ /* 0x000fea0003800000 */
.L_x_1634:
[----:B------:R-:W-:Y:S05]  /*34fe0*/  BRA `(.L_x_1636) ;  /* 0xffffff90004c7947 */ /* 0x000fea000383ffff */
.L_x_1432:
[----:B------:R-:W-:Y:S01]  /*34ff0*/  BSSY B1, `(.L_x_1637) ;  /* 0x0000006000017945 */ /* 0x000fe20003800000 */
[----:B------:R-:W-:-:S07]  /*35000*/  IMAD.MOV.U32 R15, RZ, RZ, -0x1 ;  /* 0xffffffffff0f7424 */ /* 0x000fce00078e00ff */
[----:B0-----:R-:W-:Y:S05]  /*35010*/  WARPSYNC.COLLECTIVE R15, `(.L_x_1638) ;  /* 0x000000000f0c7348 */ /* 0x001fea0003c00000 */
[----:B------:R-:W-:Y:S02]  /*35020*/  ELECT P6, UR62, PT ;  /* 0x00000000003e782f */ /* 0x000fe400038c0000 */
[----:B------:R-:W-:Y:S01]  /*35030*/  MOV R14, UR62 ;  /* 0x0000003e000e7c02 */ /* 0x000fe20008000f00 */
[----:B0-----:R-:W-:Y:S10]  /*35040*/  ENDCOLLECTIVE ;  /* 0x000000000000791b */ /* 0x001ff40003800000 */
.L_x_1638:
[----:B------:R-:W-:Y:S05]  /*35050*/  BSYNC B1 ;  /* 0x0000000000017941 */ /* 0x000fea0003800000 */
.L_x_1637:
[----:B------:R-:W-:Y:S05]  /*35060*/  BRA `(.L_x_1431) ;  /* 0xffffff9000447947 */ /* 0x000fea000383ffff */
.L_x_1434:
[----:B0-----:R0:W1:Y:S02]  /*35070*/  SYNCS.PHASECHK.TRANS64.TRYWAIT P0, [R12+URZ+0x2e820], R5 ;  /* 0x02e820050c0075a7 */ /* 0x001064000800017f */
[----:B-1----:R-:W-:Y:S05]  /*35080*/  @!P0 NANOSLEEP.SYNCS 0x989680 ;  /* 0x009896800000895d */ /* 0x002fea0003900000 */
[----:B------:R-:W1:Y:S02]  /*35090*/  @!P0 SYNCS.PHASECHK.TRANS64 P0, [R12+URZ+0x2e820], R5 ;  /* 0x02e820050c0085a7 */ /* 0x000e64000800007f */
[----:B-1----:R-:W-:Y:S05]  /*350a0*/  @!P0 BRA `(.L_x_1434) ;  /* 0xfffffffc00f08947 */ /* 0x002fea000383ffff */
[----:B------:R-:W-:Y:S05]  /*350b0*/  BRA `(.L_x_1639) ;  /* 0xffffff9000607947 */ /* 0x000fea000383ffff */
.L_x_1438:
[----:B-1----:R1:W2:Y:S02]  /*350c0*/  SYNCS.PHASECHK.TRANS64.TRYWAIT P0, [R9+URZ+0x2e8a0], R11 ;  /* 0x02e8a00b090075a7 */ /* 0x0022a4000800017f */
[----:B--2---:R-:W-:Y:S05]  /*350d0*/  @!P0 NANOSLEEP.SYNCS 0x989680 ;  /* 0x009896800000895d */ /* 0x004fea0003900000 */
[----:B------:R-:W2:Y:S02]  /*350e0*/  @!P0 SYNCS.PHASECHK.TRANS64 P0, [R9+URZ+0x2e8a0], R11 ;  /* 0x02e8a00b090085a7 */ /* 0x000ea4000800007f */
[----:B--2---:R-:W-:Y:S05]  /*350f0*/  @!P0 BRA `(.L_x_1438) ;  /* 0xfffffffc00f08947 */ /* 0x004fea000383ffff */
[----:B------:R-:W-:Y:S05]  /*35100*/  BRA `(.L_x_1640) ;  /* 0xffffff9000807947 */ /* 0x000fea000383ffff */
.L_x_1443:
[----:B0-----:R0:W2:Y:S02]  /*35110*/  SYNCS.PHASECHK.TRANS64.TRYWAIT P0, [R9+URZ+0x2e8c0], R11 ;  /* 0x02e8c00b090075a7 */ /* 0x0010a4000800017f */
[----:B--2---:R-:W-:Y:S05]  /*35120*/  @!P0 NANOSLEEP.SYNCS 0x989680 ;  /* 0x009896800000895d */ /* 0x004fea0003900000 */
[----:B------:R-:W2:Y:S02]  /*35130*/  @!P0 SYNCS.PHASECHK.TRANS64 P0, [R9+URZ+0x2e8c0], R11 ;  /* 0x02e8c00b090085a7 */ /* 0x000ea4000800007f */
[----:B--2---:R-:W-:Y:S05]  /*35140*/  @!P0 BRA `(.L_x_1443) ;  /* 0xfffffffc00f08947 */ /* 0x004fea000383ffff */
[----:B------:R-:W-:Y:S05]  /*35150*/  BRA `(.L_x_1641) ;  /* 0xffffff9400007947 */ /* 0x000fea000383ffff */
.L_x_1450:
[----:B0-----:R0:W1:Y:S02]  /*35160*/  SYNCS.PHASECHK.TRANS64.TRYWAIT P1, [R7+URZ+0x2e8a0], R8 ;  /* 0x02e8a008070075a7 */ /* 0x001064000802017f */
[----:B-1----:R-:W-:Y:S05]  /*35170*/  @!P1 NANOSLEEP.SYNCS 0x989680 ;  /* 0x009896800000995d */ /* 0x002fea0003900000 */
[----:B------:R-:W1:Y:S02]  /*35180*/  @!P1 SYNCS.PHASECHK.TRANS64 P1, [R7+URZ+0x2e8a0], R8 ;  /* 0x02e8a008070095a7 */ /* 0x000e64000802007f */
[----:B-1----:R-:W-:Y:S05]  /*35190*/  @!P1 BRA `(.L_x_1450) ;  /* 0xfffffffc00f09947 */ /* 0x002fea000383ffff */
[----:B------:R-:W-:Y:S05]  /*351a0*/  BRA `(.L_x_1642) ;  /* 0xffffff9400e07947 */ /* 0x000fea000383ffff */
.L_x_1455:
[----:B-1----:R1:W2:Y:S02]  /*351b0*/  SYNCS.PHASECHK.TRANS64.TRYWAIT P1, [R7+URZ+0x2e8c0], R8 ;  /* 0x02e8c008070075a7 */ /* 0x0022a4000802017f */
[----:B--2---:R-:W-:Y:S05]  /*351c0*/  @!P1 NANOSLEEP.SYNCS 0x989680 ;  /* 0x009896800000995d */ /* 0x004fea0003900000 */
[----:B------:R-:W2:Y:S02]  /*351d0*/  @!P1 SYNCS.PHASECHK.TRANS64 P1, [R7+URZ+0x2e8c0], R8 ;  /* 0x02e8c008070095a7 */ /* 0x000ea4000802007f */
[----:B--2---:R-:W-:Y:S05]  /*351e0*/  @!P1 BRA `(.L_x_1455) ;  /* 0xfffffffc00f09947 */ /* 0x004fea000383ffff */
[----:B------:R-:W-:Y:S05]  /*351f0*/  BRA `(.L_x_1643) ;  /* 0xffffff9800587947 */ /* 0x000fea000383ffff */
.L_x_1476:
[----:B------:R-:W0:Y:S01]  /*35200*/  S2R R5, SR_TID.X ;  /* 0x0000000000057919 */ /* 0x000e220000002100 */
[----:B------:R-:W-:Y:S01]  /*35210*/  BSSY B0, `(.L_x_1644) ;  /* 0x000000a000007945 */ /* 0x000fe20003800000 */
[----:B------:R-:W-:Y:S02]  /*35220*/  IMAD.MOV.U32 R12, RZ, RZ, RZ ;  /* 0x000000ffff0c7224 */ /* 0x000fe400078e00ff */
        /* <DEDUP_REMOVED lines=8> */
.L_x_1645:
[----:B------:R-:W-:Y:S05]  /*352b0*/  BSYNC B0 ;  /* 0x0000000000007941 */ /* 0x000fea0003800000 */
.L_x_1644:
[----:B------:R-:W-:Y:S05]  /*352c0*/  BRA `(.L_x_1646) ;  /* 0xffffffa8003c7947 */ /* 0x000fea000383ffff */
.L_x_1478:
[----:B------:R-:W-:Y:S01]  /*352d0*/  BSSY B0, `(.L_x_1647) ;  /* 0x0000006000007945 */ /* 0x000fe20003800000 */
[----:B------:R-:W-:-:S07]  /*352e0*/  IMAD.MOV.U32 R15, RZ, RZ, -0x1 ;  /* 0xffffffffff0f7424 */ /* 0x000fce00078e00ff */
[----:B0-----:R-:W-:Y:S05]  /*352f0*/  WARPSYNC.COLLECTIVE R15, `(.L_x_1648) ;  /* 0x000000000f0c7348 */ /* 0x001fea0003c00000 */
[----:B------:R-:W-:Y:S02]  /*35300*/  ELECT P6, UR62, PT ;  /* 0x00000000003e782f */ /* 0x000fe400038c0000 */
[----:B------:R-:W-:Y:S01]  /*35310*/  MOV R14, UR62 ;  /* 0x0000003e000e7c02 */ /* 0x000fe20008000f00 */
[----:B0-----:R-:W-:Y:S10]  /*35320*/  ENDCOLLECTIVE ;  /* 0x000000000000791b */ /* 0x001ff40003800000 */
.L_x_1648:
[----:B------:R-:W-:Y:S05]  /*35330*/  BSYNC B0 ;  /* 0x0000000000007941 */ /* 0x000fea0003800000 */
.L_x_1647:
[----:B------:R-:W-:Y:S05]  /*35340*/  BRA `(.L_x_1649) ;  /* 0xffffffa800347947 */ /* 0x000fea000383ffff */
.L_x_1481:
[----:B0-----:R0:W1:Y:S02]  /*35350*/  SYNCS.PHASECHK.TRANS64.TRYWAIT P2, [R5+URZ+0x2e880], R7 ;  /* 0x02e88007050075a7 */ /* 0x001064000804017f */
[----:B-1----:R-:W-:Y:S05]  /*35360*/  @!P2 NANOSLEEP.SYNCS 0x989680 ;  /* 0x009896800000a95d */ /* 0x002fea0003900000 */
[----:B------:R-:W1:Y:S02]  /*35370*/  @!P2 SYNCS.PHASECHK.TRANS64 P2, [R5+URZ+0x2e880], R7 ;  /* 0x02e880070500a5a7 */ /* 0x000e64000804007f */
[----:B-1----:R-:W-:Y:S05]  /*35380*/  @!P2 BRA `(.L_x_1481) ;  /* 0xfffffffc00f0a947 */ /* 0x002fea000383ffff */
[----:B------:R-:W-:Y:S05]  /*35390*/  BRA `(.L_x_1650) ;  /* 0xffffffa800b07947 */ /* 0x000fea000383ffff */
.L_x_1483:
[----:B-1----:R1:W2:Y:S02]  /*353a0*/  SYNCS.PHASECHK.TRANS64.TRYWAIT P2, [R5+URZ+0x2e840], R7 ;  /* 0x02e84007050075a7 */ /* 0x0022a4000804017f */
[----:B--2---:R-:W-:Y:S05]  /*353b0*/  @!P2 NANOSLEEP.SYNCS 0x989680 ;  /* 0x009896800000a95d */ /* 0x004fea0003900000 */
[----:B------:R-:W2:Y:S02]  /*353c0*/  @!P2 SYNCS.PHASECHK.TRANS64 P2, [R5+URZ+0x2e840], R7 ;  /* 0x02e840070500a5a7 */ /* 0x000ea4000804007f */
[----:B--2---:R-:W-:Y:S05]  /*353d0*/  @!P2 BRA `(.L_x_1483) ;  /* 0xfffffffc00f0a947 */ /* 0x004fea000383ffff */
[----:B------:R-:W-:Y:S05]  /*353e0*/  BRA `(.L_x_1651) ;  /* 0xffffffac00147947 */ /* 0x000fea000383ffff */
.L_x_1486:
[----:B0-----:R-:W0:Y:S01]  /*353f0*/  S2R R5, SR_CgaCtaId ;  /* 0x0000000000057919 */ /* 0x001e220000008800 */
[----:B------:R-:W-:-:S04]  /*35400*/  MOV R4, 0x400 ;  /* 0x0000040000047802 */ /* 0x000fc80000000f00 */
[----:B0-----:R-:W-:-:S04]  /*35410*/  LEA R4, R5, R4, 0x18 ;  /* 0x0000000405047211 */ /* 0x001fc800078ec0ff */
[----:B------:R0:W1:Y:S03]  /*35420*/  SYNCS.PHASECHK.TRANS64.TRYWAIT P0, [R4+URZ+0x2e820], R3 ;  /* 0x02e82003040075a7 */ /* 0x000066000800017f */
[----:B-1----:R-:W-:Y:S05]  /*35430*/  @!P0 NANOSLEEP.SYNCS 0x989680 ;  /* 0x009896800000895d */ /* 0x002fea0003900000 */
[----:B------:R-:W1:Y:S02]  /*35440*/  @!P0 SYNCS.PHASECHK.TRANS64 P0, [R4+URZ+0x2e820], R3 ;  /* 0x02e82003040085a7 */ /* 0x000e64000800007f */
[----:B-1----:R-:W-:Y:S05]  /*35450*/  @!P0 BRA `(.L_x_1486) ;  /* 0xfffffffc00e48947 */ /* 0x002fea000383ffff */
[----:B------:R-:W-:Y:S05]  /*35460*/  BRA `(.L_x_1652) ;  /* 0xffffffac00d87947 */ /* 0x000fea000383ffff */
.L_x_1492:
[----:B--2---:R2:W3:Y:S02]  /*35470*/  SYNCS.PHASECHK.TRANS64.TRYWAIT P0, [R5+URZ+0x2e880], R4 ;  /* 0x02e88004050075a7 */ /* 0x0044e4000800017f */
[----:B---3--:R-:W-:Y:S05]  /*35480*/  @!P0 NANOSLEEP.SYNCS 0x989680 ;  /* 0x009896800000895d */ /* 0x008fea0003900000 */
[----:B------:R-:W3:Y:S02]  /*35490*/  @!P0 SYNCS.PHASECHK.TRANS64 P0, [R5+URZ+0x2e880], R4 ;  /* 0x02e88004050085a7 */ /* 0x000ee4000800007f */
[----:B---3--:R-:W-:Y:S05]  /*354a0*/  @!P0 BRA `(.L_x_1492) ;  /* 0xfffffffc00f08947 */ /* 0x008fea000383ffff */
[----:B------:R-:W-:Y:S05]  /*354b0*/  BRA `(.L_x_1653) ;  /* 0xffffffb000987947 */ /* 0x000fea000383ffff */
.L_x_1497:
[----:B-1----:R1:W3:Y:S02]  /*354c0*/  SYNCS.PHASECHK.TRANS64.TRYWAIT P0, [R5+URZ+0x2e840], R4 ;  /* 0x02e84004050075a7 */ /* 0x0022e4000800017f */
[----:B---3--:R-:W-:Y:S05]  /*354d0*/  @!P0 NANOSLEEP.SYNCS 0x989680 ;  /* 0x009896800000895d */ /* 0x008fea0003900000 */
[----:B------:R-:W3:Y:S02]  /*354e0*/  @!P0 SYNCS.PHASECHK.TRANS64 P0, [R5+URZ+0x2e840], R4 ;  /* 0x02e84004050085a7 */ /* 0x000ee4000800007f */
[----:B---3--:R-:W-:Y:S05]  /*354f0*/  @!P0 BRA `(.L_x_1497) ;  /* 0xfffffffc00f08947 */ /* 0x008fea000383ffff */
[----:B------:R-:W-:Y:S05]  /*35500*/  BRA `(.L_x_1654) ;  /* 0xffffffb400247947 */ /* 0x000fea000383ffff */
.L_x_1503:
[----:B--2---:R2:W3:Y:S02]  /*35510*/  SYNCS.PHASECHK.TRANS64.TRYWAIT P2, [R20+URZ+0x2e870], R3 ;  /* 0x02e87003140075a7 */ /* 0x0044e4000804017f */
[----:B---3--:R-:W-:Y:S05]  /*35520*/  @!P2 NANOSLEEP.SYNCS 0x989680 ;  /* 0x009896800000a95d */ /* 0x008fea0003900000 */
[----:B------:R-:W3:Y:S02]  /*35530*/  @!P2 SYNCS.PHASECHK.TRANS64 P2, [R20+URZ+0x2e870], R3 ;  /* 0x02e870031400a5a7 */ /* 0x000ee4000804007f */
[----:B---3--:R-:W-:Y:S05]  /*35540*/  @!P2 BRA `(.L_x_1503) ;  /* 0xfffffffc00f0a947 */ /* 0x008fea000383ffff */
[----:B------:R-:W-:Y:S05]  /*35550*/  BRA `(.L_x_1655) ;  /* 0xffffffb400cc7947 */ /* 0x000fea000383ffff */
.L_x_1505:
[----:B--2---:R2:W3:Y:S02]  /*35560*/  SYNCS.PHASECHK.TRANS64.TRYWAIT P2, [R20+URZ+0x2e860], R3 ;  /* 0x02e86003140075a7 */ /* 0x0044e4000804017f */
[----:B---3--:R-:W-:Y:S05]  /*35570*/  @!P2 NANOSLEEP.SYNCS 0x989680 ;  /* 0x009896800000a95d */ /* 0x008fea0003900000 */
[----:B------:R-:W3:Y:S02]  /*35580*/  @!P2 SYNCS.PHASECHK.TRANS64 P2, [R20+URZ+0x2e860], R3 ;  /* 0x02e860031400a5a7 */ /* 0x000ee4000804007f */
[----:B---3--:R-:W-:Y:S05]  /*35590*/  @!P2 BRA `(.L_x_1505) ;  /* 0xfffffffc00f0a947 */ /* 0x008fea000383ffff */
[----:B------:R-:W-:Y:S05]  /*355a0*/  BRA `(.L_x_1656) ;  /* 0xffffffb400d47947 */ /* 0x000fea000383ffff */
.L_x_1512:
[----:B-1----:R1:W3:Y:S02]  /*355b0*/  SYNCS.PHASECHK.TRANS64.TRYWAIT P0, [R17+URZ+0x2e870], R0 ;  /* 0x02e87000110075a7 */ /* 0x0022e4000800017f */
[----:B---3--:R-:W-:Y:S05]  /*355c0*/  @!P0 NANOSLEEP.SYNCS 0x989680 ;  /* 0x009896800000895d */ /* 0x008fea0003900000 */
[----:B------:R-:W3:Y:S02]  /*355d0*/  @!P0 SYNCS.PHASECHK.TRANS64 P0, [R17+URZ+0x2e870], R0 ;  /* 0x02e87000110085a7 */ /* 0x000ee4000800007f */
[----:B---3--:R-:W-:Y:S05]  /*355e0*/  @!P0 BRA `(.L_x_1512) ;  /* 0xfffffffc00f08947 */ /* 0x008fea000383ffff */
[----:B------:R-:W-:Y:S05]  /*355f0*/  BRA `(.L_x_1657) ;  /* 0xffffffc000147947 */ /* 0x000fea000383ffff */
.L_x_1514:
[----:B-1----:R1:W3:Y:S02]  /*35600*/  SYNCS.PHASECHK.TRANS64.TRYWAIT P0, [R17+URZ+0x2e860], R0 ;  /* 0x02e86000110075a7 */ /* 0x0022e4000800017f */
[----:B---3--:R-:W-:Y:S05]  /*35610*/  @!P0 NANOSLEEP.SYNCS 0x989680 ;  /* 0x009896800000895d */ /* 0x008fea0003900000 */
[----:B------:R-:W3:Y:S02]  /*35620*/  @!P0 SYNCS.PHASECHK.TRANS64 P0, [R17+URZ+0x2e860], R0 ;  /* 0x02e86000110085a7 */ /* 0x000ee4000800007f */
[----:B---3--:R-:W-:Y:S05]  /*35630*/  @!P0 BRA `(.L_x_1514) ;  /* 0xfffffffc00f08947 */ /* 0x008fea000383ffff */
[----:B------:R-:W-:Y:S05]  /*35640*/  BRA `(.L_x_1658) ;  /* 0xffffffc0001c7947 */ /* 0x000fea000383ffff */
.L_x_1518:
[----:B------:R-:W2:Y:S01]  /*35650*/  LDL R3, [R1] ;  /* 0x0000000001037983 */ /* 0x000ea20000100800 */
[----:B------:R-:W-:Y:S01]  /*35660*/  BSSY B0, `(.L_x_1659) ;  /* 0x0000008000007945 */ /* 0x000fe20003800000 */
[----:B------:R-:W-:Y:S02]  /*35670*/  IMAD.MOV.U32 R12, RZ, RZ, RZ ;  /* 0x000000ffff0c7224 */ /* 0x000fe400078e00ff */
[----:B------:R-:W-:Y:S02]  /*35680*/  IMAD.MOV.U32 R11, RZ, RZ, 0x1f ;  /* 0x0000001fff0b7424 */ /* 0x000fe400078e00ff */
[----:B------:R-:W-:Y:S02]  /*35690*/  IMAD.MOV.U32 R15, RZ, RZ, -0x1 ;  /* 0xffffffffff0f7424 */ /* 0x000fe400078e00ff */
[----:B--2---:R-:W-:-:S07]  /*356a0*/  IMAD.MOV.U32 R13, RZ, RZ, R3 ;  /* 0x000000ffff0d7224 */ /* 0x004fce00078e0003 */
[----:B------:R-:W-:Y:S05]  /*356b0*/  WARPSYNC.COLLECTIVE R15, `(.L_x_1660) ;  /* 0x000000000f087348 */ /* 0x000fea0003c00000 */
[----:B------:R0:W1:Y:S02]  /*356c0*/  SHFL.IDX P6, R14, R13, R12, R11 ;  /* 0x0000000c0d0e7389 */ /* 0x00006400000c000b */
[----:B01----:R-:W-:Y:S01]  /*356d0*/  ENDCOLLECTIVE ;  /* 0x000000000000791b */ /* 0x003fe20003800000 */
.L_x_1660:
[----:B------:R-:W-:Y:S05]  /*356e0*/  BSYNC B0 ;  /* 0x0000000000007941 */ /* 0x000fea0003800000 */
.L_x_1659:
        /* <DEDUP_REMOVED lines=9> */
.L_x_1661:
[----:B------:R-:W-:Y:S01]  /*35780*/  ULDC UR4, c[0x0][0xc14] ;  /* 0x0003050000047ab9 */ /* 0x000fe20000000800 */
[----:B------:R-:W-:Y:S01]  /*35790*/  ULDC.64 UR6, c[0x0][0x208] ;  /* 0x0000820000067ab9 */ /* 0x000fe20000000a00 */
[----:B------:R-:W-:Y:S02]  /*357a0*/  IMAD.IADD R5, R2, 0x1, R7 ;  /* 0x0000000102057824 */ /* 0x000fe400078e0207 */
[----:B------:R-:W-:Y:S02]  /*357b0*/  IMAD.MOV.U32 R11, RZ, RZ, RZ ;  /* 0x000000ffff0b7224 */ /* 0x000fe400078e00ff */
[----:B------:R-:W-:Y:S01]  /*357c0*/  IMAD.MOV.U32 R4, RZ, RZ, R14 ;  /* 0x000000ffff047224 */ /* 0x000fe200078e000e */
[----:B------:R-:W-:-:S13]  /*357d0*/  ISETP.GE.OR P1, PT, R5, UR4, !P0 ;  /* 0x0000000405007c0c */ /* 0x000fda000c726670 */
[----:B------:R-:W0:Y:S02]  /*357e0*/  @!P1 LDC.64 R2, c[0x0][0xc58] ;  /* 0x00031600ff029b82 */ /* 0x000e240000000a00 */
[----:B0-----:R-:W-:-:S06]  /*357f0*/  @!P1 IMAD.WIDE R2, R5, 0x4, R2 ;  /* 0x0000000405029825 */ /* 0x001fcc00078e0202 */
[----:B------:R0:W2:Y:S01]  /*35800*/  @!P1 LDG.E R2, desc[UR6][R2.64] ;  /* 0x0000000602029981 */ /* 0x0000a2000c1e1900 */
        /* <DEDUP_REMOVED lines=11> */
.L_x_1662:
[----:B------:R-:W-:Y:S01]  /*358c0*/  IMAD.MOV.U32 R12, RZ, RZ, 0x2 ;  /* 0x00000002ff0c7424 */ /* 0x000fe200078e00ff */
[----:B------:R-:W-:-:S05]  /*358d0*/  SEL R14, R14, RZ, P1 ;  /* 0x000000ff0e0e7207 */ /* 0x000fca0000800000 */
[----:B------:R-:W-:-:S04]  /*358e0*/  IMAD.IADD R2, R3, 0x1, R14 ;  /* 0x0000000103027824 */ /* 0x000fc800078e020e */
[----:B------:R-:W-:-:S07]  /*358f0*/  IMAD.MOV.U32 R13, RZ, RZ, R2 ;  /* 0x000000ffff0d7224 */ /* 0x000fce00078e0002 */
[----:B------:R-:W-:Y:S05]  /*35900*/  WARPSYNC.COLLECTIVE R15, `(.L_x_1663) ;  /* 0x000000000f087348 */ /* 0x000fea0003c00000 */
[----:B------:R0:W1:Y:S02]  /*35910*/  SHFL.UP P6, R14, R13, R12, R11 ;  /* 0x0400000c0d0e7389 */ /* 0x00006400000c000b */
[----:B01----:R-:W-:Y:S01]  /*35920*/  ENDCOLLECTIVE ;  /* 0x000000000000791b */ /* 0x003fe20003800000 */
.L_x_1663:
[----:B------:R-:W-:Y:S01]  /*35930*/  IMAD.MOV.U32 R12, RZ, RZ, 0x4 ;  /* 0x00000004ff0c7424 */ /* 0x000fe200078e00ff */
[----:B------:R-:W-:-:S05]  /*35940*/  SEL R5, R14, RZ, P2 ;  /* 0x000000ff0e057207 */ /* 0x000fca0001000000 */
[----:B------:R-:W-:-:S04]  /*35950*/  IMAD.IADD R2, R2, 0x1, R5 ;  /* 0x0000000102027824 */ /* 0x000fc800078e0205 */
[----:B------:R-:W-:-:S07]  /*35960*/  IMAD.MOV.U32 R13, RZ, RZ, R2 ;  /* 0x000000ffff0d7224 */ /* 0x000fce00078e0002 */
[----:B------:R-:W-:Y:S05]  /*35970*/  WARPSYNC.COLLECTIVE R15, `(.L_x_1664) ;  /* 0x000000000f087348 */ /* 0x000fea0003c00000 */
[----:B------:R0:W1:Y:S02]  /*35980*/  SHFL.UP P6, R14, R13, R12, R11 ;  /* 0x0400000c0d0e7389 */ /* 0x00006400000c000b */
[----:B01----:R-:W-:Y:S01]  /*35990*/  ENDCOLLECTIVE ;  /* 0x000000000000791b */ /* 0x003fe20003800000 */
.L_x_1664:
[----:B------:R-:W-:Y:S01]  /*359a0*/  IMAD.MOV.U32 R12, RZ, RZ, 0x8 ;  /* 0x00000008ff0c7424 */ /* 0x000fe200078e00ff */
[----:B------:R-:W-:-:S05]  /*359b0*/  SEL R5, R14, RZ, P3 ;  /* 0x000000ff0e057207 */ /* 0x000fca0001800000 */
[----:B------:R-:W-:-:S04]  /*359c0*/  IMAD.IADD R2, R2, 0x1, R5 ;  /* 0x0000000102027824 */ /* 0x000fc800078e0205 */
[----:B------:R-:W-:-:S07]  /*359d0*/  IMAD.MOV.U32 R13, RZ, RZ, R2 ;  /* 0x000000ffff0d7224 */ /* 0x000fce00078e0002 */
[----:B------:R-:W-:Y:S05]  /*359e0*/  WARPSYNC.COLLECTIVE R15, `(.L_x_1665) ;  /* 0x000000000f087348 */ /* 0x000fea0003c00000 */
[----:B------:R0:W1:Y:S02]  /*359f0*/  SHFL.UP P6, R14, R13, R12, R11 ;  /* 0x0400000c0d0e7389 */ /* 0x00006400000c000b */
[----:B01----:R-:W-:Y:S01]  /*35a00*/  ENDCOLLECTIVE ;  /* 0x000000000000791b */ /* 0x003fe20003800000 */
.L_x_1665:
[----:B------:R-:W-:Y:S01]  /*35a10*/  IMAD.MOV.U32 R12, RZ, RZ, 0x10 ;  /* 0x00000010ff0c7424 */ /* 0x000fe200078e00ff */
[----:B------:R-:W-:-:S05]  /*35a20*/  SEL R5, R14, RZ, P4 ;  /* 0x000000ff0e057207 */ /* 0x000fca0002000000 */
[----:B------:R-:W-:-:S04]  /*35a30*/  IMAD.IADD R2, R2, 0x1, R5 ;  /* 0x0000000102027824 */ /* 0x000fc800078e0205 */
[----:B------:R-:W-:-:S07]  /*35a40*/  IMAD.MOV.U32 R13, RZ, RZ, R2 ;  /* 0x000000ffff0d7224 */ /* 0x000fce00078e0002 */
[----:B------:R-:W-:Y:S05]  /*35a50*/  WARPSYNC.COLLECTIVE R15, `(.L_x_1666) ;  /* 0x000000000f087348 */ /* 0x000fea0003c00000 */
[----:B------:R0:W1:Y:S02]  /*35a60*/  SHFL.UP P6, R14, R13, R12, R11 ;  /* 0x0400000c0d0e7389 */ /* 0x00006400000c000b */
[----:B01----:R-:W-:Y:S01]  /*35a70*/  ENDCOLLECTIVE ;  /* 0x000000000000791b */ /* 0x003fe20003800000 */
.L_x_1666:
[----:B------:R-:W-:Y:S02]  /*35a80*/  IMAD.MOV.U32 R12, RZ, RZ, 0x1f ;  /* 0x0000001fff0c7424 */ /* 0x000fe400078e00ff */
[----:B------:R-:W-:Y:S01]  /*35a90*/  IMAD.MOV.U32 R11, RZ, RZ, 0x1f ;  /* 0x0000001fff0b7424 */ /* 0x000fe200078e00ff */
[----:B------:R-:W-:-:S05]  /*35aa0*/  SEL R5, R14, RZ, P5 ;  /* 0x000000ff0e057207 */ /* 0x000fca0002800000 */
[----:B------:R-:W-:-:S04]  /*35ab0*/  IMAD.IADD R2, R2, 0x1, R5 ;  /* 0x0000000102027824 */ /* 0x000fc800078e0205 */
[----:B------:R-:W-:-:S07]  /*35ac0*/  IMAD.MOV.U32 R13, RZ, RZ, R2 ;  /* 0x000000ffff0d7224 */ /* 0x000fce00078e0002 */
[----:B------:R-:W-:Y:S05]  /*35ad0*/  WARPSYNC.COLLECTIVE R15, `(.L_x_1667) ;  /* 0x000000000f087348 */ /* 0x000fea0003c00000 */
[----:B------:R0:W1:Y:S02]  /*35ae0*/  SHFL.IDX P6, R14, R13, R12, R11 ;  /* 0x0000000c0d0e7389 */ /* 0x00006400000c000b */
[----:B01----:R-:W-:Y:S01]  /*35af0*/  ENDCOLLECTIVE ;  /* 0x000000000000791b */ /* 0x003fe20003800000 */
.L_x_1667:
[----:B------:R-:W-:Y:S05]  /*35b00*/  BRA `(.L_x_1668) ;  /* 0xffffffc400987947 */ /* 0x000fea000383ffff */
.L_x_1523:
[----:B------:R-:W-:Y:S01]  /*35b10*/  BSSY B0, `(.L_x_1669) ;  /* 0x0000008000007945 */ /* 0x000fe20003800000 */
[----:B-----5:R-:W-:Y:S02]  /*35b20*/  IMAD.MOV.U32 R13, RZ, RZ, R3 ;  /* 0x000000ffff0d7224 */ /* 0x020fe400078e0003 */
[----:B------:R-:W-:Y:S02]  /*35b30*/  IMAD.MOV.U32 R12, RZ, RZ, 0x1 ;  /* 0x00000001ff0c7424 */ /* 0x000fe400078e00ff */
[----:B------:R-:W-:Y:S02]  /*35b40*/  IMAD.MOV.U32 R11, RZ, RZ, RZ ;  /* 0x000000ffff0b7224 */ /* 0x000fe400078e00ff */
[----:B------:R-:W-:-:S07]  /*35b50*/  IMAD.MOV.U32 R15, RZ, RZ, -0x1 ;  /* 0xffffffffff0f7424 */ /* 0x000fce00078e00ff */
[----:B0-----:R-:W-:Y:S05]  /*35b60*/  WARPSYNC.COLLECTIVE R15, `(.L_x_1670) ;  /* 0x000000000f087348 */ /* 0x001fea0003c00000 */
[----:B------:R1:W2:Y:S02]  /*35b70*/  SHFL.UP P6, R14, R13, R12, R11 ;  /* 0x0400000c0d0e7389 */ /* 0x0002a400000c000b */
[----:B012---:R-:W-:Y:S01]  /*35b80*/  ENDCOLLECTIVE ;  /* 0x000000000000791b */ /* 0x007fe20003800000 */
.L_x_1670:
[----:B------:R-:W-:Y:S05]  /*35b90*/  BSYNC B0 ;  /* 0x0000000000007941 */ /* 0x000fea0003800000 */
.L_x_1669:
[----:B------:R-:W-:Y:S01]  /*35ba0*/  SEL R2, R14, RZ, P1 ;  /* 0x000000ff0e027207 */ /* 0x000fe20000800000 */
[----:B------:R-:W-:Y:S02]  /*35bb0*/  IMAD.MOV.U32 R12, RZ, RZ, 0x2 ;  /* 0x00000002ff0c7424 */ /* 0x000fe400078e00ff */
[----:B------:R-:W-:Y:S02]  /*35bc0*/  IMAD.MOV.U32 R11, RZ, RZ, RZ ;  /* 0x000000ffff0b7224 */ /* 0x000fe400078e00ff */
[----:B------:R-:W-:Y:S02]  /*35bd0*/  IMAD.IADD R2, R3, 0x1, R2 ;  /* 0x0000000103027824 */ /* 0x000fe400078e0202 */
[----:B------:R-:W-:Y:S02]  /*35be0*/  IMAD.MOV.U32 R15, RZ, RZ, -0x1 ;  /* 0xffffffffff0f7424 */ /* 0x000fe400078e00ff */
[----:B------:R-:W-:-:S07]  /*35bf0*/  IMAD.MOV.U32 R13, RZ, RZ, R2 ;  /* 0x000000ffff0d7224 */ /* 0x000fce00078e0002 */
[----:B------:R-:W-:Y:S05]  /*35c00*/  WARPSYNC.COLLECTIVE R15, `(.L_x_1671) ;  /* 0x000000000f087348 */ /* 0x000fea0003c00000 */
[----:B------:R0:W1:Y:S02]  /*35c10*/  SHFL.UP P6, R14, R13, R12, R11 ;  /* 0x0400000c0d0e7389 */ /* 0x00006400000c000b */
[----:B01----:R-:W-:Y:S01]  /*35c20*/  ENDCOLLECTIVE ;  /* 0x000000000000791b */ /* 0x003fe20003800000 */
.L_x_1671:
[----:B------:R-:W-:Y:S01]  /*35c30*/  IMAD.MOV.U32 R12, RZ, RZ, 0x4 ;  /* 0x00000004ff0c7424 */ /* 0x000fe200078e00ff */
[----:B------:R-:W-:-:S05]  /*35c40*/  SEL R5, R14, RZ, P2 ;  /* 0x000000ff0e057207 */ /* 0x000fca0001000000 */
[----:B------:R-:W-:-:S04]  /*35c50*/  IMAD.IADD R2, R2, 0x1, R5 ;  /* 0x0000000102027824 */ /* 0x000fc800078e0205 */
[----:B------:R-:W-:-:S07]  /*35c60*/  IMAD.MOV.U32 R13, RZ, RZ, R2 ;  /* 0x000000ffff0d7224 */ /* 0x000fce00078e0002 */
[----:B------:R-:W-:Y:S05]  /*35c70*/  WARPSYNC.COLLECTIVE R15, `(.L_x_1672) ;  /* 0x000000000f087348 */ /* 0x000fea0003c00000 */
[----:B------:R0:W1:Y:S02]  /*35c80*/  SHFL.UP P6, R14, R13, R12, R11 ;  /* 0x0400000c0d0e7389 */ /* 0x00006400000c000b */
[----:B01----:R-:W-:Y:S01]  /*35c90*/  ENDCOLLECTIVE ;  /* 0x000000000000791b */ /* 0x003fe20003800000 */
.L_x_1672:
[----:B------:R-:W-:Y:S01]  /*35ca0*/  IMAD.MOV.U32 R12, RZ, RZ, 0x8 ;  /* 0x00000008ff0c7424 */ /* 0x000fe200078e00ff */
[----:B------:R-:W-:-:S05]  /*35cb0*/  SEL R5, R14, RZ, P3 ;  /* 0x000000ff0e057207 */ /* 0x000fca0001800000 */
[----:B------:R-:W-:-:S04]  /*35cc0*/  IMAD.IADD R2, R2, 0x1, R5 ;  /* 0x0000000102027824 */ /* 0x000fc800078e0205 */
[----:B------:R-:W-:-:S07]  /*35cd0*/  IMAD.MOV.U32 R13, RZ, RZ, R2 ;  /* 0x000000ffff0d7224 */ /* 0x000fce00078e0002 */
[----:B------:R-:W-:Y:S05]  /*35ce0*/  WARPSYNC.COLLECTIVE R15, `(.L_x_1673) ;  /* 0x000000000f087348 */ /* 0x000fea0003c00000 */
[----:B------:R0:W1:Y:S02]  /*35cf0*/  SHFL.UP P6, R14, R13, R12, R11 ;  /* 0x0400000c0d0e7389 */ /* 0x00006400000c000b */
[----:B01----:R-:W-:Y:S01]  /*35d00*/  ENDCOLLECTIVE ;  /* 0x000000000000791b */ /* 0x003fe20003800000 */
.L_x_1673:
[----:B------:R-:W-:Y:S01]  /*35d10*/  IMAD.MOV.U32 R12, RZ, RZ, 0x10 ;  /* 0x00000010ff0c7424 */ /* 0x000fe200078e00ff */
[----:B------:R-:W-:-:S05]  /*35d20*/  SEL R5, R14, RZ, P4 ;  /* 0x000000ff0e057207 */ /* 0x000fca0002000000 */
[----:B------:R-:W-:-:S04]  /*35d30*/  IMAD.IADD R2, R2, 0x1, R5 ;  /* 0x0000000102027824 */ /* 0x000fc800078e0205 */
[----:B------:R-:W-:-:S07]  /*35d40*/  IMAD.MOV.U32 R13, RZ, RZ, R2 ;  /* 0x000000ffff0d7224 */ /* 0x000fce00078e0002 */
[----:B------:R-:W-:Y:S05]  /*35d50*/  WARPSYNC.COLLECTIVE R15, `(.L_x_1674) ;  /* 0x000000000f087348 */ /* 0x000fea0003c00000 */
[----:B------:R0:W1:Y:S02]  /*35d60*/  SHFL.UP P6, R14, R13, R12, R11 ;  /* 0x0400000c0d0e7389 */ /* 0x00006400000c000b */
[----:B01----:R-:W-:Y:S01]  /*35d70*/  ENDCOLLECTIVE ;  /* 0x000000000000791b */ /* 0x003fe20003800000 */
.L_x_1674:
        /* <DEDUP_REMOVED lines=8> */
.L_x_1675:
[----:B------:R-:W-:Y:S05]  /*35e00*/  BRA `(.L_x_1676) ;  /* 0xffffffc400807947 */ /* 0x000fea000383ffff */
.L_x_1525:
[----:B------:R-:W-:Y:S01]  /*35e10*/  BSSY B0, `(.L_x_1677) ;  /* 0x0000006000007945 */ /* 0x000fe20003800000 */
[----:B------:R-:W-:Y:S01]  /*35e20*/  PLOP3.LUT P6, PT, P6, PT, PT, 0x8, 0x0 ;  /* 0x000000000000781c */ /* 0x000fe200037ce170 */
[----:B------:R-:W-:-:S12]  /*35e30*/  IMAD.MOV.U32 R15, RZ, RZ, -0x1 ;  /* 0xffffffffff0f7424 */ /* 0x000fd800078e00ff */
[----:B0-----:R-:W-:Y:S05]  /*35e40*/  WARPSYNC.COLLECTIVE R15, `(.L_x_1678) ;  /* 0x000000000f087348 */ /* 0x001fea0003c00000 */
[----:B------:R-:W-:Y:S01]  /*35e50*/  VOTE.ANY R14, PT, P6 ;  /* 0x00000000000e7806 */ /* 0x000fe200030e0100 */
[----:B0-----:R-:W-:Y:S06]  /*35e60*/  ENDCOLLECTIVE ;  /* 0x000000000000791b */ /* 0x001fec0003800000 */
.L_x_1678:
[----:B------:R-:W-:Y:S05]  /*35e70*/  BSYNC B0 ;  /* 0x0000000000007941 */ /* 0x000fea0003800000 */
.L_x_1677:
[----:B------:R-:W-:Y:S02]  /*35e80*/  IMAD.MOV.U32 R6, RZ, RZ, R14 ;  /* 0x000000ffff067224 */ /* 0x000fe400078e000e */
[----:B------:R-:W-:Y:S02]  /*35e90*/  IMAD.MOV.U32 R13, RZ, RZ, R3 ;  /* 0x000000ffff0d7224 */ /* 0x000fe400078e0003 */
[----:B------:R-:W0:Y:S01]  /*35ea0*/  POPC R7, R6 ;  /* 0x0000000600077309 */ /* 0x000e220000000000 */
[----:B------:R-:W-:Y:S02]  /*35eb0*/  IMAD.MOV.U32 R11, RZ, RZ, 0x1f ;  /* 0x0000001fff0b7424 */ /* 0x000fe400078e00ff */
[----:B------:R-:W-:Y:S02]  /*35ec0*/  IMAD.MOV.U32 R15, RZ, RZ, -0x1 ;  /* 0xffffffffff0f7424 */ /* 0x000fe400078e00ff */
[----:B0-----:R-:W-:-:S07]  /*35ed0*/  IMAD.MOV.U32 R12, RZ, RZ, R7 ;  /* 0x000000ffff0c7224 */ /* 0x001fce00078e0007 */
[----:B------:R-:W-:Y:S05]  /*35ee0*/  WARPSYNC.COLLECTIVE R15, `(.L_x_1679) ;  /* 0x000000000f087348 */ /* 0x000fea0003c00000 */
[----:B------:R0:W1:Y:S02]  /*35ef0*/  SHFL.IDX P6, R14, R13, R12, R11 ;  /* 0x0000000c0d0e7389 */ /* 0x00006400000c000b */
[----:B01----:R-:W-:Y:S01]  /*35f00*/  ENDCOLLECTIVE ;  /* 0x000000000000791b */ /* 0x003fe20003800000 */
.L_x_1679:
[----:B------:R-:W-:Y:S01]  /*35f10*/  IMAD.MOV.U32 R4, RZ, RZ, R14 ;  /* 0x000000ffff047224 */ /* 0x000fe200078e000e */
[----:B------:R-:W-:Y:S06]  /*35f20*/  BRA `(.L_x_1680) ;  /* 0xffffffc400707947 */ /* 0x000fec000383ffff */
.L_x_1527:
[----:B------:R-:W-:Y:S01]  /*35f30*/  BSSY B0, `(.L_x_1681) ;  /* 0x0000007000007945 */ /* 0x000fe20003800000 */
[----:B------:R-:W-:Y:S02]  /*35f40*/  IMAD.MOV.U32 R13, RZ, RZ, R2 ;  /* 0x000000ffff0d7224 */ /* 0x000fe400078e0002 */
[----:B------:R-:W-:Y:S02]  /*35f50*/  IMAD.MOV.U32 R11, RZ, RZ, 0x1f ;  /* 0x0000001fff0b7424 */ /* 0x000fe400078e00ff */
[----:B------:R-:W-:-:S07]  /*35f60*/  IMAD.MOV.U32 R15, RZ, RZ, -0x1 ;  /* 0xffffffffff0f7424 */ /* 0x000fce00078e00ff */
[----:B012---:R-:W-:Y:S05]  /*35f70*/  WARPSYNC.COLLECTIVE R15, `(.L_x_1682) ;  /* 0x000000000f087348 */ /* 0x007fea0003c00000 */
[----:B------:R3:W4:Y:S02]  /*35f80*/  SHFL.IDX P6, R14, R13, R12, R11 ;  /* 0x0000000c0d0e7389 */ /* 0x00072400000c000b */
[----:B01234-:R-:W-:Y:S01]  /*35f90*/  ENDCOLLECTIVE ;  /* 0x000000000000791b */ /* 0x01ffe20003800000 */
.L_x_1682:
[----:B------:R-:W-:Y:S05]  /*35fa0*/  BSYNC B0 ;  /* 0x0000000000007941 */ /* 0x000fea0003800000 */
.L_x_1681:
[----:B------:R-:W-:Y:S01]  /*35fb0*/  IMAD.MOV.U32 R6, RZ, RZ, R14 ;  /* 0x000000ffff067224 */ /* 0x000fe200078e000e */
[----:B------:R-:W-:Y:S06]  /*35fc0*/  BRA `(.L_x_1526) ;  /* 0xffffffc400647947 */ /* 0x000fec000383ffff */
.L_x_1531:
[----:B0-----:R0:W1:Y:S02]  /*35fd0*/  SYNCS.PHASECHK.TRANS64.TRYWAIT P0, [R0+URZ+0x2e820], R3 ;  /* 0x02e82003000075a7 */ /* 0x001064000800017f */
[----:B-1----:R-:W-:Y:S05]  /*35fe0*/  @!P0 NANOSLEEP.SYNCS 0x989680 ;  /* 0x009896800000895d */ /* 0x002fea0003900000 */
[----:B------:R-:W1:Y:S02]  /*35ff0*/  @!P0 SYNCS.PHASECHK.TRANS64 P0, [R0+URZ+0x2e820], R3 ;  /* 0x02e82003000085a7 */ /* 0x000e64000800007f */
[----:B-1----:R-:W-:Y:S05]  /*36000*/  @!P0 BRA `(.L_x_1531) ;  /* 0xfffffffc00f08947 */ /* 0x002fea000383ffff */
[----:B------:R-:W-:Y:S05]  /*36010*/  BRA `(.L_x_1683) ;  /* 0xffffffcc001c7947 */ /* 0x000fea000383ffff */
.L_x_1532:
        /* <DEDUP_REMOVED lines=11> */
.L_x_1685:
[----:B------:R-:W-:Y:S05]  /*360d0*/  BSYNC B0 ;  /* 0x0000000000007941 */ /* 0x000fea0003800000 */
.L_x_1684:
[----:B------:R-:W-:Y:S05]  /*360e0*/  BRA `(.L_x_1686) ;  /* 0xffffffcc00047947 */ /* 0x000fea000383ffff */
.L_x_1533:
[----:B------:R-:W-:Y:S01]  /*360f0*/  BSSY B0, `(.L_x_1687) ;  /* 0x0000006000007945 */ /* 0x000fe20003800000 */
[----:B------:R-:W-:-:S07]  /*36100*/  IMAD.MOV.U32 R15, RZ, RZ, -0x1 ;  /* 0xffffffffff0f7424 */ /* 0x000fce00078e00ff */
[----:B01----:R-:W-:Y:S05]  /*36110*/  WARPSYNC.COLLECTIVE R15, `(.L_x_1688) ;  /* 0x000000000f0c7348 */ /* 0x003fea0003c00000 */
[----:B------:R-:W-:Y:S02]  /*36120*/  ELECT P6, UR62, PT ;  /* 0x00000000003e782f */ /* 0x000fe400038c0000 */
[----:B------:R-:W-:Y:S01]  /*36130*/  MOV R14, UR62 ;  /* 0x0000003e000e7c02 */ /* 0x000fe20008000f00 */
[----:B01----:R-:W-:Y:S10]  /*36140*/  ENDCOLLECTIVE ;  /* 0x000000000000791b */ /* 0x003ff40003800000 */
.L_x_1688:
[----:B------:R-:W-:Y:S05]  /*36150*/  BSYNC B0 ;  /* 0x0000000000007941 */ /* 0x000fea0003800000 */
.L_x_1687:
[----:B------:R-:W-:Y:S05]  /*36160*/  BRA `(.L_x_1689) ;  /* 0xffffffc800f87947 */ /* 0x000fea000383ffff */
.L_x_1535:
[----:B0-----:R0:W1:Y:S02]  /*36170*/  SYNCS.PHASECHK.TRANS64.TRYWAIT P1, [R6+URZ], R5 ;  /* 0x00000005060075a7 */ /* 0x001064000802017f */
[----:B-1----:R-:W-:Y:S05]  /*36180*/  @!P1 NANOSLEEP.SYNCS 0x989680 ;  /* 0x009896800000995d */ /* 0x002fea0003900000 */
[----:B------:R-:W1:Y:S02]  /*36190*/  @!P1 SYNCS.PHASECHK.TRANS64 P1, [R6+URZ], R5 ;  /* 0x00000005060095a7 */ /* 0x000e64000802007f */
[----:B-1----:R-:W-:Y:S05]  /*361a0*/  @!P1 BRA `(.L_x_1535) ;  /* 0xfffffffc00f09947 */ /* 0x002fea000383ffff */
[----:B------:R-:W-:Y:S05]  /*361b0*/  BRA `(.L_x_1690) ;  /* 0xffffffcc003c7947 */ /* 0x000fea000383ffff */
.L_x_1536:
[----:B-1----:R1:W2:Y:S02]  /*361c0*/  SYNCS.PHASECHK.TRANS64.TRYWAIT P1, [R7+URZ], R2 ;  /* 0x00000002070075a7 */ /* 0x0022a4000802017f */
[----:B--2---:R-:W-:Y:S05]  /*361d0*/  @!P1 NANOSLEEP.SYNCS 0x989680 ;  /* 0x009896800000995d */ /* 0x004fea0003900000 */
[----:B------:R-:W2:Y:S02]  /*361e0*/  @!P1 SYNCS.PHASECHK.TRANS64 P1, [R7+URZ], R2 ;  /* 0x00000002070095a7 */ /* 0x000ea4000802007f */
[----:B--2---:R-:W-:Y:S05]  /*361f0*/  @!P1 BRA `(.L_x_1536) ;  /* 0xfffffffc00f09947 */ /* 0x004fea000383ffff */
[----:B------:R-:W-:Y:S05]  /*36200*/  BRA `(.L_x_1691) ;  /* 0xffffffcc00307947 */ /* 0x000fea000383ffff */
.L_x_1538:
[----:B--2---:R2:W3:Y:S02]  /*36210*/  SYNCS.PHASECHK.TRANS64.TRYWAIT P1, [R4+URZ+0x2e860], R5 ;  /* 0x02e86005040075a7 */ /* 0x0044e4000802017f */
[----:B---3--:R-:W-:Y:S05]  /*36220*/  @!P1 NANOSLEEP.SYNCS 0x989680 ;  /* 0x009896800000995d */ /* 0x008fea0003900000 */
[----:B------:R-:W3:Y:S02]  /*36230*/  @!P1 SYNCS.PHASECHK.TRANS64 P1, [R4+URZ+0x2e860], R5 ;  /* 0x02e86005040095a7 */ /* 0x000ee4000802007f */
[----:B---3--:R-:W-:Y:S05]  /*36240*/  @!P1 BRA `(.L_x_1538) ;  /* 0xfffffffc00f09947 */ /* 0x008fea000383ffff */
[----:B------:R-:W-:Y:S05]  /*36250*/  BRA `(.L_x_1692) ;  /* 0xffffffcc00347947 */ /* 0x000fea000383ffff */
.L_x_1540:
[----:B---3--:R3:W4:Y:S02]  /*36260*/  SYNCS.PHASECHK.TRANS64.TRYWAIT P1, [R3+URZ+0x2e860], R2 ;  /* 0x02e86002030075a7 */ /* 0x008724000802017f */
[----:B----4-:R-:W-:Y:S05]  /*36270*/  @!P1 NANOSLEEP.SYNCS 0x989680 ;  /* 0x009896800000995d */ /* 0x010fea0003900000 */
[----:B------:R-:W4:Y:S02]  /*36280*/  @!P1 SYNCS.PHASECHK.TRANS64 P1, [R3+URZ+0x2e860], R2 ;  /* 0x02e86002030095a7 */ /* 0x000f24000802007f */
[----:B----4-:R-:W-:Y:S05]  /*36290*/  @!P1 BRA `(.L_x_1540) ;  /* 0xfffffffc00f09947 */ /* 0x010fea000383ffff */
[----:B------:R-:W-:Y:S05]  /*362a0*/  BRA `(.L_x_1693) ;  /* 0xffffffcc00347947 */ /* 0x000fea000383ffff */
.L_x_1542:
[----:B----4-:R4:W0:Y:S02]  /*362b0*/  SYNCS.PHASECHK.TRANS64.TRYWAIT P0, [R4+URZ+0x2e880], R5 ;  /* 0x02e88005040075a7 */ /* 0x010824000800017f */
[----:B0-----:R-:W-:Y:S05]  /*362c0*/  @!P0 NANOSLEEP.SYNCS 0x989680 ;  /* 0x009896800000895d */ /* 0x001fea0003900000 */
[----:B------:R-:W0:Y:S02]  /*362d0*/  @!P0 SYNCS.PHASECHK.TRANS64 P0, [R4+URZ+0x2e880], R5 ;  /* 0x02e88005040085a7 */ /* 0x000e24000800007f */
[----:B0-----:R-:W-:Y:S05]  /*362e0*/  @!P0 BRA `(.L_x_1542) ;  /* 0xfffffffc00f08947 */ /* 0x001fea000383ffff */
[----:B------:R-:W-:Y:S05]  /*362f0*/  BRA `(.L_x_1543) ;  /* 0xffffffcc00307947 */ /* 0x000fea000383ffff */
.L_x_1694:
        /* <DEDUP_REMOVED lines=16> */
.L_x_2510:


//--------------------- .text._ZN7cutlass13device_kernelIN5flash11enable_sm90INS1_16FlashAttnFwdSm90INS1_25CollectiveMainloopFwdSm90ILi2EN4cute5tupleIJNS5_1CILi1EEES8_S8_EEENS6_IJNS7_ILi128EEENS7_ILi224EEESA_EEELi128ENS_12float_e4m3_tEfNS_4arch4Sm90ELb1ELb0ELb0ELb0ELb0ELb0ELb0ELb1ELb1ELb0ELb0ELb0EEENS1_21CollectiveEpilogueFwdINS6_IJSA_SA_SB_EEES9_NS_10bfloat16_tESF_Li256ELb0ELb0ELb0ELb1EEENS1_30DynamicPersistentTileSchedulerILi256ELi128ELb0ELb0ELb1EEEEEEEEEvNT_6ParamsE --------------------------
	.section	.text._ZN7cutlass13device_kernelIN5flash11enable_sm90INS1_16FlashAttnFwdSm90INS1_25CollectiveMainloopFwdSm90ILi2EN4cute5tupleIJNS5_1CILi1EEES8_S8_EEENS6_IJNS7_ILi128EEENS7_ILi224EEESA_EEELi128ENS_12float_e4m3_tEfNS_4arch4Sm90ELb1ELb0ELb0ELb0ELb0ELb0ELb0ELb1ELb1ELb0ELb0ELb0EEENS1_21CollectiveEpilogueFwdINS6_IJSA_SA_SB_EEES9_NS_10bfloat16_tESF_Li256ELb0ELb0ELb0ELb1EEENS1_30DynamicPersistentTileSchedulerILi256ELi128ELb0ELb0ELb1EEEEEEEEEvNT_6ParamsE,"ax",@progbits
	.align	128
.text._ZN7cutlass13device_kernelIN5flash11enable_sm90INS1_16FlashAttnFwdSm90INS1_25CollectiveMainloopFwdSm90ILi2EN4cute5tupleIJNS5_1CILi1EEES8_S8_EEENS6_IJNS7_ILi128EEENS7_ILi224EEESA_EEELi128ENS_12float_e4m3_tEfNS_4arch4Sm90ELb1ELb0ELb0ELb0ELb0ELb0ELb0ELb1ELb1ELb0ELb0ELb0EEENS1_21CollectiveEpilogueFwdINS6_IJSA_SA_SB_EEES9_NS_10bfloat16_tESF_Li256ELb0ELb0ELb0ELb1EEENS1_30DynamicPersistentTileSchedulerILi256ELi128ELb0ELb0ELb1EEEEEEEEEvNT_6ParamsE:
        .type           _ZN7cutlass13device_kernelIN5flash11enable_sm90INS1_16FlashAttnFwdSm90INS1_25CollectiveMainloopFwdSm90ILi2EN4cute5tupleIJNS5_1CILi1EEES8_S8_EEENS6_IJNS7_ILi128EEENS7_ILi224EEESA_EEELi128ENS_12float_e4m3_tEfNS_4arch4Sm90ELb1ELb0ELb0ELb0ELb0ELb0ELb0ELb1ELb1ELb0ELb0ELb0EEENS1_21CollectiveEpilogueFwdINS6_IJSA_SA_SB_EEES9_NS_10bfloat16_tESF_Li256ELb0ELb0ELb0ELb1EEENS1_30DynamicPersistentTileSchedulerILi256ELi128ELb0ELb0ELb1EEEEEEEEEvNT_6ParamsE,@function
        .size           _ZN7cutlass13device_kernelIN5flash11enable_sm90INS1_16FlashAttnFwdSm90INS1_25CollectiveMainloopFwdSm90ILi2EN4cute5tupleIJNS5_1CILi1EEES8_S8_EEENS6_IJNS7_ILi128EEENS7_ILi224EEESA_EEELi128ENS_12float_e4m3_tEfNS_4arch4Sm90ELb1ELb0ELb0ELb0ELb0ELb0ELb0ELb1ELb1ELb0ELb0ELb0EEENS1_21CollectiveEpilogueFwdINS6_IJSA_SA_SB_EEES9_NS_10bfloat16_tESF_Li256ELb0ELb0ELb0ELb1EEENS1_30DynamicPersistentTileSchedulerILi256ELi128ELb0ELb0ELb1EEEEEEEEEvNT_6ParamsE,(.L_x_2511 - _ZN7cutlass13device_kernelIN5flash11enable_sm90INS1_16FlashAttnFwdSm90INS1_25CollectiveMainloopFwdSm90ILi2EN4cute5tupleIJNS5_1CILi1EEES8_S8_EEENS6_IJNS7_ILi128EEENS7_ILi224EEESA_EEELi128ENS_12float_e4m3_tEfNS_4arch4Sm90ELb1ELb0ELb0ELb0ELb0ELb0ELb0ELb1ELb1ELb0ELb0ELb0EEENS1_21CollectiveEpilogueFwdINS6_IJSA_SA_SB_EEES9_NS_10bfloat16_tESF_Li256ELb0ELb0ELb0ELb1EEENS1_30DynamicPersistentTileSchedulerILi256ELi128ELb0ELb0ELb1EEEEEEEEEvNT_6ParamsE)
        .other          _ZN7cutlass13device_kernelIN5flash11enable_sm90INS1_16FlashAttnFwdSm90INS1_25CollectiveMainloopFwdSm90ILi2EN4cute5tupleIJNS5_1CILi1EEES8_S8_EEENS6_IJNS7_ILi128EEENS7_ILi224EEESA_EEELi128ENS_12float_e4m3_tEfNS_4arch4Sm90ELb1ELb0ELb0ELb0ELb0ELb0ELb0ELb1ELb1ELb0ELb0ELb0EEENS1_21CollectiveEpilogueFwdINS6_IJSA_SA_SB_EEES9_NS_10bfloat16_tESF_Li256ELb0ELb0ELb0ELb1EEENS1_30DynamicPersistentTileSchedulerILi256ELi128ELb0ELb0ELb1EEEEEEEEEvNT_6ParamsE,@"STO_CUDA_ENTRY STV_DEFAULT"
_ZN7cutlass13device_kernelIN5flash11enable_sm90INS1_16FlashAttnFwdSm90INS1_25CollectiveMainloopFwdSm90ILi2EN4cute5tupleIJNS5_1CILi1EEES8_S8_EEENS6_IJNS7_ILi128EEENS7_ILi224EEESA_EEELi128ENS_12float_e4m3_tEfNS_4arch4Sm90ELb1ELb0ELb0ELb0ELb0ELb0ELb0ELb1ELb1ELb0ELb0ELb0EEENS1_21CollectiveEpilogueFwdINS6_IJSA_SA_SB_EEES9_NS_10bfloat16_tESF_Li256ELb0ELb0ELb0ELb1EEENS1_30DynamicPersistentTileSchedulerILi256ELi128ELb0ELb0ELb1EEEEEEEEEvNT_6ParamsE:
        /* <DEDUP_REMOVED lines=23> */
.L_x_1696:
[----:B------:R-:W-:Y:S05]  /*0170*/  BSYNC B0 ;  /* 0x0000000000007941 */ /* 0x000fea0003800000 */
.L_x_1695:
        /* <DEDUP_REMOVED lines=36> */
.L_x_1697:
        /* <DEDUP_REMOVED lines=22> */
.L_x_1698:
        /* <DEDUP_REMOVED lines=18> */
.L_x_1699:
        /* <DEDUP_REMOVED lines=22> */
.L_x_1700:
        /* <DEDUP_REMOVED lines=22> */
.L_x_1701:
        /* <DEDUP_REMOVED lines=8> */
.L_x_1703:
        /* <DEDUP_REMOVED lines=15> */
[----:B------:R-:W-:Y:S01]  /*0a70*/  VIADD R237, R2, 0xffffff80 ;  /* 0xffffff8002ed7836 */ /* 0x000fe20000000000 */
[----:B------:R-:W1:Y:S04]  /*0a80*/  S2UR UR36, SR_CgaCtaId ;  /* 0x00000000002479c3 */ /* 0x000e680000008800 */
[----:B------:R-:W-:-:S04]  /*0a90*/  SHF.R.S32.HI R0, RZ, 0x1f, R237 ;  /* 0x0000001fff007819 */ /* 0x000fc800000114ed */
[-C--:B------:R-:W-:Y:S01]  /*0aa0*/  LEA.HI R2, R0, R237.reuse, RZ, 0x7 ;  /* 0x000000ed00027211 */ /* 0x080fe200078f38ff */
[----:B------:R-:W3:Y:S03]  /*0ab0*/  S2UR UR6, SR_SWINHI ;  /* 0x00000000000679c3 */ /* 0x000ee60000002f00 */
[----:B------:R-:W-:Y:S02]  /*0ac0*/  LOP3.LUT R234, R2, 0xffffff80, RZ, 0xc0, !PT ;  /* 0xffffff8002ea7812 */ /* 0x000fe400078ec0ff */
[----:B------:R-:W-:-:S03]  /*0ad0*/  LEA.HI R3, R0, R237, RZ, 0x4 ;  /* 0x000000ed00037211 */ /* 0x000fc600078f20ff */
[----:B------:R-:W-:Y:S01]  /*0ae0*/  IMAD.IADD R234, R237, 0x1, -R234 ;  /* 0x00000001edea7824 */ /* 0x000fe200078e0aea */
[----:B------:R-:W-:Y:S02]  /*0af0*/  SHF.R.S32.HI R6, RZ, 0x4, R3 ;  /* 0x00000004ff067819 */ /* 0x000fe40000011403 */
[----:B------:R-:W-:Y:S02]  /*0b00*/  LEA.HI R236, R0, R237, RZ, 0x5 ;  /* 0x000000ed00ec7211 */ /* 0x000fe400078f28ff */
[----:B------:R-:W-:Y:S02]  /*0b10*/  SHF.R.S32.HI R7, RZ, 0x1f, R234 ;  /* 0x0000001fff077819 */ /* 0x000fe400000114ea */
[C---:B------:R-:W-:Y:S02]  /*0b20*/  LEA.HI R5, R3.reuse, R6, RZ, 0x1 ;  /* 0x0000000603057211 */ /* 0x040fe400078f08ff */
[----:B------:R-:W-:Y:S02]  /*0b30*/  LOP3.LUT R4, R3, 0x3fffff0, RZ, 0xc0, !PT ;  /* 0x03fffff003047812 */ /* 0x000fe400078ec0ff */
[----:B------:R-:W-:-:S02]  /*0b40*/  LEA.HI R8, R7, R234, RZ, 0x2 ;  /* 0x000000ea07087211 */ /* 0x000fc400078f10ff */
[----:B------:R-:W-:Y:S01]  /*0b50*/  LOP3.LUT R5, R5, 0x1ffffffe, RZ, 0xc0, !PT ;  /* 0x1ffffffe05057812 */ /* 0x000fe200078ec0ff */
[----:B------:R-:W-:Y:S01]  /*0b60*/  IMAD.IADD R3, R237, 0x1, -R4 ;  /* 0x00000001ed037824 */ /* 0x000fe200078e0a04 */
[----:B------:R-:W-:Y:S02]  /*0b70*/  SHF.R.S32.HI R236, RZ, 0x5, R236 ;  /* 0x00000005ffec7819 */ /* 0x000fe400000114ec */
[----:B------:R-:W-:Y:S01]  /*0b80*/  SHF.R.S32.HI R235, RZ, 0x7, R2 ;  /* 0x00000007ffeb7819 */ /* 0x000fe20000011402 */
[----:B------:R-:W-:Y:S01]  /*0b90*/  UMOV UR37, 0x400 ;  /* 0x0000040000257882 */ /* 0x000fe20000000000 */
[--C-:B------:R-:W-:Y:S02]  /*0ba0*/  SHF.R.S32.HI R9, RZ, 0x2, R8.reuse ;  /* 0x00000002ff097819 */ /* 0x100fe40000011408 */
[----:B------:R-:W-:Y:S01]  /*0bb0*/  SHF.R.S32.HI R10, RZ, 0x1f, R8 ;  /* 0x0000001fff0a7819 */ /* 0x000fe20000011408 */
[----:B-1----:R-:W-:Y:S01]  /*0bc0*/  ULEA UR37, UR36, UR37, 0x18 ;  /* 0x0000002524257291 */ /* 0x002fe2000f8ec03f */
[----:B------:R-:W-:Y:S01]  /*0bd0*/  LEA.HI R2, R2, R235, RZ, 0x1 ;  /* 0x000000eb02027211 */ /* 0x000fe200078f08ff */
[----:B------:R-:W-:Y:S01]  /*0be0*/  IMAD.IADD R5, R6, 0x1, -R5 ;  /* 0x0000000106057824 */ /* 0x000fe200078e0a05 */
[----:B------:R-:W-:Y:S01]  /*0bf0*/  LEA.HI R10, R10, R9, RZ, 0x3 ;  /* 0x000000090a0a7211 */ /* 0x000fe200078f18ff */
[----:B------:R-:W-:Y:S01]  /*0c00*/  IMAD R4, R236, 0x10, R3 ;  /* 0x00000010ec047824 */ /* 0x000fe200078e0203 */
[----:B------:R-:W-:-:S02]  /*0c10*/  LOP3.LUT R2, R2, 0x3fffffe, RZ, 0xc0, !PT ;  /* 0x03fffffe02027812 */ /* 0x000fc400078ec0ff */
[----:B------:R-:W-:Y:S01]  /*0c20*/  LOP3.LUT R10, R10, 0xfffffff8, RZ, 0xc0, !PT ;  /* 0xfffffff80a0a7812 */ /* 0x000fe200078ec0ff */
[----:B------:R-:W-:Y:S01]  /*0c30*/  IMAD R3, R4, 0x8, R5 ;  /* 0x0000000804037824 */ /* 0x000fe200078e0205 */
[----:B------:R-:W-:Y:S01]  /*0c40*/  LEA.HI R7, R7, R234, RZ, 0x5 ;  /* 0x000000ea07077211 */ /* 0x000fe200078f28ff */
[----:B------:R-:W-:Y:S01]  /*0c50*/  UMOV UR4, UR37 ;  /* 0x0000002500047c82 */ /* 0x000fe20008000000 */
[----:B---3--:R-:W-:Y:S01]  /*0c60*/  UMOV UR5, UR6 ;  /* 0x0000000600057c82 */ /* 0x008fe20008000000 */
[----:B------:R-:W-:Y:S01]  /*0c70*/  LEA.HI R0, R0, R237, RZ, 0x3 ;  /* 0x000000ed00007211 */ /* 0x000fe200078f18ff */
[----:B------:R-:W-:Y:S01]  /*0c80*/  IMAD.U32 R18, RZ, RZ, UR4 ;  /* 0x00000004ff127e24 */ /* 0x000fe2000f8e00ff */
[----:B------:R-:W-:Y:S01]  /*0c90*/  SHF.R.S32.HI R7, RZ, 0x5, R7 ;  /* 0x00000005ff077819 */ /* 0x000fe20000011407 */
[----:B------:R-:W-:Y:S02]  /*0ca0*/  IMAD.U32 R19, RZ, RZ, UR5 ;  /* 0x00000005ff137e24 */ /* 0x000fe4000f8e00ff */
[----:B------:R-:W-:-:S02]  /*0cb0*/  IMAD.SHL.U32 R3, R3, 0x8, RZ ;  /* 0x0000000803037824 */ /* 0x000fc400078e00ff */
[----:B------:R-:W-:Y:S01]  /*0cc0*/  IMAD.IADD R229, R235, 0x1, -R2 ;  /* 0x00000001ebe57824 */ /* 0x000fe200078e0a02 */
[----:B------:R-:W-:Y:S01]  /*0cd0*/  LOP3.LUT R2, R0, 0x1ffffff8, RZ, 0xc0, !PT ;  /* 0x1ffffff800027812 */ /* 0x000fe200078ec0ff */
[----:B------:R-:W-:Y:S02]  /*0ce0*/  IMAD.IADD R10, R9, 0x1, -R10 ;  /* 0x00000001090a7824 */ /* 0x000fe400078e0a0a */
[----:B------:R-:W-:Y:S01]  /*0cf0*/  IMAD.WIDE R18, R3, 0x2, R18 ;  /* 0x0000000203127825 */ /* 0x000fe200078e0212 */
[----:B------:R-:W-:-:S03]  /*0d00*/  LOP3.LUT R3, R8, 0x7ffffffc, RZ, 0xc0, !PT ;  /* 0x7ffffffc08037812 */ /* 0x000fc600078ec0ff */
[----:B------:R-:W-:Y:S02]  /*0d10*/  IMAD R10, R7, 0x10, R10 ;  /* 0x00000010070a7824 */ /* 0x000fe400078e020a */
[----:B------:R-:W-:Y:S01]  /*0d20*/  IMAD.IADD R2, R237, 0x1, -R2 ;  /* 0x00000001ed027824 */ /* 0x000fe200078e0a02 */
[----:B------:R-:W-:Y:S01]  /*0d30*/  SHF.R.S32.HI R230, RZ, 0x3, R0 ;  /* 0x00000003ffe67819 */ /* 0x000fe20000011400 */
[----:B------:R-:W-:Y:S02]  /*0d40*/  IMAD R229, R229, 0x40, R10 ;  /* 0x00000040e5e57824 */ /* 0x000fe400078e020a */
[----:B------:R-:W-:Y:S02]  /*0d50*/  IMAD.MOV.U32 R233, RZ, RZ, RZ ;  /* 0x000000ffffe97224 */ /* 0x000fe400078e00ff */
[----:B------:R-:W-:Y:S02]  /*0d60*/  IMAD.MOV.U32 R16, RZ, RZ, RZ ;  /* 0x000000ffff107224 */ /* 0x000fe400078e00ff */
[----:B------:R-:W-:-:S02]  /*0d70*/  IMAD.SHL.U32 R22, R2, 0x8, RZ ;  /* 0x0000000802167824 */ /* 0x000fc400078e00ff */
[----:B------:R-:W-:Y:S01]  /*0d80*/  IMAD.IADD R228, R234, 0x1, -R3 ;  /* 0x00000001eae47824 */ /* 0x000fe200078e0a03 */
[----:B------:R-:W-:Y:S01]  /*0d90*/  UMOV UR4, UR7 ;  /* 0x0000000700047c82 */ /* 0x000fe20008000000 */
[----:B------:R-:W-:Y:S01]  /*0da0*/  ULDC.64 UR52, c[0x0][0x198] ;  /* 0x0000660000347ab9 */ /* 0x000fe20000000a00 */
[----:B------:R-:W-:Y:S01]  /*0db0*/  UMOV UR48, URZ ;  /* 0x0000003f00307c82 */ /* 0x000fe20008000000 */
[----:B--2---:R-:W-:-:S07]  /*0dc0*/  LOP3.LUT R17, R11, 0x1, RZ, 0xfc, !PT ;  /* 0x000000010b117812 */ /* 0x004fce00078efcff */
.L_x_1753:
        /* <DEDUP_REMOVED lines=20> */
.L_x_1704:
[----:B------:R-:W-:Y:S01]  /*0f10*/  ULDC UR6, c[0x0][0xdc4] ;  /* 0x0003710000067ab9 */ /* 0x000fe20000000800 */
[----:B------:R-:W-:Y:S01]  /*0f20*/  UMOV UR39, UR7 ;  /* 0x0000000700277c82 */ /* 0x000fe20008000000 */
[----:B------:R-:W-:-:S11]  /*0f30*/  UISETP.NE.AND UP0, UPT, UR6, 0x1, UPT ;  /* 0x000000010600788c */ /* 0x000fd6000bf05270 */
[----:B------:R-:W-:Y:S02]  /*0f40*/  @UP0 ULDC.64 UR10, c[0x0][0xdc8] ;  /* 0x00037200000a0ab9 */ /* 0x000fe40000000a00 */
[----:B------:R-:W-:-:S04]  /*0f50*/  UIMAD.WIDE.U32 UR4, UR7, UR10, URZ ;  /* 0x0000000a070472a5 */ /* 0x000fc8000f8e003f */
[----:B------:R-:W-:-:S04]  /*0f60*/  @UP0 USHF.R.U32.HI UR39, URZ, UR11, UR5 ;  /* 0x0000000b3f270299 */ /* 0x000fc80008011605 */
[----:B------:R-:W-:-:S12]  /*0f70*/  UIMAD UR4, UR39, UR6, URZ ;  /* 0x00000006270472a4 */ /* 0x000fd8000f8e023f */
.L_x_1705:
        /* <DEDUP_REMOVED lines=19> */
[----:B------:R-:W-:Y:S01]  /*10b0*/  ULDC UR6, c[0x0][0xdac] ;  /* 0x00036b0000067ab9 */ /* 0x000fe20000000800 */
[----:B--2---:R-:W-:Y:S01]  /*10c0*/  ISETP.NE.AND P2, PT, R0, 0x1, PT ;  /* 0x000000010000780c */ /* 0x004fe20003f45270 */
[----:B------:R-:W-:-:S03]  /*10d0*/  ULDC.64 UR4, c[0x0][0x3f8] ;  /* 0x0000fe0000047ab9 */ /* 0x000fc60000000a00 */
[----:B------:R-:W-:Y:S01]  /*10e0*/  IMAD.U32 R9, RZ, RZ, UR43 ;  /* 0x0000002bff097e24 */ /* 0x000fe2000f8e00ff */
[----:B---3--:R-:W-:-:S05]  /*10f0*/  ISETP.NE.U32.AND P1, PT, R24, RZ, PT ;  /* 0x000000ff1800720c */ /* 0x008fca0003f25070 */
[----:B------:R-:W2:Y:S01]  /*1100*/  @P0 LDC.64 R10, c[0x0][0x9a8] ;  /* 0x00026a00ff0a0b82 */ /* 0x000ea20000000a00 */
[----:B------:R-:W-:Y:S02]  /*1110*/  @P0 SHF.R.S32.HI R3, RZ, 0x1f, R7 ;  /* 0x0000001fff030819 */ /* 0x000fe40000011407 */
[----:B------:R-:W-:-:S05]  /*1120*/  ISETP.NE.AND.EX P1, PT, R25, RZ, PT, P1 ;  /* 0x000000ff1900720c */ /* 0x000fca0003f25310 */
[----:B------:R-:W3:Y:S08]  /*1130*/  @P2 LDC R0, c[0x0][0x42c] ;  /* 0x00010b00ff002b82 */ /* 0x000ef00000000800 */
[----:B------:R-:W4:Y:S01]  /*1140*/  @P2 LDC R5, c[0x0][0x430] ;  /* 0x00010c00ff052b82 */ /* 0x000f220000000800 */
[----:B------:R-:W-:-:S07]  /*1150*/  @P1 SHF.R.S32.HI R7, RZ, 0x1f, R7 ;  /* 0x0000001fff071819 */ /* 0x000fce0000011407 */
[----:B------:R-:W5:Y:S01]  /*1160*/  @P1 LDC.64 R12, c[0x0][0x9b8] ;  /* 0x00026e00ff0c1b82 */ /* 0x000f620000000a00 */
[----:B--2---:R-:W-:-:S04]  /*1170*/  @P0 IMAD R2, R3, R10, RZ ;  /* 0x0000000a03020224 */ /* 0x004fc800078e02ff */
[----:B------:R-:W-:Y:S02]  /*1180*/  @P0 IMAD R11, R11, UR44, R2 ;  /* 0x0000002c0b0b0c24 */ /* 0x000fe4000f8e0202 */
[----:B------:R-:W-:Y:S01]  /*1190*/  @P0 IMAD.WIDE.U32 R2, R10, UR44, RZ ;  /* 0x0000002c0a020c25 */ /* 0x000fe2000f8e00ff */
[----:B------:R-:W2:Y:S03]  /*11a0*/  @P0 LDC.64 R20, c[0x0][0x9b0] ;  /* 0x00026c00ff140b82 */ /* 0x000ea60000000a00 */
[----:B---3--:R-:W-:-:S04]  /*11b0*/  @P2 IMAD.HI.U32 R0, R0, UR43, RZ ;  /* 0x0000002b00002c27 */ /* 0x008fc8000f8e00ff */
[----:B------:R-:W-:Y:S01]  /*11c0*/  @P0 IMAD.IADD R3, R3, 0x1, R11 ;  /* 0x0000000103030824 */ /* 0x000fe200078e020b */
[----:B------:R-:W3:Y:S01]  /*11d0*/  @P1 LDC.64 R26, c[0x0][0x9c0] ;  /* 0x00027000ff1a1b82 */ /* 0x000ee20000000a00 */
[----:B----4-:R-:W-:-:S04]  /*11e0*/  @P2 SHF.R.U32.HI R9, RZ, R5, R0 ;  /* 0x00000005ff092219 */ /* 0x010fc80000011600 */
[--C-:B------:R-:W-:Y:S01]  /*11f0*/  @P1 SHF.R.S32.HI R11, RZ, 0x1f, R9.reuse ;  /* 0x0000001fff0b1819 */ /* 0x100fe20000011409 */
[----:B-----5:R-:W-:Y:S01]  /*1200*/  @P1 IMAD R4, R7, R12, RZ ;  /* 0x0000000c07041224 */ /* 0x020fe200078e02ff */
[----:B------:R-:W-:-:S03]  /*1210*/  @P0 SHF.R.S32.HI R7, RZ, 0x1f, R9 ;  /* 0x0000001fff070819 */ /* 0x000fc60000011409 */
[----:B------:R-:W-:Y:S02]  /*1220*/  @P1 IMAD R13, R13, UR44, R4 ;  /* 0x0000002c0d0d1c24 */ /* 0x000fe4000f8e0204 */
[----:B------:R-:W-:-:S04]  /*1230*/  @P1 IMAD.WIDE.U32 R4, R12, UR44, RZ ;  /* 0x0000002c0c041c25 */ /* 0x000fc8000f8e00ff */
[----:B------:R-:W-:Y:S02]  /*1240*/  @P1 IMAD.IADD R5, R5, 0x1, R13 ;  /* 0x0000000105051824 */ /* 0x000fe400078e020d */
[-C--:B--2---:R-:W-:Y:S02]  /*1250*/  @P0 IMAD R0, R7, R20.reuse, RZ ;  /* 0x0000001407000224 */ /* 0x084fe400078e02ff */
[----:B------:R-:W-:-:S04]  /*1260*/  @P0 IMAD.WIDE.U32 R2, R9, R20, R2 ;  /* 0x0000001409020225 */ /* 0x000fc800078e0002 */
[-C--:B---3--:R-:W-:Y:S02]  /*1270*/  @P1 IMAD R8, R11, R26.reuse, RZ ;  /* 0x0000001a0b081224 */ /* 0x088fe400078e02ff */
[C---:B------:R-:W-:Y:S02]  /*1280*/  @P0 IMAD R11, R9.reuse, R21, R0 ;  /* 0x00000015090b0224 */ /* 0x040fe400078e0200 */
[----:B------:R-:W-:Y:S01]  /*1290*/  @P1 IMAD.WIDE.U32 R6, R9, R26, R4 ;  /* 0x0000001a09061225 */ /* 0x000fe200078e0004 */
[----:B------:R-:W-:-:S03]  /*12a0*/  @P0 LEA R4, P3, R2, R14, 0x2 ;  /* 0x0000000e02040211 */ /* 0x000fc600078610ff */
[----:B------:R-:W-:Y:S01]  /*12b0*/  @P1 IMAD R9, R9, R27, R8 ;  /* 0x0000001b09091224 */ /* 0x000fe200078e0208 */
[----:B------:R-:W-:Y:S01]  /*12c0*/  @P1 LEA R8, P4, R6, R24, 0x2 ;  /* 0x0000001806081211 */ /* 0x000fe200078810ff */
[----:B------:R-:W-:Y:S02]  /*12d0*/  @P0 IMAD.IADD R3, R3, 0x1, R11 ;  /* 0x0000000103030824 */ /* 0x000fe400078e020b */
[----:B------:R-:W-:Y:S02]  /*12e0*/  @P1 IMAD.IADD R0, R7, 0x1, R9 ;  /* 0x0000000107001824 */ /* 0x000fe400078e0209 */
[----:B------:R-:W-:Y:S01]  /*12f0*/  IMAD.MOV.U32 R7, RZ, RZ, 0x3f800000 ;  /* 0x3f800000ff077424 */ /* 0x000fe200078e00ff */
[----:B------:R-:W-:Y:S02]  /*1300*/  @P0 LEA.HI.X R5, R2, R15, R3, 0x2, P3 ;  /* 0x0000000f02050211 */ /* 0x000fe400018f1403 */
[----:B------:R-:W-:Y:S01]  /*1310*/  @P1 LEA.HI.X R9, R6, R25, R0, 0x2, P4 ;  /* 0x0000001906091211 */ /* 0x000fe200020f1400 */
[----:B------:R-:W-:Y:S01]  /*1320*/  IMAD.MOV.U32 R0, RZ, RZ, 0x3f800000 ;  /* 0x3f800000ff007424 */ /* 0x000fe200078e00ff */
[----:B------:R-:W2:Y:S01]  /*1330*/  LDC R2, c[0x0][0x288] ;  /* 0x0000a200ff027b82 */ /* 0x000ea20000000800 */
[----:B------:R-:W3:Y:S04]  /*1340*/  @P0 LDG.E R7, desc[UR46][R4.64] ;  /* 0x0000002e04070981 */ /* 0x000ee8000c1e1900 */
[----:B------:R4:W3:Y:S01]  /*1350*/  @P1 LDG.E R0, desc[UR46][R8.64] ;  /* 0x0000002e08001981 */ /* 0x0008e2000c1e1900 */
[----:B------:R-:W-:Y:S01]  /*1360*/  UISETP.NE.U32.AND UP0, UPT, UR4, URZ, UPT ;  /* 0x0000003f0400728c */ /* 0x000fe2000bf05070 */
[----:B------:R-:W-:Y:S01]  /*1370*/  IMAD.U32 R232, RZ, RZ, UR43 ;  /* 0x0000002bffe87e24 */ /* 0x000fe2000f8e00ff */
[----:B------:R-:W-:Y:S01]  /*1380*/  ULOP3.LUT UR4, URZ, UR39, URZ, 0x33, !UPT ;  /* 0x000000273f047292 */ /* 0x000fe2000f8e333f */
[----:B------:R-:W5:Y:S01]  /*1390*/  @P2 LDC R6, c[0x0][0x42c] ;  /* 0x00010b00ff062b82 */ /* 0x000f620000000800 */
[----:B------:R-:W-:Y:S01]  /*13a0*/  UISETP.NE.AND.EX UP0, UPT, UR5, URZ, UPT, UP0 ;  /* 0x0000003f0500728c */ /* 0x000fe2000bf05300 */
[----:B------:R-:W-:Y:S01]  /*13b0*/  PLOP3.LUT P0, PT, PT, PT, PT, 0x80, 0x0 ;  /* 0x000000000000781c */ /* 0x000fe20003f0f070 */
[----:B------:R-:W-:Y:S01]  /*13c0*/  UIADD3 UR4, UR4, UR6, URZ ;  /* 0x0000000604047290 */ /* 0x000fe2000fffe03f */
[----:B------:R-:W-:Y:S01]  /*13d0*/  IMAD.MOV.U32 R87, RZ, RZ, RZ ;  /* 0x000000ffff577224 */ /* 0x000fe200078e00ff */
[----:B------:R-:W-:Y:S01]  /*13e0*/  ULDC UR5, c[0x0][0x404] ;  /* 0x0001010000057ab9 */ /* 0x000fe20000000800 */
[----:B------:R-:W-:Y:S01]  /*13f0*/  CS2R R10, SRZ ;  /* 0x00000000000a7805 */ /* 0x000fe2000001ff00 */
[----:B------:R-:W-:Y:S01]  /*1400*/  USEL UR5, UR5, 0x1, UP0 ;  /* 0x0000000105057887 */ /* 0x000fe20008000000 */
[----:B----4-:R-:W4:Y:S01]  /*1410*/  @P2 LDC R9, c[0x0][0x430] ;  /* 0x00010c00ff092b82 */ /* 0x010f220000000800 */
[----:B------:R-:W-:Y:S01]  /*1420*/  USHF.L.U32 UR42, UR4, 0x7, URZ ;  /* 0x00000007042a7899 */ /* 0x000fe2000800063f */
[----:B------:R-:W-:-:S02]  /*1430*/  CS2R R12, SRZ ;  /* 0x00000000000c7805 */ /* 0x000fc4000001ff00 */
[----:B------:R-:W-:Y:S01]  /*1440*/  CS2R R14, SRZ ;  /* 0x00000000000e7805 */ /* 0x000fe2000001ff00 */
[----:B------:R-:W-:Y:S01]  /*1450*/  ULDC UR4, c[0x0][0x988] ;  /* 0x0002620000047ab9 */ /* 0x000fe20000000800 */
[----:B-1----:R-:W-:Y:S01]  /*1460*/  IMAD R73, R73, UR5, RZ ;  /* 0x0000000549497c24 */ /* 0x002fe2000f8e02ff */
[----:B------:R-:W-:Y:S02]  /*1470*/  CS2R R20, SRZ ;  /* 0x0000000000147805 */ /* 0x000fe4000001ff00 */
[----:B------:R-:W-:Y:S02]  /*1480*/  CS2R R24, SRZ ;  /* 0x0000000000187805 */ /* 0x000fe4000001ff00 */
[----:B------:R-:W-:Y:S01]  /*1490*/  CS2R R26, SRZ ;  /* 0x00000000001a7805 */ /* 0x000fe2000001ff00 */
[C---:B------:R-:W-:Y:S01]  /*14a0*/  VIADD R3, R73.reuse, 0xdf ;  /* 0x000000df49037836 */ /* 0x040fe20000000000 */
[----:B--2---:R-:W-:Y:S01]  /*14b0*/  IADD3 R4, R73, 0x15f, -R2 ;  /* 0x0000015f49047810 */ /* 0x004fe20007ffe802 */
[----:B------:R-:W-:Y:S01]  /*14c0*/  IMAD.MOV.U32 R2, RZ, RZ, RZ ;  /* 0x000000ffff027224 */ /* 0x000fe200078e00ff */
[----:B------:R-:W-:-:S02]  /*14d0*/  CS2R R28, SRZ ;  /* 0x00000000001c7805 */ /* 0x000fc4000001ff00 */
[----:B------:R-:W-:Y:S02]  /*14e0*/  CS2R R30, SRZ ;  /* 0x00000000001e7805 */ /* 0x000fe4000001ff00 */
[----:B------:R-:W-:Y:S01]  /*14f0*/  CS2R R32, SRZ ;  /* 0x0000000000207805 */ /* 0x000fe2000001ff00 */
[----:B------:R-:W-:Y:S01]  /*1500*/  VIADD R5, R4, UR42 ;  /* 0x0000002a04057c36 */ /* 0x000fe20008000000 */
[----:B------:R-:W-:Y:S01]  /*1510*/  CS2R R34, SRZ ;  /* 0x0000000000227805 */ /* 0x000fe2000001ff00 */
[----:B------:R-:W-:Y:S01]  /*1520*/  IMAD.MOV.U32 R4, RZ, RZ, RZ ;  /* 0x000000ffff047224 */ /* 0x000fe200078e00ff */
[----:B------:R-:W-:Y:S01]  /*1530*/  CS2R R36, SRZ ;  /* 0x0000000000247805 */ /* 0x000fe2000001ff00 */
[----:B------:R-:W-:Y:S01]  /*1540*/  IMAD.HI R2, R3, -0x6db6db6d, R2 ;  /* 0x9249249303027827 */ /* 0x000fe200078e0202 */
[----:B------:R-:W-:Y:S02]  /*1550*/  CS2R R38, SRZ ;  /* 0x0000000000267805 */ /* 0x000fe4000001ff00 */
[----:B------:R-:W-:-:S02]  /*1560*/  CS2R R40, SRZ ;  /* 0x0000000000287805 */ /* 0x000fc4000001ff00 */
[----:B------:R-:W-:Y:S01]  /*1570*/  CS2R R42, SRZ ;  /* 0x00000000002a7805 */ /* 0x000fe2000001ff00 */
[----:B------:R-:W-:Y:S01]  /*1580*/  IMAD.HI R4, R5, -0x6db6db6d, R4 ;  /* 0x9249249305047827 */ /* 0x000fe200078e0204 */
[----:B------:R-:W-:Y:S02]  /*1590*/  SHF.R.U32.HI R3, RZ, 0x1f, R2 ;  /* 0x0000001fff037819 */ /* 0x000fe40000011602 */
[----:B------:R-:W-:Y:S02]  /*15a0*/  CS2R R44, SRZ ;  /* 0x00000000002c7805 */ /* 0x000fe4000001ff00 */
[----:B------:R-:W-:Y:S01]  /*15b0*/  CS2R R46, SRZ ;  /* 0x00000000002e7805 */ /* 0x000fe2000001ff00 */
[----:B-----5:R-:W-:Y:S01]  /*15c0*/  @P2 IMAD.HI.U32 R6, R6, UR43, RZ ;  /* 0x0000002b06062c27 */ /* 0x020fe2000f8e00ff */
[----:B------:R-:W-:Y:S02]  /*15d0*/  SHF.R.U32.HI R5, RZ, 0x1f, R4 ;  /* 0x0000001fff057819 */ /* 0x000fe40000011604 */
[----:B------:R-:W-:-:S02]  /*15e0*/  CS2R R48, SRZ ;  /* 0x0000000000307805 */ /* 0x000fc4000001ff00 */
[----:B------:R-:W-:Y:S01]  /*15f0*/  LEA.HI.SX32 R3, R2, R3, 0x19 ;  /* 0x0000000302037211 */ /* 0x000fe200078fcaff */
[----:B------:R-:W-:Y:S01]  /*1600*/  IMAD.MOV.U32 R50, RZ, RZ, RZ ;  /* 0x000000ffff327224 */ /* 0x000fe200078e00ff */
[----:B------:R-:W-:Y:S02]  /*1610*/  LEA.HI.SX32 R72, R4, R5, 0x19 ;  /* 0x0000000504487211 */ /* 0x000fe400078fcaff */
[----:B------:R-:W-:Y:S02]  /*1620*/  CS2R R4, SRZ ;  /* 0x0000000000047805 */ /* 0x000fe4000001ff00 */
[----:B----4-:R-:W-:Y:S02]  /*1630*/  @P2 SHF.R.U32.HI R232, RZ, R9, R6 ;  /* 0x00000009ffe82219 */ /* 0x010fe40000011606 */
[----:B------:R-:W-:Y:S02]  /*1640*/  CS2R R8, SRZ ;  /* 0x0000000000087805 */ /* 0x000fe4000001ff00 */
[----:B------:R-:W-:Y:S01]  /*1650*/  VIMNMX R72, R3, R72, PT ;  /* 0x0000004803487248 */ /* 0x000fe20003fe0100 */
[----:B------:R-:W-:Y:S01]  /*1660*/  IMAD.MOV.U32 R3, RZ, RZ, RZ ;  /* 0x000000ffff037224 */ /* 0x000fe200078e00ff */
[----:B------:R-:W-:-:S02]  /*1670*/  CS2R R88, SRZ ;  /* 0x0000000000587805 */ /* 0x000fc4000001ff00 */
[----:B------:R-:W-:Y:S02]  /*1680*/  CS2R R52, SRZ ;  /* 0x0000000000347805 */ /* 0x000fe4000001ff00 */
[----:B------:R-:W-:Y:S02]  /*1690*/  ISETP.GE.AND P1, PT, R72, 0x1, PT ;  /* 0x000000014800780c */ /* 0x000fe40003f26270 */
        /* <DEDUP_REMOVED lines=10> */
[----:B------:R-:W-:-:S02]  /*1740*/  IMAD.MOV.U32 R100, RZ, RZ, RZ ;  /* 0x000000ffff647224 */ /* 0x000fc400078e00ff */
[----:B---3--:R-:W-:-:S04]  /*1750*/  FMUL.FTZ R0, R7, R0 ;  /* 0x0000000007007220 */ /* 0x008fc80000410000 */
[----:B------:R-:W-:Y:S01]  /*1760*/  FMUL.FTZ R2, R0, UR4 ;  /* 0x0000000400027c20 */ /* 0x000fe20008410000 */
[----:B------:R-:W-:Y:S06]  /*1770*/  @!P1 BRA `(.L_x_1706) ;  /* 0x000000c800c09947 */ /* 0x000fec0003800000 */
[----:B------:R-:W1:Y:S01]  /*1780*/  SHFL.IDX PT, R0, R235, RZ, 0x1f ;  /* 0x00001fffeb007589 */ /* 0x000e6200000e0000 */
[----:B------:R-:W-:-:S04]  /*1790*/  UIADD3 UR5, UR37, 0x1c400, URZ ;  /* 0x0001c40025057890 */ /* 0x000fc8000fffe03f */
[----:B------:R-:W-:-:S06]  /*17a0*/  ULOP3.LUT UP0, URZ, UR5, 0x9f, URZ, 0xc0, !UPT ;  /* 0x0000009f053f7892 */ /* 0x000fcc000f80c03f */
[----:B------:R-:W-:Y:S02]  /*17b0*/  PLOP3.LUT P0, PT, PT, PT, UP0, 0x80, 0x0 ;  /* 0x000000000000781c */ /* 0x000fe40003f0f008 */
        /* <DEDUP_REMOVED lines=24> */
.L_x_1707:
[----:B------:R-:W-:Y:S02]  /*1940*/  LEA.HI R0, R233, R233, RZ, 0x1 ;  /* 0x000000e9e9007211 */ /* 0x000fe400078f08ff */
[----:B------:R-:W-:Y:S02]  /*1950*/  ISETP.NE.AND P1, PT, R17, 0x3, PT ;  /* 0x000000031100780c */ /* 0x000fe40003f25270 */
[----:B------:R-:W-:-:S05]  /*1960*/  LOP3.LUT R0, R0, 0xfffffffe, RZ, 0xc0, !PT ;  /* 0xfffffffe00007812 */ /* 0x000fca00078ec0ff */
[----:B------:R-:W-:-:S05]  /*1970*/  IMAD.IADD R0, R233, 0x1, -R0 ;  /* 0x00000001e9007824 */ /* 0x000fca00078e0a00 */
[----:B------:R-:W-:-:S04]  /*1980*/  SHF.L.U32 R0, R0, 0x1f, RZ ;  /* 0x0000001f00007819 */ /* 0x000fc800000006ff */
[----:B------:R-:W1:Y:S02]  /*1990*/  SYNCS.PHASECHK.TRANS64.TRYWAIT P0, [UR37+0x2e800], R0 ;  /* 0x02e80000ff0075a7 */ /* 0x000e640008000165 */
[----:B-1----:R-:W-:Y:S05]  /*19a0*/  @!P0 BRA `(.L_x_1708) ;  /* 0x0000011800188947 */ /* 0x002fea0003800000 */
.L_x_1823:
[----:B------:R-:W-:Y:S05]  /*19b0*/  @!P1 BRA `(.L_x_1709) ;  /* 0x0000000000049947 */ /* 0x000fea0003800000 */
[----:B------:R-:W-:Y:S01]  /*19c0*/  BPT.TRAP 0x1 ;  /* 0x000000040000795c */ /* 0x000fe20000300000 */
.L_x_1709:
[----:B-1----:R-:W-:Y:S01]  /*19d0*/  IMAD.U32 R3, RZ, RZ, UR48 ;  /* 0x00000030ff037e24 */ /* 0x002fe2000f8e00ff */
[----:B------:R-:W-:-:S04]  /*19e0*/  SHF.L.U32 R0, R16, 0x1f, RZ ;  /* 0x0000001f10007819 */ /* 0x000fc800000006ff */
[----:B------:R-:W-:-:S04]  /*19f0*/  LEA R3, R3, UR37, 0x3 ;  /* 0x0000002503037c11 */ /* 0x000fc8000f8e18ff */
[----:B------:R1:W2:Y:S01]  /*1a00*/  SYNCS.PHASECHK.TRANS64.TRYWAIT P0, [R3+URZ+0x2e830], R0 ;  /* 0x02e83000030075a7 */ /* 0x0002a2000800017f */
[----:B------:R-:W-:Y:S05]  /*1a10*/  @!P1 BRA `(.L_x_1710) ;  /* 0x0000000000049947 */ /* 0x000fea0003800000 */
[----:B------:R-:W-:Y:S01]  /*1a20*/  BPT.TRAP 0x1 ;  /* 0x000000040000795c */ /* 0x000fe20000300000 */
.L_x_1710:
[----:B--2---:R-:W-:Y:S05]  /*1a30*/  @P0 BRA `(.L_x_1711) ;  /* 0x0000000000080947 */ /* 0x004fea0003800000 */
[----:B------:R-:W2:Y:S02]  /*1a40*/  SYNCS.PHASECHK.TRANS64.TRYWAIT P0, [R3+URZ+0x2e830], R0 ;  /* 0x02e83000030075a7 */ /* 0x000ea4000800017f */
[----:B--2---:R-:W-:Y:S05]  /*1a50*/  @!P0 BRA `(.L_x_1712) ;  /* 0x0000011800048947 */ /* 0x004fea0003800000 */
.L_x_1711:
        /* <DEDUP_REMOVED lines=14> */
[----:B------:R-:W-:Y:S01]  /*1b40*/  UMOV UR5, UR17 ;  /* 0x0000001100057c82 */ /* 0x000fe20008000000 */
[----:B------:R-:W-:Y:S01]  /*1b50*/  UMOV UR7, 0x40000040 ;  /* 0x4000004000077882 */ /* 0x000fe20000000000 */
[----:B------:R-:W-:Y:S01]  /*1b60*/  UIADD3 UR11, UR16, 0x2, URZ ;  /* 0x00000002100b7890 */ /* 0x000fe2000fffe03f */
[----:B------:R-:W3:Y:S01]  /*1b70*/  LDC R4, c[0x0][0x288] ;  /* 0x0000a200ff047b82 */ /* 0x000ee20000000800 */
[----:B------:R-:W-:Y:S01]  /*1b80*/  UMOV UR4, UR16 ;  /* 0x0000001000047c82 */ /* 0x000fe20008000000 */
[----:B------:R-:W-:Y:S01]  /*1b90*/  UIADD3 UR14, UR16, 0x6, URZ ;  /* 0x00000006100e7890 */ /* 0x000fe2000fffe03f */
[----:B------:R-:W-:Y:S01]  /*1ba0*/  IMAD R7, R72, -0xe0, R73 ;  /* 0xffffff2048077824 */ /* 0x000fe200078e0249 */
[----:B------:R-:W-:Y:S01]  /*1bb0*/  UMOV UR13, 0x40000040 ;  /* 0x40000040000d7882 */ /* 0x000fe20000000000 */
[----:B------:R-:W-:Y:S01]  /*1bc0*/  UIMAD UR18, UR48, 0x700, UR18 ;  /* 0x00000700301278a4 */ /* 0x000fe2000f8e0212 */
[----:B------:R-:W-:Y:S01]  /*1bd0*/  VIADD R154, R229, UR42 ;  /* 0x0000002ae59a7c36 */ /* 0x000fe20008000000 */
[----:B------:R-:W-:Y:S01]  /*1be0*/  UMOV UR15, 0x40000040 ;  /* 0x40000040000f7882 */ /* 0x000fe20000000000 */
[----:B------:R-:W-:Y:S01]  /*1bf0*/  VIADD R9, R7, 0xe0 ;  /* 0x000000e007097836 */ /* 0x000fe20000000000 */
[----:B------:R-:W-:Y:S01]  /*1c00*/  UIADD3 UR6, UR18, 0x100, URZ ;  /* 0x0000010012067890 */ /* 0x000fe2000fffe03f */
[----:B-12---:R-:W-:Y:S01]  /*1c10*/  @!P0 VIADD R3, R3, 0x2e840 ;  /* 0x0002e84003038836 */ /* 0x006fe20000000000 */
[----:B------:R-:W-:Y:S01]  /*1c20*/  UIADD3 UR8, UR18, 0x300, URZ ;  /* 0x0000030012087890 */ /* 0x000fe2000fffe03f */
[----:B------:R-:W-:Y:S01]  /*1c30*/  IMAD R152, R228, -0x2, R9 ;  /* 0xfffffffee4987824 */ /* 0x000fe200078e0209 */
[----:B------:R-:W-:-:S02]  /*1c40*/  UIADD3 UR9, UR18, 0x400, URZ ;  /* 0x0000040012097890 */ /* 0x000fc4000fffe03f */
[----:B------:R-:W-:Y:S01]  /*1c50*/  QGMMA.64x32x32.F32.E4M3.E4M3 R136, gdesc[UR16], RZ, !UPT, gsb0 ;  /* 0x00600000108879f3 */ /* 0x000fe2000c0008ff */
[----:B------:R-:W-:Y:S01]  /*1c60*/  UIADD3 UR10, UR18, 0x500, URZ ;  /* 0x00000500120a7890 */ /* 0x000fe2000fffe03f */
[----:B------:R-:W-:Y:S01]  /*1c70*/  @!P0 PRMT R3, RZ, 0x654, R3 ;  /* 0x00000654ff038816 */ /* 0x000fe20000000003 */
[----:B------:R-:W-:Y:S01]  /*1c80*/  UIADD3 UR12, UR18, 0x4, URZ ;  /* 0x00000004120c7890 */ /* 0x000fe2000fffe03f */
[----:B---3--:R-:W-:-:S05]  /*1c90*/  IADD3 R153, -R4, 0xe1, R7 ;  /* 0x000000e104997810 */ /* 0x008fca0007ffe107 */
[----:B------:R-:W-:-:S05]  /*1ca0*/  IMAD R153, R228, -0x2, R153 ;  /* 0xfffffffee4997824 */ /* 0x000fca00078e0299 */
[----:B------:R-:W-:Y:S02]  /*1cb0*/  VIADDMNMX R6, R154, R153, R152, PT ;  /* 0x000000999a067246 */ /* 0x000fe40003800198 */
[----:B------:R-:W-:Y:S02]  /*1cc0*/  IADD3 R153, R153, 0x8, R154 ;  /* 0x0000000899997810 */ /* 0x000fe40007ffe09a */
[C---:B------:R-:W-:Y:S02]  /*1cd0*/  ISETP.GT.AND P2, PT, R6.reuse, RZ, PT ;  /* 0x000000ff0600720c */ /* 0x040fe40003f44270 */
[C---:B------:R-:W-:Y:S02]  /*1ce0*/  ISETP.GT.AND P3, PT, R6.reuse, 0x1, PT ;  /* 0x000000010600780c */ /* 0x040fe40003f64270 */
[----:B------:R-:W-:Y:S01]  /*1cf0*/  ISETP.GT.AND P4, PT, R6, 0x8, PT ;  /* 0x000000080600780c */ /* 0x000fe20003f84270 */
        /* <DEDUP_REMOVED lines=76> */
[----:B------:R-:W-:Y:S01]  /*21c0*/  UIADD3 UR12, UR18, 0x504, URZ ;  /* 0x00000504120c7890 */ /* 0x000fe2000fffe03f */
        /* <DEDUP_REMOVED lines=58> */
[----:B------:R-:W-:Y:S01]  /*2570*/  ISETP.GT.AND P2, PT, R6, 0x9, PT ;  /* 0x000000090600780c */ /* 0x000fe20003f44270 */
[----:B------:R-:W-:Y:S01]  /*2580*/  QGMMA.64x32x32.F32.E4M3.E4M3 R120, gdesc[UR12], R120, gsb0 ;  /* 0x006000000c7879f3 */ /* 0x000fe20008000878 */
[----:B------:R-:W-:Y:S01]  /*2590*/  UIADD3 UR14, UR18, 0x206, URZ ;  /* 0x00000206120e7890 */ /* 0x000fe2000fffe03f */
[----:B------:R-:W-:Y:S01]  /*25a0*/  FSEL R140, R140, -INF , P4 ;  /* 0xff8000008c8c7808 */ /* 0x000fe20002000000 */
[----:B------:R-:W-:Y:S01]  /*25b0*/  UMOV UR15, 0x40000040 ;  /* 0x40000040000f7882 */ /* 0x000fe20000000000 */
[----:B------:R-:W-:-:S02]  /*25c0*/  FMNMX.FTZ R7, R136, R10, !PT ;  /* 0x0000000a88077209 */ /* 0x000fc40007810000 */
[----:B------:R-:W-:Y:S02]  /*25d0*/  ISETP.GT.AND P3, PT, R6, 0x10, PT ;  /* 0x000000100600780c */ /* 0x000fe40003f64270 */
[----:B------:R-:W-:Y:S02]  /*25e0*/  FSEL R12, R141, -INF , P2 ;  /* 0xff8000008d0c7808 */ /* 0x000fe40001000000 */
[----:B------:R-:W-:Y:S02]  /*25f0*/  FMNMX.FTZ R7, R140, R7, !PT ;  /* 0x000000078c077209 */ /* 0x000fe40007810000 */
[----:B------:R-:W-:Y:S02]  /*2600*/  ISETP.GT.AND P2, PT, R6, 0x11, PT ;  /* 0x000000110600780c */ /* 0x000fe40003f44270 */
[----:B------:R-:W-:Y:S02]  /*2610*/  FSEL R144, R144, -INF , P3 ;  /* 0xff80000090907808 */ /* 0x000fe40001800000 */
        /* <DEDUP_REMOVED lines=11> */
[----:B------:R-:W-:Y:S01]  /*26d0*/  FMNMX.FTZ R7, R20, R7, !PT ;  /* 0x0000000714077209 */ /* 0x000fe20007810000 */
[----:B------:R-:W-:Y:S02]  /*26e0*/  WARPGROUP.DEPBAR.LE gsb0, 0x0 ;  /* 0x00008000000079c5 */ /* 0x000fe40000010000 */
[----:B------:R-:W-:Y:S01]  /*26f0*/  WARPGROUP.ARRIVE ;  /* 0x00000000000079c5 */ /* 0x000fe20000000000 */
[----:B------:R-:W-:-:S02]  /*2700*/  FSEL R156, R120, -INF , P3 ;  /* 0xff800000789c7808 */ /* 0x000fc40001800000 */
[----:B------:R-:W-:Y:S02]  /*2710*/  ISETP.GT.AND P3, PT, R6, 0x28, PT ;  /* 0x000000280600780c */ /* 0x000fe40003f64270 */
[----:B------:R-:W-:Y:S01]  /*2720*/  FSEL R158, R121, -INF , P2 ;  /* 0xff800000799e7808 */ /* 0x000fe20001000000 */
[----:B------:R-:W-:Y:S01]  /*2730*/  QGMMA.64x32x32.F32.E4M3.E4M3 R104, gdesc[UR12], R104, gsb0 ;  /* 0x006000000c6879f3 */ /* 0x000fe20008000868 */
[----:B------:R-:W-:Y:S01]  /*2740*/  UIADD3 UR14, UR18, 0x306, URZ ;  /* 0x00000306120e7890 */ /* 0x000fe2000fffe03f */
[----:B------:R-:W-:Y:S01]  /*2750*/  FMNMX.FTZ R7, R156, R7, !PT ;  /* 0x000000079c077209 */ /* 0x000fe20007810000 */
[----:B------:R-:W-:Y:S01]  /*2760*/  UMOV UR15, 0x40000040 ;  /* 0x40000040000f7882 */ /* 0x000fe20000000000 */
        /* <DEDUP_REMOVED lines=90> */
[C---:B------:R-:W-:Y:S02]  /*2d10*/  ISETP.GT.AND P3, PT, R6.reuse, 0x90, PT ;  /* 0x000000900600780c */ /* 0x040fe40003f64270 */
[----:B------:R-:W-:Y:S02]  /*2d20*/  FSEL R61, R61, -INF , P2 ;  /* 0xff8000003d3d7808 */ /* 0x000fe40001000000 */
[----:B------:R-:W-:Y:S02]  /*2d30*/  FMNMX.FTZ R0, R9, R0, !PT ;  /* 0x0000000009007209 */ /* 0x000fe40007810000 */
        /* <DEDUP_REMOVED lines=13> */
[----:B------:R-:W-:Y:S02]  /*2e10*/  FMNMX.FTZ R0, R69, R0, !PT ;  /* 0x0000000045007209 */ /* 0x000fe40007810000 */
[----:B------:R-:W-:-:S04]  /*2e20*/  VIMNMX R64, R152, R153, PT ;  /* 0x0000009998407248 */ /* 0x000fc80003fe0100 */
[----:B------:R-:W-:-:S04]  /*2e30*/  ISETP.GT.AND P4, PT, R64, 0x8, PT ;  /* 0x000000084000780c */ /* 0x000fc80003f84270 */
[----:B------:R-:W-:Y:S01]  /*2e40*/  FSEL R117, R142, -INF , P4 ;  /* 0xff8000008e757808 */ /* 0x000fe20002000000 */
[----:B------:R-:W-:Y:S02]  /*2e50*/  WARPGROUP.DEPBAR.LE gsb0, 0x0 ;  /* 0x00008000000079c5 */ /* 0x000fe40000010000 */
[----:B------:R-:W-:Y:S01]  /*2e60*/  WARPGROUP.ARRIVE ;  /* 0x00000000000079c5 */ /* 0x000fe20000000000 */
[----:B------:R-:W-:Y:S02]  /*2e70*/  FSEL R13, R40, -INF , P3 ;  /* 0xff800000280d7808 */ /* 0x000fe40001800000 */
[----:B------:R-:W-:Y:S02]  /*2e80*/  ISETP.GT.AND P3, PT, R6, 0xa8, PT ;  /* 0x000000a80600780c */ /* 0x000fe40003f64270 */
[----:B------:R-:W-:Y:S01]  /*2e90*/  FSEL R41, R41, -INF , P2 ;  /* 0xff80000029297808 */ /* 0x000fe20001000000 */
[----:B------:R-:W-:Y:S01]  /*2ea0*/  QGMMA.64x32x32.F32.E4M3.E4M3 R24, gdesc[UR12], R24, gsb0 ;  /* 0x006000000c1879f3 */ /* 0x000fe20008000818 */
        /* <DEDUP_REMOVED lines=20> */
[----:B------:R-:W-:Y:S01]  /*2ff0*/  FMNMX.FTZ R0, R53, R0, !PT ;  /* 0x0000000035007209 */ /* 0x000fe20007810000 */
[----:B------:R-:W-:Y:S02]  /*3000*/  WARPGROUP.DEPBAR.LE gsb0, 0x0 ;  /* 0x00008000000079c5 */ /* 0x000fe40000010000 */
[----:B------:R-:W-:Y:S01]  /*3010*/  FSEL R75, R24, -INF , P3 ;  /* 0xff800000184b7808 */ /* 0x000fe20001800000 */
[----:B------:R1:W-:Y:S01]  /*3020*/  @!P0 SYNCS.ARRIVE.TRANS64.RED.A1T0 RZ, [R3+URZ], RZ ;  /* 0x000000ff03ff89a7 */ /* 0x0003e2000810043f */
        /* <DEDUP_REMOVED lines=18> */
[----:B------:R-:W-:Y:S02]  /*3150*/  FSEL R6, R37, -INF , P2 ;  /* 0xff80000025067808 */ /* 0x000fe40001000000 */
[----:B------:R-:W-:Y:S02]  /*3160*/  FMNMX.FTZ R37, R33, R0, !PT ;  /* 0x0000000021257209 */ /* 0x000fe40007810000 */
[----:B------:R-:W-:-:S02]  /*3170*/  ISETP.GT.AND P3, PT, R64, 0x1, PT ;  /* 0x000000014000780c */ /* 0x000fc40003f64270 */
[----:B------:R-:W-:Y:S02]  /*3180*/  FMNMX.FTZ R24, R6, R37, !PT ;  /* 0x0000002506187209 */ /* 0x000fe40007810000 */
[----:B------:R-:W-:Y:S02]  /*3190*/  FSEL R139, R139, -INF , P3 ;  /* 0xff8000008b8b7808 */ /* 0x000fe40001800000 */
[----:B------:R-:W-:Y:S01]  /*31a0*/  ISETP.GT.AND P3, PT, R64, 0x10, PT ;  /* 0x000000104000780c */ /* 0x000fe20003f64270 */
[----:B------:R-:W2:Y:S03]  /*31b0*/  SHFL.BFLY PT, R37, R24, 0x2, 0x1f ;  /* 0x0c401f0018257f89 */ /* 0x000ea600000e0000 */
[----:B------:R-:W-:Y:S02]  /*31c0*/  FSEL R129, R146, -INF , P3 ;  /* 0xff80000092817808 */ /* 0x000fe40001800000 */
[----:B------:R-:W-:-:S02]  /*31d0*/  ISETP.GT.AND P3, PT, R64, 0x18, PT ;  /* 0x000000184000780c */ /* 0x000fc40003f64270 */
[----:B--2---:R-:W-:-:S05]  /*31e0*/  FMNMX.FTZ R28, R24, R37, !PT ;  /* 0x00000025181c7209 */ /* 0x004fca0007810000 */
[----:B------:R-:W2:Y:S02]  /*31f0*/  SHFL.BFLY PT, R37, R28, 0x1, 0x1f ;  /* 0x0c201f001c257f89 */ /* 0x000ea400000e0000 */
[----:B--2---:R-:W-:-:S04]  /*3200*/  FMNMX.FTZ R0, R28, R37, !PT ;  /* 0x000000251c007209 */ /* 0x004fc80007810000 */
[----:B------:R-:W-:Y:S01]  /*3210*/  FSETP.NEU.FTZ.AND P2, PT, R0, -INF , PT ;  /* 0xff8000000000780b */ /* 0x000fe20003f5d000 */
[----:B------:R-:W-:-:S05]  /*3220*/  FFMA.FTZ R83, R2, R0, -8 ;  /* 0xc100000002537423 */ /* 0x000fca0000010000 */
[----:B------:R-:W-:Y:S02]  /*3230*/  FSEL R83, R83, RZ, P2 ;  /* 0x000000ff53537208 */ /* 0x000fe40001000000 */
[----:B------:R-:W-:-:S03]  /*3240*/  ISETP.GT.AND P2, PT, R64, RZ, PT ;  /* 0x000000ff4000720c */ /* 0x000fc60003f44270 */
[--C-:B------:R-:W-:Y:S01]  /*3250*/  FFMA.FTZ R109, R2, R133, -R83.reuse ;  /* 0x00000085026d7223 */ /* 0x100fe20000010853 */
[----:B------:R-:W-:Y:S01]  /*3260*/  FSEL R113, R138, -INF , P2 ;  /* 0xff8000008a717808 */ /* 0x000fe20001000000 */
[--C-:B------:R-:W-:Y:S01]  /*3270*/  FFMA.FTZ R8, R2, R136, -R83.reuse ;  /* 0x0000008802087223 */ /* 0x100fe20000010853 */
[----:B------:R-:W-:Y:S01]  /*3280*/  ISETP.GT.AND P2, PT, R64, 0x9, PT ;  /* 0x000000094000780c */ /* 0x000fe20003f44270 */
[C-C-:B------:R-:W-:Y:S01]  /*3290*/  FFMA.FTZ R37, R2.reuse, R10, -R83.reuse ;  /* 0x0000000a02257223 */ /* 0x140fe20000010853 */
[----:B------:R-:W-:Y:S01]  /*32a0*/  FMNMX.FTZ R36, R113, R139, !PT ;  /* 0x0000008b71247209 */ /* 0x000fe20007810000 */
[C-C-:B------:R-:W-:Y:S01]  /*32b0*/  FFMA.FTZ R10, R2.reuse, R140, -R83.reuse ;  /* 0x0000008c020a7223 */ /* 0x140fe20000010853 */
[----:B------:R-:W-:Y:S01]  /*32c0*/  FSEL R143, R143, -INF , P2 ;  /* 0xff8000008f8f7808 */ /* 0x000fe20001000000 */
[----:B------:R-:W-:Y:S01]  /*32d0*/  MUFU.EX2 R8, R8 ;  /* 0x0000000800087308 */ /* 0x000fe20000000800 */
[----:B------:R-:W-:Y:S01]  /*32e0*/  FMNMX.FTZ R36, R117, R36, !PT ;  /* 0x0000002475247209 */ /* 0x000fe20007810000 */
[--C-:B------:R-:W-:Y:S01]  /*32f0*/  FFMA.FTZ R85, R2, R12, -R83.reuse ;  /* 0x0000000c02557223 */ /* 0x100fe20000010853 */
[----:B------:R-:W-:Y:S01]  /*3300*/  ISETP.GT.AND P2, PT, R64, 0x11, PT ;  /* 0x000000114000780c */ /* 0x000fe20003f44270 */
[C-C-:B------:R-:W-:Y:S01]  /*3310*/  FFMA.FTZ R12, R2.reuse, R144, -R83.reuse ;  /* 0x00000090020c7223 */ /* 0x140fe20000010853 */
[----:B------:R-:W-:Y:S01]  /*3320*/  FMNMX.FTZ R40, R143, R36, !PT ;  /* 0x000000248f287209 */ /* 0x000fe20007810000 */
[C-C-:B------:R-:W-:Y:S01]  /*3330*/  FFMA.FTZ R89, R2.reuse, R14, -R83.reuse ;  /* 0x0000000e02597223 */ /* 0x140fe20000010853 */
[----:B------:R-:W-:Y:S01]  /*3340*/  FSEL R147, R147, -INF , P2 ;  /* 0xff80000093937808 */ /* 0x000fe20001000000 */
[----:B------:R-:W1:Y:S01]  /*3350*/  MUFU.EX2 R37, R37 ;  /* 0x0000002500257308 */ /* 0x000e620000000800 */
[----:B------:R-:W-:Y:S01]  /*3360*/  FMNMX.FTZ R40, R129, R40, !PT ;  /* 0x0000002881287209 */ /* 0x000fe20007810000 */
[--C-:B------:R-:W-:Y:S01]  /*3370*/  FFMA.FTZ R14, R2, R148, -R83.reuse ;  /* 0x00000094020e7223 */ /* 0x100fe20000010853 */
[----:B------:R-:W-:Y:S01]  /*3380*/  ISETP.GT.AND P2, PT, R64, 0x19, PT ;  /* 0x000000194000780c */ /* 0x000fe20003f44270 */
[--C-:B------:R-:W-:Y:S01]  /*3390*/  FFMA.FTZ R125, R2, R104, -R83.reuse ;  /* 0x00000068027d7223 */ /* 0x100fe20000010853 */
[----:B------:R-:W-:Y:S01]  /*33a0*/  FSEL R133, R150, -INF , P3 ;  /* 0xff80000096857808 */ /* 0x000fe20001800000 */
[C-C-:B------:R-:W-:Y:S01]  /*33b0*/  FFMA.FTZ R93, R2.reuse, R20, -R83.reuse ;  /* 0x00000014025d7223 */ /* 0x140fe20000010853 */
[----:B------:R-:W-:Y:S01]  /*33c0*/  FMNMX.FTZ R40, R147, R40, !PT ;  /* 0x0000002893287209 */ /* 0x000fe20007810000 */
[----:B------:R-:W-:Y:S01]  /*33d0*/  MUFU.EX2 R10, R10 ;  /* 0x0000000a000a7308 */ /* 0x000fe20000000800 */
[----:B------:R-:W-:Y:S01]  /*33e0*/  FSEL R151, R151, -INF , P2 ;  /* 0xff80000097977808 */ /* 0x000fe20001000000 */
[--C-:B------:R-:W-:Y:S01]  /*33f0*/  FFMA.FTZ R20, R2, R156, -R83.reuse ;  /* 0x0000009c02147223 */ /* 0x100fe20000010853 */
[----:B------:R-:W-:Y:S01]  /*3400*/  ISETP.GT.AND P2, PT, R64, 0x20, PT ;  /* 0x000000204000780c */ /* 0x000fe20003f44270 */
[C-C-:B------:R-:W-:Y:S01]  /*3410*/  FFMA.FTZ R78, R2.reuse, R78, -R83.reuse ;  /* 0x0000004e024e7223 */ /* 0x140fe20000010853 */
[----:B------:R-:W-:Y:S01]  /*3420*/  FMNMX.FTZ R40, R133, R40, !PT ;  /* 0x0000002885287209 */ /* 0x000fe20007810000 */
[----:B------:R-:W-:Y:S01]  /*3430*/  FFMA.FTZ R97, R2, R158, -R83 ;  /* 0x0000009e02617223 */ /* 0x000fe20000010853 */
[----:B------:R-:W-:Y:S01]  /*3440*/  ISETP.GT.AND P3, PT, R64, 0x21, PT ;  /* 0x000000214000780c */ /* 0x000fe20003f64270 */
[----:B------:R-:W2:Y:S01]  /*3450*/  MUFU.EX2 R85, R85 ;  /* 0x0000005500557308 */ /* 0x000ea20000000800 */
[----:B------:R-:W-:Y:S01]  /*3460*/  FSEL R137, R122, -INF , P2 ;  /* 0xff8000007a897808 */ /* 0x000fe20001000000 */
[----:B-1----:R-:W-:Y:S01]  /*3470*/  FADD.FTZ R3, R8, R37 ;  /* 0x0000002508037221 */ /* 0x002fe20000010000 */
[----:B------:R-:W-:Y:S01]  /*3480*/  FMNMX.FTZ R44, R151, R40, !PT ;  /* 0x00000028972c7209 */ /* 0x000fe20007810000 */
[--C-:B------:R-:W-:Y:S01]  /*3490*/  FFMA.FTZ R24, R2, R160, -R83.reuse ;  /* 0x000000a002187223 */ /* 0x100fe20000010853 */
[----:B------:R-:W-:Y:S01]  /*34a0*/  ISETP.GT.AND P2, PT, R64, 0x28, PT ;  /* 0x000000284000780c */ /* 0x000fe20003f44270 */
[C-C-:B------:R-:W-:Y:S01]  /*34b0*/  FFMA.FTZ R101, R2.reuse, R162, -R83.reuse ;  /* 0x000000a202657223 */ /* 0x140fe20000010853 */
[----:B------:R-:W-:Y:S01]  /*34c0*/  FSEL R141, R123, -INF , P3 ;  /* 0xff8000007b8d7808 */ /* 0x000fe20001800000 */
[----:B------:R-:W-:Y:S01]  /*34d0*/  MUFU.EX2 R12, R12 ;  /* 0x0000000c000c7308 */ /* 0x000fe20000000800 */
[----:B------:R-:W-:Y:S01]  /*34e0*/  FMNMX.FTZ R44, R137, R44, !PT ;  /* 0x0000002c892c7209 */ /* 0x000fe20007810000 */
[--C-:B------:R-:W-:Y:S01]  /*34f0*/  FFMA.FTZ R28, R2, R164, -R83.reuse ;  /* 0x000000a4021c7223 */ /* 0x100fe20000010853 */
[----:B------:R-:W-:Y:S01]  /*3500*/  ISETP.GT.AND P3, PT, R64, 0x29, PT ;  /* 0x000000294000780c */ /* 0x000fe20003f64270 */
[--C-:B------:R-:W-:Y:S01]  /*3510*/  FFMA.FTZ R105, R2, R128, -R83.reuse ;  /* 0x0000008002697223 */ /* 0x100fe20000010853 */
[----:B------:R-:W-:Y:S01]  /*3520*/  FSEL R145, R126, -INF , P2 ;  /* 0xff8000007e917808 */ /* 0x000fe20001000000 */
[--C-:B------:R-:W-:Y:S01]  /*3530*/  FFMA.FTZ R32, R2, R132, -R83.reuse ;  /* 0x0000008402207223 */ /* 0x100fe20000010853 */
[----:B------:R-:W-:Y:S01]  /*3540*/  FMNMX.FTZ R44, R141, R44, !PT ;  /* 0x0000002c8d2c7209 */ /* 0x000fe20007810000 */
[----:B------:R-:W-:Y:S01]  /*3550*/  MUFU.EX2 R89, R89 ;  /* 0x0000005900597308 */ /* 0x000fe20000000800 */
[----:B------:R-:W-:Y:S01]  /*3560*/  ISETP.GT.AND P2, PT, R64, 0x30, PT ;  /* 0x000000304000780c */ /* 0x000fe20003f44270 */
[C-C-:B------:R-:W-:Y:S01]  /*3570*/  FFMA.FTZ R124, R2.reuse, R124, -R83.reuse ;  /* 0x0000007c027c7223 */ /* 0x140fe20000010853 */
[----:B------:R-:W-:Y:S01]  /*3580*/  FSEL R127, R127, -INF , P3 ;  /* 0xff8000007f7f7808 */ /* 0x000fe20001800000 */
[C-C-:B------:R-:W-:Y:S01]  /*3590*/  FFMA.FTZ R121, R2.reuse, R121, -R83.reuse ;  /* 0x0000007902797223 */ /* 0x140fe20000010853 */
[----:B------:R-:W-:Y:S01]  /*35a0*/  FMNMX.FTZ R44, R145, R44, !PT ;  /* 0x0000002c912c7209 */ /* 0x000fe20007810000 */
[--C-:B------:R-:W-:Y:S01]  /*35b0*/  FFMA.FTZ R120, R2, R120, -R83.reuse ;  /* 0x0000007802787223 */ /* 0x100fe20000010853 */
[----:B------:R-:W-:Y:S01]  /*35c0*/  ISETP.GT.AND P3, PT, R64, 0x31, PT ;  /* 0x000000314000780c */ /* 0x000fe20003f64270 */
[----:B------:R-:W-:Y:S01]  /*35d0*/  MUFU.EX2 R14, R14 ;  /* 0x0000000e000e7308 */ /* 0x000fe20000000800 */
[----:B------:R-:W-:Y:S01]  /*35e0*/  FSEL R149, R130, -INF , P2 ;  /* 0xff80000082957808 */ /* 0x000fe20001000000 */
[C-C-:B------:R-:W-:Y:S01]  /*35f0*/  FFMA.FTZ R123, R2.reuse, R108, -R83.reuse ;  /* 0x0000006c027b7223 */ /* 0x140fe20000010853 */
[----:B------:R-:W-:Y:S01]  /*3600*/  FMNMX.FTZ R48, R127, R44, !PT ;  /* 0x0000002c7f307209 */ /* 0x000fe20007810000 */
[--C-:B------:R-:W-:Y:S01]  /*3610*/  FFMA.FTZ R112, R2, R112, -R83.reuse ;  /* 0x0000007002707223 */ /* 0x100fe20000010853 */
[----:B------:R-:W-:Y:S01]  /*3620*/  ISETP.GT.AND P2, PT, R64, 0x38, PT ;  /* 0x000000384000780c */ /* 0x000fe20003f44270 */
        /* <DEDUP_REMOVED lines=16> */
[--C-:B------:R-:W-:Y:S01]  /*3730*/  FFMA.FTZ R15, R2, R15, -R83.reuse ;  /* 0x0000000f020f7223 */ /* 0x100fe20000010853 */
[----:B------:R-:W-:Y:S01]  /*3740*/  ISETP.GT.AND P3, PT, R64, 0x41, PT ;  /* 0x000000414000780c */ /* 0x000fe20003f64270 */
[--C-:B------:R-:W-:Y:S01]  /*3750*/  FFMA.FTZ R21, R2, R21, -R83.reuse ;  /* 0x0000001502157223 */ /* 0x100fe20000010853 */
[----:B------:R-:W-:Y:S01]  /*3760*/  FSEL R155, R106, -INF , P2 ;  /* 0xff8000006a9b7808 */ /* 0x000fe20001000000 */
[C-C-:B------:R-:W-:Y:S01]  /*3770*/  FFMA.FTZ R81, R2.reuse, R81, -R83.reuse ;  /* 0x0000005102517223 */ /* 0x140fe20000010853 */
[----:B------:R-:W-:Y:S01]  /*3780*/  FMNMX.FTZ R52, R135, R48, !PT ;  /* 0x0000003087347209 */ /* 0x000fe20007810000 */
[--C-:B------:R-:W-:Y:S01]  /*3790*/  FFMA.FTZ R33, R2, R33, -R83.reuse ;  /* 0x0000002102217223 */ /* 0x100fe20000010853 */
[----:B------:R-:W-:Y:S01]  /*37a0*/  ISETP.GT.AND P2, PT, R64, 0x48, PT ;  /* 0x000000484000780c */ /* 0x000fe20003f44270 */
[----:B------:R-:W-:Y:S01]  /*37b0*/  MUFU.EX2 R97, R97 ;  /* 0x0000006100617308 */ /* 0x000fe20000000800 */
[----:B------:R-:W-:Y:S01]  /*37c0*/  FSEL R157, R107, -INF , P3 ;  /* 0xff8000006b9d7808 */ /* 0x000fe20001800000 */
[----:B------:R-:W-:Y:S01]  /*37d0*/  FFMA.FTZ R107, R2, R86, -R83 ;  /* 0x00000056026b7223 */ /* 0x000fe20000010853 */
[----:B------:R-:W-:-:S02]  /*37e0*/  FMNMX.FTZ R52, R155, R52, !PT ;  /* 0x000000349b347209 */ /* 0x000fc40007810000 */
[----:B------:R-:W-:Y:S02]  /*37f0*/  ISETP.GT.AND P3, PT, R64, 0x49, PT ;  /* 0x000000494000780c */ /* 0x000fe40003f64270 */
[----:B------:R-:W-:Y:S01]  /*3800*/  FSEL R159, R110, -INF , P2 ;  /* 0xff8000006e9f7808 */ /* 0x000fe20001000000 */
[----:B------:R-:W-:Y:S01]  /*3810*/  MUFU.EX2 R24, R24 ;  /* 0x0000001800187308 */ /* 0x000fe20000000800 */
[----:B------:R-:W-:Y:S02]  /*3820*/  FMNMX.FTZ R52, R157, R52, !PT ;  /* 0x000000349d347209 */ /* 0x000fe40007810000 */
[----:B------:R-:W-:Y:S02]  /*3830*/  ISETP.GT.AND P2, PT, R64, 0x50, PT ;  /* 0x000000504000780c */ /* 0x000fe40003f44270 */
[----:B------:R-:W-:Y:S01]  /*3840*/  FSEL R161, R111, -INF , P3 ;  /* 0xff8000006fa17808 */ /* 0x000fe20001800000 */
[----:B------:R-:W-:Y:S01]  /*3850*/  FFMA.FTZ R111, R2, R84, -R83 ;  /* 0x00000054026f7223 */ /* 0x000fe20000010853 */
[----:B------:R-:W-:Y:S01]  /*3860*/  FMNMX.FTZ R52, R159, R52, !PT ;  /* 0x000000349f347209 */ /* 0x000fe20007810000 */
[----:B------:R-:W3:Y:S01]  /*3870*/  MUFU.EX2 R101, R101 ;  /* 0x0000006500657308 */ /* 0x000ee20000000800 */
[----:B------:R-:W-:-:S02]  /*3880*/  ISETP.GT.AND P3, PT, R64, 0x51, PT ;  /* 0x000000514000780c */ /* 0x000fc40003f64270 */
[----:B------:R-:W-:Y:S02]  /*3890*/  FSEL R163, R114, -INF , P2 ;  /* 0xff80000072a37808 */ /* 0x000fe40001000000 */
[----:B------:R-:W-:Y:S02]  /*38a0*/  FMNMX.FTZ R56, R161, R52, !PT ;  /* 0x00000034a1387209 */ /* 0x000fe40007810000 */
[C---:B------:R-:W-:Y:S01]  /*38b0*/  ISETP.GT.AND P2, PT, R64.reuse, 0x58, PT ;  /* 0x000000584000780c */ /* 0x040fe20003f44270 */
[----:B------:R-:W-:Y:S01]  /*38c0*/  MUFU.EX2 R28, R28 ;  /* 0x0000001c001c7308 */ /* 0x000fe20000000800 */
[----:B------:R-:W-:Y:S02]  /*38d0*/  FSEL R115, R115, -INF , P3 ;  /* 0xff80000073737808 */ /* 0x000fe40001800000 */
[----:B------:R-:W-:Y:S02]  /*38e0*/  FMNMX.FTZ R56, R163, R56, !PT ;  /* 0x00000038a3387209 */ /* 0x000fe40007810000 */
[----:B------:R-:W-:-:S02]  /*38f0*/  ISETP.GT.AND P3, PT, R64, 0x59, PT ;  /* 0x000000594000780c */ /* 0x000fc40003f64270 */
[----:B------:R-:W-:Y:S01]  /*3900*/  FSEL R165, R118, -INF , P2 ;  /* 0xff80000076a57808 */ /* 0x000fe20001000000 */
[----:B------:R-:W-:Y:S01]  /*3910*/  MUFU.EX2 R105, R105 ;  /* 0x0000006900697308 */ /* 0x000fe20000000800 */
[----:B------:R-:W-:Y:S02]  /*3920*/  FMNMX.FTZ R56, R115, R56, !PT ;  /* 0x0000003873387209 */ /* 0x000fe40007810000 */
[----:B------:R-:W-:Y:S02]  /*3930*/  FSEL R119, R119, -INF , P3 ;  /* 0xff80000077777808 */ /* 0x000fe40001800000 */
[C---:B------:R-:W-:Y:S02]  /*3940*/  ISETP.GT.AND P2, PT, R64.reuse, 0x60, PT ;  /* 0x000000604000780c */ /* 0x040fe40003f44270 */
[----:B------:R-:W-:Y:S01]  /*3950*/  FMNMX.FTZ R56, R165, R56, !PT ;  /* 0x00000038a5387209 */ /* 0x000fe20007810000 */
[----:B------:R-:W-:Y:S01]  /*3960*/  MUFU.EX2 R32, R32 ;  /* 0x0000002000207308 */ /* 0x000fe20000000800 */
[----:B------:R-:W-:-:S02]  /*3970*/  ISETP.GT.AND P3, PT, R64, 0x61, PT ;  /* 0x000000614000780c */ /* 0x000fc40003f64270 */
[----:B------:R-:W-:Y:S02]  /*3980*/  FSEL R167, R90, -INF , P2 ;  /* 0xff8000005aa77808 */ /* 0x000fe40001000000 */
[----:B------:R-:W-:Y:S02]  /*3990*/  FMNMX.FTZ R60, R119, R56, !PT ;  /* 0x00000038773c7209 */ /* 0x000fe40007810000 */
[----:B------:R-:W-:Y:S01]  /*39a0*/  ISETP.GT.AND P2, PT, R64, 0x68, PT ;  /* 0x000000684000780c */ /* 0x000fe20003f44270 */
[----:B------:R-:W-:Y:S01]  /*39b0*/  MUFU.EX2 R56, R92 ;  /* 0x0000005c00387308 */ /* 0x000fe20000000800 */
[----:B------:R-:W-:Y:S01]  /*39c0*/  FSEL R169, R91, -INF , P3 ;  /* 0xff8000005ba97808 */ /* 0x000fe20001800000 */
[----:B------:R-:W-:Y:S01]  /*39d0*/  FFMA.FTZ R91, R2, R82, -R83 ;  /* 0x00000052025b7223 */ /* 0x000fe20000010853 */
[----:B------:R-:W-:Y:S02]  /*39e0*/  FMNMX.FTZ R60, R167, R60, !PT ;  /* 0x0000003ca73c7209 */ /* 0x000fe40007810000 */
[----:B------:R-:W-:-:S02]  /*39f0*/  ISETP.GT.AND P3, PT, R64, 0x69, PT ;  /* 0x000000694000780c */ /* 0x000fc40003f64270 */
[----:B------:R-:W-:Y:S01]  /*3a00*/  FSEL R171, R94, -INF , P2 ;  /* 0xff8000005eab7808 */ /* 0x000fe20001000000 */
[----:B------:R-:W4:Y:S01]  /*3a10*/  MUFU.EX2 R109, R109 ;  /* 0x0000006d006d7308 */ /* 0x000f220000000800 */
[----:B------:R-:W-:Y:S02]  /*3a20*/  FMNMX.FTZ R60, R169, R60, !PT ;  /* 0x0000003ca93c7209 */ /* 0x000fe40007810000 */
[----:B------:R-:W-:Y:S02]  /*3a30*/  ISETP.GT.AND P2, PT, R64, 0x70, PT ;  /* 0x000000704000780c */ /* 0x000fe40003f44270 */
[----:B------:R-:W-:Y:S01]  /*3a40*/  FSEL R173, R95, -INF , P3 ;  /* 0xff8000005fad7808 */ /* 0x000fe20001800000 */
[----:B------:R-:W-:Y:S01]  /*3a50*/  FFMA.FTZ R95, R2, R80, -R83 ;  /* 0x00000050025f7223 */ /* 0x000fe20000010853 */
[----:B------:R-:W-:Y:S01]  /*3a60*/  FMNMX.FTZ R60, R171, R60, !PT ;  /* 0x0000003cab3c7209 */ /* 0x000fe20007810000 */
[----:B------:R-:W-:Y:S01]  /*3a70*/  MUFU.EX2 R36, R124 ;  /* 0x0000007c00247308 */ /* 0x000fe20000000800 */
        /* <DEDUP_REMOVED lines=16> */
[----:B------:R-:W-:Y:S01]  /*3b80*/  FSEL R179, R58, -INF , P2 ;  /* 0xff8000003ab37808 */ /* 0x000fe20001000000 */
[----:B------:R-:W-:-:S01]  /*3b90*/  FFMA.FTZ R58, R2, R100, -R83 ;  /* 0x00000064023a7223 */ /* 0x000fc20000010853 */
        /* <DEDUP_REMOVED lines=8> */
[----:B------:R-:W-:Y:S01]  /*3c20*/  FFMA.FTZ R62, R2, R74, -R83 ;  /* 0x0000004a023e7223 */ /* 0x000fe20000010853 */
[----:B------:R-:W-:Y:S01]  /*3c30*/  FMNMX.FTZ R68, R181, R68, !PT ;  /* 0x00000044b5447209 */ /* 0x000fe20007810000 */
[----:B------:R-:W5:Y:S01]  /*3c40*/  MUFU.EX2 R123, R123 ;  /* 0x0000007b007b7308 */ /* 0x000f620000000800 */
[C---:B------:R-:W-:Y:S02]  /*3c50*/  ISETP.GT.AND P2, PT, R64.reuse, 0x90, PT ;  /* 0x000000904000780c */ /* 0x040fe40003f44270 */
[----:B------:R-:W-:Y:S02]  /*3c60*/  FSEL R185, R63, -INF , P3 ;  /* 0xff8000003fb97808 */ /* 0x000fe40001800000 */
[----:B------:R-:W-:Y:S02]  /*3c70*/  FMNMX.FTZ R68, R183, R68, !PT ;  /* 0x00000044b7447209 */ /* 0x000fe40007810000 */
[----:B------:R-:W-:Y:S01]  /*3c80*/  ISETP.GT.AND P3, PT, R64, 0x91, PT ;  /* 0x000000914000780c */ /* 0x000fe20003f64270 */
[----:B------:R5:W-:Y:S01]  /*3c90*/  MUFU.EX2 R63, R78 ;  /* 0x0000004e003f7308 */ /* 0x000be20000000800 */
[----:B------:R-:W-:-:S02]  /*3ca0*/  FSEL R187, R66, -INF , P2 ;  /* 0xff80000042bb7808 */ /* 0x000fc40001000000 */
[----:B------:R-:W-:Y:S02]  /*3cb0*/  FMNMX.FTZ R68, R185, R68, !PT ;  /* 0x00000044b9447209 */ /* 0x000fe40007810000 */
[C---:B------:R-:W-:Y:S02]  /*3cc0*/  ISETP.GT.AND P2, PT, R64.reuse, 0x98, PT ;  /* 0x000000984000780c */ /* 0x040fe40003f44270 */
[----:B------:R-:W-:Y:S01]  /*3cd0*/  FSEL R67, R67, -INF , P3 ;  /* 0xff80000043437808 */ /* 0x000fe20001800000 */
[----:B------:R-:W-:Y:S01]  /*3ce0*/  MUFU.EX2 R44, R112 ;  /* 0x00000070002c7308 */ /* 0x000fe20000000800 */
[----:B------:R-:W-:Y:S02]  /*3cf0*/  FMNMX.FTZ R68, R187, R68, !PT ;  /* 0x00000044bb447209 */ /* 0x000fe40007810000 */
[----:B------:R-:W-:Y:S02]  /*3d00*/  ISETP.GT.AND P3, PT, R64, 0x99, PT ;  /* 0x000000994000780c */ /* 0x000fe40003f64270 */
[----:B------:R-:W-:-:S02]  /*3d10*/  FSEL R189, R70, -INF , P2 ;  /* 0xff80000046bd7808 */ /* 0x000fc40001000000 */
[----:B------:R-:W-:Y:S01]  /*3d20*/  FMNMX.FTZ R68, R67, R68, !PT ;  /* 0x0000004443447209 */ /* 0x000fe20007810000 */
[----:B------:R-:W-:Y:S01]  /*3d30*/  MUFU.EX2 R125, R125 ;  /* 0x0000007d007d7308 */ /* 0x000fe20000000800 */
[----:B------:R-:W-:Y:S02]  /*3d40*/  FSEL R71, R71, -INF , P3 ;  /* 0xff80000047477808 */ /* 0x000fe40001800000 */
[C---:B------:R-:W-:Y:S02]  /*3d50*/  ISETP.GT.AND P2, PT, R64.reuse, 0xa0, PT ;  /* 0x000000a04000780c */ /* 0x040fe40003f44270 */
[----:B------:R-:W-:Y:S02]  /*3d60*/  FMNMX.FTZ R68, R189, R68, !PT ;  /* 0x00000044bd447209 */ /* 0x000fe40007810000 */
[----:B------:R-:W-:Y:S01]  /*3d70*/  ISETP.GT.AND P3, PT, R64, 0xa1, PT ;  /* 0x000000a14000780c */ /* 0x000fe20003f64270 */
[----:B------:R-:W-:Y:S01]  /*3d80*/  MUFU.EX2 R48, R116 ;  /* 0x0000007400307308 */ /* 0x000fe20000000800 */
[----:B------:R-:W-:Y:S01]  /*3d90*/  FSEL R191, R42, -INF , P2 ;  /* 0xff8000002abf7808 */ /* 0x000fe20001000000 */
[----:B------:R-:W-:Y:S01]  /*3da0*/  FFMA.FTZ R42, R2, R9, -R83 ;  /* 0x00000009022a7223 */ /* 0x000fe20000010853 */
[----:B------:R-:W-:-:S02]  /*3db0*/  FMNMX.FTZ R68, R71, R68, !PT ;  /* 0x0000004447447209 */ /* 0x000fc40007810000 */
[----:B------:R-:W-:Y:S02]  /*3dc0*/  ISETP.GT.AND P2, PT, R64, 0xa8, PT ;  /* 0x000000a84000780c */ /* 0x000fe40003f44270 */
[----:B------:R-:W-:Y:S01]  /*3dd0*/  FSEL R193, R43, -INF , P3 ;  /* 0xff8000002bc17808 */ /* 0x000fe20001800000 */
[--C-:B------:R-:W-:Y:S01]  /*3de0*/  FFMA.FTZ R43, R2, R61, -R83.reuse ;  /* 0x0000003d022b7223 */ /* 0x100fe20000010853 */
[----:B------:R-:W-:Y:S01]  /*3df0*/  FMNMX.FTZ R68, R191, R68, !PT ;  /* 0x00000044bf447209 */ /* 0x000fe20007810000 */
[----:B------:R-:W-:Y:S01]  /*3e00*/  MUFU.EX2 R107, R107 ;  /* 0x0000006b006b7308 */ /* 0x000fe20000000800 */
[----:B------:R-:W-:Y:S02]  /*3e10*/  ISETP.GT.AND P3, PT, R64, 0xa9, PT ;  /* 0x000000a94000780c */ /* 0x000fe40003f64270 */
[----:B------:R-:W-:Y:S01]  /*3e20*/  FSEL R195, R46, -INF , P2 ;  /* 0xff8000002ec37808 */ /* 0x000fe20001000000 */
[----:B------:R-:W-:-:S01]  /*3e30*/  FFMA.FTZ R46, R2, R7, -R83 ;  /* 0x00000007022e7223 */ /* 0x000fc20000010853 */
[----:B------:R-:W-:-:S02]  /*3e40*/  FMNMX.FTZ R68, R193, R68, !PT ;  /* 0x00000044c1447209 */ /* 0x000fc40007810000 */
[----:B------:R-:W-:Y:S01]  /*3e50*/  ISETP.GT.AND P2, PT, R64, 0xb0, PT ;  /* 0x000000b04000780c */ /* 0x000fe20003f44270 */
[----:B------:R-:W-:Y:S01]  /*3e60*/  MUFU.EX2 R111, R111 ;  /* 0x0000006f006f7308 */ /* 0x000fe20000000800 */
[----:B------:R-:W-:Y:S01]  /*3e70*/  FSEL R61, R47, -INF , P3 ;  /* 0xff8000002f3d7808 */ /* 0x000fe20001800000 */
[--C-:B------:R-:W-:Y:S01]  /*3e80*/  FFMA.FTZ R47, R2, R65, -R83.reuse ;  /* 0x00000041022f7223 */ /* 0x100fe20000010853 */
        /* <DEDUP_REMOVED lines=12> */
[C-C-:B------:R-:W-:Y:S01]  /*3f50*/  FFMA.FTZ R54, R2.reuse, R25, -R83.reuse ;  /* 0x0000001902367223 */ /* 0x140fe20000010853 */
[----:B------:R-:W-:Y:S01]  /*3f60*/  FMNMX.FTZ R68, R51, R68, !PT ;  /* 0x0000004433447209 */ /* 0x000fe20007810000 */
[----:B------:R-:W-:Y:S01]  /*3f70*/  FFMA.FTZ R25, R2, R77, -R83 ;  /* 0x0000004d02197223 */ /* 0x000fe20000010853 */
[----:B------:R-:W-:-:S02]  /*3f80*/  FSEL R55, R55, -INF , P3 ;  /* 0xff80000037377808 */ /* 0x000fc40001800000 */
[C---:B------:R-:W-:Y:S01]  /*3f90*/  ISETP.GT.AND P2, PT, R64.reuse, 0xc0, PT ;  /* 0x000000c04000780c */ /* 0x040fe20003f44270 */
[----:B------:R-:W-:Y:S01]  /*3fa0*/  MUFU.EX2 R58, R58 ;  /* 0x0000003a003a7308 */ /* 0x000fe20000000800 */
        /* <DEDUP_REMOVED lines=16> */
[----:B------:R-:W-:Y:S01]  /*40b0*/  MUFU.EX2 R42, R42 ;  /* 0x0000002a002a7308 */ /* 0x000fe20000000800 */
[----:B------:R-:W-:Y:S02]  /*40c0*/  FMNMX.FTZ R68, R201, R68, !PT ;  /* 0x00000044c9447209 */ /* 0x000fe40007810000 */
[----:B------:R-:W-:Y:S02]  /*40d0*/  ISETP.GT.AND P3, PT, R64, 0xd1, PT ;  /* 0x000000d14000780c */ /* 0x000fe40003f64270 */
[----:B------:R-:W-:Y:S01]  /*40e0*/  FSEL R69, R34, -INF , P2 ;  /* 0xff80000022457808 */ /* 0x000fe20001000000 */
[C-C-:B------:R-:W-:Y:S01]  /*40f0*/  FFMA.FTZ R34, R2.reuse, R45, -R83.reuse ;  /* 0x0000002d02227223 */ /* 0x140fe20000010853 */
[----:B------:R-:W-:Y:S01]  /*4100*/  FMNMX.FTZ R68, R31, R68, !PT ;  /* 0x000000441f447209 */ /* 0x000fe20007810000 */
[----:B------:R-:W-:Y:S01]  /*4110*/  FFMA.FTZ R45, R2, R75, -R83 ;  /* 0x0000004b022d7223 */ /* 0x000fe20000010853 */
[----:B------:R-:W-:Y:S01]  /*4120*/  ISETP.GT.AND P2, PT, R64, 0xd8, PT ;  /* 0x000000d84000780c */ /* 0x000fe20003f44270 */
[----:B------:R-:W-:Y:S01]  /*4130*/  MUFU.EX2 R43, R43 ;  /* 0x0000002b002b7308 */ /* 0x000fe20000000800 */
[----:B------:R-:W-:-:S02]  /*4140*/  FSEL R35, R35, -INF , P3 ;  /* 0xff80000023237808 */ /* 0x000fc40001800000 */
[----:B------:R-:W-:Y:S02]  /*4150*/  FMNMX.FTZ R68, R69, R68, !PT ;  /* 0x0000004445447209 */ /* 0x000fe40007810000 */
[----:B------:R-:W-:Y:S01]  /*4160*/  ISETP.GT.AND P3, PT, R64, 0xd9, PT ;  /* 0x000000d94000780c */ /* 0x000fe20003f64270 */
[--C-:B------:R-:W-:Y:S01]  /*4170*/  FFMA.FTZ R64, R2, R29, -R83.reuse ;  /* 0x0000001d02407223 */ /* 0x100fe20000010853 */
[----:B------:R-:W-:Y:S01]  /*4180*/  FSEL R203, R38, -INF , P2 ;  /* 0xff80000026cb7808 */ /* 0x000fe20001000000 */
[C-C-:B------:R-:W-:Y:S01]  /*4190*/  FFMA.FTZ R38, R2.reuse, R49, -R83.reuse ;  /* 0x0000003102267223 */ /* 0x140fe20000010853 */
[----:B------:R-:W-:Y:S01]  /*41a0*/  FMNMX.FTZ R68, R35, R68, !PT ;  /* 0x0000004423447209 */ /* 0x000fe20007810000 */
[C-C-:B------:R-:W-:Y:S01]  /*41b0*/  FFMA.FTZ R29, R2.reuse, R79, -R83.reuse ;  /* 0x0000004f021d7223 */ /* 0x140fe20000010853 */
[----:B------:R-:W-:Y:S01]  /*41c0*/  FSEL R41, R39, -INF , P3 ;  /* 0xff80000027297808 */ /* 0x000fe20001800000 */
[----:B------:R-:W-:Y:S01]  /*41d0*/  FFMA.FTZ R39, R2, R57, -R83 ;  /* 0x0000003902277223 */ /* 0x000fe20000010853 */
[----:B------:R-:W-:Y:S01]  /*41e0*/  FMNMX.FTZ R68, R203, R68, !PT ;  /* 0x00000044cb447209 */ /* 0x000fe20007810000 */
[----:B------:R-:W-:Y:S01]  /*41f0*/  MUFU.EX2 R46, R46 ;  /* 0x0000002e002e7308 */ /* 0x000fe20000000800 */
[----:B--2---:R-:W-:-:S02]  /*4200*/  F2FP.SATFINITE.E4M3.F32.PACK_AB_MERGE_C R224, R85, R10, RZ ;  /* 0x0000000a55e0723e */ /* 0x004fc400048070ff */
[----:B------:R-:W-:Y:S02]  /*4210*/  FMNMX.FTZ R68, R41, R68, !PT ;  /* 0x0000004429447209 */ /* 0x000fe40007810000 */
[----:B-1----:R-:W-:Y:S02]  /*4220*/  F2FP.SATFINITE.E4M3.F32.PACK_AB_MERGE_C R226, R93, R14, RZ ;  /* 0x0000000e5de2723e */ /* 0x002fe400048070ff */
[----:B---3--:R-:W-:Y:S01]  /*4230*/  F2FP.SATFINITE.E4M3.F32.PACK_AB_MERGE_C R220, R101, R24, RZ ;  /* 0x0000001865dc723e */ /* 0x008fe200048070ff */
[----:B------:R-:W1:Y:S01]  /*4240*/  SHFL.BFLY PT, R7, R68, 0x2, 0x1f ;  /* 0x0c401f0044077f89 */ /* 0x000e6200000e0000 */
[----:B----4-:R-:W-:Y:S01]  /*4250*/  F2FP.SATFINITE.E4M3.F32.PACK_AB_MERGE_C R222, R109, R32, RZ ;  /* 0x000000206dde723e */ /* 0x010fe200048070ff */
[----:B------:R-:W-:Y:S01]  /*4260*/  MUFU.EX2 R47, R47 ;  /* 0x0000002f002f7308 */ /* 0x000fe20000000800 */
[----:B------:R-:W-:Y:S02]  /*4270*/  F2FP.SATFINITE.E4M3.F32.PACK_AB_MERGE_C R224, R37, R8, R224 ;  /* 0x0000000825e0723e */ /* 0x000fe400048070e0 */
[----:B------:R-:W-:-:S02]  /*4280*/  F2FP.SATFINITE.E4M3.F32.PACK_AB_MERGE_C R226, R89, R12, R226 ;  /* 0x0000000c59e2723e */ /* 0x000fc400048070e2 */
[----:B------:R-:W-:Y:S02]  /*4290*/  F2FP.SATFINITE.E4M3.F32.PACK_AB_MERGE_C R220, R97, R20, R220 ;  /* 0x0000001461dc723e */ /* 0x000fe400048070dc */
[----:B------:R-:W-:Y:S01]  /*42a0*/  F2FP.SATFINITE.E4M3.F32.PACK_AB_MERGE_C R222, R105, R28, R222 ;  /* 0x0000001c69de723e */ /* 0x000fe200048070de */
[----:B------:R-:W-:Y:S01]  /*42b0*/  MUFU.EX2 R11, R11 ;  /* 0x0000000b000b7308 */ /* 0x000fe20000000800 */
[----:B-----5:R-:W-:-:S04]  /*42c0*/  F2FP.SATFINITE.E4M3.F32.PACK_AB_MERGE_C R216, R123, R40, RZ ;  /* 0x000000287bd8723e */ /* 0x020fc800048070ff */
[----:B------:R-:W-:-:S03]  /*42d0*/  F2FP.SATFINITE.E4M3.F32.PACK_AB_MERGE_C R216, R121, R36, R216 ;  /* 0x0000002479d8723e */ /* 0x000fc600048070d8 */
[----:B------:R-:W-:Y:S01]  /*42e0*/  MUFU.EX2 R26, R26 ;  /* 0x0000001a001a7308 */ /* 0x000fe20000000800 */
[----:B-1----:R-:W-:Y:S01]  /*42f0*/  FMNMX.FTZ R7, R68, R7, !PT ;  /* 0x0000000744077209 */ /* 0x002fe20007810000 */
[----:B------:R-:W-:Y:S01]  /*4300*/  FFMA.FTZ R68, R2, R6, -R83 ;  /* 0x0000000602447223 */ /* 0x000fe20000010853 */
[----:B------:R-:W-:-:S05]  /*4310*/  IMAD.MOV.U32 R6, RZ, RZ, RZ ;  /* 0x000000ffff067224 */ /* 0x000fca00078e00ff */
[----:B------:R-:W-:Y:S01]  /*4320*/  MUFU.EX2 R13, R13 ;  /* 0x0000000d000d7308 */ /* 0x000fe20000000800 */
[----:B------:R-:W1:Y:S07]  /*4330*/  SHFL.BFLY PT, R66, R7, 0x1, 0x1f ;  /* 0x0c201f0007427f89 */ /* 0x000e6e00000e0000 */
[----:B------:R-:W-:Y:S08]  /*4340*/  MUFU.EX2 R30, R30 ;  /* 0x0000001e001e7308 */ /* 0x000ff00000000800 */
[----:B------:R-:W-:Y:S08]  /*4350*/  MUFU.EX2 R15, R15 ;  /* 0x0000000f000f7308 */ /* 0x000ff00000000800 */
[----:B------:R-:W-:Y:S01]  /*4360*/  MUFU.EX2 R34, R34 ;  /* 0x0000002200227308 */ /* 0x000fe20000000800 */
[----:B-1----:R-:W-:-:S02]  /*4370*/  FMNMX.FTZ R9, R7, R66, !PT ;  /* 0x0000004207097209 */ /* 0x002fc40007810000 */
[----:B------:R-:W-:Y:S02]  /*4380*/  IADD3 R7, -R4, UR42, R73 ;  /* 0x0000002a04077c10 */ /* 0x000fe4000fffe149 */
[----:B------:R-:W-:Y:S01]  /*4390*/  FSETP.NEU.FTZ.AND P2, PT, R9, -INF , PT ;  /* 0xff8000000900780b */ /* 0x000fe20003f5d000 */
[----:B------:R-:W-:Y:S02]  /*43a0*/  FFMA.FTZ R74, R2, R9, -8 ;  /* 0xc1000000024a7423 */ /* 0x000fe40000010009 */
[----:B------:R1:W-:Y:S01]  /*43b0*/  MUFU.EX2 R66, R81 ;  /* 0x0000005100427308 */ /* 0x0003e20000000800 */
[----:B------:R-:W-:Y:S02]  /*43c0*/  IMAD.HI R6, R7, -0x6db6db6d, R6 ;  /* 0x9249249307067827 */ /* 0x000fe400078e0206 */
[----:B------:R-:W-:-:S03]  /*43d0*/  FSEL R74, R74, RZ, P2 ;  /* 0x000000ff4a4a7208 */ /* 0x000fc60001000000 */
[----:B------:R-:W-:Y:S02]  /*43e0*/  SHF.R.U32.HI R73, RZ, 0x1f, R6 ;  /* 0x0000001fff497819 */ /* 0x000fe40000011606 */
        /* <DEDUP_REMOVED lines=9> */
[----:B------:R-:W-:Y:S01]  /*4480*/  LEA.HI.SX32 R104, R6, R73, 0x19 ;  /* 0x0000004906687211 */ /* 0x000fe200078fcaff */
[C-C-:B------:R-:W-:Y:S01]  /*4490*/  FFMA.FTZ R84, R2.reuse, R151, -R74.reuse ;  /* 0x0000009702547223 */ /* 0x140fe2000001084a */
[----:B------:R-:W-:-:S01]  /*44a0*/  FFMA.FTZ R82, R2, R131, -R74 ;  /* 0x0000008302527223 */ /* 0x000fc2000001084a */
[----:B------:R-:W-:-:S02]  /*44b0*/  VIADD R131, R72, 0xfffffffe ;  /* 0xfffffffe48837836 */ /* 0x000fc40000000000 */
[----:B------:R-:W-:-:S01]  /*44c0*/  FFMA.FTZ R4, R2, R99, -R74 ;  /* 0x0000006302047223 */ /* 0x000fc2000001084a */
[----:B------:R-:W-:Y:S01]  /*44d0*/  FADD.FTZ R72, R10, R3 ;  /* 0x000000030a487221 */ /* 0x000fe20000010000 */
[----:B------:R-:W-:-:S01]  /*44e0*/  FFMA.FTZ R75, R2, R137, -R74 ;  /* 0x00000089024b7223 */ /* 0x000fc2000001084a */
[----:B------:R-:W2:Y:S01]  /*44f0*/  MUFU.EX2 R70, R70 ;  /* 0x0000004600467308 */ /* 0x000ea20000000800 */
[----:B------:R-:W-:-:S01]  /*4500*/  FFMA.FTZ R73, R2, R103, -R74 ;  /* 0x0000006702497223 */ /* 0x000fc2000001084a */
[----:B------:R-:W-:Y:S01]  /*4510*/  FADD.FTZ R103, R85, R72 ;  /* 0x0000004855677221 */ /* 0x000fe20000010000 */
[----:B------:R-:W-:-:S01]  /*4520*/  FFMA.FTZ R78, R2, R141, -R74 ;  /* 0x0000008d024e7223 */ /* 0x000fc2000001084a */
[C-C-:B------:R-:W-:Y:S01]  /*4530*/  FFMA.FTZ R83, R2.reuse, R145, -R74.reuse ;  /* 0x0000009102537223 */ /* 0x140fe2000001084a */
[----:B------:R-:W-:-:S01]  /*4540*/  FFMA.FTZ R90, R2, R127, -R74 ;  /* 0x0000007f025a7223 */ /* 0x000fc2000001084a */
[C-C-:B------:R-:W-:Y:S01]  /*4550*/  FFMA.FTZ R77, R2.reuse, R149, -R74.reuse ;  /* 0x00000095024d7223 */ /* 0x140fe2000001084a */
[----:B------:R-:W-:-:S01]  /*4560*/  FFMA.FTZ R92, R2, R153, -R74 ;  /* 0x00000099025c7223 */ /* 0x000fc2000001084a */
[----:B------:R-:W3:Y:S01]  /*4570*/  MUFU.EX2 R57, R57 ;  /* 0x0000003900397308 */ /* 0x000ee20000000800 */
[----:B------:R-:W-:-:S01]  /*4580*/  FFMA.FTZ R117, R2, R135, -R74 ;  /* 0x0000008702757223 */ /* 0x000fc2000001084a */
[C-C-:B-1----:R-:W-:Y:S01]  /*4590*/  FFMA.FTZ R81, R2.reuse, R155, -R74.reuse ;  /* 0x0000009b02517223 */ /* 0x142fe2000001084a */
[----:B------:R-:W-:Y:S01]  /*45a0*/  R2UR UR41, R131 ;  /* 0x00000000832972ca */ /* 0x000fe200000e0000 */
        /* <DEDUP_REMOVED lines=14> */
[----:B------:R-:W-:Y:S01]  /*4690*/  VIMNMX R6, RZ, R104, !PT ;  /* 0x00000068ff067248 */ /* 0x000fe20007fe0100 */
[----:B------:R-:W-:-:S01]  /*46a0*/  FADD.FTZ R104, R12, R103 ;  /* 0x000000670c687221 */ /* 0x000fc20000010000 */
[C-C-:B------:R-:W-:Y:S01]  /*46b0*/  FFMA.FTZ R129, R2.reuse, R173, -R74.reuse ;  /* 0x000000ad02817223 */ /* 0x140fe2000001084a */
[----:B------:R-:W-:-:S01]  /*46c0*/  FFMA.FTZ R98, R2, R175, -R74 ;  /* 0x000000af02627223 */ /* 0x000fc2000001084a */
[----:B------:R-:W-:Y:S01]  /*46d0*/  ISETP.GE.AND P2, PT, R131, R6, PT ;  /* 0x000000068300720c */ /* 0x000fe20003f46270 */
[----:B------:R-:W-:-:S01]  /*46e0*/  FADD.FTZ R103, R89, R104 ;  /* 0x0000006859677221 */ /* 0x000fc20000010000 */
[----:B------:R-:W3:Y:S01]  /*46f0*/  MUFU.EX2 R76, R76 ;  /* 0x0000004c004c7308 */ /* 0x000ee20000000800 */
[----:B-1----:R-:W-:-:S01]  /*4700*/  FADD.FTZ R72, R80, R99 ;  /* 0x0000006350487221 */ /* 0x002fc20000010000 */
[----:B------:R-:W-:Y:S01]  /*4710*/  FFMA.FTZ R177, R2, R177, -R74 ;  /* 0x000000b102b17223 */ /* 0x000fe2000001084a */
[----:B------:R-:W-:-:S01]  /*4720*/  FADD.FTZ R108, R14, R103 ;  /* 0x000000670e6c7221 */ /* 0x000fc20000010000 */
[C-C-:B------:R-:W-:Y:S01]  /*4730*/  FFMA.FTZ R3, R2.reuse, R179, -R74.reuse ;  /* 0x000000b302037223 */ /* 0x140fe2000001084a */
[----:B------:R-:W-:-:S01]  /*4740*/  FFMA.FTZ R183, R2, R183, -R74 ;  /* 0x000000b702b77223 */ /* 0x000fc2000001084a */
[----:B------:R-:W-:Y:S01]  /*4750*/  FFMA.FTZ R106, R2, R185, -R74 ;  /* 0x000000b9026a7223 */ /* 0x000fe2000001084a */
[----:B------:R-:W-:-:S01]  /*4760*/  FADD.FTZ R103, R93, R108 ;  /* 0x0000006c5d677221 */ /* 0x000fc20000010000 */
[----:B------:R-:W1:Y:S01]  /*4770*/  MUFU.EX2 R79, R79 ;  /* 0x0000004f004f7308 */ /* 0x000e620000000800 */
[----:B--2---:R-:W-:-:S01]  /*4780*/  FADD.FTZ R99, R53, R72 ;  /* 0x0000004835637221 */ /* 0x004fc20000010000 */
[----:B------:R-:W-:Y:S01]  /*4790*/  FFMA.FTZ R72, R2, R181, -R74 ;  /* 0x000000b502487223 */ /* 0x000fe2000001084a */
[----:B------:R-:W-:-:S01]  /*47a0*/  FADD.FTZ R110, R20, R103 ;  /* 0x00000067146e7221 */ /* 0x000fc20000010000 */
[C-C-:B------:R-:W-:Y:S01]  /*47b0*/  FFMA.FTZ R187, R2.reuse, R187, -R74.reuse ;  /* 0x000000bb02bb7223 */ /* 0x140fe2000001084a */
[----:B------:R-:W-:-:S01]  /*47c0*/  FFMA.FTZ R189, R2, R189, -R74 ;  /* 0x000000bd02bd7223 */ /* 0x000fc2000001084a */
        /* <DEDUP_REMOVED lines=8> */
[----:B------:R-:W-:Y:S01]  /*4850*/  FFMA.FTZ R197, R2, R197, -R74 ;  /* 0x000000c502c57223 */ /* 0x000fe2000001084a */
        /* <DEDUP_REMOVED lines=19> */
[----:B------:R-:W-:Y:S01]  /*4990*/  FFMA.FTZ R41, R2, R41, -R74 ;  /* 0x0000002902297223 */ /* 0x000fe2000001084a */
[----:B------:R-:W-:Y:S01]  /*49a0*/  F2FP.SATFINITE.E4M3.F32.PACK_AB_MERGE_C R225, R80, R57, RZ ;  /* 0x0000003950e1723e */ /* 0x000fe200048070ff */
[--C-:B------:R-:W-:Y:S01]  /*49b0*/  IMAD.MOV.U32 R85, RZ, RZ, R87.reuse ;  /* 0x000000ffff557224 */ /* 0x100fe200078e0057 */
[----:B------:R-:W-:Y:S01]  /*49c0*/  F2FP.SATFINITE.E4M3.F32.PACK_AB_MERGE_C R28, R26, R11, RZ ;  /* 0x0000000b1a1c723e */ /* 0x000fe200048070ff */
[----:B------:R-:W-:Y:S01]  /*49d0*/  IMAD.MOV.U32 R80, RZ, RZ, R87 ;  /* 0x000000ffff507224 */ /* 0x000fe200078e0057 */
[----:B------:R-:W-:Y:S01]  /*49e0*/  F2FP.SATFINITE.E4M3.F32.PACK_AB_MERGE_C R225, R70, R49, R225 ;  /* 0x0000003146e1723e */ /* 0x000fe200048070e1 */
[----:B------:R-:W3:Y:S01]  /*49f0*/  MUFU.EX2 R90, R90 ;  /* 0x0000005a005a7308 */ /* 0x000ee20000000800 */
[----:B-1----:R-:W-:-:S01]  /*4a00*/  FADD.FTZ R108, R78, R99 ;  /* 0x000000634e6c7221 */ /* 0x002fc20000010000 */
[----:B------:R-:W-:Y:S01]  /*4a10*/  FFMA.FTZ R99, R2, R61, -R74 ;  /* 0x0000003d02637223 */ /* 0x000fe2000001084a */
[----:B------:R-:W-:Y:S01]  /*4a20*/  F2FP.SATFINITE.E4M3.F32.PACK_AB_MERGE_C R227, R84, R79, RZ ;  /* 0x0000004f54e3723e */ /* 0x000fe200048070ff */
[--C-:B------:R-:W-:Y:S01]  /*4a30*/  IMAD.MOV.U32 R84, RZ, RZ, R87.reuse ;  /* 0x000000ffff547224 */ /* 0x100fe200078e0057 */
[----:B------:R-:W-:Y:S01]  /*4a40*/  F2FP.SATFINITE.E4M3.F32.PACK_AB_MERGE_C R210, R47, R46, R28 ;  /* 0x0000002e2fd2723e */ /* 0x000fe2000480701c */
[----:B------:R-:W-:Y:S01]  /*4a50*/  IMAD.MOV.U32 R79, RZ, RZ, R87 ;  /* 0x000000ffff4f7224 */ /* 0x000fe200078e0057 */
[----:B------:R-:W-:Y:S01]  /*4a60*/  F2FP.SATFINITE.E4M3.F32.PACK_AB_MERGE_C R227, R76, R53, R227 ;  /* 0x000000354ce3723e */ /* 0x000fe200048070e3 */
[----:B------:R-:W1:Y:S01]  /*4a70*/  MUFU.EX2 R77, R77 ;  /* 0x0000004d004d7308 */ /* 0x000e620000000800 */
[----:B--2---:R-:W-:-:S01]  /*4a80*/  FADD.FTZ R103, R83, R108 ;  /* 0x0000006c53677221 */ /* 0x004fc20000010000 */
[----:B------:R-:W-:-:S02]  /*4a90*/  IMAD.MOV.U32 R76, RZ, RZ, R87 ;  /* 0x000000ffff4c7224 */ /* 0x000fc400078e0057 */
[--C-:B------:R-:W-:Y:S02]  /*4aa0*/  IMAD.MOV.U32 R70, RZ, RZ, R87.reuse ;  /* 0x000000ffff467224 */ /* 0x100fe400078e0057 */
[----:B------:R-:W-:Y:S02]  /*4ab0*/  IMAD.MOV.U32 R53, RZ, RZ, R87 ;  /* 0x000000ffff357224 */ /* 0x000fe400078e0057 */
[----:B------:R-:W2:Y:S01]  /*4ac0*/  MUFU.EX2 R82, R82 ;  /* 0x0000005200527308 */ /* 0x000ea20000000800 */
[----:B---3--:R-:W-:-:S01]  /*4ad0*/  FADD.FTZ R108, R90, R103 ;  /* 0x000000675a6c7221 */ /* 0x008fc20000010000 */
[----:B------:R-:W-:Y:S01]  /*4ae0*/  F2FP.SATFINITE.E4M3.F32.PACK_AB_MERGE_C R221, R90, R83, RZ ;  /* 0x000000535add723e */ /* 0x000fe200048070ff */
[--C-:B------:R-:W-:Y:S02]  /*4af0*/  IMAD.MOV.U32 R83, RZ, RZ, R87.reuse ;  /* 0x000000ffff537224 */ /* 0x100fe400078e0057 */
[----:B------:R-:W-:Y:S01]  /*4b00*/  IMAD.MOV.U32 R28, RZ, RZ, R87 ;  /* 0x000000ffff1c7224 */ /* 0x000fe200078e0057 */
[----:B------:R-:W-:Y:S01]  /*4b10*/  F2FP.SATFINITE.E4M3.F32.PACK_AB_MERGE_C R221, R78, R75, R221 ;  /* 0x0000004b4edd723e */ /* 0x000fe200048070dd */
[----:B------:R-:W-:Y:S01]  /*4b20*/  IMAD.MOV.U32 R78, RZ, RZ, R87 ;  /* 0x000000ffff4e7224 */ /* 0x000fe200078e0057 */
[----:B------:R-:W3:Y:S01]  /*4b30*/  MUFU.EX2 R92, R92 ;  /* 0x0000005c005c7308 */ /* 0x000ee20000000800 */
[----:B-1----:R-:W-:-:S01]  /*4b40*/  FADD.FTZ R103, R77, R108 ;  /* 0x0000006c4d677221 */ /* 0x002fc20000010000 */
[----:B------:R-:W-:Y:S01]  /*4b50*/  FADD.FTZ R108, R32, R131 ;  /* 0x00000083206c7221 */ /* 0x000fe20000010000 */
[----:B------:R-:W-:-:S03]  /*4b60*/  IMAD.MOV.U32 R75, RZ, RZ, R87 ;  /* 0x000000ffff4b7224 */ /* 0x000fc600078e0057 */
[----:B------:R-:W-:Y:S02]  /*4b70*/  FADD.FTZ R131, R109, R108 ;  /* 0x0000006c6d837221 */ /* 0x000fe40000010000 */
[----:B------:R-:W1:Y:S01]  /*4b80*/  MUFU.EX2 R117, R117 ;  /* 0x0000007500757308 */ /* 0x000e620000000800 */
[----:B--2---:R-:W-:-:S01]  /*4b90*/  FADD.FTZ R103, R82, R103 ;  /* 0x0000006752677221 */ /* 0x004fc20000010000 */
[----:B------:R-:W-:Y:S01]  /*4ba0*/  FADD.FTZ R108, R36, R131 ;  /* 0x00000083246c7221 */ /* 0x000fe20000010000 */
[----:B------:R-:W-:-:S03]  /*4bb0*/  IMAD.MOV.U32 R36, RZ, RZ, R87 ;  /* 0x000000ffff247224 */ /* 0x000fc600078e0057 */
[----:B------:R-:W-:Y:S02]  /*4bc0*/  FADD.FTZ R131, R121, R108 ;  /* 0x0000006c79837221 */ /* 0x000fe40000010000 */
[----:B------:R-:W2:Y:S01]  /*4bd0*/  MUFU.EX2 R81, R81 ;  /* 0x0000005100517308 */ /* 0x000ea20000000800 */
[----:B---3--:R-:W-:-:S01]  /*4be0*/  FADD.FTZ R110, R92, R103 ;  /* 0x000000675c6e7221 */ /* 0x008fc20000010000 */
[----:B------:R-:W-:-:S06]  /*4bf0*/  FFMA.FTZ R103, R2, R27, -R74 ;  /* 0x0000001b02677223 */ /* 0x000fcc000001084a */
        /* <DEDUP_REMOVED lines=12> */
[----:B------:R-:W-:-:S04]  /*4cc0*/  FADD.FTZ R74, R44, R131 ;  /* 0x000000832c4a7221 */ /* 0x000fc80000010000 */
[----:B------:R-:W-:Y:S02]  /*4cd0*/  FADD.FTZ R57, R125, R74 ;  /* 0x0000004a7d397221 */ /* 0x000fe40000010000 */
[----:B------:R-:W3:Y:S01]  /*4ce0*/  MUFU.EX2 R88, R88 ;  /* 0x0000005800587308 */ /* 0x000ee20000000800 */
[----:B-1----:R-:W-:-:S01]  /*4cf0*/  FADD.FTZ R112, R96, R27 ;  /* 0x0000001b60707221 */ /* 0x002fc20000010000 */
[----:B------:R-:W-:Y:S01]  /*4d00*/  FADD.FTZ R14, R48, R57 ;  /* 0x00000039300e7221 */ /* 0x000fe20000010000 */
[----:B------:R-:W-:-:S03]  /*4d10*/  F2FP.SATFINITE.E4M3.F32.PACK_AB_MERGE_C R48, R107, R48, RZ ;  /* 0x000000306b30723e */ /* 0x000fc600048070ff */
[----:B------:R-:W-:Y:S01]  /*4d20*/  FADD.FTZ R57, R107, R14 ;  /* 0x0000000e6b397221 */ /* 0x000fe20000010000 */
[----:B------:R-:W-:Y:S01]  /*4d30*/  F2FP.SATFINITE.E4M3.F32.PACK_AB_MERGE_C R218, R125, R44, R48 ;  /* 0x0000002c7dda723e */ /* 0x000fe20004807030 */
[----:B------:R-:W1:Y:S01]  /*4d40*/  MUFU.EX2 R113, R113 ;  /* 0x0000007100717308 */ /* 0x000e620000000800 */
[----:B--2---:R-:W-:-:S01]  /*4d50*/  FADD.FTZ R133, R127, R112 ;  /* 0x000000707f857221 */ /* 0x004fc20000010000 */
[----:B------:R-:W-:Y:S01]  /*4d60*/  FADD.FTZ R14, R52, R57 ;  /* 0x00000039340e7221 */ /* 0x000fe20000010000 */
[----:B------:R-:W-:Y:S01]  /*4d70*/  F2FP.SATFINITE.E4M3.F32.PACK_AB_MERGE_C R217, R127, R96, RZ ;  /* 0x000000607fd9723e */ /* 0x000fe200048070ff */
[----:B------:R-:W-:Y:S02]  /*4d80*/  IMAD.MOV.U32 R48, RZ, RZ, R87 ;  /* 0x000000ffff307224 */ /* 0x000fe400078e0057 */
[----:B------:R-:W-:-:S01]  /*4d90*/  FADD.FTZ R57, R111, R14 ;  /* 0x0000000e6f397221 */ /* 0x000fc20000010000 */
[----:B------:R-:W-:Y:S01]  /*4da0*/  F2FP.SATFINITE.E4M3.F32.PACK_AB_MERGE_C R217, R86, R81, R217 ;  /* 0x0000005156d9723e */ /* 0x000fe200048070d9 */
[----:B------:R-:W2:Y:S01]  /*4db0*/  MUFU.EX2 R100, R100 ;  /* 0x0000006400647308 */ /* 0x000ea20000000800 */
[----:B---3--:R-:W-:-:S01]  /*4dc0*/  FADD.FTZ R10, R88, R133 ;  /* 0x00000085580a7221 */ /* 0x008fc20000010000 */
[----:B------:R-:W-:-:S02]  /*4dd0*/  IMAD.MOV.U32 R86, RZ, RZ, R87 ;  /* 0x000000ffff567224 */ /* 0x000fc400078e0057 */
[--C-:B------:R-:W-:Y:S02]  /*4de0*/  IMAD.MOV.U32 R81, RZ, RZ, R87.reuse ;  /* 0x000000ffff517224 */ /* 0x100fe400078e0057 */
[----:B------:R-:W-:Y:S02]  /*4df0*/  IMAD.MOV.U32 R44, RZ, RZ, R87 ;  /* 0x000000ffff2c7224 */ /* 0x000fe400078e0057 */
[----:B------:R-:W3:Y:S08]  /*4e00*/  MUFU.EX2 R119, R119 ;  /* 0x0000007700777308 */ /* 0x000ef00000000800 */
[----:B------:R-:W4:Y:S08]  /*4e10*/  MUFU.EX2 R94, R94 ;  /* 0x0000005e005e7308 */ /* 0x000f300000000800 */
[----:B------:R-:W5:Y:S08]  /*4e20*/  MUFU.EX2 R115, R115 ;  /* 0x0000007300737308 */ /* 0x000f700000000800 */
[----:B------:R1:W-:Y:S08]  /*4e30*/  MUFU.EX2 R108, R71 ;  /* 0x00000047006c7308 */ /* 0x0003f00000000800 */
[----:B------:R-:W5:Y:S01]  /*4e40*/  MUFU.EX2 R102, R102 ;  /* 0x0000006600667308 */ /* 0x000f620000000800 */
[----:B-1----:R-:W-:-:S04]  /*4e50*/  FADD.FTZ R71, R113, R10 ;  /* 0x0000000a71477221 */ /* 0x002fc80000010000 */
[----:B--2---:R-:W-:Y:S01]  /*4e60*/  FADD.FTZ R74, R100, R71 ;  /* 0x00000047644a7221 */ /* 0x004fe20000010000 */
[C---:B---3--:R-:W-:Y:S02]  /*4e70*/  F2FP.SATFINITE.E4M3.F32.PACK_AB_MERGE_C R100, R119.reuse, R100, RZ ;  /* 0x000000647764723e */ /* 0x048fe400048070ff */
[----:B------:R-:W1:Y:S01]  /*4e80*/  MUFU.EX2 R129, R129 ;  /* 0x0000008100817308 */ /* 0x000e620000000800 */
[----:B------:R-:W-:-:S01]  /*4e90*/  FADD.FTZ R71, R119, R74 ;  /* 0x0000004a77477221 */ /* 0x000fc20000010000 */
[----:B------:R-:W-:Y:S01]  /*4ea0*/  F2FP.SATFINITE.E4M3.F32.PACK_AB_MERGE_C R219, R113, R88, R100 ;  /* 0x0000005871db723e */ /* 0x000fe20004807064 */
[----:B------:R-:W-:Y:S02]  /*4eb0*/  IMAD.MOV.U32 R74, RZ, RZ, R87 ;  /* 0x000000ffff4a7224 */ /* 0x000fe400078e0057 */
[----:B----4-:R-:W-:-:S03]  /*4ec0*/  FADD.FTZ R24, R94, R71 ;  /* 0x000000475e187221 */ /* 0x010fc60000010000 */
[----:B------:R-:W2:Y:S01]  /*4ed0*/  MUFU.EX2 R98, R98 ;  /* 0x0000006200627308 */ /* 0x000ea20000000800 */
[----:B-----5:R-:W-:-:S01]  /*4ee0*/  FADD.FTZ R71, R115, R24 ;  /* 0x0000001873477221 */ /* 0x020fc20000010000 */
[----:B------:R-:W-:Y:S01]  /*4ef0*/  FADD.FTZ R24, R56, R57 ;  /* 0x0000003938187221 */ /* 0x000fe20000010000 */
[C---:B------:R-:W-:Y:S02]  /*4f00*/  F2FP.SATFINITE.E4M3.F32.PACK_AB_MERGE_C R56, R91.reuse, R56, RZ ;  /* 0x000000385b38723e */ /* 0x040fe400048070ff */
[----:B------:R-:W-:Y:S01]  /*4f10*/  FADD.FTZ R32, R102, R71 ;  /* 0x0000004766207221 */ /* 0x000fe20000010000 */
[----:B------:R-:W-:-:S01]  /*4f20*/  FADD.FTZ R57, R91, R24 ;  /* 0x000000185b397221 */ /* 0x000fc20000010000 */
[----:B------:R-:W-:Y:S01]  /*4f30*/  F2FP.SATFINITE.E4M3.F32.PACK_AB_MERGE_C R212, R111, R52, R56 ;  /* 0x000000346fd4723e */ /* 0x000fe20004807038 */
[----:B------:R-:W3:Y:S01]  /*4f40*/  MUFU.EX2 R7, R177 ;  /* 0x000000b100077308 */ /* 0x000ee20000000800 */
[----:B-1----:R-:W-:-:S01]  /*4f50*/  FADD.FTZ R71, R129, R32 ;  /* 0x0000002081477221 */ /* 0x002fc20000010000 */
[----:B------:R-:W-:Y:S01]  /*4f60*/  FADD.FTZ R24, R60, R57 ;  /* 0x000000393c187221 */ /* 0x000fe20000010000 */
[----:B------:R-:W-:Y:S01]  /*4f70*/  F2FP.SATFINITE.E4M3.F32.PACK_AB_MERGE_C R102, R129, R102, RZ ;  /* 0x000000668166723e */ /* 0x000fe200048070ff */
[----:B------:R-:W-:-:S02]  /*4f80*/  IMAD.MOV.U32 R56, RZ, RZ, R87 ;  /* 0x000000ffff387224 */ /* 0x000fc400078e0057 */
[----:B------:R-:W-:-:S01]  /*4f90*/  FADD.FTZ R57, R95, R24 ;  /* 0x000000185f397221 */ /* 0x000fc20000010000 */
[----:B------:R-:W-:Y:S01]  /*4fa0*/  F2FP.SATFINITE.E4M3.F32.PACK_AB_MERGE_C R213, R115, R94, R102 ;  /* 0x0000005e73d5723e */ /* 0x000fe20004807066 */
[----:B------:R-:W1:Y:S01]  /*4fb0*/  MUFU.EX2 R4, R4 ;  /* 0x0000000400047308 */ /* 0x000e620000000800 */
[----:B--2---:R-:W-:-:S01]  /*4fc0*/  FADD.FTZ R32, R98, R71 ;  /* 0x0000004762207221 */ /* 0x004fc20000010000 */
[----:B------:R-:W-:Y:S01]  /*4fd0*/  FADD.FTZ R24, R58, R57 ;  /* 0x000000393a187221 */ /* 0x000fe20000010000 */
[C---:B------:R-:W-:Y:S01]  /*4fe0*/  F2FP.SATFINITE.E4M3.F32.PACK_AB_MERGE_C R58, R63.reuse, R58, RZ ;  /* 0x0000003a3f3a723e */ /* 0x040fe200048070ff */
        /* <DEDUP_REMOVED lines=8> */
[----:B------:R-:W3:Y:S01]  /*5070*/  MUFU.EX2 R3, R3 ;  /* 0x0000000300037308 */ /* 0x000ee20000000800 */
[----:B-1----:R-:W-:-:S01]  /*5080*/  FADD.FTZ R32, R4, R37 ;  /* 0x0000002504207221 */ /* 0x002fc20000010000 */
[----:B------:R-:W-:Y:S01]  /*5090*/  FADD.FTZ R37, R59, R24 ;  /* 0x000000183b257221 */ /* 0x000fe20000010000 */
[--C-:B------:R-:W-:Y:S02]  /*50a0*/  IMAD.MOV.U32 R57, RZ, RZ, R87.reuse ;  /* 0x000000ffff397224 */ /* 0x100fe400078e0057 */
[----:B------:R-:W-:Y:S02]  /*50b0*/  IMAD.MOV.U32 R52, RZ, RZ, R87 ;  /* 0x000000ffff347224 */ /* 0x000fe400078e0057 */
[----:B------:R-:W-:-:S01]  /*50c0*/  FADD.FTZ R37, R62, R37 ;  /* 0x000000253e257221 */ /* 0x000fc20000010000 */
[----:B------:R-:W1:Y:S01]  /*50d0*/  MUFU.EX2 R72, R72 ;  /* 0x0000004800487308 */ /* 0x000e620000000800 */
[----:B--2---:R-:W-:-:S02]  /*50e0*/  FADD.FTZ R32, R73, R32 ;  /* 0x0000002049207221 */ /* 0x004fc40000010000 */
[----:B------:R-:W-:Y:S01]  /*50f0*/  FADD.FTZ R20, R42, R37 ;  /* 0x000000252a147221 */ /* 0x000fe20000010000 */
[----:B------:R-:W-:Y:S02]  /*5100*/  F2FP.SATFINITE.E4M3.F32.PACK_AB_MERGE_C R42, R43, R42, RZ ;  /* 0x0000002a2b2a723e */ /* 0x000fe400048070ff */
[----:B------:R-:W-:Y:S01]  /*5110*/  F2FP.SATFINITE.E4M3.F32.PACK_AB_MERGE_C R40, R73, R4, RZ ;  /* 0x000000044928723e */ /* 0x000fe200048070ff */
[----:B------:R-:W-:-:S01]  /*5120*/  FADD.FTZ R43, R43, R20 ;  /* 0x000000142b2b7221 */ /* 0x000fc20000010000 */
[----:B------:R-:W-:Y:S01]  /*5130*/  F2FP.SATFINITE.E4M3.F32.PACK_AB_MERGE_C R208, R62, R59, R42 ;  /* 0x0000003b3ed0723e */ /* 0x000fe2000480702a */
[----:B------:R-:W2:Y:S01]  /*5140*/  MUFU.EX2 R67, R183 ;  /* 0x000000b700437308 */ /* 0x000ea20000000800 */
[----:B---3--:R-:W-:-:S01]  /*5150*/  FADD.FTZ R49, R3, R32 ;  /* 0x0000002003317221 */ /* 0x008fc20000010000 */
[----:B------:R-:W-:Y:S01]  /*5160*/  F2FP.SATFINITE.E4M3.F32.PACK_AB_MERGE_C R32, R34, R15, RZ ;  /* 0x0000000f2220723e */ /* 0x000fe200048070ff */
[--C-:B------:R-:W-:Y:S01]  /*5170*/  IMAD.MOV.U32 R73, RZ, RZ, R87.reuse ;  /* 0x000000ffff497224 */ /* 0x100fe200078e0057 */
[----:B------:R-:W-:Y:S01]  /*5180*/  F2FP.SATFINITE.E4M3.F32.PACK_AB_MERGE_C R215, R7, R98, R40 ;  /* 0x0000006207d7723e */ /* 0x000fe20004807028 */
[--C-:B------:R-:W-:Y:S01]  /*5190*/  IMAD.MOV.U32 R62, RZ, RZ, R87.reuse ;  /* 0x000000ffff3e7224 */ /* 0x100fe200078e0057 */
[----:B------:R-:W-:Y:S01]  /*51a0*/  F2FP.SATFINITE.E4M3.F32.PACK_AB_MERGE_C R204, R30, R13, R32 ;  /* 0x0000000d1ecc723e */ /* 0x000fe20004807020 */
[----:B------:R-:W-:Y:S01]  /*51b0*/  IMAD.MOV.U32 R59, RZ, RZ, R87 ;  /* 0x000000ffff3b7224 */ /* 0x000fe200078e0057 */
[----:B------:R-:W3:Y:S01]  /*51c0*/  MUFU.EX2 R106, R106 ;  /* 0x0000006a006a7308 */ /* 0x000ee20000000800 */
[----:B-1----:R-:W-:-:S01]  /*51d0*/  FADD.FTZ R12, R72, R49 ;  /* 0x00000031480c7221 */ /* 0x002fc20000010000 */
[----:B------:R-:W-:-:S02]  /*51e0*/  IMAD.MOV.U32 R49, RZ, RZ, R87 ;  /* 0x000000ffff317224 */ /* 0x000fc400078e0057 */
[--C-:B------:R-:W-:Y:S02]  /*51f0*/  IMAD.MOV.U32 R42, RZ, RZ, R87.reuse ;  /* 0x000000ffff2a7224 */ /* 0x100fe400078e0057 */
[----:B------:R-:W-:Y:S02]  /*5200*/  IMAD.MOV.U32 R40, RZ, RZ, R87 ;  /* 0x000000ffff287224 */ /* 0x000fe400078e0057 */
[----:B------:R-:W1:Y:S01]  /*5210*/  MUFU.EX2 R61, R187 ;  /* 0x000000bb003d7308 */ /* 0x000e620000000800 */
[----:B--2---:R-:W-:-:S01]  /*5220*/  FADD.FTZ R37, R67, R12 ;  /* 0x0000000c43257221 */ /* 0x004fc20000010000 */
[----:B------:R-:W-:Y:S01]  /*5230*/  FADD.FTZ R12, R46, R43 ;  /* 0x0000002b2e0c7221 */ /* 0x000fe20000010000 */
[--C-:B------:R-:W-:Y:S02]  /*5240*/  IMAD.MOV.U32 R46, RZ, RZ, R87.reuse ;  /* 0x000000ffff2e7224 */ /* 0x100fe400078e0057 */
[----:B------:R-:W-:Y:S02]  /*5250*/  IMAD.MOV.U32 R32, RZ, RZ, R87 ;  /* 0x000000ffff207224 */ /* 0x000fe400078e0057 */
[----:B------:R-:W-:-:S01]  /*5260*/  FADD.FTZ R20, R47, R12 ;  /* 0x0000000c2f147221 */ /* 0x000fc20000010000 */
[----:B------:R-:W-:Y:S01]  /*5270*/  IMAD.MOV.U32 R47, RZ, RZ, R87 ;  /* 0x000000ffff2f7224 */ /* 0x000fe200078e0057 */
[----:B------:R-:W2:Y:S01]  /*5280*/  MUFU.EX2 R104, R104 ;  /* 0x0000006800687308 */ /* 0x000ea20000000800 */
[C---:B---3--:R-:W-:Y:S01]  /*5290*/  F2FP.SATFINITE.E4M3.F32.PACK_AB_MERGE_C R67, R106.reuse, R67, RZ ;  /* 0x000000436a43723e */ /* 0x048fe200048070ff */
[----:B------:R-:W-:-:S03]  /*52a0*/  FADD.FTZ R106, R106, R37 ;  /* 0x000000256a6a7221 */ /* 0x000fc60000010000 */
[----:B------:R-:W-:Y:S01]  /*52b0*/  F2FP.SATFINITE.E4M3.F32.PACK_AB_MERGE_C R209, R72, R3, R67 ;  /* 0x0000000348d1723e */ /* 0x000fe20004807043 */
[----:B------:R-:W-:Y:S02]  /*52c0*/  IMAD.MOV.U32 R72, RZ, RZ, R87 ;  /* 0x000000ffff487224 */ /* 0x000fe400078e0057 */
[----:B------:R-:W3:Y:S01]  /*52d0*/  MUFU.EX2 R189, R189 ;  /* 0x000000bd00bd7308 */ /* 0x000ee20000000800 */
[----:B-1----:R-:W-:-:S01]  /*52e0*/  FADD.FTZ R37, R61, R106 ;  /* 0x0000006a3d257221 */ /* 0x002fc20000010000 */
[----:B------:R-:W-:-:S06]  /*52f0*/  IMAD.MOV.U32 R67, RZ, RZ, R87 ;  /* 0x000000ffff437224 */ /* 0x000fcc00078e0057 */
[----:B------:R-:W1:Y:S01]  /*5300*/  MUFU.EX2 R27, R191 ;  /* 0x000000bf001b7308 */ /* 0x000e620000000800 */
[----:B--2---:R-:W-:-:S01]  /*5310*/  FADD.FTZ R24, R104, R37 ;  /* 0x0000002568187221 */ /* 0x004fc20000010000 */
[----:B------:R-:W-:-:S04]  /*5320*/  FADD.FTZ R37, R11, R20 ;  /* 0x000000140b257221 */ /* 0x000fc80000010000 */
[----:B------:R-:W-:Y:S02]  /*5330*/  FADD.FTZ R26, R26, R37 ;  /* 0x000000251a1a7221 */ /* 0x000fe40000010000 */
[----:B------:R-:W2:Y:S01]  /*5340*/  MUFU.EX2 R10, R193 ;  /* 0x000000c1000a7308 */ /* 0x000ea20000000800 */
[----:B---3--:R-:W-:-:S01]  /*5350*/  FADD.FTZ R43, R189, R24 ;  /* 0x00000018bd2b7221 */ /* 0x008fc20000010000 */
[----:B------:R-:W-:Y:S01]  /*5360*/  F2FP.SATFINITE.E4M3.F32.PACK_AB_MERGE_C R189, R108, R189, RZ ;  /* 0x000000bd6cbd723e */ /* 0x000fe200048070ff */
[----:B------:R-:W-:-:S02]  /*5370*/  FADD.FTZ R11, R13, R26 ;  /* 0x0000001a0d0b7221 */ /* 0x000fc40000010000 */
[----:B------:R-:W-:Y:S01]  /*5380*/  FADD.FTZ R108, R108, R43 ;  /* 0x0000002b6c6c7221 */ /* 0x000fe20000010000 */
[----:B------:R-:W-:Y:S01]  /*5390*/  F2FP.SATFINITE.E4M3.F32.PACK_AB_MERGE_C R211, R104, R61, R189 ;  /* 0x0000003d68d3723e */ /* 0x000fe200048070bd */
[----:B------:R-:W-:Y:S01]  /*53a0*/  FADD.FTZ R24, R30, R11 ;  /* 0x0000000b1e187221 */ /* 0x000fe20000010000 */
[----:B------:R-:W3:Y:S01]  /*53b0*/  MUFU.EX2 R195, R195 ;  /* 0x000000c300c37308 */ /* 0x000ee20000000800 */
[----:B-1----:R-:W-:-:S01]  /*53c0*/  FADD.FTZ R37, R27, R108 ;  /* 0x0000006c1b257221 */ /* 0x002fc20000010000 */
[----:B------:R-:W-:-:S02]  /*53d0*/  IMAD.MOV.U32 R61, RZ, RZ, R87 ;  /* 0x000000ffff3d7224 */ /* 0x000fc400078e0057 */
[----:B------:R-:W-:-:S01]  /*53e0*/  FADD.FTZ R11, R15, R24 ;  /* 0x000000180f0b7221 */ /* 0x000fc20000010000 */
[--C-:B------:R-:W-:Y:S02]  /*53f0*/  IMAD.MOV.U32 R43, RZ, RZ, R87.reuse ;  /* 0x000000ffff2b7224 */ /* 0x100fe400078e0057 */
[----:B------:R-:W-:Y:S02]  /*5400*/  IMAD.MOV.U32 R30, RZ, RZ, R87 ;  /* 0x000000ffff1e7224 */ /* 0x000fe400078e0057 */
[----:B------:R-:W-:Y:S01]  /*5410*/  FADD.FTZ R34, R34, R11 ;  /* 0x0000000b22227221 */ /* 0x000fe20000010000 */
[----:B------:R-:W1:Y:S01]  /*5420*/  MUFU.EX2 R14, R99 ;  /* 0x00000063000e7308 */ /* 0x000e620000000800 */
[----:B--2---:R-:W-:-:S02]  /*5430*/  FADD.FTZ R26, R10, R37 ;  /* 0x000000250a1a7221 */ /* 0x004fc40000010000 */
[----:B------:R-:W-:Y:S01]  /*5440*/  FADD.FTZ R11, R21, R34 ;  /* 0x00000022150b7221 */ /* 0x000fe20000010000 */
[----:B------:R-:W-:-:S04]  /*5450*/  IMAD.MOV.U32 R34, RZ, RZ, R87 ;  /* 0x000000ffff227224 */ /* 0x000fc800078e0057 */
[----:B------:R-:W2:Y:S01]  /*5460*/  MUFU.EX2 R197, R197 ;  /* 0x000000c500c57308 */ /* 0x000ea20000000800 */
[----:B---3--:R-:W-:-:S07]  /*5470*/  FADD.FTZ R37, R195, R26 ;  /* 0x0000001ac3257221 */ /* 0x008fce0000010000 */
[----:B------:R-:W3:Y:S01]  /*5480*/  MUFU.EX2 R38, R38 ;  /* 0x0000002600267308 */ /* 0x000ee20000000800 */
[C---:B-1----:R-:W-:Y:S01]  /*5490*/  F2FP.SATFINITE.E4M3.F32.PACK_AB_MERGE_C R195, R14.reuse, R195, RZ ;  /* 0x000000c30ec3723e */ /* 0x042fe200048070ff */
[----:B------:R-:W-:Y:S01]  /*54a0*/  FADD.FTZ R14, R14, R37 ;  /* 0x000000250e0e7221 */ /* 0x000fe20000010000 */
[----:B------:R-:W-:Y:S02]  /*54b0*/  IMAD.MOV.U32 R37, RZ, RZ, R87 ;  /* 0x000000ffff257224 */ /* 0x000fe400078e0057 */
[----:B------:R-:W-:Y:S01]  /*54c0*/  F2FP.SATFINITE.E4M3.F32.PACK_AB_MERGE_C R205, R10, R27, R195 ;  /* 0x0000001b0acd723e */ /* 0x000fe200048070c3 */
[----:B------:R-:W-:Y:S02]  /*54d0*/  IMAD.MOV.U32 R27, RZ, RZ, R87 ;  /* 0x000000ffff1b7224 */ /* 0x000fe400078e0057 */
[----:B------:R1:W4:Y:S01]  /*54e0*/  MUFU.EX2 R8, R51 ;  /* 0x0000003300087308 */ /* 0x0003220000000800 */
[----:B--2---:R-:W-:-:S07]  /*54f0*/  FADD.FTZ R15, R197, R14 ;  /* 0x0000000ec50f7221 */ /* 0x004fce0000010000 */
[----:B------:R-:W2:Y:S01]  /*5500*/  MUFU.EX2 R39, R39 ;  /* 0x0000002700277308 */ /* 0x000ea20000000800 */
[----:B---3--:R-:W-:-:S01]  /*5510*/  FADD.FTZ R24, R38, R11 ;  /* 0x0000000b26187221 */ /* 0x008fc20000010000 */
[----:B-1----:R-:W-:-:S06]  /*5520*/  IMAD.MOV.U32 R51, RZ, RZ, R87 ;  /* 0x000000ffff337224 */ /* 0x002fcc00078e0057 */
[----:B------:R-:W1:Y:S01]  /*5530*/  MUFU.EX2 R199, R199 ;  /* 0x000000c700c77308 */ /* 0x000e620000000800 */
[----:B----4-:R-:W-:-:S07]  /*5540*/  FADD.FTZ R26, R8, R15 ;  /* 0x0000000f081a7221 */ /* 0x010fce0000010000 */
[----:B------:R-:W3:Y:S01]  /*5550*/  MUFU.EX2 R50, R50 ;  /* 0x0000003200327308 */ /* 0x000ee20000000800 */
[----:B--2---:R-:W-:-:S07]  /*5560*/  FADD.FTZ R7, R39, R24 ;  /* 0x0000001827077221 */ /* 0x004fce0000010000 */
[----:B------:R2:W4:Y:S01]  /*5570*/  MUFU.EX2 R4, R55 ;  /* 0x0000003700047308 */ /* 0x0005220000000800 */
[----:B-1----:R-:W-:-:S07]  /*5580*/  FADD.FTZ R3, R199, R26 ;  /* 0x0000001ac7037221 */ /* 0x002fce0000010000 */
[----:B------:R-:W1:Y:S01]  /*5590*/  MUFU.EX2 R45, R45 ;  /* 0x0000002d002d7308 */ /* 0x000e620000000800 */
[C---:B---3--:R-:W-:Y:S01]  /*55a0*/  F2FP.SATFINITE.E4M3.F32.PACK_AB_MERGE_C R39, R50.reuse, R39, RZ ;  /* 0x000000273227723e */ /* 0x048fe200048070ff */
[----:B------:R-:W-:Y:S01]  /*55b0*/  FADD.FTZ R50, R50, R7 ;  /* 0x0000000732327221 */ /* 0x000fe20000010000 */
[----:B--2---:R-:W-:Y:S02]  /*55c0*/  IMAD.MOV.U32 R55, RZ, RZ, R87 ;  /* 0x000000ffff377224 */ /* 0x004fe400078e0057 */
[----:B------:R-:W-:Y:S01]  /*55d0*/  F2FP.SATFINITE.E4M3.F32.PACK_AB_MERGE_C R206, R38, R21, R39 ;  /* 0x0000001526ce723e */ /* 0x000fe20004807027 */
[----:B------:R-:W-:Y:S02]  /*55e0*/  IMAD.MOV.U32 R39, RZ, RZ, R87 ;  /* 0x000000ffff277224 */ /* 0x000fe400078e0057 */
[----:B------:R-:W2:Y:S01]  /*55f0*/  MUFU.EX2 R65, R65 ;  /* 0x0000004100417308 */ /* 0x000ea20000000800 */
[C---:B----4-:R-:W-:Y:S01]  /*5600*/  F2FP.SATFINITE.E4M3.F32.PACK_AB_MERGE_C R199, R4.reuse, R199, RZ ;  /* 0x000000c704c7723e */ /* 0x050fe200048070ff */
[----:B------:R-:W-:Y:S01]  /*5610*/  FADD.FTZ R4, R4, R3 ;  /* 0x0000000304047221 */ /* 0x000fe20000010000 */
[----:B------:R-:W-:-:S02]  /*5620*/  IMAD.MOV.U32 R38, RZ, RZ, R87 ;  /* 0x000000ffff267224 */ /* 0x000fc400078e0057 */
[----:B------:R-:W-:-:S03]  /*5630*/  F2FP.SATFINITE.E4M3.F32.PACK_AB_MERGE_C R207, R8, R197, R199 ;  /* 0x000000c508cf723e */ /* 0x000fc600048070c7 */
[----:B------:R-:W3:Y:S01]  /*5640*/  MUFU.EX2 R54, R54 ;  /* 0x0000003600367308 */ /* 0x000ee20000000800 */
[----:B-1----:R-:W-:-:S01]  /*5650*/  FADD.FTZ R3, R45, R50 ;  /* 0x000000322d037221 */ /* 0x002fc20000010000 */
[----:B------:R-:W-:-:S06]  /*5660*/  IMAD.MOV.U32 R50, RZ, RZ, R87 ;  /* 0x000000ffff327224 */ /* 0x000fcc00078e0057 */
        /* <DEDUP_REMOVED lines=8> */
[----:B------:R2:W4:Y:S01]  /*56f0*/  MUFU.EX2 R20, R31 ;  /* 0x0000001f00147308 */ /* 0x0005220000000800 */
[----:B---3--:R-:W-:-:S01]  /*5700*/  FADD.FTZ R7, R201, R26 ;  /* 0x0000001ac9077221 */ /* 0x008fc20000010000 */
[----:B------:R-:W-:-:S06]  /*5710*/  IMAD.MOV.U32 R26, RZ, RZ, R87 ;  /* 0x000000ffff1a7224 */ /* 0x000fcc00078e0057 */
[----:B------:R-:W3:Y:S01]  /*5720*/  MUFU.EX2 R29, R29 ;  /* 0x0000001d001d7308 */ /* 0x000ee20000000800 */
[C---:B-1----:R-:W-:Y:S01]  /*5730*/  F2FP.SATFINITE.E4M3.F32.PACK_AB_MERGE_C R25, R64.reuse, R25, RZ ;  /* 0x000000194019723e */ /* 0x042fe200048070ff */
[----:B------:R-:W-:Y:S01]  /*5740*/  FADD.FTZ R64, R64, R3 ;  /* 0x0000000340407221 */ /* 0x000fe20000010000 */
[----:B--2---:R-:W-:Y:S02]  /*5750*/  IMAD.MOV.U32 R31, RZ, RZ, R87 ;  /* 0x000000ffff1f7224 */ /* 0x004fe400078e0057 */
[----:B------:R-:W-:Y:S01]  /*5760*/  F2FP.SATFINITE.E4M3.F32.PACK_AB_MERGE_C R200, R54, R45, R25 ;  /* 0x0000002d36c8723e */ /* 0x000fe20004807019 */
[----:B------:R-:W-:Y:S02]  /*5770*/  IMAD.MOV.U32 R54, RZ, RZ, R87 ;  /* 0x000000ffff367224 */ /* 0x000fe400078e0057 */
[----:B------:R-:W1:Y:S01]  /*5780*/  MUFU.EX2 R69, R69 ;  /* 0x0000004500457308 */ /* 0x000e620000000800 */
[C---:B----4-:R-:W-:Y:S01]  /*5790*/  F2FP.SATFINITE.E4M3.F32.PACK_AB_MERGE_C R201, R20.reuse, R201, RZ ;  /* 0x000000c914c9723e */ /* 0x050fe200048070ff */
[----:B------:R-:W-:Y:S01]  /*57a0*/  FADD.FTZ R20, R20, R7 ;  /* 0x0000000714147221 */ /* 0x000fe20000010000 */
[----:B------:R-:W-:-:S02]  /*57b0*/  IMAD.MOV.U32 R45, RZ, RZ, R87 ;  /* 0x000000ffff2d7224 */ /* 0x000fc400078e0057 */
[----:B------:R-:W-:Y:S01]  /*57c0*/  F2FP.SATFINITE.E4M3.F32.PACK_AB_MERGE_C R201, R12, R65, R201 ;  /* 0x000000410cc9723e */ /* 0x000fe200048070c9 */
[----:B------:R-:W-:Y:S02]  /*57d0*/  IMAD.MOV.U32 R65, RZ, RZ, R87 ;  /* 0x000000ffff417224 */ /* 0x000fe400078e0057 */
[----:B------:R2:W4:Y:S01]  /*57e0*/  MUFU.EX2 R14, R35 ;  /* 0x00000023000e7308 */ /* 0x0005220000000800 */
[----:B---3--:R-:W-:-:S01]  /*57f0*/  FADD.FTZ R3, R29, R64 ;  /* 0x000000401d037221 */ /* 0x008fc20000010000 */
[--C-:B------:R-:W-:Y:S02]  /*5800*/  IMAD.MOV.U32 R64, RZ, RZ, R87.reuse ;  /* 0x000000ffff407224 */ /* 0x100fe400078e0057 */
[----:B------:R-:W-:Y:S02]  /*5810*/  IMAD.MOV.U32 R25, RZ, RZ, R87 ;  /* 0x000000ffff197224 */ /* 0x000fe400078e0057 */
[----:B------:R-:W-:Y:S02]  /*5820*/  FADD.FTZ R4, R66, R3 ;  /* 0x0000000342047221 */ /* 0x000fe40000010000 */
[----:B------:R-:W-:Y:S01]  /*5830*/  MUFU.EX2 R33, R33 ;  /* 0x0000002100217308 */ /* 0x000fe20000000800 */
[----:B-1----:R-:W-:-:S01]  /*5840*/  FADD.FTZ R7, R69, R20 ;  /* 0x0000001445077221 */ /* 0x002fc20000010000 */
[----:B--2---:R-:W-:-:S06]  /*5850*/  IMAD.MOV.U32 R35, RZ, RZ, R87 ;  /* 0x000000ffff237224 */ /* 0x004fcc00078e0057 */
[----:B------:R-:W1:Y:S01]  /*5860*/  MUFU.EX2 R68, R68 ;  /* 0x0000004400447308 */ /* 0x000e620000000800 */
[----:B----4-:R-:W-:-:S07]  /*5870*/  FADD.FTZ R8, R14, R7 ;  /* 0x000000070e087221 */ /* 0x010fce0000010000 */
[----:B------:R-:W2:Y:S08]  /*5880*/  MUFU.EX2 R203, R203 ;  /* 0x000000cb00cb7308 */ /* 0x000eb00000000800 */
[----:B------:R3:W4:Y:S01]  /*5890*/  MUFU.EX2 R24, R41 ;  /* 0x0000002900187308 */ /* 0x0007220000000800 */
[----:B-1----:R-:W-:Y:S01]  /*58a0*/  F2FP.SATFINITE.E4M3.F32.PACK_AB_MERGE_C R7, R68, R33, RZ ;  /* 0x000000214407723e */ /* 0x002fe200048070ff */
[----:B------:R-:W-:-:S03]  /*58b0*/  FADD.FTZ R33, R33, R4 ;  /* 0x0000000421217221 */ /* 0x000fc60000010000 */
[----:B------:R-:W-:Y:S01]  /*58c0*/  F2FP.SATFINITE.E4M3.F32.PACK_AB_MERGE_C R202, R66, R29, R7 ;  /* 0x0000001d42ca723e */ /* 0x000fe20004807007 */
[----:B------:R-:W-:-:S01]  /*58d0*/  FADD.FTZ R4, R68, R33 ;  /* 0x0000002144047221 */ /* 0x000fc20000010000 */
[----:B------:R-:W-:Y:S02]  /*58e0*/  IMAD.MOV.U32 R68, RZ, RZ, R87 ;  /* 0x000000ffff447224 */ /* 0x000fe400078e0057 */
[----:B--2---:R-:W-:-:S01]  /*58f0*/  FADD.FTZ R3, R203, R8 ;  /* 0x00000008cb037221 */ /* 0x004fc20000010000 */
[--C-:B------:R-:W-:Y:S02]  /*5900*/  IMAD.MOV.U32 R66, RZ, RZ, R87.reuse ;  /* 0x000000ffff427224 */ /* 0x100fe400078e0057 */
[--C-:B---3--:R-:W-:Y:S02]  /*5910*/  IMAD.MOV.U32 R41, RZ, RZ, R87.reuse ;  /* 0x000000ffff297224 */ /* 0x108fe400078e0057 */
[--C-:B------:R-:W-:Y:S02]  /*5920*/  IMAD.MOV.U32 R33, RZ, RZ, R87.reuse ;  /* 0x000000ffff217224 */ /* 0x100fe400078e0057 */
[----:B------:R-:W-:Y:S01]  /*5930*/  IMAD.MOV.U32 R29, RZ, RZ, R87 ;  /* 0x000000ffff1d7224 */ /* 0x000fe200078e0057 */
[C---:B----4-:R-:W-:Y:S01]  /*5940*/  F2FP.SATFINITE.E4M3.F32.PACK_AB_MERGE_C R10, R24.reuse, R203, RZ ;  /* 0x000000cb180a723e */ /* 0x050fe200048070ff */
[----:B------:R-:W-:-:S01]  /*5950*/  FADD.FTZ R3, R24, R3 ;  /* 0x0000000318037221 */ /* 0x000fc20000010000 */
[----:B------:R-:W-:-:S02]  /*5960*/  IMAD.MOV.U32 R24, RZ, RZ, R87 ;  /* 0x000000ffff187224 */ /* 0x000fc400078e0057 */
[----:B------:R-:W-:Y:S01]  /*5970*/  F2FP.SATFINITE.E4M3.F32.PACK_AB_MERGE_C R203, R14, R69, R10 ;  /* 0x000000450ecb723e */ /* 0x000fe2000480700a */
[----:B------:R-:W-:Y:S01]  /*5980*/  IMAD.MOV.U32 R69, RZ, RZ, R87 ;  /* 0x000000ffff457224 */ /* 0x000fe200078e0057 */
[----:B------:R-:W-:Y:S06]  /*5990*/  @!P2 BRA `(.L_x_1713) ;  /* 0x0000004400f8a947 */ /* 0x000fec0003800000 */
[----:B------:R-:W-:Y:S01]  /*59a0*/  IMAD.MOV.U32 R8, RZ, RZ, R9 ;  /* 0x000000ffff087224 */ /* 0x000fe200078e0009 */
[----:B------:R-:W-:Y:S01]  /*59b0*/  CS2R R86, SRZ ;  /* 0x0000000000567805 */ /* 0x000fe2000001ff00 */
[----:B------:R-:W-:Y:S01]  /*59c0*/  IMAD.MOV.U32 R7, RZ, RZ, R0 ;  /* 0x000000ffff077224 */ /* 0x000fe200078e0000 */
[----:B------:R-:W-:Y:S01]  /*59d0*/  CS2R R84, SRZ ;  /* 0x0000000000547805 */ /* 0x000fe2000001ff00 */
[----:B------:R-:W-:Y:S01]  /*59e0*/  IMAD.MOV.U32 R10, RZ, RZ, R16 ;  /* 0x000000ffff0a7224 */ /* 0x000fe200078e0010 */
        /* <DEDUP_REMOVED lines=30> */
[----:B------:R-:W-:Y:S01]  /*5bd0*/  UMOV UR40, UR41 ;  /* 0x0000002900287c82 */ /* 0x000fe20008000000 */
[----:B------:R-:W-:Y:S01]  /*5be0*/  UMOV UR55, UR48 ;  /* 0x0000003000377c82 */ /* 0x000fe20008000000 */
[----:B------:R-:W-:Y:S01]  /*5bf0*/  ULDC UR45, c[0x0][0x404] ;  /* 0x00010100002d7ab9 */ /* 0x000fe20000000800 */
[----:B------:R-:W-:Y:S01]  /*5c00*/  ULDC UR41, c[0x0][0x2e0] ;  /* 0x0000b80000297ab9 */ /* 0x000fe20000000800 */
[----:B------:R-:W-:-:S05]  /*5c10*/  ULDC.64 UR6, c[0x0][0x3f8] ;  /* 0x0000fe0000067ab9 */ /* 0x000fca0000000a00 */
.L_x_1723:
[----:B------:R-:W-:Y:S01]  /*5c20*/  ISETP.NE.AND P3, PT, RZ, UR38, PT ;  /* 0x00000026ff007c0c */ /* 0x000fe2000bf65270 */
[----:B------:R-:W-:-:S04]  /*5c30*/  UISETP.NE.AND UP0, UPT, UR55, 0x1, UPT ;  /* 0x000000013700788c */ /* 0x000fc8000bf05270 */
[----:B------:R-:W-:-:S06]  /*5c40*/  USEL UR10, URZ, 0x1, UP0 ;  /* 0x000000013f0a7887 */ /* 0x000fcc0008000000 */
[----:B------:R-:W-:Y:S02]  /*5c50*/  LOP3.LUT R16, R10, UR10, RZ, 0x3c, !PT ;  /* 0x0000000a0a107c12 */ /* 0x000fe4000f8e3cff */
[----:B------:R-:W-:Y:S05]  /*5c60*/  @P3 BRA `(.L_x_1714) ;  /* 0x0000000000343947 */ /* 0x000fea0003800000 */
[----:B------:R-:W-:Y:S05]  /*5c70*/  @!P1 BRA `(.L_x_1715) ;  /* 0x0000000000049947 */ /* 0x000fea0003800000 */
[----:B------:R-:W-:Y:S01]  /*5c80*/  BPT.TRAP 0x1 ;  /* 0x000000040000795c */ /* 0x000fe20000300000 */
.L_x_1715:
        /* <DEDUP_REMOVED lines=8> */
.L_x_1716:
[----:B--2---:R-:W-:Y:S05]  /*5d10*/  @P2 BRA `(.L_x_1714) ;  /* 0x0000000000082947 */ /* 0x004fea0003800000 */
[----:B------:R-:W2:Y:S02]  /*5d20*/  SYNCS.PHASECHK.TRANS64.TRYWAIT P2, [UR10+0x2e830], R0 ;  /* 0x02e83000ff0075a7 */ /* 0x000ea4000804014a */
[----:B--2---:R-:W-:Y:S05]  /*5d30*/  @!P2 BRA `(.L_x_1717) ;  /* 0x000000d40060a947 */ /* 0x004fea0003800000 */
.L_x_1714:
        /* <DEDUP_REMOVED lines=25> */
[----:B------:R-:W-:-:S02]  /*5ed0*/  UIADD3 UR10, UR56, 0x600, URZ ;  /* 0x00000600380a7890 */ /* 0x000fc4000fffe03f */
[----:B------:R-:W-:Y:S02]  /*5ee0*/  UIADD3 UR50, UR56, 0x402, URZ ;  /* 0x0000040238327890 */ /* 0x000fe4000fffe03f */
[----:B-1----:R-:W-:Y:S01]  /*5ef0*/  VIADD R0, R9, 0x8 ;  /* 0x0000000809007836 */ /* 0x002fe20000000000 */
[----:B------:R-:W-:Y:S01]  /*5f00*/  UMOV UR48, UR4 ;  /* 0x0000000400307c82 */ /* 0x000fe20008000000 */
[----:B------:R-:W-:Y:S01]  /*5f10*/  UMOV UR49, UR5 ;  /* 0x0000000500317c82 */ /* 0x000fe20008000000 */
[----:B------:R-:W-:Y:S01]  /*5f20*/  UMOV UR51, 0x40000040 ;  /* 0x4000004000337882 */ /* 0x000fe20000000000 */
[----:B------:R-:W-:Y:S01]  /*5f30*/  UMOV UR11, 0x40000040 ;  /* 0x40000040000b7882 */ /* 0x000fe20000000000 */
[----:B------:R1:W-:Y:S01]  /*5f40*/  BAR.SYNC.DEFER_BLOCKING R0, 0x100 ;  /* 0x000400000000751d */ /* 0x0003e20000010000 */
[----:B------:R-:W-:-:S05]  /*5f50*/  UIADD3 UR14, UR56, 0x604, URZ ;  /* 0x00000604380e7890 */ /* 0x000fca000fffe03f */
[----:B------:R-:W-:Y:S01]  /*5f60*/  UMOV UR15, 0x40000040 ;  /* 0x40000040000f7882 */ /* 0x000fe20000000000 */
        /* <DEDUP_REMOVED lines=75> */
[----:B------:R-:W-:Y:S01]  /*6420*/  UMOV UR20, UR4 ;  /* 0x0000000400147c82 */ /* 0x000fe20008000000 */
[----:B------:R-:W-:Y:S01]  /*6430*/  UMOV UR21, UR5 ;  /* 0x0000000500157c82 */ /* 0x000fe20008000000 */
[----:B------:R-:W-:Y:S01]  /*6440*/  UMOV UR22, UR10 ;  /* 0x0000000a00167c82 */ /* 0x000fe20008000000 */
[----:B------:R-:W-:Y:S01]  /*6450*/  UMOV UR23, 0x40000040 ;  /* 0x4000004000177882 */ /* 0x000fe20000000000 */
[----:B------:R-:W-:Y:S01]  /*6460*/  UIADD3 UR10, UR56, 0x4, URZ ;  /* 0x00000004380a7890 */ /* 0x000fe2000fffe03f */
        /* <DEDUP_REMOVED lines=79> */
.L_x_1719:
[----:B------:R-:W-:Y:S01]  /*6960*/  ULEA UR10, UR55, UR37, 0x3 ;  /* 0x00000025370a7291 */ /* 0x000fe2000f8e183f */
[----:B------:R-:W-:-:S08]  /*6970*/  SHF.L.U32 R0, R10, 0x1f, RZ ;  /* 0x0000001f0a007819 */ /* 0x000fd000000006ff */
[----:B------:R1:W2:Y:S01]  /*6980*/  SYNCS.PHASECHK.TRANS64.TRYWAIT P2, [UR10+0x2e850], R0 ;  /* 0x02e85000ff0075a7 */ /* 0x0002a2000804014a */
[----:B------:R-:W-:Y:S05]  /*6990*/  @!P1 BRA `(.L_x_1720) ;  /* 0x0000000000049947 */ /* 0x000fea0003800000 */
[----:B------:R-:W-:Y:S01]  /*69a0*/  BPT.TRAP 0x1 ;  /* 0x000000040000795c */ /* 0x000fe20000300000 */
.L_x_1720:
[----:B--2---:R-:W-:Y:S05]  /*69b0*/  @P2 BRA `(.L_x_1718) ;  /* 0x0000000000082947 */ /* 0x004fea0003800000 */
[----:B------:R-:W2:Y:S02]  /*69c0*/  SYNCS.PHASECHK.TRANS64.TRYWAIT P2, [UR10+0x2e850], R0 ;  /* 0x02e85000ff0075a7 */ /* 0x000ea4000804014a */
[----:B--2---:R-:W-:Y:S05]  /*69d0*/  @!P2 BRA `(.L_x_1721) ;  /* 0x000000c80050a947 */ /* 0x004fea0003800000 */
.L_x_1718:
[----:B------:R-:W-:Y:S01]  /*69e0*/  UIADD3 UR10, UR37, 0x400, URZ ;  /* 0x00000400250a7890 */ /* 0x000fe2000fffe03f */
[----:B------:R-:W-:Y:S01]  /*69f0*/  WARPGROUP.ARRIVE ;  /* 0x00000000000079c5 */ /* 0x000fe20000000000 */
[----:B------:R-:W-:Y:S01]  /*6a00*/  UMOV UR11, 0xc0000010 ;  /* 0xc0000010000b7882 */ /* 0x000fe20000000000 */
[----:B--2---:R-:W2:Y:S01]  /*6a10*/  LDC R9, c[0x0][0x288] ;  /* 0x0000a200ff097b82 */ /* 0x004ea20000000800 */
[----:B------:R-:W-:Y:S02]  /*6a20*/  USHF.R.U32.HI UR10, URZ, 0x4, UR10 ;  /* 0x000000043f0a7899 */ /* 0x000fe4000801160a */
[----:B------:R-:W-:Y:S02]  /*6a30*/  UISETP.NE.U32.AND UP0, UPT, UR6, URZ, UPT ;  /* 0x0000003f0600728c */ /* 0x000fe4000bf05070 */
[----:B------:R-:W-:Y:S02]  /*6a40*/  ULOP3.LUT UR10, UR10, 0x3fff, URZ, 0xc0, !UPT ;  /* 0x00003fff0a0a7892 */ /* 0x000fe4000f8ec03f */
[----:B------:R-:W-:-:S02]  /*6a50*/  UISETP.NE.AND.EX UP0, UPT, UR7, URZ, UPT, UP0 ;  /* 0x0000003f0700728c */ /* 0x000fc4000bf05300 */
[----:B------:R-:W-:Y:S01]  /*6a60*/  ULOP3.LUT UR10, UR10, 0x10000, URZ, 0xfc, !UPT ;  /* 0x000100000a0a7892 */ /* 0x000fe2000f8efc3f */
[----:B------:R-:W-:-:S03]  /*6a70*/  UMOV UR15, 0xc0000010 ;  /* 0xc0000010000f7882 */ /* 0x000fc60000000000 */
[----:B------:R-:W-:-:S07]  /*6a80*/  UIMAD UR14, UR55, 0x700, UR10 ;  /* 0x00000700370e78a4 */ /* 0x000fce000f8e020a */
[----:B------:R-:W-:Y:S02]  /*6a90*/  UMOV UR10, UR14 ;  /* 0x0000000e000a7c82 */ /* 0x000fe40008000000 */
[----:B------:R-:W-:Y:S01]  /*6aa0*/  QGMMA.64x128x32.F32.E4M3.E4M3 R24, R224, gdesc[UR8], R24, gsb0 ;  /* 0x01e00008e0187df3 */ /* 0x000fe20008000818 */
[----:B------:R-:W-:Y:S01]  /*6ab0*/  UIADD3 UR10, UR14, 0x100, URZ ;  /* 0x000001000e0a7890 */ /* 0x000fe2000fffe03f */
[----:B------:R-:W-:Y:S01]  /*6ac0*/  UMOV UR11, 0xc0000010 ;  /* 0xc0000010000b7882 */ /* 0x000fe20000000000 */
[----:B------:R-:W-:Y:S02]  /*6ad0*/  WARPGROUP.DEPBAR.LE gsb0, 0x0 ;  /* 0x00008000000079c5 */ /* 0x000fe40000010000 */
[----:B------:R-:W-:-:S06]  /*6ae0*/  WARPGROUP.ARRIVE ;  /* 0x00000000000079c5 */ /* 0x000fcc0000000000 */
[----:B------:R-:W3:Y:S01]  /*6af0*/  S2R R226, SR_TID.X ;  /* 0x0000000000e27919 */ /* 0x000ee20000002100 */
[----:B------:R-:W-:Y:S01]  /*6b00*/  QGMMA.64x128x32.F32.E4M3.E4M3 R24, R220, gdesc[UR8], R24, gsb0 ;  /* 0x01e00008dc187df3 */ /* 0x000fe20008000818 */
[----:B------:R-:W-:Y:S02]  /*6b10*/  UIMAD UR10, UR40, -0xe0, UR42 ;  /* 0xffffff20280a78a4 */ /* 0x000fe4000f8e022a */
[----:B------:R-:W-:Y:S02]  /*6b20*/  USEL UR11, UR45, 0x1, UP0 ;  /* 0x000000012d0b7887 */ /* 0x000fe40008000000 */
[----:B------:R-:W-:-:S04]  /*6b30*/  UIADD3 UR10, UR10, 0x1, URZ ;  /* 0x000000010a0a7890 */ /* 0x000fc8000fffe03f */
[----:B------:R-:W-:-:S03]  /*6b40*/  UIMAD UR10, UR11, UR41, UR10 ;  /* 0x000000290b0a72a4 */ /* 0x000fc6000f8e020a */
[----:B------:R-:W-:-:S03]  /*6b50*/  UMOV UR11, 0xc0000010 ;  /* 0xc0000010000b7882 */ /* 0x000fc60000000000 */
[----:B--2---:R-:W-:Y:S01]  /*6b60*/  IADD3 R9, -R9, UR10, RZ ;  /* 0x0000000a09097c10 */ /* 0x004fe2000fffe1ff */
[----:B------:R-:W-:-:S04]  /*6b70*/  UIADD3 UR10, UR14, 0x200, URZ ;  /* 0x000002000e0a7890 */ /* 0x000fc8000fffe03f */
[----:B-1----:R-:W-:-:S04]  /*6b80*/  IMAD R0, R228, -0x2, R9 ;  /* 0xfffffffee4007824 */ /* 0x002fc800078e0209 */
[----:B------:R-:W-:Y:S01]  /*6b90*/  IMAD.IADD R9, R229, 0x1, R0 ;  /* 0x00000001e5097824 */ /* 0x000fe200078e0200 */
[----:B---3--:R-:W-:-:S04]  /*6ba0*/  SHF.R.U32.HI R226, RZ, 0x7, R226 ;  /* 0x00000007ffe27819 */ /* 0x008fc800000116e2 */
[C---:B------:R-:W-:Y:S02]  /*6bb0*/  ISETP.GT.AND P2, PT, R9.reuse, RZ, PT ;  /* 0x000000ff0900720c */ /* 0x040fe40003f44270 */
[C---:B------:R-:W-:Y:S02]  /*6bc0*/  ISETP.GT.AND P3, PT, R9.reuse, 0x1, PT ;  /* 0x000000010900780c */ /* 0x040fe40003f64270 */
[----:B------:R-:W-:Y:S02]  /*6bd0*/  FSEL R184, R184, -INF , P2 ;  /* 0xff800000b8b87808 */ /* 0x000fe40001000000 */
        /* <DEDUP_REMOVED lines=28> */
[----:B------:R-:W-:Y:S02]  /*6da0*/  FMNMX.FTZ R0, R169, R0, !PT ;  /* 0x00000000a9007209 */ /* 0x000fe40007810000 */
[----:B------:R-:W-:Y:S02]  /*6db0*/  FSEL R173, R173, -INF , P3 ;  /* 0xff800000adad7808 */ /* 0x000fe40001800000 */
[----:B------:R-:W-:-:S04]  /*6dc0*/  ISETP.GT.AND P3, PT, R9, 0x31, PT ;  /* 0x000000310900780c */ /* 0x000fc80003f64270 */
        /* <DEDUP_REMOVED lines=14> */
[----:B------:R-:W-:Y:S01]  /*6eb0*/  FSEL R141, R141, -INF , P3 ;  /* 0xff8000008d8d7808 */ /* 0x000fe20001800000 */
[----:B------:R-:W-:Y:S02]  /*6ec0*/  WARPGROUP.DEPBAR.LE gsb0, 0x0 ;  /* 0x00008000000079c5 */ /* 0x000fe40000010000 */
[----:B------:R-:W-:Y:S01]  /*6ed0*/  FSEL R221, R172, -INF , P2 ;  /* 0xff800000acdd7808 */ /* 0x000fe20001000000 */
[----:B------:R-:W-:Y:S01]  /*6ee0*/  WARPGROUP.ARRIVE ;  /* 0x00000000000079c5 */ /* 0x000fe20000000000 */
[----:B------:R-:W-:Y:S02]  /*6ef0*/  ISETP.GT.AND P2, PT, R9, 0x30, PT ;  /* 0x000000300900780c */ /* 0x000fe40003f44270 */
[----:B------:R-:W-:Y:S02]  /*6f00*/  FMNMX.FTZ R0, R221, R0, !PT ;  /* 0x00000000dd007209 */ /* 0x000fe40007810000 */
[----:B------:R-:W-:Y:S01]  /*6f10*/  FSEL R223, R176, -INF , P2 ;  /* 0xff800000b0df7808 */ /* 0x000fe20001000000 */
[----:B------:R-:W-:Y:S01]  /*6f20*/  QGMMA.64x128x32.F32.E4M3.E4M3 R24, R216, gdesc[UR8], R24, gsb0 ;  /* 0x01e00008d8187df3 */ /* 0x000fe20008000818 */
[----:B------:R-:W-:Y:S01]  /*6f30*/  FMNMX.FTZ R0, R173, R0, !PT ;  /* 0x00000000ad007209 */ /* 0x000fe20007810000 */
[----:B------:R-:W-:Y:S01]  /*6f40*/  UIADD3 UR10, UR14, 0x300, URZ ;  /* 0x000003000e0a7890 */ /* 0x000fe2000fffe03f */
[----:B------:R-:W-:Y:S01]  /*6f50*/  ISETP.GT.AND P2, PT, R9, 0x38, PT ;  /* 0x000000380900780c */ /* 0x000fe20003f44270 */
[----:B------:R-:W-:Y:S01]  /*6f60*/  UMOV UR11, 0xc0000010 ;  /* 0xc0000010000b7882 */ /* 0x000fe20000000000 */
[----:B------:R-:W-:-:S02]  /*6f70*/  FMNMX.FTZ R0, R223, R0, !PT ;  /* 0x00000000df007209 */ /* 0x000fc40007810000 */
[----:B------:R-:W-:Y:S02]  /*6f80*/  FSEL R225, R180, -INF , P2 ;  /* 0xff800000b4e17808 */ /* 0x000fe40001000000 */
[----:B------:R-:W-:Y:S02]  /*6f90*/  FMNMX.FTZ R0, R177, R0, !PT ;  /* 0x00000000b1007209 */ /* 0x000fe40007810000 */
[----:B------:R-:W-:Y:S02]  /*6fa0*/  ISETP.GT.AND P2, PT, R9, 0x40, PT ;  /* 0x000000400900780c */ /* 0x000fe40003f44270 */
[----:B------:R-:W-:Y:S02]  /*6fb0*/  FMNMX.FTZ R0, R225, R0, !PT ;  /* 0x00000000e1007209 */ /* 0x000fe40007810000 */
[----:B------:R-:W-:Y:S02]  /*6fc0*/  FSEL R227, R152, -INF , P2 ;  /* 0xff80000098e37808 */ /* 0x000fe40001000000 */
[----:B------:R-:W-:-:S02]  /*6fd0*/  FMNMX.FTZ R0, R181, R0, !PT ;  /* 0x00000000b5007209 */ /* 0x000fc40007810000 */
[----:B------:R-:W-:Y:S02]  /*6fe0*/  ISETP.GT.AND P2, PT, R9, 0x48, PT ;  /* 0x000000480900780c */ /* 0x000fe40003f44270 */
[----:B------:R-:W-:Y:S02]  /*6ff0*/  FMNMX.FTZ R0, R227, R0, !PT ;  /* 0x00000000e3007209 */ /* 0x000fe40007810000 */
[----:B------:R-:W-:Y:S02]  /*7000*/  FSEL R156, R156, -INF , P2 ;  /* 0xff8000009c9c7808 */ /* 0x000fe40001000000 */
[----:B------:R-:W-:Y:S02]  /*7010*/  FMNMX.FTZ R0, R153, R0, !PT ;  /* 0x0000000099007209 */ /* 0x000fe40007810000 */
[----:B------:R-:W-:Y:S02]  /*7020*/  ISETP.GT.AND P2, PT, R9, 0x50, PT ;  /* 0x000000500900780c */ /* 0x000fe40003f44270 */
        /* <DEDUP_REMOVED lines=15> */
[C---:B------:R-:W-:Y:S02]  /*7120*/  ISETP.GT.AND P2, PT, R9.reuse, 0x70, PT ;  /* 0x000000700900780c */ /* 0x040fe40003f44270 */
[----:B------:R-:W-:Y:S02]  /*7130*/  FMNMX.FTZ R0, R140, R0, !PT ;  /* 0x000000008c007209 */ /* 0x000fe40007810000 */
[----:B------:R-:W-:Y:S02]  /*7140*/  ISETP.GT.AND P3, PT, R9, 0x71, PT ;  /* 0x000000710900780c */ /* 0x000fe40003f64270 */
[----:B------:R-:W-:-:S02]  /*7150*/  FSEL R144, R144, -INF , P2 ;  /* 0xff80000090907808 */ /* 0x000fc40001000000 */
[----:B------:R-:W-:Y:S02]  /*7160*/  FMNMX.FTZ R0, R141, R0, !PT ;  /* 0x000000008d007209 */ /* 0x000fe40007810000 */
[----:B------:R-:W-:Y:S02]  /*7170*/  ISETP.GT.AND P2, PT, R9, 0x78, PT ;  /* 0x000000780900780c */ /* 0x000fe40003f44270 */
[----:B------:R-:W-:Y:S02]  /*7180*/  FSEL R145, R145, -INF , P3 ;  /* 0xff80000091917808 */ /* 0x000fe40001800000 */
        /* <DEDUP_REMOVED lines=34> */
[----:B------:R-:W-:Y:S01]  /*73b0*/  ISETP.GT.AND P2, PT, R9, 0xa8, PT ;  /* 0x000000a80900780c */ /* 0x000fe20003f44270 */
[----:B------:R-:W-:Y:S02]  /*73c0*/  WARPGROUP.DEPBAR.LE gsb0, 0x0 ;  /* 0x00008000000079c5 */ /* 0x000fe40000010000 */
[----:B------:R-:W-:Y:S01]  /*73d0*/  FSEL R105, R105, -INF , P3 ;  /* 0xff80000069697808 */ /* 0x000fe20001800000 */
[----:B------:R-:W-:Y:S01]  /*73e0*/  WARPGROUP.ARRIVE ;  /* 0x00000000000079c5 */ /* 0x000fe20000000000 */
[----:B------:R-:W-:Y:S02]  /*73f0*/  FMNMX.FTZ R0, R104, R0, !PT ;  /* 0x0000000068007209 */ /* 0x000fe40007810000 */
[----:B------:R-:W-:Y:S02]  /*7400*/  ISETP.GT.AND P3, PT, R9, 0xa9, PT ;  /* 0x000000a90900780c */ /* 0x000fe40003f64270 */
[----:B------:R-:W-:Y:S01]  /*7410*/  FSEL R108, R108, -INF , P2 ;  /* 0xff8000006c6c7808 */ /* 0x000fe20001000000 */
[----:B------:R-:W-:Y:S01]  /*7420*/  QGMMA.64x128x32.F32.E4M3.E4M3 R24, R212, gdesc[UR8], R24, gsb0 ;  /* 0x01e00008d4187df3 */ /* 0x000fe20008000818 */
[----:B------:R-:W-:Y:S01]  /*7430*/  FMNMX.FTZ R0, R105, R0, !PT ;  /* 0x0000000069007209 */ /* 0x000fe20007810000 */
[----:B------:R-:W-:Y:S01]  /*7440*/  UIADD3 UR10, UR14, 0x400, URZ ;  /* 0x000004000e0a7890 */ /* 0x000fe2000fffe03f */
[----:B------:R-:W-:Y:S01]  /*7450*/  ISETP.GT.AND P2, PT, R9, 0xb0, PT ;  /* 0x000000b00900780c */ /* 0x000fe20003f44270 */
[----:B------:R-:W-:Y:S01]  /*7460*/  UMOV UR11, 0xc0000010 ;  /* 0xc0000010000b7882 */ /* 0x000fe20000000000 */
        /* <DEDUP_REMOVED lines=32> */
[C---:B------:R-:W-:Y:S01]  /*7670*/  ISETP.GT.AND P3, PT, R9.reuse, 0xd9, PT ;  /* 0x000000d90900780c */ /* 0x040fe20003f64270 */
[----:B------:R-:W-:Y:S01]  /*7680*/  VIADD R9, R9, 0x8 ;  /* 0x0000000809097836 */ /* 0x000fe20000000000 */
[----:B------:R-:W-:Y:S02]  /*7690*/  FSEL R100, R100, -INF , P2 ;  /* 0xff80000064647808 */ /* 0x000fe40001000000 */
[----:B------:R-:W-:Y:S02]  /*76a0*/  FMNMX.FTZ R0, R97, R0, !PT ;  /* 0x0000000061007209 */ /* 0x000fe40007810000 */
[----:B------:R-:W-:Y:S02]  /*76b0*/  FSEL R101, R101, -INF , P3 ;  /* 0xff80000065657808 */ /* 0x000fe40001800000 */
[----:B------:R-:W-:-:S02]  /*76c0*/  FMNMX.FTZ R0, R100, R0, !PT ;  /* 0x0000000064007209 */ /* 0x000fc40007810000 */
[----:B------:R-:W-:Y:S02]  /*76d0*/  ISETP.GT.AND P3, PT, R9, RZ, PT ;  /* 0x000000ff0900720c */ /* 0x000fe40003f64270 */
[----:B------:R-:W-:Y:S02]  /*76e0*/  FMNMX.FTZ R10, R101, R0, !PT ;  /* 0x00000000650a7209 */ /* 0x000fe40007810000 */
[----:B------:R-:W-:-:S03]  /*76f0*/  ISETP.GT.AND P4, PT, R9, 0x1, PT ;  /* 0x000000010900780c */ /* 0x000fc60003f84270 */
[----:B------:R-:W1:Y:S01]  /*7700*/  SHFL.BFLY PT, R0, R10, 0x2, 0x1f ;  /* 0x0c401f000a007f89 */ /* 0x000e6200000e0000 */
[----:B------:R-:W-:Y:S02]  /*7710*/  FSEL R187, R187, -INF , P4 ;  /* 0xff800000bbbb7808 */ /* 0x000fe40002000000 */
[----:B------:R-:W-:-:S04]  /*7720*/  ISETP.GT.AND P4, PT, R9, 0x9, PT ;  /* 0x000000090900780c */ /* 0x000fc80003f84270 */
[----:B------:R-:W-:Y:S02]  /*7730*/  FSEL R191, R191, -INF , P4 ;  /* 0xff800000bfbf7808 */ /* 0x000fe40002000000 */
[----:B------:R-:W-:-:S04]  /*7740*/  ISETP.GT.AND P4, PT, R9, 0x11, PT ;  /* 0x000000110900780c */ /* 0x000fc80003f84270 */
[----:B------:R-:W-:Y:S02]  /*7750*/  FSEL R195, R195, -INF , P4 ;  /* 0xff800000c3c37808 */ /* 0x000fe40002000000 */
[----:B------:R-:W-:-:S04]  /*7760*/  ISETP.GT.AND P4, PT, R9, 0x19, PT ;  /* 0x000000190900780c */ /* 0x000fc80003f84270 */
[----:B------:R-:W-:Y:S02]  /*7770*/  FSEL R199, R199, -INF , P4 ;  /* 0xff800000c7c77808 */ /* 0x000fe40002000000 */
[----:B------:R-:W-:Y:S02]  /*7780*/  ISETP.GT.AND P4, PT, R9, 0x21, PT ;  /* 0x000000210900780c */ /* 0x000fe40003f84270 */
[----:B-1----:R-:W-:Y:S02]  /*7790*/  FMNMX.FTZ R12, R10, R0, !PT ;  /* 0x000000000a0c7209 */ /* 0x002fe40007810000 */
[----:B------:R-:W-:Y:S02]  /*77a0*/  FSEL R171, R171, -INF , P4 ;  /* 0xff800000abab7808 */ /* 0x000fe40002000000 */
[----:B------:R-:W-:Y:S01]  /*77b0*/  ISETP.GT.AND P4, PT, R9, 0x29, PT ;  /* 0x000000290900780c */ /* 0x000fe20003f84270 */
[----:B------:R-:W1:Y:S03]  /*77c0*/  SHFL.BFLY PT, R0, R12, 0x1, 0x1f ;  /* 0x0c201f000c007f89 */ /* 0x000e6600000e0000 */
[----:B------:R-:W-:-:S02]  /*77d0*/  FSEL R175, R175, -INF , P4 ;  /* 0xff800000afaf7808 */ /* 0x000fc40002000000 */
        /* <DEDUP_REMOVED lines=8> */
[----:B------:R-:W-:Y:S01]  /*7860*/  FSEL R159, R159, -INF , P4 ;  /* 0xff8000009f9f7808 */ /* 0x000fe20002000000 */
[----:B------:R-:W-:Y:S02]  /*7870*/  WARPGROUP.DEPBAR.LE gsb0, 0x0 ;  /* 0x00008000000079c5 */ /* 0x000fe40000010000 */
[----:B------:R-:W-:-:S01]  /*7880*/  FFMA.FTZ R217, R2, R0, -8 ;  /* 0xc100000002d97423 */ /* 0x000fc20000010000 */
[----:B------:R-:W-:Y:S01]  /*7890*/  FSETP.NEU.FTZ.AND P2, PT, R0, -INF , PT ;  /* 0xff8000000000780b */ /* 0x000fe20003f5d000 */
[----:B------:R-:W-:Y:S01]  /*78a0*/  WARPGROUP.ARRIVE ;  /* 0x00000000000079c5 */ /* 0x000fe20000000000 */
[----:B------:R-:W-:-:S02]  /*78b0*/  ISETP.GT.AND P4, PT, R9, 0x51, PT ;  /* 0x000000510900780c */ /* 0x000fc40003f84270 */
[----:B------:R-:W-:Y:S02]  /*78c0*/  FSEL R217, R217, RZ, P2 ;  /* 0x000000ffd9d97208 */ /* 0x000fe40001000000 */
[----:B------:R-:W-:Y:S01]  /*78d0*/  FSEL R163, R163, -INF , P4 ;  /* 0xff800000a3a37808 */ /* 0x000fe20002000000 */
[----:B------:R-:W-:Y:S01]  /*78e0*/  QGMMA.64x128x32.F32.E4M3.E4M3 R24, R208, gdesc[UR8], R24, gsb0 ;  /* 0x01e00008d0187df3 */ /* 0x000fe20008000818 */
[----:B------:R-:W-:Y:S01]  /*78f0*/  ISETP.GT.AND P4, PT, R9, 0x59, PT ;  /* 0x000000590900780c */ /* 0x000fe20003f84270 */
[C-C-:B------:R-:W-:Y:S01]  /*7900*/  FFMA.FTZ R152, R2.reuse, R169, -R217.reuse ;  /* 0x000000a902987223 */ /* 0x140fe200000108d9 */
[----:B------:R-:W-:-:S01]  /*7910*/  FFMA.FTZ R169, R2, R173, -R217 ;  /* 0x000000ad02a97223 */ /* 0x000fc200000108d9 */
[C-C-:B------:R-:W-:Y:S01]  /*7920*/  FFMA.FTZ R173, R2.reuse, R177, -R217.reuse ;  /* 0x000000b102ad7223 */ /* 0x140fe200000108d9 */
[----:B------:R-:W-:-:S01]  /*7930*/  FFMA.FTZ R177, R2, R181, -R217 ;  /* 0x000000b502b17223 */ /* 0x000fc200000108d9 */
[----:B------:R-:W-:Y:S01]  /*7940*/  FSEL R181, R186, -INF , P3 ;  /* 0xff800000bab57808 */ /* 0x000fe20001800000 */
[----:B------:R-:W-:-:S01]  /*7950*/  FFMA.FTZ R219, R2, R184, -R217 ;  /* 0x000000b802db7223 */ /* 0x000fc200000108d9 */
[----:B------:R-:W-:Y:S01]  /*7960*/  ISETP.GT.AND P3, PT, R9, 0x8, PT ;  /* 0x000000080900780c */ /* 0x000fe20003f64270 */
[----:B------:R-:W-:-:S01]  /*7970*/  FFMA.FTZ R10, R2, R185, -R217 ;  /* 0x000000b9020a7223 */ /* 0x000fc200000108d9 */
[----:B------:R-:W-:Y:S01]  /*7980*/  FMNMX.FTZ R184, R181, R8, !PT ;  /* 0x00000008b5b87209 */ /* 0x000fe20007810000 */
[----:B------:R-:W-:-:S01]  /*7990*/  FFMA.FTZ R12, R2, R189, -R217 ;  /* 0x000000bd020c7223 */ /* 0x000fc200000108d9 */
[----:B------:R-:W-:Y:S01]  /*79a0*/  FSEL R185, R190, -INF , P3 ;  /* 0xff800000beb97808 */ /* 0x000fe20001800000 */
[----:B------:R-:W-:-:S01]  /*79b0*/  FFMA.FTZ R14, R2, R193, -R217 ;  /* 0x000000c1020e7223 */ /* 0x000fc200000108d9 */
[----:B------:R-:W-:Y:S01]  /*79c0*/  FMNMX.FTZ R184, R187, R184, !PT ;  /* 0x000000b8bbb87209 */ /* 0x000fe20007810000 */
        /* <DEDUP_REMOVED lines=78> */
[----:B------:R-:W-:Y:S01]  /*7eb0*/  UIADD3 UR10, UR14, 0x500, URZ ;  /* 0x000005000e0a7890 */ /* 0x000fe2000fffe03f */
[----:B------:R-:W-:Y:S01]  /*7ec0*/  FMNMX.FTZ R184, R163, R184, !PT ;  /* 0x000000b8a3b87209 */ /* 0x000fe20007810000 */
[----:B------:R-:W-:Y:S01]  /*7ed0*/  MUFU.EX2 R219, R219 ;  /* 0x000000db00db7308 */ /* 0x000fe20000000800 */
[----:B------:R-:W-:Y:S01]  /*7ee0*/  FSEL R167, R167, -INF , P4 ;  /* 0xff800000a7a77808 */ /* 0x000fe20002000000 */
[----:B------:R-:W-:Y:S01]  /*7ef0*/  UMOV UR11, 0xc0000010 ;  /* 0xc0000010000b7882 */ /* 0x000fe20000000000 */
[----:B------:R-:W-:Y:S01]  /*7f00*/  ISETP.GT.AND P3, PT, R9, 0x60, PT ;  /* 0x000000600900780c */ /* 0x000fe20003f64270 */
[----:B------:R-:W-:Y:S01]  /*7f10*/  UIADD3 UR14, UR14, 0x600, URZ ;  /* 0x000006000e0e7890 */ /* 0x000fe2000fffe03f */
[----:B------:R-:W-:-:S02]  /*7f20*/  FMNMX.FTZ R184, R166, R184, !PT ;  /* 0x000000b8a6b87209 */ /* 0x000fc40007810000 */
[----:B------:R-:W-:Y:S01]  /*7f30*/  ISETP.GT.AND P4, PT, R9, 0x61, PT ;  /* 0x000000610900780c */ /* 0x000fe20003f84270 */
[----:B------:R-:W-:Y:S01]  /*7f40*/  MUFU.EX2 R10, R10 ;  /* 0x0000000a000a7308 */ /* 0x000fe20000000800 */
[----:B------:R-:W-:Y:S02]  /*7f50*/  FSEL R138, R138, -INF , P3 ;  /* 0xff8000008a8a7808 */ /* 0x000fe40001800000 */
[----:B------:R-:W-:Y:S02]  /*7f60*/  FMNMX.FTZ R184, R167, R184, !PT ;  /* 0x000000b8a7b87209 */ /* 0x000fe40007810000 */
[----:B------:R-:W-:Y:S02]  /*7f70*/  ISETP.GT.AND P3, PT, R9, 0x68, PT ;  /* 0x000000680900780c */ /* 0x000fe40003f64270 */
[----:B------:R-:W-:Y:S01]  /*7f80*/  FSEL R144, R139, -INF , P4 ;  /* 0xff8000008b907808 */ /* 0x000fe20002000000 */
[----:B------:R-:W-:Y:S01]  /*7f90*/  MUFU.EX2 R11, R11 ;  /* 0x0000000b000b7308 */ /* 0x000fe20000000800 */
[----:B------:R-:W-:-:S02]  /*7fa0*/  FMNMX.FTZ R184, R138, R184, !PT ;  /* 0x000000b88ab87209 */ /* 0x000fc40007810000 */
[C---:B------:R-:W-:Y:S02]  /*7fb0*/  ISETP.GT.AND P4, PT, R9.reuse, 0x69, PT ;  /* 0x000000690900780c */ /* 0x040fe40003f84270 */
[----:B------:R-:W-:Y:S02]  /*7fc0*/  FSEL R142, R142, -INF , P3 ;  /* 0xff8000008e8e7808 */ /* 0x000fe40001800000 */
[----:B------:R-:W-:Y:S01]  /*7fd0*/  FMNMX.FTZ R145, R144, R184, !PT ;  /* 0x000000b890917209 */ /* 0x000fe20007810000 */
[----:B------:R1:W-:Y:S01]  /*7fe0*/  MUFU.EX2 R139, R174 ;  /* 0x000000ae008b7308 */ /* 0x0003e20000000800 */
[----:B------:R-:W-:Y:S02]  /*7ff0*/  ISETP.GT.AND P3, PT, R9, 0x70, PT ;  /* 0x000000700900780c */ /* 0x000fe40003f64270 */
[----:B------:R-:W-:Y:S02]  /*8000*/  FSEL R143, R143, -INF , P4 ;  /* 0xff8000008f8f7808 */ /* 0x000fe40002000000 */
[----:B------:R-:W-:-:S02]  /*8010*/  FMNMX.FTZ R170, R142, R145, !PT ;  /* 0x000000918eaa7209 */ /* 0x000fc40007810000 */
[----:B------:R-:W-:Y:S01]  /*8020*/  ISETP.GT.AND P4, PT, R9, 0x71, PT ;  /* 0x000000710900780c */ /* 0x000fe20003f84270 */
[----:B------:R-:W-:Y:S01]  /*8030*/  MUFU.EX2 R12, R12 ;  /* 0x0000000c000c7308 */ /* 0x000fe20000000800 */
[----:B------:R-:W-:Y:S01]  /*8040*/  FSEL R145, R146, -INF , P3 ;  /* 0xff80000092917808 */ /* 0x000fe20001800000 */
[C-C-:B------:R-:W-:Y:S01]  /*8050*/  FFMA.FTZ R146, R2.reuse, R148, -R217.reuse ;  /* 0x0000009402927223 */ /* 0x140fe200000108d9 */
[----:B------:R-:W-:Y:S01]  /*8060*/  FMNMX.FTZ R170, R143, R170, !PT ;  /* 0x000000aa8faa7209 */ /* 0x000fe20007810000 */
[C-C-:B------:R-:W-:Y:S01]  /*8070*/  FFMA.FTZ R148, R2.reuse, R129, -R217.reuse ;  /* 0x0000008102947223 */ /* 0x140fe200000108d9 */
[----:B------:R-:W-:Y:S01]  /*8080*/  ISETP.GT.AND P3, PT, R9, 0x78, PT ;  /* 0x000000780900780c */ /* 0x000fe20003f64270 */
[----:B-1----:R-:W-:Y:S01]  /*8090*/  FFMA.FTZ R174, R2, R132, -R217 ;  /* 0x0000008402ae7223 */ /* 0x002fe200000108d9 */
[----:B------:R-:W-:Y:S01]  /*80a0*/  FSEL R147, R147, -INF , P4 ;  /* 0xff80000093937808 */ /* 0x000fe20002000000 */
[----:B------:R-:W-:Y:S01]  /*80b0*/  MUFU.EX2 R13, R13 ;  /* 0x0000000d000d7308 */ /* 0x000fe20000000800 */
[----:B------:R-:W-:-:S02]  /*80c0*/  FMNMX.FTZ R170, R145, R170, !PT ;  /* 0x000000aa91aa7209 */ /* 0x000fc40007810000 */
[----:B------:R-:W-:Y:S02]  /*80d0*/  ISETP.GT.AND P4, PT, R9, 0x79, PT ;  /* 0x000000790900780c */ /* 0x000fe40003f84270 */
[----:B------:R-:W-:Y:S02]  /*80e0*/  FSEL R150, R150, -INF , P3 ;  /* 0xff80000096967808 */ /* 0x000fe40001800000 */
[----:B------:R-:W-:Y:S01]  /*80f0*/  FMNMX.FTZ R170, R147, R170, !PT ;  /* 0x000000aa93aa7209 */ /* 0x000fe20007810000 */
[----:B------:R-:W-:Y:S02]  /*8100*/  WARPGROUP.DEPBAR.LE gsb0, 0x0 ;  /* 0x00008000000079c5 */ /* 0x000fe40000010000 */
[----:B------:R-:W-:Y:S01]  /*8110*/  FSEL R151, R151, -INF , P4 ;  /* 0xff80000097977808 */ /* 0x000fe20002000000 */
[----:B------:R-:W-:Y:S01]  /*8120*/  WARPGROUP.ARRIVE ;  /* 0x00000000000079c5 */ /* 0x000fe20000000000 */
[----:B------:R-:W-:Y:S01]  /*8130*/  ISETP.GT.AND P3, PT, R9, 0x80, PT ;  /* 0x000000800900780c */ /* 0x000fe20003f64270 */
[----:B------:R-:W-:Y:S01]  /*8140*/  MUFU.EX2 R14, R14 ;  /* 0x0000000e000e7308 */ /* 0x000fe20000000800 */
[----:B------:R-:W-:-:S02]  /*8150*/  FMNMX.FTZ R170, R150, R170, !PT ;  /* 0x000000aa96aa7209 */ /* 0x000fc40007810000 */
[----:B------:R-:W-:Y:S01]  /*8160*/  ISETP.GT.AND P4, PT, R9, 0x81, PT ;  /* 0x000000810900780c */ /* 0x000fe20003f84270 */
[----:B------:R-:W-:Y:S01]  /*8170*/  QGMMA.64x128x32.F32.E4M3.E4M3 R24, R204, gdesc[UR8], R24, gsb0 ;  /* 0x01e00008cc187df3 */ /* 0x000fe20008000818 */
[----:B------:R-:W-:Y:S02]  /*8180*/  FSEL R122, R122, -INF , P3 ;  /* 0xff8000007a7a7808 */ /* 0x000fe40001800000 */
[----:B------:R-:W-:Y:S01]  /*8190*/  FMNMX.FTZ R170, R151, R170, !PT ;  /* 0x000000aa97aa7209 */ /* 0x000fe20007810000 */
[----:B------:R-:W-:Y:S01]  /*81a0*/  MUFU.EX2 R15, R15 ;  /* 0x0000000f000f7308 */ /* 0x000fe20000000800 */
[----:B------:R-:W-:Y:S02]  /*81b0*/  ISETP.GT.AND P3, PT, R9, 0x88, PT ;  /* 0x000000880900780c */ /* 0x000fe40003f64270 */
[----:B------:R-:W-:Y:S02]  /*81c0*/  FSEL R123, R123, -INF , P4 ;  /* 0xff8000007b7b7808 */ /* 0x000fe40002000000 */
        /* <DEDUP_REMOVED lines=9> */
[----:B------:R-:W-:Y:S02]  /*8260*/  ISETP.GT.AND P4, PT, R9, 0x91, PT ;  /* 0x000000910900780c */ /* 0x000fe40003f84270 */
        /* <DEDUP_REMOVED lines=10> */
[----:B------:R-:W-:Y:S02]  /*8310*/  FSEL R135, R135, -INF , P4 ;  /* 0xff80000087877808 */ /* 0x000fe40002000000 */
[----:B------:R-:W-:Y:S01]  /*8320*/  ISETP.GT.AND P3, PT, R9, 0xa0, PT ;  /* 0x000000a00900780c */ /* 0x000fe20003f64270 */
        /* <DEDUP_REMOVED lines=20> */
[----:B------:R1:W-:Y:S01]  /*8470*/  MUFU.EX2 R111, R148 ;  /* 0x00000094006f7308 */ /* 0x0003e20000000800 */
[----:B------:R-:W-:Y:S02]  /*8480*/  ISETP.GT.AND P3, PT, R9, 0xb8, PT ;  /* 0x000000b80900780c */ /* 0x000fe40003f64270 */
[----:B------:R-:W-:Y:S02]  /*8490*/  FSEL R132, R115, -INF , P4 ;  /* 0xff80000073847808 */ /* 0x000fe40002000000 */
[----:B------:R-:W-:-:S02]  /*84a0*/  FMNMX.FTZ R170, R114, R170, !PT ;  /* 0x000000aa72aa7209 */ /* 0x000fc40007810000 */
[----:B------:R-:W-:Y:S01]  /*84b0*/  ISETP.GT.AND P4, PT, R9, 0xb9, PT ;  /* 0x000000b90900780c */ /* 0x000fe20003f84270 */
[----:B------:R2:W-:Y:S01]  /*84c0*/  MUFU.EX2 R115, R174 ;  /* 0x000000ae00737308 */ /* 0x0005e20000000800 */
[----:B-1----:R-:W-:-:S01]  /*84d0*/  FFMA.FTZ R148, R2, R133, -R217 ;  /* 0x0000008502947223 */ /* 0x002fc200000108d9 */
[----:B------:R-:W-:Y:S02]  /*84e0*/  FSEL R118, R118, -INF , P3 ;  /* 0xff80000076767808 */ /* 0x000fe40001800000 */
[----:B------:R-:W-:Y:S02]  /*84f0*/  FMNMX.FTZ R133, R132, R170, !PT ;  /* 0x000000aa84857209 */ /* 0x000fe40007810000 */
[----:B------:R-:W-:Y:S02]  /*8500*/  FSEL R119, R119, -INF , P4 ;  /* 0xff80000077777808 */ /* 0x000fe40002000000 */
[C---:B------:R-:W-:Y:S01]  /*8510*/  ISETP.GT.AND P3, PT, R9.reuse, 0xc0, PT ;  /* 0x000000c00900780c */ /* 0x040fe20003f64270 */
[----:B--2---:R-:W-:Y:S01]  /*8520*/  FFMA.FTZ R174, R2, R105, -R217 ;  /* 0x0000006902ae7223 */ /* 0x004fe200000108d9 */
[----:B------:R-:W-:Y:S01]  /*8530*/  FMNMX.FTZ R170, R118, R133, !PT ;  /* 0x0000008576aa7209 */ /* 0x000fe20007810000 */
[----:B------:R-:W-:Y:S01]  /*8540*/  MUFU.EX2 R177, R177 ;  /* 0x000000b100b17308 */ /* 0x000fe20000000800 */
[----:B------:R-:W-:-:S02]  /*8550*/  ISETP.GT.AND P4, PT, R9, 0xc1, PT ;  /* 0x000000c10900780c */ /* 0x000fc40003f84270 */
[----:B------:R-:W-:Y:S01]  /*8560*/  FSEL R133, R90, -INF , P3 ;  /* 0xff8000005a857808 */ /* 0x000fe20001800000 */
[----:B------:R-:W-:-:S01]  /*8570*/  FFMA.FTZ R90, R2, R104, -R217 ;  /* 0x00000068025a7223 */ /* 0x000fc200000108d9 */
[----:B------:R-:W-:Y:S01]  /*8580*/  FMNMX.FTZ R170, R119, R170, !PT ;  /* 0x000000aa77aa7209 */ /* 0x000fe20007810000 */
[----:B------:R-:W-:-:S01]  /*8590*/  FFMA.FTZ R104, R2, R108, -R217 ;  /* 0x0000006c02687223 */ /* 0x000fc200000108d9 */
[----:B------:R-:W-:Y:S01]  /*85a0*/  ISETP.GT.AND P3, PT, R9, 0xc8, PT ;  /* 0x000000c80900780c */ /* 0x000fe20003f64270 */
[----:B------:R-:W-:Y:S01]  /*85b0*/  MUFU.EX2 R180, R180 ;  /* 0x000000b400b47308 */ /* 0x000fe20000000800 */
[----:B------:R-:W-:Y:S02]  /*85c0*/  FSEL R91, R91, -INF , P4 ;  /* 0xff8000005b5b7808 */ /* 0x000fe40002000000 */
[----:B------:R-:W-:Y:S02]  /*85d0*/  FMNMX.FTZ R170, R133, R170, !PT ;  /* 0x000000aa85aa7209 */ /* 0x000fe40007810000 */
[----:B------:R-:W-:-:S02]  /*85e0*/  ISETP.GT.AND P4, PT, R9, 0xc9, PT ;  /* 0x000000c90900780c */ /* 0x000fc40003f84270 */
[----:B------:R-:W-:Y:S01]  /*85f0*/  FSEL R94, R94, -INF , P3 ;  /* 0xff8000005e5e7808 */ /* 0x000fe20001800000 */
[----:B------:R-:W-:Y:S01]  /*8600*/  MUFU.EX2 R153, R153 ;  /* 0x0000009900997308 */ /* 0x000fe20000000800 */
[----:B------:R-:W-:Y:S02]  /*8610*/  FMNMX.FTZ R170, R91, R170, !PT ;  /* 0x000000aa5baa7209 */ /* 0x000fe40007810000 */
[----:B------:R-:W-:Y:S02]  /*8620*/  ISETP.GT.AND P3, PT, R9, 0xd0, PT ;  /* 0x000000d00900780c */ /* 0x000fe40003f64270 */
[----:B------:R-:W-:Y:S02]  /*8630*/  FSEL R105, R95, -INF , P4 ;  /* 0xff8000005f697808 */ /* 0x000fe40002000000 */
[----:B------:R-:W-:Y:S01]  /*8640*/  FMNMX.FTZ R170, R94, R170, !PT ;  /* 0x000000aa5eaa7209 */ /* 0x000fe20007810000 */
[----:B------:R1:W-:Y:S01]  /*8650*/  MUFU.EX2 R95, R174 ;  /* 0x000000ae005f7308 */ /* 0x0003e20000000800 */
[----:B------:R-:W-:-:S02]  /*8660*/  ISETP.GT.AND P4, PT, R9, 0xd1, PT ;  /* 0x000000d10900780c */ /* 0x000fc40003f84270 */
[----:B------:R-:W-:Y:S02]  /*8670*/  FSEL R98, R98, -INF , P3 ;  /* 0xff80000062627808 */ /* 0x000fe40001800000 */
[----:B------:R-:W-:Y:S02]  /*8680*/  FMNMX.FTZ R170, R105, R170, !PT ;  /* 0x000000aa69aa7209 */ /* 0x000fe40007810000 */
[----:B------:R-:W-:Y:S01]  /*8690*/  ISETP.GT.AND P3, PT, R9, 0xd8, PT ;  /* 0x000000d80900780c */ /* 0x000fe20003f64270 */
[----:B------:R-:W-:Y:S01]  /*86a0*/  MUFU.EX2 R156, R156 ;  /* 0x0000009c009c7308 */ /* 0x000fe20000000800 */
[----:B------:R-:W-:Y:S01]  /*86b0*/  FSEL R99, R99, -INF , P4 ;  /* 0xff80000063637808 */ /* 0x000fe20002000000 */
[--C-:B-1----:R-:W-:Y:S01]  /*86c0*/  FFMA.FTZ R174, R2, R109, -R217.reuse ;  /* 0x0000006d02ae7223 */ /* 0x102fe200000108d9 */
[----:B------:R-:W-:Y:S01]  /*86d0*/  FMNMX.FTZ R170, R98, R170, !PT ;  /* 0x000000aa62aa7209 */ /* 0x000fe20007810000 */
[----:B------:R-:W-:Y:S01]  /*86e0*/  FFMA.FTZ R217, R2, R101, -R217 ;  /* 0x0000006502d97223 */ /* 0x000fe200000108d9 */
[----:B------:R-:W-:-:S02]  /*86f0*/  ISETP.GT.AND P4, PT, R9, 0xd9, PT ;  /* 0x000000d90900780c */ /* 0x000fc40003f84270 */
[----:B------:R-:W-:Y:S01]  /*8700*/  FSEL R102, R102, -INF , P3 ;  /* 0xff80000066667808 */ /* 0x000fe20001800000 */
[----:B------:R-:W-:Y:S01]  /*8710*/  MUFU.EX2 R157, R157 ;  /* 0x0000009d009d7308 */ /* 0x000fe20000000800 */
[----:B------:R-:W-:Y:S02]  /*8720*/  FMNMX.FTZ R9, R99, R170, !PT ;  /* 0x000000aa63097209 */ /* 0x000fe40007810000 */
[----:B------:R-:W-:Y:S02]  /*8730*/  FSEL R109, R103, -INF , P4 ;  /* 0xff800000676d7808 */ /* 0x000fe40002000000 */
[----:B------:R-:W-:Y:S02]  /*8740*/  FMNMX.FTZ R108, R102, R9, !PT ;  /* 0x00000009666c7209 */ /* 0x000fe40007810000 */
[----:B------:R-:W-:Y:S01]  /*8750*/  FSEL R116, R0, RZ, P2 ;  /* 0x000000ff00747208 */ /* 0x000fe20001000000 */
[----:B------:R1:W-:Y:S01]  /*8760*/  MUFU.EX2 R103, R174 ;  /* 0x000000ae00677308 */ /* 0x0003e20000000800 */
[----:B------:R-:W-:Y:S01]  /*8770*/  FMNMX.FTZ R9, R109, R108, !PT ;  /* 0x0000006c6d097209 */ /* 0x000fe20007810000 */
[----:B------:R-:W-:-:S02]  /*8780*/  WARPGROUP.DEPBAR.LE gsb0, 0x0 ;  /* 0x00008000000079c5 */ /* 0x000fc40000010000 */
[----:B------:R-:W-:-:S01]  /*8790*/  FADD.FTZ R101, -R116, R7 ;  /* 0x0000000774657221 */ /* 0x000fc20000010100 */
[----:B------:R-:W-:Y:S01]  /*87a0*/  WARPGROUP.ARRIVE ;  /* 0x00000000000079c5 */ /* 0x000fe20000000000 */
[----:B------:R-:W2:Y:S02]  /*87b0*/  SHFL.BFLY PT, R170, R9, 0x2, 0x1f ;  /* 0x0c401f0009aa7f89 */ /* 0x000ea400000e0000 */
[----:B------:R-:W-:Y:S01]  /*87c0*/  FMUL.FTZ R116, R2, R101 ;  /* 0x0000006502747220 */ /* 0x000fe20000410000 */
[----:B------:R3:W-:Y:S02]  /*87d0*/  MUFU.EX2 R108, R178 ;  /* 0x000000b2006c7308 */ /* 0x0007e40000000800 */
[----:B------:R-:W-:Y:S06]  /*87e0*/  QGMMA.64x128x32.F32.E4M3.E4M3 R24, R200, gdesc[UR12], R24, gsb0 ;  /* 0x01e0000cc8187df3 */ /* 0x000fec0008000818 */
[----:B------:R-:W4:Y:S08]  /*87f0*/  MUFU.EX2 R116, R116 ;  /* 0x0000007400747308 */ /* 0x000f300000000800 */
[----:B------:R-:W-:Y:S01]  /*8800*/  MUFU.EX2 R160, R160 ;  /* 0x000000a000a07308 */ /* 0x000fe20000000800 */
[----:B--2---:R-:W-:-:S07]  /*8810*/  FMNMX.FTZ R170, R9, R170, !PT ;  /* 0x000000aa09aa7209 */ /* 0x004fce0007810000 */
[----:B------:R-:W-:Y:S01]  /*8820*/  MUFU.EX2 R161, R161 ;  /* 0x000000a100a17308 */ /* 0x000fe20000000800 */
[----:B------:R-:W2:Y:S07]  /*8830*/  SHFL.BFLY PT, R9, R170, 0x1, 0x1f ;  /* 0x0c201f00aa097f89 */ /* 0x000eae00000e0000 */
[----:B------:R-:W-:Y:S08]  /*8840*/  MUFU.EX2 R164, R164 ;  /* 0x000000a400a47308 */ /* 0x000ff00000000800 */
[----:B------:R-:W-:Y:S08]  /*8850*/  MUFU.EX2 R165, R165 ;  /* 0x000000a500a57308 */ /* 0x000ff00000000800 */
[----:B------:R-:W-:Y:S01]  /*8860*/  MUFU.EX2 R136, R136 ;  /* 0x0000008800887308 */ /* 0x000fe20000000800 */
[----:B--2---:R-:W-:-:S04]  /*8870*/  FMNMX.FTZ R9, R170, R9, !PT ;  /* 0x00000009aa097209 */ /* 0x004fc80007810000 */
[----:B------:R-:W-:Y:S01]  /*8880*/  FSETP.NEU.FTZ.AND P2, PT, R9, -INF , PT ;  /* 0xff8000000900780b */ /* 0x000fe20003f5d000 */
[----:B------:R-:W-:-:S02]  /*8890*/  FFMA.FTZ R170, R2, R9, -8 ;  /* 0xc100000002aa7423 */ /* 0x000fc40000010009 */
[----:B------:R-:W-:Y:S03]  /*88a0*/  MUFU.EX2 R137, R137 ;  /* 0x0000008900897308 */ /* 0x000fe60000000800 */
[----:B------:R-:W-:-:S05]  /*88b0*/  FSEL R101, R170, RZ, P2 ;  /* 0x000000ffaa657208 */ /* 0x000fca0001000000 */
[----:B------:R-:W-:Y:S01]  /*88c0*/  MUFU.EX2 R140, R140 ;  /* 0x0000008c008c7308 */ /* 0x000fe20000000800 */
[----:B------:R-:W-:-:S01]  /*88d0*/  FFMA.FTZ R182, R2, R193, -R101 ;  /* 0x000000c102b67223 */ /* 0x000fc20000010865 */
[----:B------:R-:W-:Y:S01]  /*88e0*/  FSEL R193, R9, RZ, P2 ;  /* 0x000000ff09c17208 */ /* 0x000fe20001000000 */
[----:B------:R-:W-:-:S01]  /*88f0*/  FFMA.FTZ R170, R2, R181, -R101 ;  /* 0x000000b502aa7223 */ /* 0x000fc20000010865 */
[C-C-:B------:R-:W-:Y:S01]  /*8900*/  FFMA.FTZ R181, R2.reuse, R187, -R101.reuse ;  /* 0x000000bb02b57223 */ /* 0x140fe20000010865 */
[----:B-1----:R-:W-:-:S01]  /*8910*/  FFMA.FTZ R174, R2, R185, -R101 ;  /* 0x000000b902ae7223 */ /* 0x002fc20000010865 */
[----:B------:R-:W-:Y:S01]  /*8920*/  FFMA.FTZ R192, R2, R155, -R101 ;  /* 0x0000009b02c07223 */ /* 0x000fe20000010865 */
[----:B------:R-:W-:-:S01]  /*8930*/  FADD.FTZ R193, -R193, R8 ;  /* 0x00000008c1c17221 */ /* 0x000fc20000010100 */
[C-C-:B------:R-:W-:Y:S01]  /*8940*/  FFMA.FTZ R185, R2.reuse, R191, -R101.reuse ;  /* 0x000000bf02b97223 */ /* 0x140fe20000010865 */
[----:B------:R-:W-:Y:S01]  /*8950*/  MUFU.EX2 R170, R170 ;  /* 0x000000aa00aa7308 */ /* 0x000fe20000000800 */
[----:B------:R-:W-:-:S01]  /*8960*/  FFMA.FTZ R155, R2, R158, -R101 ;  /* 0x0000009e029b7223 */ /* 0x000fc20000010865 */
[C---:B------:R-:W-:Y:S01]  /*8970*/  FMUL.FTZ R193, R2.reuse, R193 ;  /* 0x000000c102c17220 */ /* 0x040fe20000410000 */
[----:B------:R-:W-:-:S01]  /*8980*/  FFMA.FTZ R158, R2, R159, -R101 ;  /* 0x0000009f029e7223 */ /* 0x000fc20000010865 */
[C-C-:B------:R-:W-:Y:S01]  /*8990*/  FFMA.FTZ R159, R2.reuse, R162, -R101.reuse ;  /* 0x000000a2029f7223 */ /* 0x140fe20000010865 */
[----:B------:R-:W-:-:S01]  /*89a0*/  FFMA.FTZ R162, R2, R163, -R101 ;  /* 0x000000a302a27223 */ /* 0x000fc20000010865 */
[C-C-:B---3--:R-:W-:Y:S01]  /*89b0*/  FFMA.FTZ R178, R2.reuse, R189, -R101.reuse ;  /* 0x000000bd02b27223 */ /* 0x148fe20000010865 */
[----:B------:R-:W-:-:S01]  /*89c0*/  FFMA.FTZ R163, R2, R166, -R101 ;  /* 0x000000a602a37223 */ /* 0x000fc20000010865 */
[----:B------:R-:W1:Y:S01]  /*89d0*/  MUFU.EX2 R193, R193 ;  /* 0x000000c100c17308 */ /* 0x000e620000000800 */
[----:B------:R-:W-:-:S01]  /*89e0*/  FFMA.FTZ R166, R2, R167, -R101 ;  /* 0x000000a702a67223 */ /* 0x000fc20000010865 */
[C-C-:B------:R-:W-:Y:S01]  /*89f0*/  FFMA.FTZ R167, R2.reuse, R144, -R101.reuse ;  /* 0x0000009002a77223 */ /* 0x140fe20000010865 */
[----:B------:R-:W-:-:S01]  /*8a00*/  FFMA.FTZ R144, R2, R142, -R101 ;  /* 0x0000008e02907223 */ /* 0x000fc20000010865 */
[C-C-:B------:R-:W-:Y:S01]  /*8a10*/  FFMA.FTZ R187, R2.reuse, R195, -R101.reuse ;  /* 0x000000c302bb7223 */ /* 0x140fe20000010865 */
[----:B------:R-:W-:-:S01]  /*8a20*/  FFMA.FTZ R142, R2, R145, -R101 ;  /* 0x00000091028e7223 */ /* 0x000fc20000010865 */
[----:B------:R-:W-:Y:S01]  /*8a30*/  FFMA.FTZ R145, R2, R147, -R101 ;  /* 0x0000009302917223 */ /* 0x000fe20000010865 */
[----:B----4-:R-:W-:-:S01]  /*8a40*/  FFMA.FTZ R147, R116, R4, R219 ;  /* 0x0000000474937223 */ /* 0x010fc200000100db */
[----:B------:R-:W2:Y:S01]  /*8a50*/  MUFU.EX2 R181, R181 ;  /* 0x000000b500b57308 */ /* 0x000ea20000000800 */
[----:B------:R-:W-:-:S01]  /*8a60*/  FFMA.FTZ R189, R2, R199, -R101 ;  /* 0x000000c702bd7223 */ /* 0x000fc20000010865 */
[----:B------:R-:W-:Y:S01]  /*8a70*/  FFMA.FTZ R184, R2, R197, -R101 ;  /* 0x000000c502b87223 */ /* 0x000fe20000010865 */
[----:B------:R-:W-:-:S01]  /*8a80*/  FADD.FTZ R194, R10, R147 ;  /* 0x000000930ac27221 */ /* 0x000fc20000010000 */
[C-C-:B------:R-:W-:Y:S01]  /*8a90*/  FFMA.FTZ R147, R2.reuse, R151, -R101.reuse ;  /* 0x0000009702937223 */ /* 0x140fe20000010865 */
[----:B------:R-:W-:-:S01]  /*8aa0*/  FFMA.FTZ R171, R2, R171, -R101 ;  /* 0x000000ab02ab7223 */ /* 0x000fc20000010865 */
[----:B------:R-:W-:Y:S01]  /*8ab0*/  FFMA.FTZ R150, R2, R150, -R101 ;  /* 0x0000009602967223 */ /* 0x000fe20000010865 */
[----:B------:R-:W-:-:S01]  /*8ac0*/  FADD.FTZ R151, R11, R194 ;  /* 0x000000c20b977221 */ /* 0x000fc20000010000 */
[----:B------:R-:W3:Y:S01]  /*8ad0*/  MUFU.EX2 R174, R174 ;  /* 0x000000ae00ae7308 */ /* 0x000ee20000000800 */
[----:B-1----:R-:W-:-:S01]  /*8ae0*/  FFMA.FTZ R4, R193, R3, R170 ;  /* 0x00000003c1047223 */ /* 0x002fc200000100aa */
        /* <DEDUP_REMOVED lines=36> */
[----:B------:R-:W-:Y:S01]  /*8d30*/  FFMA.FTZ R105, R2, R105, -R101 ;  /* 0x0000006902697223 */ /* 0x000fe20000010865 */
[----:B------:R-:W-:Y:S01]  /*8d40*/  IMAD.U32 R194, RZ, RZ, UR54 ;  /* 0x00000036ffc27e24 */ /* 0x000fe2000f8e00ff */
[----:B------:R-:W2:Y:S01]  /*8d50*/  MUFU.EX2 R189, R189 ;  /* 0x000000bd00bd7308 */ /* 0x000ea20000000800 */
[----:B---3--:R-:W-:-:S01]  /*8d60*/  FADD.FTZ R3, R187, R4 ;  /* 0x00000004bb037221 */ /* 0x008fc20000010000 */
[C-C-:B------:R-:W-:Y:S01]  /*8d70*/  FFMA.FTZ R98, R2.reuse, R98, -R101.reuse ;  /* 0x0000006202627223 */ /* 0x140fe20000010865 */
[----:B------:R-:W-:-:S01]  /*8d80*/  FFMA.FTZ R99, R2, R99, -R101 ;  /* 0x0000006302637223 */ /* 0x000fc20000010865 */
[----:B------:R-:W-:Y:S01]  /*8d90*/  @!P0 LEA R194, R194, UR37, 0x3 ;  /* 0x00000025c2c28c11 */ /* 0x000fe2000f8e18ff */
[----:B------:R-:W-:-:S01]  /*8da0*/  FFMA.FTZ R102, R2, R102, -R101 ;  /* 0x0000006602667223 */ /* 0x000fc20000010865 */
[----:B------:R-:W-:-:S02]  /*8db0*/  WARPGROUP.DEPBAR.LE gsb0, 0x0 ;  /* 0x00008000000079c5 */ /* 0x000fc40000010000 */
[----:B------:R-:W3:Y:S01]  /*8dc0*/  MUFU.EX2 R184, R184 ;  /* 0x000000b800b87308 */ /* 0x000ee20000000800 */
[----:B-1----:R-:W-:-:S07]  /*8dd0*/  FADD.FTZ R4, R182, R3 ;  /* 0x00000003b6047221 */ /* 0x002fce0000010000 */
[----:B------:R-:W-:Y:S01]  /*8de0*/  MUFU.EX2 R8, R144 ;  /* 0x0000009000087308 */ /* 0x000fe20000000800 */
[----:B--2---:R-:W-:-:S07]  /*8df0*/  FADD.FTZ R3, R189, R4 ;  /* 0x00000004bd037221 */ /* 0x004fce0000010000 */
[----:B------:R1:W-:Y:S01]  /*8e00*/  MUFU.EX2 R144, R150 ;  /* 0x0000009600907308 */ /* 0x0003e20000000800 */
[----:B---3--:R-:W-:-:S07]  /*8e10*/  FADD.FTZ R4, R184, R3 ;  /* 0x00000003b8047221 */ /* 0x008fce0000010000 */
[----:B------:R-:W2:Y:S01]  /*8e20*/  MUFU.EX2 R171, R171 ;  /* 0x000000ab00ab7308 */ /* 0x000ea20000000800 */
[----:B-1----:R-:W-:-:S04]  /*8e30*/  FADD.FTZ R150, R14, R151 ;  /* 0x000000970e967221 */ /* 0x002fc80000010000 */
[----:B------:R-:W-:-:S03]  /*8e40*/  FADD.FTZ R151, R15, R150 ;  /* 0x000000960f977221 */ /* 0x000fc60000010000 */
[----:B------:R-:W1:Y:S01]  /*8e50*/  MUFU.EX2 R186, R186 ;  /* 0x000000ba00ba7308 */ /* 0x000e620000000800 */
[----:B------:R-:W-:-:S04]  /*8e60*/  FADD.FTZ R150, R20, R151 ;  /* 0x0000009714967221 */ /* 0x000fc80000010000 */
[----:B------:R-:W-:-:S03]  /*8e70*/  FADD.FTZ R151, R21, R150 ;  /* 0x0000009615977221 */ /* 0x000fc60000010000 */
[----:B------:R-:W3:Y:S01]  /*8e80*/  MUFU.EX2 R175, R175 ;  /* 0x000000af00af7308 */ /* 0x000ee20000000800 */
[----:B------:R-:W-:-:S01]  /*8e90*/  FADD.FTZ R151, R152, R151 ;  /* 0x0000009798977221 */ /* 0x000fc20000010000 */
[----:B--2---:R-:W-:-:S03]  /*8ea0*/  FADD.FTZ R3, R171, R4 ;  /* 0x00000004ab037221 */ /* 0x004fc60000010000 */
[----:B------:R-:W-:-:S03]  /*8eb0*/  FADD.FTZ R4, R168, R151 ;  /* 0x00000097a8047221 */ /* 0x000fc60000010000 */
[----:B------:R-:W2:Y:S01]  /*8ec0*/  MUFU.EX2 R188, R188 ;  /* 0x000000bc00bc7308 */ /* 0x000ea20000000800 */
[----:B-1----:R-:W-:-:S01]  /*8ed0*/  FADD.FTZ R150, R186, R3 ;  /* 0x00000003ba967221 */ /* 0x002fc20000010000 */
[----:B------:R-:W-:-:S04]  /*8ee0*/  FADD.FTZ R3, R169, R4 ;  /* 0x00000004a9037221 */ /* 0x000fc80000010000 */
[----:B------:R-:W-:Y:S02]  /*8ef0*/  FADD.FTZ R4, R172, R3 ;  /* 0x00000003ac047221 */ /* 0x000fe40000010000 */
[----:B------:R-:W1:Y:S01]  /*8f00*/  MUFU.EX2 R179, R179 ;  /* 0x000000b300b37308 */ /* 0x000e620000000800 */
[----:B---3--:R-:W-:-:S01]  /*8f10*/  FADD.FTZ R151, R175, R150 ;  /* 0x00000096af977221 */ /* 0x008fc20000010000 */
[----:B------:R-:W-:-:S04]  /*8f20*/  FADD.FTZ R3, R173, R4 ;  /* 0x00000004ad037221 */ /* 0x000fc80000010000 */
[----:B------:R-:W-:Y:S02]  /*8f30*/  FADD.FTZ R4, R176, R3 ;  /* 0x00000003b0047221 */ /* 0x000fe40000010000 */
[----:B------:R-:W3:Y:S01]  /*8f40*/  MUFU.EX2 R190, R190 ;  /* 0x000000be00be7308 */ /* 0x000ee20000000800 */
[----:B--2---:R-:W-:-:S01]  /*8f50*/  FADD.FTZ R150, R188, R151 ;  /* 0x00000097bc967221 */ /* 0x004fc20000010000 */
[----:B------:R-:W-:-:S04]  /*8f60*/  FADD.FTZ R3, R177, R4 ;  /* 0x00000004b1037221 */ /* 0x000fc80000010000 */
[----:B------:R-:W-:Y:S02]  /*8f70*/  FADD.FTZ R4, R180, R3 ;  /* 0x00000003b4047221 */ /* 0x000fe40000010000 */
[----:B------:R-:W2:Y:S01]  /*8f80*/  MUFU.EX2 R183, R183 ;  /* 0x000000b700b77308 */ /* 0x000ea20000000800 */
[----:B-1----:R-:W-:-:S07]  /*8f90*/  FADD.FTZ R151, R179, R150 ;  /* 0x00000096b3977221 */ /* 0x002fce0000010000 */
[----:B------:R-:W1:Y:S01]  /*8fa0*/  MUFU.EX2 R191, R191 ;  /* 0x000000bf00bf7308 */ /* 0x000e620000000800 */
[----:B---3--:R-:W-:-:S01]  /*8fb0*/  FADD.FTZ R150, R190, R151 ;  /* 0x00000097be967221 */ /* 0x008fc20000010000 */
[----:B------:R-:W-:-:S06]  /*8fc0*/  FADD.FTZ R151, R153, R4 ;  /* 0x0000000499977221 */ /* 0x000fcc0000010000 */
[----:B------:R-:W3:Y:S01]  /*8fd0*/  MUFU.EX2 R192, R192 ;  /* 0x000000c000c07308 */ /* 0x000ee20000000800 */
[----:B--2---:R-:W-:-:S07]  /*8fe0*/  FADD.FTZ R150, R183, R150 ;  /* 0x00000096b7967221 */ /* 0x004fce0000010000 */
        /* <DEDUP_REMOVED lines=20> */
[----:B------:R-:W-:-:S06]  /*9130*/  FADD.FTZ R4, R136, R151 ;  /* 0x0000009788047221 */ /* 0x000fcc0000010000 */
[----:B------:R-:W1:Y:S01]  /*9140*/  MUFU.EX2 R167, R167 ;  /* 0x000000a700a77308 */ /* 0x000e620000000800 */
[----:B---3--:R-:W-:-:S07]  /*9150*/  FADD.FTZ R3, R166, R3 ;  /* 0x00000003a6037221 */ /* 0x008fce0000010000 */
[----:B------:R-:W3:Y:S01]  /*9160*/  MUFU.EX2 R141, R141 ;  /* 0x0000008d008d7308 */ /* 0x000ee20000000800 */
[----:B--2---:R-:W-:-:S01]  /*9170*/  FADD.FTZ R150, R138, R3 ;  /* 0x000000038a967221 */ /* 0x004fc20000010000 */
[----:B------:R-:W-:-:S04]  /*9180*/  FADD.FTZ R3, R137, R4 ;  /* 0x0000000489037221 */ /* 0x000fc80000010000 */
[----:B------:R-:W-:Y:S02]  /*9190*/  FADD.FTZ R4, R140, R3 ;  /* 0x000000038c047221 */ /* 0x000fe40000010000 */
[----:B------:R-:W2:Y:S01]  /*91a0*/  MUFU.EX2 R143, R143 ;  /* 0x0000008f008f7308 */ /* 0x000ea20000000800 */
[----:B-1----:R-:W-:-:S04]  /*91b0*/  FADD.FTZ R151, R167, R150 ;  /* 0x00000096a7977221 */ /* 0x002fc80000010000 */
[----:B------:R-:W-:-:S03]  /*91c0*/  FADD.FTZ R150, R8, R151 ;  /* 0x0000009708967221 */ /* 0x000fc60000010000 */
[----:B------:R-:W1:Y:S01]  /*91d0*/  MUFU.EX2 R142, R142 ;  /* 0x0000008e008e7308 */ /* 0x000e620000000800 */
[----:B---3--:R-:W-:-:S04]  /*91e0*/  FADD.FTZ R4, R141, R4 ;  /* 0x000000048d047221 */ /* 0x008fc80000010000 */
[----:B------:R-:W-:-:S03]  /*91f0*/  FADD.FTZ R151, R139, R4 ;  /* 0x000000048b977221 */ /* 0x000fc60000010000 */
[----:B------:R-:W3:Y:S01]  /*9200*/  MUFU.EX2 R154, R154 ;  /* 0x0000009a009a7308 */ /* 0x000ee20000000800 */
[----:B--2---:R-:W-:-:S07]  /*9210*/  FADD.FTZ R3, R143, R150 ;  /* 0x000000968f037221 */ /* 0x004fce0000010000 */
[----:B------:R-:W2:Y:S01]  /*9220*/  MUFU.EX2 R145, R145 ;  /* 0x0000009100917308 */ /* 0x000ea20000000800 */
[----:B-1----:R-:W-:-:S07]  /*9230*/  FADD.FTZ R4, R142, R3 ;  /* 0x000000038e047221 */ /* 0x002fce0000010000 */
[----:B------:R-:W1:Y:S01]  /*9240*/  MUFU.EX2 R146, R146 ;  /* 0x0000009200927308 */ /* 0x000e620000000800 */
[----:B---3--:R-:W-:-:S01]  /*9250*/  FADD.FTZ R3, R154, R151 ;  /* 0x000000979a037221 */ /* 0x008fc20000010000 */
[----:B------:R-:W-:-:S06]  /*9260*/  FFMA.FTZ R151, R2, R132, -R101 ;  /* 0x0000008402977223 */ /* 0x000fcc0000010865 */
[----:B------:R-:W3:Y:S01]  /*9270*/  MUFU.EX2 R149, R149 ;  /* 0x0000009500957308 */ /* 0x000ee20000000800 */
[----:B--2---:R-:W-:-:S04]  /*9280*/  FADD.FTZ R195, R145, R4 ;  /* 0x0000000491c37221 */ /* 0x004fc80000010000 */
[----:B------:R-:W-:-:S03]  /*9290*/  FADD.FTZ R132, R144, R195 ;  /* 0x000000c390847221 */ /* 0x000fc60000010000 */
        /* <DEDUP_REMOVED lines=22> */
[C-C-:B------:R-:W-:Y:S01]  /*9400*/  FFMA.FTZ R132, R2.reuse, R133, -R101.reuse ;  /* 0x0000008502847223 */ /* 0x140fe20000010865 */
[----:B------:R-:W-:-:S05]  /*9410*/  FFMA.FTZ R101, R2, R109, -R101 ;  /* 0x0000006d02657223 */ /* 0x000fca0000010865 */
[----:B------:R-:W3:Y:S01]  /*9420*/  MUFU.EX2 R131, R131 ;  /* 0x0000008300837308 */ /* 0x000ee20000000800 */
[----:B--2---:R-:W-:-:S04]  /*9430*/  FADD.FTZ R4, R128, R3 ;  /* 0x0000000380047221 */ /* 0x004fc80000010000 */
[----:B------:R-:W-:-:S03]  /*9440*/  FADD.FTZ R4, R111, R4 ;  /* 0x000000046f047221 */ /* 0x000fc60000010000 */
[----:B------:R-:W2:Y:S01]  /*9450*/  MUFU.EX2 R134, R134 ;  /* 0x0000008600867308 */ /* 0x000ea20000000800 */
[----:B-1----:R-:W-:-:S01]  /*9460*/  FADD.FTZ R150, R130, R195 ;  /* 0x000000c382967221 */ /* 0x002fc20000010000 */
[----:B------:R-:W-:-:S06]  /*9470*/  FADD.FTZ R133, R115, R4 ;  /* 0x0000000473857221 */ /* 0x000fcc0000010000 */
        /* <DEDUP_REMOVED lines=16> */
[----:B--2---:R-:W-:-:S04]  /*9580*/  FADD.FTZ R4, R104, R3 ;  /* 0x0000000368047221 */ /* 0x004fc80000010000 */
[----:B------:R-:W-:-:S03]  /*9590*/  FADD.FTZ R3, R103, R4 ;  /* 0x0000000467037221 */ /* 0x000fc60000010000 */
[----:B------:R-:W2:Y:S01]  /*95a0*/  MUFU.EX2 R114, R114 ;  /* 0x0000007200727308 */ /* 0x000ea20000000800 */
[----:B-1----:R-:W-:-:S01]  /*95b0*/  FADD.FTZ R150, R110, R133 ;  /* 0x000000856e967221 */ /* 0x002fc20000010000 */
[----:B------:R-:W-:Y:S01]  /*95c0*/  FADD.FTZ R4, R108, R3 ;  /* 0x000000036c047221 */ /* 0x000fe20000010000 */
[----:B------:R-:W-:-:S05]  /*95d0*/  IADD3 R3, -R226, 0xb, RZ ;  /* 0x0000000be2037810 */ /* 0x000fca0007ffe1ff */
[----:B------:R-:W1:Y:S01]  /*95e0*/  MUFU.EX2 R113, R113 ;  /* 0x0000007100717308 */ /* 0x000e620000000800 */
[----:B---3--:R-:W-:-:S01]  /*95f0*/  FADD.FTZ R133, R129, R150 ;  /* 0x0000009681857221 */ /* 0x008fc20000010000 */
[----:B------:R3:W-:Y:S06]  /*9600*/  BAR.ARV R3, 0x100 ;  /* 0x000400030000751d */ /* 0x0007ec0000002000 */
[----:B------:R-:W4:Y:S01]  /*9610*/  MUFU.EX2 R151, R151 ;  /* 0x0000009700977308 */ /* 0x000f220000000800 */
[----:B--2---:R-:W-:-:S01]  /*9620*/  FADD.FTZ R150, R114, R133 ;  /* 0x0000008572967221 */ /* 0x004fc20000010000 */
[----:B---3--:R-:W-:-:S05]  /*9630*/  @!P0 VIADD R3, R194, 0x2e840 ;  /* 0x0002e840c2038836 */ /* 0x008fca0000000000 */
[----:B------:R-:W-:Y:S01]  /*9640*/  @!P0 PRMT R3, RZ, 0x654, R3 ;  /* 0x00000654ff038816 */ /* 0x000fe20000000003 */
[----:B------:R-:W2:Y:S01]  /*9650*/  MUFU.EX2 R112, R112 ;  /* 0x0000007000707308 */ /* 0x000ea20000000800 */
[----:B-1----:R-:W-:-:S02]  /*9660*/  FADD.FTZ R133, R113, R4 ;  /* 0x0000000471857221 */ /* 0x002fc40000010000 */
[----:B------:R1:W-:Y:S05]  /*9670*/  @!P0 SYNCS.ARRIVE.TRANS64.RED.A1T0 RZ, [R3+URZ], RZ ;  /* 0x000000ff03ff89a7 */ /* 0x0003ea000810043f */
[----:B------:R-:W3:Y:S01]  /*9680*/  MUFU.EX2 R118, R118 ;  /* 0x0000007600767308 */ /* 0x000ee20000000800 */
[----:B----4-:R-:W-:-:S07]  /*9690*/  FADD.FTZ R195, R151, R150 ;  /* 0x0000009697c37221 */ /* 0x010fce0000010000 */
[----:B------:R-:W4:Y:S01]  /*96a0*/  MUFU.EX2 R117, R117 ;  /* 0x0000007500757308 */ /* 0x000f220000000800 */
[----:B--2---:R-:W-:-:S07]  /*96b0*/  FADD.FTZ R4, R112, R133 ;  /* 0x0000008570047221 */ /* 0x004fce0000010000 */
[----:B------:R-:W2:Y:S01]  /*96c0*/  MUFU.EX2 R119, R119 ;  /* 0x0000007700777308 */ /* 0x000ea20000000800 */
[----:B---3--:R-:W-:-:S07]  /*96d0*/  FADD.FTZ R150, R118, R195 ;  /* 0x000000c376967221 */ /* 0x008fce0000010000 */
        /* <DEDUP_REMOVED lines=12> */
[----:B------:R-:W1:Y:S01]  /*97a0*/  MUFU.EX2 R93, R93 ;  /* 0x0000005d005d7308 */ /* 0x000e620000000800 */
[----:B----4-:R-:W-:-:S07]  /*97b0*/  FADD.FTZ R4, R92, R133 ;  /* 0x000000855c047221 */ /* 0x010fce0000010000 */
        /* <DEDUP_REMOVED lines=22> */
.L_x_1722:
[----:B------:R-:W-:Y:S01]  /*9920*/  ULEA UR10, UR55, UR37, 0x3 ;  /* 0x00000025370a7291 */ /* 0x000fe2000f8e183f */
[----:B------:R-:W-:Y:S01]  /*9930*/  ISETP.LT.AND P2, PT, R6, UR40, PT ;  /* 0x0000002806007c0c */ /* 0x000fe2000bf41270 */
        /* <DEDUP_REMOVED lines=128> */
[----:B------:R-:W-:Y:S01]  /*a140*/  IMAD.MOV.U32 R10, RZ, RZ, R16 ;  /* 0x000000ffff0a7224 */ /* 0x000fe200078e0010 */
[----:B------:R-:W-:Y:S06]  /*a150*/  @P2 BRA `(.L_x_1723) ;  /* 0xffffffb800b02947 */ /* 0x000fec000383ffff */
[----:B------:R-:W-:Y:S01]  /*a160*/  UMOV UR48, UR54 ;  /* 0x0000003600307c82 */ /* 0x000fe20008000000 */
[----:B------:R-:W-:-:S05]  /*a170*/  UMOV UR41, UR11 ;  /* 0x0000000b00297c82 */ /* 0x000fca0008000000 */
.L_x_1713:
[----:B------:R-:W-:-:S13]  /*a180*/  ISETP.LE.AND P2, PT, RZ, UR41, PT ;  /* 0x00000029ff007c0c */ /* 0x000fda000bf43270 */
[----:B------:R-:W-:Y:S05]  /*a190*/  @!P2 BRA `(.L_x_1724) ;  /* 0x000000340070a947 */ /* 0x000fea0003800000 */
[----:B------:R-:W-:Y:S01]  /*a1a0*/  IMAD.MOV.U32 R6, RZ, RZ, R9 ;  /* 0x000000ffff067224 */ /* 0x000fe200078e0009 */
[----:B------:R-:W-:Y:S01]  /*a1b0*/  UMOV UR40, UR48 ;  /* 0x0000003000287c82 */ /* 0x000fe20008000000 */
[----:B------:R-:W-:Y:S02]  /*a1c0*/  IMAD.MOV.U32 R7, RZ, RZ, R0 ;  /* 0x000000ffff077224 */ /* 0x000fe400078e0000 */
[----:B------:R-:W-:-:S07]  /*a1d0*/  IMAD.MOV.U32 R8, RZ, RZ, R16 ;  /* 0x000000ffff087224 */ /* 0x000fce00078e0010 */
.L_x_1734:
        /* <DEDUP_REMOVED lines=9> */
.L_x_1726:
[----:B------:R-:W-:Y:S01]  /*a270*/  ULEA UR6, UR48, UR37, 0x3 ;  /* 0x0000002530067291 */ /* 0x000fe2000f8e183f */
[----:B------:R-:W-:-:S08]  /*a280*/  SHF.L.U32 R0, R16, 0x1f, RZ ;  /* 0x0000001f10007819 */ /* 0x000fd000000006ff */
[----:B------:R1:W2:Y:S01]  /*a290*/  SYNCS.PHASECHK.TRANS64.TRYWAIT P2, [UR6+0x2e830], R0 ;  /* 0x02e83000ff0075a7 */ /* 0x0002a20008040146 */
[----:B------:R-:W-:Y:S05]  /*a2a0*/  @!P1 BRA `(.L_x_1727) ;  /* 0x0000000000049947 */ /* 0x000fea0003800000 */
[----:B------:R-:W-:Y:S01]  /*a2b0*/  BPT.TRAP 0x1 ;  /* 0x000000040000795c */ /* 0x000fe20000300000 */
.L_x_1727:
[----:B--2---:R-:W-:Y:S05]  /*a2c0*/  @P2 BRA `(.L_x_1725) ;  /* 0x0000000000082947 */ /* 0x004fea0003800000 */
[----:B------:R-:W2:Y:S02]  /*a2d0*/  SYNCS.PHASECHK.TRANS64.TRYWAIT P2, [UR6+0x2e830], R0 ;  /* 0x02e83000ff0075a7 */ /* 0x000ea40008040146 */
[----:B--2---:R-:W-:Y:S05]  /*a2e0*/  @!P2 BRA `(.L_x_1728) ;  /* 0x000000900024a947 */ /* 0x004fea0003800000 */
.L_x_1725:
[----:B--2---:R-:W2:Y:S01]  /*a2f0*/  S2R R9, SR_TID.X ;  /* 0x0000000000097919 */ /* 0x004ea20000002100 */
        /* <DEDUP_REMOVED lines=27> */
[----:B-1----:R-:W-:-:S05]  /*a4b0*/  VIADD R0, R9, 0x8 ;  /* 0x0000000809007836 */ /* 0x002fca0000000000 */
        /* <DEDUP_REMOVED lines=156> */
.L_x_1730:
[----:B------:R-:W-:Y:S01]  /*ae80*/  ULEA UR6, UR40, UR37, 0x3 ;  /* 0x0000002528067291 */ /* 0x000fe2000f8e183f */
[----:B------:R-:W-:-:S08]  /*ae90*/  SHF.L.U32 R0, R8, 0x1f, RZ ;  /* 0x0000001f08007819 */ /* 0x000fd000000006ff */
[----:B------:R1:W2:Y:S01]  /*aea0*/  SYNCS.PHASECHK.TRANS64.TRYWAIT P2, [UR6+0x2e850], R0 ;  /* 0x02e85000ff0075a7 */ /* 0x0002a20008040146 */
[----:B------:R-:W-:Y:S05]  /*aeb0*/  @!P1 BRA `(.L_x_1731) ;  /* 0x0000000000049947 */ /* 0x000fea0003800000 */
[----:B------:R-:W-:Y:S01]  /*aec0*/  BPT.TRAP 0x1 ;  /* 0x000000040000795c */ /* 0x000fe20000300000 */
.L_x_1731:
[----:B--2---:R-:W-:Y:S05]  /*aed0*/  @P2 BRA `(.L_x_1729) ;  /* 0x0000000000082947 */ /* 0x004fea0003800000 */
[----:B------:R-:W2:Y:S02]  /*aee0*/  SYNCS.PHASECHK.TRANS64.TRYWAIT P2, [UR6+0x2e850], R0 ;  /* 0x02e85000ff0075a7 */ /* 0x000ea40008040146 */
[----:B--2---:R-:W-:Y:S05]  /*aef0*/  @!P2 BRA `(.L_x_1732) ;  /* 0x000000840038a947 */ /* 0x004fea0003800000 */
.L_x_1729:
[----:B------:R-:W-:Y:S01]  /*af00*/  UIADD3 UR6, UR37, 0x400, URZ ;  /* 0x0000040025067890 */ /* 0x000fe2000fffe03f */
[----:B------:R-:W-:Y:S01]  /*af10*/  WARPGROUP.ARRIVE ;  /* 0x00000000000079c5 */ /* 0x000fe20000000000 */
[----:B------:R-:W-:Y:S01]  /*af20*/  UMOV UR7, 0xc0000010 ;  /* 0xc000001000077882 */ /* 0x000fe20000000000 */
[----:B------:R-:W-:Y:S01]  /*af30*/  UMOV UR11, 0xc0000010 ;  /* 0xc0000010000b7882 */ /* 0x000fe20000000000 */
[----:B------:R-:W-:Y:S01]  /*af40*/  USHF.R.U32.HI UR6, URZ, 0x4, UR6 ;  /* 0x000000043f067899 */ /* 0x000fe20008011606 */
[----:B-12---:R-:W-:Y:S02]  /*af50*/  FMNMX.FTZ R0, R184, R7, !PT ;  /* 0x00000007b8007209 */ /* 0x006fe40007810000 */
[----:B------:R-:W-:Y:S01]  /*af60*/  FMNMX.FTZ R8, R186, R6, !PT ;  /* 0x00000006ba087209 */ /* 0x000fe20007810000 */
[----:B------:R-:W-:Y:S01]  /*af70*/  ULOP3.LUT UR6, UR6, 0x3fff, URZ, 0xc0, !UPT ;  /* 0x00003fff06067892 */ /* 0x000fe2000f8ec03f */
[----:B------:R-:W-:Y:S02]  /*af80*/  FMNMX.FTZ R9, R185, R0, !PT ;  /* 0x00000000b9097209 */ /* 0x000fe40007810000 */
[----:B------:R-:W-:Y:S01]  /*af90*/  FMNMX.FTZ R11, R187, R8, !PT ;  /* 0x00000008bb0b7209 */ /* 0x000fe20007810000 */
[----:B------:R-:W-:Y:S01]  /*afa0*/  ULOP3.LUT UR6, UR6, 0x10000, URZ, 0xfc, !UPT ;  /* 0x0001000006067892 */ /* 0x000fe2000f8efc3f */
[----:B------:R-:W-:-:S02]  /*afb0*/  FMNMX.FTZ R0, R188, R9, !PT ;  /* 0x00000009bc007209 */ /* 0x000fc40007810000 */
        /* <DEDUP_REMOVED lines=82> */
[----:B------:R-:W-:-:S05]  /*b4e0*/  FMNMX.FTZ R8, R106, R11, !PT ;  /* 0x0000000b6a087209 */ /* 0x000fca0007810000 */
[----:B------:R-:W1:Y:S01]  /*b4f0*/  S2R R227, SR_TID.X ;  /* 0x0000000000e37919 */ /* 0x000e620000002100 */
[----:B------:R-:W-:Y:S02]  /*b500*/  FMNMX.FTZ R9, R105, R0, !PT ;  /* 0x0000000069097209 */ /* 0x000fe40007810000 */
[----:B------:R-:W-:Y:S01]  /*b510*/  FMNMX.FTZ R11, R107, R8, !PT ;  /* 0x000000086b0b7209 */ /* 0x000fe20007810000 */
[----:B------:R-:W-:Y:S01]  /*b520*/  QGMMA.64x128x32.F32.E4M3.E4M3 R24, R220, gdesc[UR8], R24, gsb0 ;  /* 0x01e00008dc187df3 */ /* 0x000fe20008000818 */
[----:B------:R-:W-:Y:S01]  /*b530*/  UIADD3 UR10, UR6, 0x200, URZ ;  /* 0x00000200060a7890 */ /* 0x000fe2000fffe03f */
[----:B------:R-:W-:Y:S01]  /*b540*/  FMNMX.FTZ R0, R108, R9, !PT ;  /* 0x000000096c007209 */ /* 0x000fe20007810000 */
[----:B------:R-:W-:Y:S01]  /*b550*/  UMOV UR11, 0xc0000010 ;  /* 0xc0000010000b7882 */ /* 0x000fe20000000000 */
        /* <DEDUP_REMOVED lines=36> */
[----:B------:R-:W-:Y:S01]  /*b7a0*/  FFMA.FTZ R11, R2, R0, -8 ;  /* 0xc1000000020b7423 */ /* 0x000fe20000010000 */
[----:B------:R-:W-:-:S01]  /*b7b0*/  FADD.FTZ R7, -R0, R7 ;  /* 0x0000000700077221 */ /* 0x000fc20000010100 */
[----:B------:R-:W-:Y:S02]  /*b7c0*/  FADD.FTZ R15, -R9, R6 ;  /* 0x00000006090f7221 */ /* 0x000fe40000010100 */
[----:B------:R-:W-:-:S01]  /*b7d0*/  FFMA.FTZ R20, R2, R168, -R11 ;  /* 0x000000a802147223 */ /* 0x000fc2000001080b */
[C-C-:B------:R-:W-:Y:S01]  /*b7e0*/  FFMA.FTZ R168, R2.reuse, R172, -R11.reuse ;  /* 0x000000ac02a87223 */ /* 0x140fe2000001080b */
[----:B------:R-:W-:-:S01]  /*b7f0*/  FFMA.FTZ R13, R2, R185, -R11 ;  /* 0x000000b9020d7223 */ /* 0x000fc2000001080b */
[C---:B------:R-:W-:Y:S01]  /*b800*/  FMUL.FTZ R6, R2.reuse, R15 ;  /* 0x0000000f02067220 */ /* 0x040fe20000410000 */
        /* <DEDUP_REMOVED lines=16> */
[----:B------:R-:W-:-:S02]  /*b910*/  WARPGROUP.DEPBAR.LE gsb0, 0x0 ;  /* 0x00008000000079c5 */ /* 0x000fc40000010000 */
[----:B------:R-:W-:Y:S01]  /*b920*/  WARPGROUP.ARRIVE ;  /* 0x00000000000079c5 */ /* 0x000fe20000000000 */
[----:B------:R-:W-:-:S01]  /*b930*/  FFMA.FTZ R157, R2, R157, -R11 ;  /* 0x0000009d029d7223 */ /* 0x000fc2000001080b */
[C-C-:B------:R-:W-:Y:S01]  /*b940*/  FFMA.FTZ R160, R2.reuse, R160, -R11.reuse ;  /* 0x000000a002a07223 */ /* 0x140fe2000001080b */
[----:B------:R-:W-:-:S01]  /*b950*/  FFMA.FTZ R161, R2, R161, -R11 ;  /* 0x000000a102a17223 */ /* 0x000fc2000001080b */
[C-C-:B------:R-:W-:Y:S01]  /*b960*/  FFMA.FTZ R164, R2.reuse, R164, -R11.reuse ;  /* 0x000000a402a47223 */ /* 0x140fe2000001080b */
[----:B------:R-:W-:-:S01]  /*b970*/  FFMA.FTZ R165, R2, R165, -R11 ;  /* 0x000000a502a57223 */ /* 0x000fc2000001080b */
[----:B------:R-:W-:Y:S01]  /*b980*/  QGMMA.64x128x32.F32.E4M3.E4M3 R24, R216, gdesc[UR8], R24, gsb0 ;  /* 0x01e00008d8187df3 */ /* 0x000fe20008000818 */
[----:B------:R-:W-:Y:S01]  /*b990*/  UIADD3 UR10, UR6, 0x300, URZ ;  /* 0x00000300060a7890 */ /* 0x000fe2000fffe03f */
[C-C-:B------:R-:W-:Y:S01]  /*b9a0*/  FFMA.FTZ R136, R2.reuse, R136, -R11.reuse ;  /* 0x0000008802887223 */ /* 0x140fe2000001080b */
[----:B------:R-:W-:Y:S01]  /*b9b0*/  UMOV UR11, 0xc0000010 ;  /* 0xc0000010000b7882 */ /* 0x000fe20000000000 */
        /* <DEDUP_REMOVED lines=30> */
[C---:B------:R-:W-:Y:S01]  /*bba0*/  FFMA.FTZ R11, R2.reuse, R101, -R11 ;  /* 0x00000065020b7223 */ /* 0x040fe2000001080b */
[----:B------:R-:W-:-:S01]  /*bbb0*/  FFMA.FTZ R101, R2, R9, -8 ;  /* 0xc100000002657423 */ /* 0x000fc20000010009 */
[C---:B------:R-:W-:Y:S01]  /*bbc0*/  FMUL.FTZ R7, R2.reuse, R7 ;  /* 0x0000000702077220 */ /* 0x040fe20000410000 */
[----:B------:R-:W-:Y:S01]  /*bbd0*/  MUFU.EX2 R8, R8 ;  /* 0x0000000800087308 */ /* 0x000fe20000000800 */
[----:B------:R-:W-:Y:S01]  /*bbe0*/  IADD3 R192, -R227, 0xb, RZ ;  /* 0x0000000be3c07810 */ /* 0x000fe20007ffe1ff */
        /* <DEDUP_REMOVED lines=63> */
[----:B--2---:R-:W-:-:S01]  /*bfe0*/  FADD.FTZ R4, R10, R195 ;  /* 0x000000c30a047221 */ /* 0x004fc20000010000 */
[C-C-:B------:R-:W-:Y:S01]  /*bff0*/  FFMA.FTZ R95, R2.reuse, R95, -R101.reuse ;  /* 0x0000005f025f7223 */ /* 0x140fe20000010865 */
[----:B------:R-:W-:-:S01]  /*c000*/  FFMA.FTZ R98, R2, R98, -R101 ;  /* 0x0000006202627223 */ /* 0x000fc20000010865 */
[C-C-:B------:R-:W-:Y:S01]  /*c010*/  FFMA.FTZ R99, R2.reuse, R99, -R101.reuse ;  /* 0x0000006302637223 */ /* 0x140fe20000010865 */
[----:B------:R-:W-:-:S01]  /*c020*/  FFMA.FTZ R102, R2, R102, -R101 ;  /* 0x0000006602667223 */ /* 0x000fc20000010865 */
[----:B------:R-:W-:-:S02]  /*c030*/  FFMA.FTZ R101, R2, R103, -R101 ;  /* 0x0000006702657223 */ /* 0x000fc40000010865 */
        /* <DEDUP_REMOVED lines=9> */
[----:B------:R-:W-:Y:S02]  /*c0d0*/  WARPGROUP.DEPBAR.LE gsb0, 0x0 ;  /* 0x00008000000079c5 */ /* 0x000fe40000010000 */
[----:B------:R-:W-:Y:S01]  /*c0e0*/  WARPGROUP.ARRIVE ;  /* 0x00000000000079c5 */ /* 0x000fe20000000000 */
[----:B---3--:R-:W-:-:S04]  /*c0f0*/  FADD.FTZ R190, R186, R195 ;  /* 0x000000c3babe7221 */ /* 0x008fc80000010000 */
[----:B------:R-:W3:Y:S01]  /*c100*/  MUFU.EX2 R14, R14 ;  /* 0x0000000e000e7308 */ /* 0x000ee20000000800 */
[----:B------:R-:W-:Y:S01]  /*c110*/  QGMMA.64x128x32.F32.E4M3.E4M3 R24, R212, gdesc[UR8], R24, gsb0 ;  /* 0x01e00008d4187df3 */ /* 0x000fe20008000818 */
[----:B------:R-:W-:Y:S01]  /*c120*/  UIADD3 UR10, UR6, 0x400, URZ ;  /* 0x00000400060a7890 */ /* 0x000fe2000fffe03f */
[----:B--2---:R-:W-:Y:S01]  /*c130*/  FADD.FTZ R3, R21, R4 ;  /* 0x0000000415037221 */ /* 0x004fe20000010000 */
        /* <DEDUP_REMOVED lines=41> */
[----:B-1----:R-:W-:Y:S01]  /*c3d0*/  FADD.FTZ R190, R182, R195 ;  /* 0x000000c3b6be7221 */ /* 0x002fe20000010000 */
[----:B------:R-:W-:-:S03]  /*c3e0*/  UMOV UR11, 0xc0000010 ;  /* 0xc0000010000b7882 */ /* 0x000fc60000000000 */
[----:B------:R-:W1:Y:S01]  /*c3f0*/  MUFU.EX2 R183, R183 ;  /* 0x000000b700b77308 */ /* 0x000e620000000800 */
[----:B------:R-:W-:-:S07]  /*c400*/  UIADD3 UR6, UR6, 0x600, URZ ;  /* 0x0000060006067890 */ /* 0x000fce000fffe03f */
        /* <DEDUP_REMOVED lines=34> */
[----:B------:R-:W-:Y:S02]  /*c630*/  WARPGROUP.DEPBAR.LE gsb0, 0x0 ;  /* 0x00008000000079c5 */ /* 0x000fe40000010000 */
[----:B------:R-:W-:-:S04]  /*c640*/  WARPGROUP.ARRIVE ;  /* 0x00000000000079c5 */ /* 0x000fc80000000000 */
[----:B------:R-:W1:Y:S01]  /*c650*/  MUFU.EX2 R138, R138 ;  /* 0x0000008a008a7308 */ /* 0x000e620000000800 */
[----:B--2---:R-:W-:-:S01]  /*c660*/  FADD.FTZ R195, R167, R190 ;  /* 0x000000bea7c37221 */ /* 0x004fc20000010000 */
[----:B------:R-:W-:Y:S06]  /*c670*/  QGMMA.64x128x32.F32.E4M3.E4M3 R24, R204, gdesc[UR8], R24, gsb0 ;  /* 0x01e00008cc187df3 */ /* 0x000fec0008000818 */
        /* <DEDUP_REMOVED lines=38> */
[----:B------:R-:W-:Y:S01]  /*c8e0*/  QGMMA.64x128x32.F32.E4M3.E4M3 R24, R200, gdesc[UR4], R24, gsb0 ;  /* 0x01e00004c8187df3 */ /* 0x000fe20008000818 */
[----:B---3--:R-:W-:-:S05]  /*c8f0*/  FADD.FTZ R3, R121, R4 ;  /* 0x0000000479037221 */ /* 0x008fca0000010000 */
[----:B------:R-:W2:Y:S08]  /*c900*/  MUFU.EX2 R124, R124 ;  /* 0x0000007c007c7308 */ /* 0x000eb00000000800 */
        /* <DEDUP_REMOVED lines=34> */
[----:B------:R-:W-:-:S06]  /*cb30*/  WARPGROUP.DEPBAR.LE gsb0, 0x0 ;  /* 0x00008000000079c5 */ /* 0x000fcc0000010000 */
        /* <DEDUP_REMOVED lines=18> */
[----:B------:R-:W-:-:S05]  /*cc60*/  IMAD.U32 R3, RZ, RZ, UR48 ;  /* 0x00000030ff037e24 */ /* 0x000fca000f8e00ff */
[----:B------:R-:W-:Y:S01]  /*cc70*/  @!P0 LEA R3, R3, UR37, 0x3 ;  /* 0x0000002503038c11 */ /* 0x000fe2000f8e18ff */
[----:B------:R-:W2:Y:S01]  /*cc80*/  MUFU.EX2 R119, R119 ;  /* 0x0000007700777308 */ /* 0x000ea20000000800 */
[----:B---3--:R-:W-:-:S03]  /*cc90*/  FADD.FTZ R190, R118, R195 ;  /* 0x000000c376be7221 */ /* 0x008fc60000010000 */
[----:B------:R-:W-:-:S04]  /*cca0*/  @!P0 VIADD R3, R3, 0x2e840 ;  /* 0x0002e84003038836 */ /* 0x000fc80000000000 */
[----:B------:R-:W3:Y:S01]  /*ccb0*/  MUFU.EX2 R88, R88 ;  /* 0x0000005800587308 */ /* 0x000ee20000000800 */
[----:B-1----:R-:W-:-:S01]  /*ccc0*/  FADD.FTZ R195, R117, R4 ;  /* 0x0000000475c37221 */ /* 0x002fc20000010000 */
[----:B------:R-:W-:Y:S01]  /*ccd0*/  @!P0 PRMT R3, RZ, 0x654, R3 ;  /* 0x00000654ff038816 */ /* 0x000fe20000000003 */
[----:B------:R1:W-:Y:S06]  /*cce0*/  BAR.ARV R192, 0x100 ;  /* 0x000400c00000751d */ /* 0x0003ec0000002000 */
[----:B------:R-:W4:Y:S01]  /*ccf0*/  MUFU.EX2 R90, R90 ;  /* 0x0000005a005a7308 */ /* 0x000f220000000800 */
[----:B--2---:R-:W-:-:S01]  /*cd00*/  FADD.FTZ R197, R119, R190 ;  /* 0x000000be77c57221 */ /* 0x004fc20000010000 */
[----:B------:R2:W-:Y:S06]  /*cd10*/  @!P0 SYNCS.ARRIVE.TRANS64.RED.A1T0 RZ, [R3+URZ], RZ ;  /* 0x000000ff03ff89a7 */ /* 0x0005ec000810043f */
[----:B------:R-:W5:Y:S01]  /*cd20*/  MUFU.EX2 R89, R89 ;  /* 0x0000005900597308 */ /* 0x000f620000000800 */
[----:B---3--:R-:W-:-:S07]  /*cd30*/  FADD.FTZ R4, R88, R195 ;  /* 0x000000c358047221 */ /* 0x008fce0000010000 */
[----:B------:R-:W3:Y:S01]  /*cd40*/  MUFU.EX2 R91, R91 ;  /* 0x0000005b005b7308 */ /* 0x000ee20000000800 */
[----:B----4-:R-:W-:-:S07]  /*cd50*/  FADD.FTZ R190, R90, R197 ;  /* 0x000000c55abe7221 */ /* 0x010fce0000010000 */
[----:B------:R-:W4:Y:S01]  /*cd60*/  MUFU.EX2 R92, R92 ;  /* 0x0000005c005c7308 */ /* 0x000f220000000800 */
[----:B-----5:R-:W-:-:S07]  /*cd70*/  FADD.FTZ R195, R89, R4 ;  /* 0x0000000459c37221 */ /* 0x020fce0000010000 */
[----:B------:R-:W5:Y:S01]  /*cd80*/  MUFU.EX2 R94, R94 ;  /* 0x0000005e005e7308 */ /* 0x000f620000000800 */
[----:B---3--:R-:W-:-:S07]  /*cd90*/  FADD.FTZ R197, R91, R190 ;  /* 0x000000be5bc57221 */ /* 0x008fce0000010000 */
[----:B------:R-:W2:Y:S01]  /*cda0*/  MUFU.EX2 R93, R93 ;  /* 0x0000005d005d7308 */ /* 0x000ea20000000800 */
[----:B----4-:R-:W-:-:S07]  /*cdb0*/  FADD.FTZ R4, R92, R195 ;  /* 0x000000c35c047221 */ /* 0x010fce0000010000 */
[----:B------:R-:W3:Y:S01]  /*cdc0*/  MUFU.EX2 R95, R95 ;  /* 0x0000005f005f7308 */ /* 0x000ee20000000800 */
[----:B-----5:R-:W-:-:S07]  /*cdd0*/  FADD.FTZ R190, R94, R197 ;  /* 0x000000c55ebe7221 */ /* 0x020fce0000010000 */
        /* <DEDUP_REMOVED lines=15> */
[----:B---3--:R-:W-:-:S01]  /*ced0*/  FADD.FTZ R190, R102, R103 ;  /* 0x0000006766be7221 */ /* 0x008fc20000010000 */
[----:B----4-:R-:W-:-:S03]  /*cee0*/  FADD.FTZ R4, R11, R4 ;  /* 0x000000040b047221 */ /* 0x010fc60000010000 */
[----:B--2---:R-:W-:Y:S01]  /*cef0*/  FADD.FTZ R3, R101, R190 ;  /* 0x000000be65037221 */ /* 0x004fe20000010000 */
[----:B-1----:R-:W-:Y:S06]  /*cf00*/  @!P1 BRA `(.L_x_1733) ;  /* 0x0000000000049947 */ /* 0x002fec0003800000 */
[----:B------:R-:W-:Y:S01]  /*cf10*/  BPT.TRAP 0x1 ;  /* 0x000000040000795c */ /* 0x000fe20000300000 */
.L_x_1733:
        /* <DEDUP_REMOVED lines=130> */
[----:B------:R-:W-:Y:S01]  /*d740*/  F2FP.SATFINITE.E4M3.F32.PACK_AB_MERGE_C R203, R99, R98, R101 ;  /* 0x0000006263cb723e */ /* 0x000fe20004807065 */
[----:B------:R-:W-:Y:S06]  /*d750*/  @P2 BRA `(.L_x_1734) ;  /* 0xffffffc800a02947 */ /* 0x000fec000383ffff */
.L_x_1724:
[----:B------:R-:W-:Y:S06]  /*d760*/  BAR.ARV 0x8, 0x120 ;  /* 0x0204800000007b1d */ /* 0x000fec0000002000 */
[----:B------:R-:W-:Y:S05]  /*d770*/  @!P1 BRA `(.L_x_1735) ;  /* 0x0000000000049947 */ /* 0x000fea0003800000 */
[----:B------:R-:W-:Y:S01]  /*d780*/  BPT.TRAP 0x1 ;  /* 0x000000040000795c */ /* 0x000fe20000300000 */
.L_x_1735:
[----:B------:R-:W-:Y:S01]  /*d790*/  ULEA UR5, UR48, UR37, 0x3 ;  /* 0x0000002530057291 */ /* 0x000fe2000f8e183f */
[----:B------:R-:W-:-:S08]  /*d7a0*/  SHF.L.U32 R5, R16, 0x1f, RZ ;  /* 0x0000001f10057819 */ /* 0x000fd000000006ff */
[----:B------:R1:W2:Y:S01]  /*d7b0*/  SYNCS.PHASECHK.TRANS64.TRYWAIT P0, [UR5+0x2e850], R5 ;  /* 0x02e85005ff0075a7 */ /* 0x0002a20008000145 */
[----:B------:R-:W-:Y:S05]  /*d7c0*/  @!P1 BRA `(.L_x_1736) ;  /* 0x0000000000049947 */ /* 0x000fea0003800000 */
[----:B------:R-:W-:Y:S01]  /*d7d0*/  BPT.TRAP 0x1 ;  /* 0x000000040000795c */ /* 0x000fe20000300000 */
.L_x_1736:
[----:B--2---:R-:W-:Y:S05]  /*d7e0*/  @P0 BRA `(.L_x_1737) ;  /* 0x0000000000080947 */ /* 0x004fea0003800000 */
[----:B------:R-:W2:Y:S02]  /*d7f0*/  SYNCS.PHASECHK.TRANS64.TRYWAIT P0, [UR5+0x2e850], R5 ;  /* 0x02e85005ff0075a7 */ /* 0x000ea40008000145 */
[----:B--2---:R-:W-:Y:S05]  /*d800*/  @!P0 BRA `(.L_x_1738) ;  /* 0x0000005c000c8947 */ /* 0x004fea0003800000 */
.L_x_1737:
[----:B------:R-:W-:Y:S01]  /*d810*/  UIADD3 UR37, UR37, 0x400, URZ ;  /* 0x0000040025257890 */ /* 0x000fe2000fffe03f */
[----:B------:R-:W-:Y:S01]  /*d820*/  WARPGROUP.ARRIVE ;  /* 0x00000000000079c5 */ /* 0x000fe20000000000 */
[----:B------:R-:W-:Y:S01]  /*d830*/  UMOV UR7, 0xc0000010 ;  /* 0xc000001000077882 */ /* 0x000fe20000000000 */
[----:B------:R-:W3:Y:S01]  /*d840*/  LDC.64 R12, c[0x0][0x9a0] ;  /* 0x00026800ff0c7b82 */ /* 0x000ee20000000a00 */
[----:B------:R-:W-:Y:S01]  /*d850*/  USHF.R.U32.HI UR37, URZ, 0x4, UR37 ;  /* 0x000000043f257899 */ /* 0x000fe20008011625 */
[----:B-12---:R-:W-:-:S03]  /*d860*/  IMAD.U32 R5, RZ, RZ, UR44 ;  /* 0x0000002cff057e24 */ /* 0x006fc6000f8e00ff */
        /* <DEDUP_REMOVED lines=13> */
[----:B------:R-:W-:-:S03]  /*d940*/  @P0 SHF.R.S32.HI R5, RZ, 0x1f, R232 ;  /* 0x0000001fff050819 */ /* 0x000fc600000114e8 */
[----:B------:R-:W-:Y:S02]  /*d950*/  @P0 IMAD R11, R11, UR44, R6 ;  /* 0x0000002c0b0b0c24 */ /* 0x000fe4000f8e0206 */
[----:B------:R-:W-:-:S04]  /*d960*/  @P0 IMAD.WIDE.U32 R6, R10, UR44, RZ ;  /* 0x0000002c0a060c25 */ /* 0x000fc8000f8e00ff */
[-C--:B--2---:R-:W-:Y:S02]  /*d970*/  @P0 IMAD R5, R5, R14.reuse, RZ ;  /* 0x0000000e05050224 */ /* 0x084fe400078e02ff */
[----:B------:R-:W-:Y:S02]  /*d980*/  @P0 IMAD.IADD R7, R7, 0x1, R11 ;  /* 0x0000000107070824 */ /* 0x000fe400078e020b */
[C---:B------:R-:W-:Y:S02]  /*d990*/  @P0 IMAD R5, R232.reuse, R15, R5 ;  /* 0x0000000fe8050224 */ /* 0x040fe400078e0205 */
[----:B------:R-:W-:-:S04]  /*d9a0*/  @P0 IMAD.WIDE.U32 R6, R232, R14, R6 ;  /* 0x0000000ee8060225 */ /* 0x000fc800078e0006 */
[----:B------:R-:W-:Y:S01]  /*d9b0*/  @P0 IMAD.IADD R5, R7, 0x1, R5 ;  /* 0x0000000107050824 */ /* 0x000fe200078e0205 */
[----:B------:R-:W-:-:S04]  /*d9c0*/  @P0 LEA R10, P2, R6, R12, 0x2 ;  /* 0x0000000c060a0211 */ /* 0x000fc800078410ff */
[----:B------:R-:W-:Y:S01]  /*d9d0*/  @P0 LEA.HI.X R11, R6, R13, R5, 0x2, P2 ;  /* 0x0000000d060b0211 */ /* 0x000fe200010f1405 */
[----:B------:R-:W-:-:S06]  /*d9e0*/  IMAD.MOV.U32 R5, RZ, RZ, 0x3f800000 ;  /* 0x3f800000ff057424 */ /* 0x000fcc00078e00ff */
        /* <DEDUP_REMOVED lines=33> */
[----:B---3--:R-:W-:-:S01]  /*dc00*/  FADD.FTZ R12, R7, R6 ;  /* 0x00000006070c7221 */ /* 0x008fc20000010000 */
[----:B-1----:R-:W-:-:S04]  /*dc10*/  FADD.FTZ R13, R8, R11 ;  /* 0x0000000b080d7221 */ /* 0x002fc80000010000 */
[C---:B------:R-:W-:Y:S01]  /*dc20*/  FSETP.NE.FTZ.AND P0, PT, R12.reuse, RZ, PT ;  /* 0x000000ff0c00720b */ /* 0x040fe20003f15000 */
[----:B------:R-:W-:Y:S01]  /*dc30*/  FMUL.FTZ R14, R12, 0.00390625 ;  /* 0x3b8000000c0e7820 */ /* 0x000fe20000410000 */
[----:B------:R-:W-:Y:S01]  /*dc40*/  FMUL.FTZ R11, R13, 0.00390625 ;  /* 0x3b8000000d0b7820 */ /* 0x000fe20000410000 */
[----:B------:R-:W-:-:S03]  /*dc50*/  IMAD.MOV.U32 R6, RZ, RZ, RZ ;  /* 0x000000ffff067224 */ /* 0x000fc600078e00ff */
        /* <DEDUP_REMOVED lines=24> */
.L_x_1739:
        /* <DEDUP_REMOVED lines=74> */
.L_x_1706:
[----:B------:R-:W1:Y:S08]  /*e280*/  S2UR UR36, SR_CgaCtaId ;  /* 0x00000000002479c3 */ /* 0x000e700000008800 */
[----:B------:R-:W-:Y:S06]  /*e290*/  BAR.SYNC.DEFER_BLOCKING 0x5, 0x180 ;  /* 0x0146000000007b1d */ /* 0x000fec0000010000 */
[----:B------:R-:W-:-:S02]  /*e2a0*/  UMOV UR37, 0x400 ;  /* 0x0000040000257882 */ /* 0x000fc40000000000 */
[----:B-1----:R-:W-:-:S09]  /*e2b0*/  ULEA UR37, UR36, UR37, 0x18 ;  /* 0x0000002524257291 */ /* 0x002fd2000f8ec03f */
[----:B------:R-:W1:Y:S02]  /*e2c0*/  LDS R0, [UR37+0x2e8d0] ;  /* 0x02e8d025ff007984 */ /* 0x000e640008000800 */
[----:B-1----:R-:W-:Y:S01]  /*e2d0*/  R2UR UR4, R0 ;  /* 0x00000000000472ca */ /* 0x002fe200000e0000 */
[----:B------:R-:W-:Y:S06]  /*e2e0*/  BAR.ARV 0x4, 0x180 ;  /* 0x0106000000007b1d */ /* 0x000fec0000002000 */
[----:B------:R-:W-:Y:S08]  /*e2f0*/  @P0 BRA `(.L_x_1740) ;  /* 0x0000000c00e80947 */ /* 0x000ff00003800000 */
[----:B------:R-:W1:Y:S01]  /*e300*/  S2R R2, SR_TID.X ;  /* 0x0000000000027919 */ /* 0x000e620000002100 */
[----:B------:R-:W-:Y:S01]  /*e310*/  ULDC.64 UR6, c[0x4][0x38] ;  /* 0x01000e0000067ab9 */ /* 0x000fe20000000a00 */
[----:B------:R-:W-:Y:S01]  /*e320*/  F2FP.BF16.F32.PACK_AB R25, R25, R28 ;  /* 0x0000001c1919723e */ /* 0x000fe200000010ff */
[----:B------:R-:W-:Y:S01]  /*e330*/  ULDC UR10, c[0x0][0xa88] ;  /* 0x0002a200000a7ab9 */ /* 0x000fe20000000800 */
        /* <DEDUP_REMOVED lines=10> */
[----:B------:R-:W-:Y:S02]  /*e3e0*/  LOP3.LUT P1, RZ, R234, 0x3, RZ, 0xc0, !PT ;  /* 0x00000003eaff7812 */ /* 0x000fe4000782c0ff */
[----:B------:R-:W-:Y:S02]  /*e3f0*/  F2FP.BF16.F32.PACK_AB R69, R68, R69 ;  /* 0x000000454445723e */ /* 0x000fe400000010ff */
[----:B------:R-:W-:Y:S02]  /*e400*/  F2FP.BF16.F32.PACK_AB R95, R95, R96 ;  /* 0x000000605f5f723e */ /* 0x000fe400000010ff */
[----:B------:R-:W-:Y:S02]  /*e410*/  F2FP.BF16.F32.PACK_AB R94, R93, R94 ;  /* 0x0000005e5d5e723e */ /* 0x000fe400000010ff */
[----:B------:R-:W-:Y:S01]  /*e420*/  F2FP.BF16.F32.PACK_AB R30, R27, R30 ;  /* 0x0000001e1b1e723e */ /* 0x000fe200000010ff */
[----:B-1----:R-:W-:Y:S01]  /*e430*/  IMAD.SHL.U32 R0, R2, 0x4, RZ ;  /* 0x0000000402007824 */ /* 0x002fe200078e00ff */
        /* <DEDUP_REMOVED lines=16> */
[----:B------:R-:W-:Y:S01]  /*e540*/  F2FP.BF16.F32.PACK_AB R9, R9, R12 ;  /* 0x0000000c0909723e */ /* 0x000fe200000010ff */
[----:B------:R-:W-:Y:S01]  /*e550*/  USHF.R.S32.HI UR5, URZ, 0x1f, UR43 ;  /* 0x0000001f3f057899 */ /* 0x000fe2000801142b */
[----:B------:R-:W-:Y:S01]  /*e560*/  LOP3.LUT R0, R0, 0xc, RZ, 0xc0, !PT ;  /* 0x0000000c00007812 */ /* 0x000fe200078ec0ff */
[----:B------:R-:W1:Y:S01]  /*e570*/  LDC.64 R84, c[0x0][0xb78] ;  /* 0x0002de00ff547b82 */ /* 0x000e620000000a00 */
[----:B------:R-:W-:-:S07]  /*e580*/  ULDC.64 UR8, c[0x0][0xb70] ;  /* 0x0002dc0000087ab9 */ /* 0x000fce0000000a00 */
[----:B------:R-:W-:Y:S01]  /*e590*/  BAR.SYNC.DEFER_BLOCKING 0x1, 0x100 ;  /* 0x0044000000007b1d */ /* 0x000fe20000010000 */
[----:B------:R-:W-:-:S05]  /*e5a0*/  IADD3 R6, P0, R0, UR6, RZ ;  /* 0x0000000600067c10 */ /* 0x000fca000ff1e0ff */
[----:B------:R-:W-:-:S05]  /*e5b0*/  IMAD.X R7, RZ, RZ, UR7, P0 ;  /* 0x00000007ff077e24 */ /* 0x000fca00080e06ff */
[----:B------:R2:W3:Y:S01]  /*e5c0*/  LDG.E.CONSTANT R0, desc[UR46][R6.64] ;  /* 0x0000002e06007981 */ /* 0x0004e2000c1e9900 */
[----:B------:R-:W-:Y:S01]  /*e5d0*/  LOP3.LUT P0, R2, R2, 0x3, RZ, 0xc0, !PT ;  /* 0x0000000302027812 */ /* 0x000fe2000780c0ff */
[----:B------:R-:W-:Y:S01]  /*e5e0*/  VIADD R87, R229, UR42 ;  /* 0x0000002ae5577c36 */ /* 0x000fe20008000000 */
[----:B------:R-:W-:Y:S01]  /*e5f0*/  IADD3 R15, P3, R18, 0x60, RZ ;  /* 0x00000060120f7810 */ /* 0x000fe20007f7e0ff */
[----:B------:R-:W-:Y:S01]  /*e600*/  UIMAD UR5, UR5, UR8, URZ ;  /* 0x00000008050572a4 */ /* 0x000fe2000f8e023f */
[----:B------:R-:W-:Y:S01]  /*e610*/  ISETP.EQ.OR P0, PT, R2, 0x3, !P0 ;  /* 0x000000030200780c */ /* 0x000fe20004702670 */
[----:B------:R-:W-:Y:S01]  /*e620*/  VIADD R2, R87, 0x8 ;  /* 0x0000000857027836 */ /* 0x000fe20000000000 */
[----:B------:R-:W-:Y:S01]  /*e630*/  LOP3.LUT R14, R15, 0x380, RZ, 0xc0, !PT ;  /* 0x000003800f0e7812 */ /* 0x000fe200078ec0ff */
[----:B------:R-:W-:Y:S01]  /*e640*/  UIMAD.WIDE.U32 UR6, UR43, UR8, URZ ;  /* 0x000000082b0672a5 */ /* 0x000fe2000f8e003f */
[----:B------:R-:W-:Y:S01]  /*e650*/  SEL R51, R25, R24, P0 ;  /* 0x0000001819337207 */ /* 0x000fe20000000000 */
[----:B------:R-:W-:Y:S01]  /*e660*/  UIMAD UR5, UR43, UR9, UR5 ;  /* 0x000000092b0572a4 */ /* 0x000fe2000f8e0205 */
[----:B------:R-:W-:-:S02]  /*e670*/  SEL R55, R24, R25, P0 ;  /* 0x0000001918377207 */ /* 0x000fc40000000000 */
[----:B------:R-:W-:Y:S01]  /*e680*/  IADD3 R25, P5, R18, 0x20, RZ ;  /* 0x0000002012197810 */ /* 0x000fe20007fbe0ff */
[----:B------:R-:W-:Y:S01]  /*e690*/  UIADD3 UR5, UR7, UR5, URZ ;  /* 0x0000000507057290 */ /* 0x000fe2000fffe03f */
[----:B------:R-:W-:Y:S02]  /*e6a0*/  SHF.R.U64 R14, R14, 0x3, RZ ;  /* 0x000000030e0e7819 */ /* 0x000fe400000012ff */
[----:B------:R-:W-:Y:S02]  /*e6b0*/  LOP3.LUT R24, R25, 0x380, RZ, 0xc0, !PT ;  /* 0x0000038019187812 */ /* 0x000fe400078ec0ff */
[----:B------:R-:W-:Y:S02]  /*e6c0*/  SEL R57, R11, R10, P0 ;  /* 0x0000000a0b397207 */ /* 0x000fe40000000000 */
[----:B------:R-:W-:Y:S02]  /*e6d0*/  SHF.R.U64 R24, R24, 0x3, RZ ;  /* 0x0000000318187819 */ /* 0x000fe400000012ff */
[----:B------:R-:W-:-:S02]  /*e6e0*/  SEL R59, R10, R11, P0 ;  /* 0x0000000b0a3b7207 */ /* 0x000fc40000000000 */
[----:B------:R-:W-:Y:S01]  /*e6f0*/  LOP3.LUT R24, R24, R25, RZ, 0x3c, !PT ;  /* 0x0000001918187212 */ /* 0x000fe200078e3cff */
[--C-:B------:R-:W-:Y:S01]  /*e700*/  IMAD.X R25, RZ, RZ, R19.reuse, P5 ;  /* 0x000000ffff197224 */ /* 0x100fe200028e0613 */
[----:B------:R-:W-:Y:S01]  /*e710*/  LOP3.LUT R14, R14, R15, RZ, 0x3c, !PT ;  /* 0x0000000f0e0e7212 */ /* 0x000fe200078e3cff */
[----:B------:R-:W-:Y:S01]  /*e720*/  IMAD.X R15, RZ, RZ, R19, P3 ;  /* 0x000000ffff0f7224 */ /* 0x000fe200018e0613 */
[C---:B------:R-:W-:Y:S02]  /*e730*/  IADD3 R11, P5, R18.reuse, 0x4020, RZ ;  /* 0x00004020120b7810 */ /* 0x040fe40007fbe0ff */
[----:B--2---:R-:W-:Y:S02]  /*e740*/  IADD3 R7, P3, R18, 0x4060, RZ ;  /* 0x0000406012077810 */ /* 0x004fe40007f7e0ff */
[----:B------:R-:W-:Y:S02]  /*e750*/  LOP3.LUT R10, R11, 0x380, RZ, 0xc0, !PT ;  /* 0x000003800b0a7812 */ /* 0x000fe400078ec0ff */
[----:B------:R-:W-:-:S02]  /*e760*/  LOP3.LUT R6, R7, 0x380, RZ, 0xc0, !PT ;  /* 0x0000038007067812 */ /* 0x000fc400078ec0ff */
[----:B------:R-:W-:Y:S02]  /*e770*/  SHF.R.U64 R10, R10, 0x3, RZ ;  /* 0x000000030a0a7819 */ /* 0x000fe400000012ff */
[----:B------:R-:W-:Y:S02]  /*e780*/  SEL R77, R21, R20, P0 ;  /* 0x00000014154d7207 */ /* 0x000fe40000000000 */
[----:B------:R-:W-:Y:S02]  /*e790*/  SEL R79, R20, R21, P0 ;  /* 0x00000015144f7207 */ /* 0x000fe40000000000 */
[----:B------:R-:W-:Y:S02]  /*e7a0*/  SHF.R.U64 R6, R6, 0x3, RZ ;  /* 0x0000000306067819 */ /* 0x000fe400000012ff */
[C---:B------:R-:W-:Y:S02]  /*e7b0*/  IADD3 R21, P6, R18.reuse, 0x40, RZ ;  /* 0x0000004012157810 */ /* 0x040fe40007fde0ff */
[----:B------:R-:W-:-:S02]  /*e7c0*/  LOP3.LUT R27, R18, 0x380, RZ, 0xc0, !PT ;  /* 0x00000380121b7812 */ /* 0x000fc400078ec0ff */
[----:B------:R-:W-:Y:S01]  /*e7d0*/  LOP3.LUT R10, R10, R11, RZ, 0x3c, !PT ;  /* 0x0000000b0a0a7212 */ /* 0x000fe200078e3cff */
[--C-:B------:R-:W-:Y:S01]  /*e7e0*/  IMAD.X R11, RZ, RZ, R19.reuse, P5 ;  /* 0x000000ffff0b7224 */ /* 0x100fe200028e0613 */
[----:B------:R-:W-:Y:S02]  /*e7f0*/  SEL R5, R99, R98, P0 ;  /* 0x0000006263057207 */ /* 0x000fe40000000000 */
[----:B------:R-:W-:Y:S02]  /*e800*/  ISETP.GE.OR P2, PT, R2, UR10, P1 ;  /* 0x0000000a02007c0c */ /* 0x000fe40008f46670 */
[----:B------:R-:W-:Y:S01]  /*e810*/  LOP3.LUT R6, R6, R7, RZ, 0x3c, !PT ;  /* 0x0000000706067212 */ /* 0x000fe200078e3cff */
[----:B------:R-:W-:Y:S01]  /*e820*/  IMAD.X R7, RZ, RZ, R19, P3 ;  /* 0x000000ffff077224 */ /* 0x000fe200018e0613 */
[----:B------:R-:W-:Y:S02]  /*e830*/  SEL R99, R98, R99, P0 ;  /* 0x0000006362637207 */ /* 0x000fe40000000000 */
[----:B------:R-:W-:-:S02]  /*e840*/  SEL R29, R95, R94, P0 ;  /* 0x0000005e5f1d7207 */ /* 0x000fc40000000000 */
[----:B------:R-:W-:Y:S02]  /*e850*/  SEL R63, R76, R69, P0 ;  /* 0x000000454c3f7207 */ /* 0x000fe40000000000 */
[----:B------:R-:W-:Y:S02]  /*e860*/  LOP3.LUT R20, R21, 0x380, RZ, 0xc0, !PT ;  /* 0x0000038015147812 */ /* 0x000fe400078ec0ff */
[----:B------:R-:W-:Y:S02]  /*e870*/  SEL R95, R94, R95, P0 ;  /* 0x0000005f5e5f7207 */ /* 0x000fe40000000000 */
[----:B------:R-:W-:Y:S02]  /*e880*/  SEL R69, R69, R76, P0 ;  /* 0x0000004c45457207 */ /* 0x000fe40000000000 */
[----:B------:R-:W-:Y:S02]  /*e890*/  SEL R65, R64, R61, P0 ;  /* 0x0000003d40417207 */ /* 0x000fe40000000000 */
[----:B------:R-:W-:-:S02]  /*e8a0*/  SHF.R.U64 R27, R27, 0x3, RZ ;  /* 0x000000031b1b7819 */ /* 0x000fc400000012ff */
[----:B------:R-:W-:Y:S02]  /*e8b0*/  SEL R61, R61, R64, P0 ;  /* 0x000000403d3d7207 */ /* 0x000fe40000000000 */
[----:B------:R-:W-:Y:S02]  /*e8c0*/  SHF.R.U64 R20, R20, 0x3, RZ ;  /* 0x0000000314147819 */ /* 0x000fe400000012ff */
[----:B------:R-:W-:Y:S02]  /*e8d0*/  MOV R58, R10 ;  /* 0x0000000a003a7202 */ /* 0x000fe40000000f00 */
[----:B------:R-:W-:Y:S02]  /*e8e0*/  SEL R35, R91, R90, P0 ;  /* 0x0000005a5b237207 */ /* 0x000fe40000000000 */
[----:B------:R-:W-:Y:S01]  /*e8f0*/  LOP3.LUT R26, R27, R18, RZ, 0x3c, !PT ;  /* 0x000000121b1a7212 */ /* 0x000fe200078e3cff */
[----:B------:R-:W-:Y:S01]  /*e900*/  IMAD.MOV.U32 R27, RZ, RZ, R19 ;  /* 0x000000ffff1b7224 */ /* 0x000fe200078e0013 */
[----:B------:R-:W-:-:S02]  /*e910*/  MOV R62, R14 ;  /* 0x0000000e003e7202 */ /* 0x000fc40000000f00 */
[----:B------:R-:W-:Y:S02]  /*e920*/  MOV R54, R6 ;  /* 0x0000000600367202 */ /* 0x000fe40000000f00 */
        /* <DEDUP_REMOVED lines=11> */
[----:B------:R-:W-:Y:S02]  /*e9e0*/  SEL R81, R9, R8, P0 ;  /* 0x0000000809517207 */ /* 0x000fe40000000000 */
[----:B------:R-:W-:Y:S01]  /*e9f0*/  LOP3.LUT R20, R20, R21, RZ, 0x3c, !PT ;  /* 0x0000001514147212 */ /* 0x000fe200078e3cff */
[----:B------:R-:W-:Y:S01]  /*ea00*/  IMAD.X R21, RZ, RZ, R19, P6 ;  /* 0x000000ffff157224 */ /* 0x000fe200030e0613 */
[----:B------:R-:W-:Y:S02]  /*ea10*/  SEL R41, R40, R41, P0 ;  /* 0x0000002928297207 */ /* 0x000fe40000000000 */
[----:B------:R-:W-:Y:S02]  /*ea20*/  SEL R39, R38, R39, P0 ;  /* 0x0000002726277207 */ /* 0x000fe40000000000 */
[----:B------:R-:W-:Y:S02]  /*ea30*/  SEL R83, R8, R9, P0 ;  /* 0x0000000908537207 */ /* 0x000fe40000000000 */
[----:B------:R-:W-:-:S02]  /*ea40*/  SEL R33, R32, R33, P0 ;  /* 0x0000002120217207 */ /* 0x000fc40000000000 */
[----:B------:R-:W-:Y:S02]  /*ea50*/  SEL R31, R30, R31, P0 ;  /* 0x0000001f1e1f7207 */ /* 0x000fe40000000000 */
[C---:B------:R-:W-:Y:S02]  /*ea60*/  IADD3 R9, P6, R18.reuse, 0x4040, RZ ;  /* 0x0000404012097810 */ /* 0x040fe40007fde0ff */
[----:B------:R-:W-:Y:S02]  /*ea70*/  MOV R25, R24 ;  /* 0x0000001800197202 */ /* 0x000fe40000000f00 */
[----:B------:R-:W-:Y:S02]  /*ea80*/  IADD3 R13, P4, R18, 0x4000, RZ ;  /* 0x00004000120d7810 */ /* 0x000fe40007f9e0ff */
[----:B------:R-:W-:Y:S02]  /*ea90*/  MOV R27, R26 ;  /* 0x0000001a001b7202 */ /* 0x000fe40000000f00 */
[----:B------:R-:W-:-:S02]  /*eaa0*/  LOP3.LUT R8, R9, 0x380, RZ, 0xc0, !PT ;  /* 0x0000038009087812 */ /* 0x000fc400078ec0ff */
[----:B------:R-:W-:Y:S02]  /*eab0*/  LOP3.LUT R12, R13, 0x380, RZ, 0xc0, !PT ;  /* 0x000003800d0c7812 */ /* 0x000fe400078ec0ff */
[----:B------:R-:W-:Y:S02]  /*eac0*/  SHF.R.U64 R8, R8, 0x3, RZ ;  /* 0x0000000308087819 */ /* 0x000fe400000012ff */
[----:B------:R-:W-:Y:S02]  /*ead0*/  SHF.R.U64 R12, R12, 0x3, RZ ;  /* 0x000000030c0c7819 */ /* 0x000fe400000012ff */
[----:B------:R-:W-:Y:S01]  /*eae0*/  LOP3.LUT R8, R8, R9, RZ, 0x3c, !PT ;  /* 0x0000000908087212 */ /* 0x000fe200078e3cff */
[--C-:B------:R-:W-:Y:S01]  /*eaf0*/  IMAD.X R9, RZ, RZ, R19.reuse, P6 ;  /* 0x000000ffff097224 */ /* 0x100fe200030e0613 */
[----:B------:R-:W-:Y:S01]  /*eb00*/  LOP3.LUT R12, R12, R13, RZ, 0x3c, !PT ;  /* 0x0000000d0c0c7212 */ /* 0x000fe200078e3cff */
[----:B------:R-:W-:Y:S01]  /*eb10*/  IMAD.X R13, RZ, RZ, R19, P4 ;  /* 0x000000ffff0d7224 */ /* 0x000fe200020e0613 */
[----:B------:R-:W-:Y:S01]  /*eb20*/  MOV R64, R20 ;  /* 0x0000001400407202 */ /* 0x000fe20000000f00 */
[----:B------:R-:W-:Y:S01]  /*eb30*/  IMAD.U32 R21, RZ, RZ, UR7 ;  /* 0x00000007ff157e24 */ /* 0x000fe2000f8e00ff */
[----:B------:R-:W-:Y:S01]  /*eb40*/  MOV R56, R8 ;  /* 0x0000000800387202 */ /* 0x000fe20000000f00 */
[----:B------:R-:W-:Y:S01]  /*eb50*/  IMAD.U32 R21, RZ, RZ, UR5 ;  /* 0x00000005ff157e24 */ /* 0x000fe2000f8e00ff */
[----:B------:R-:W-:Y:S01]  /*eb60*/  MOV R60, R12 ;  /* 0x0000000c003c7202 */ /* 0x000fe20000000f00 */
[----:B------:R-:W-:Y:S01]  /*eb70*/  USHF.R.S32.HI UR5, URZ, 0x1f, UR44 ;  /* 0x0000001f3f057899 */ /* 0x000fe2000801142c */
[----:B------:R-:W-:Y:S01]  /*eb80*/  IMAD.U32 R20, RZ, RZ, UR6 ;  /* 0x00000006ff147e24 */ /* 0x000fe2000f8e00ff */
[----:B------:R-:W-:Y:S01]  /*eb90*/  ISETP.GE.OR P1, PT, R87, UR10, P1 ;  /* 0x0000000a57007c0c */ /* 0x000fe20008f26670 */
[----:B------:R-:W-:Y:S01]  /*eba0*/  ULDC.64 UR6, c[0x0][0xb40] ;  /* 0x0002d00000067ab9 */ /* 0x000fe20000000a00 */
[----:B---3--:R-:W-:Y:S01]  /*ebb0*/  LOP3.LUT R2, R0, 0x2, RZ, 0x3c, !PT ;  /* 0x0000000200027812 */ /* 0x008fe200078e3cff */
        /* <DEDUP_REMOVED lines=11> */
[----:B------:R-:W-:-:S03]  /*ec70*/  SHF.R.S32.HI R5, RZ, 0x1f, R87 ;  /* 0x0000001fff057819 */ /* 0x000fc60000011457 */
[----:B------:R-:W2:Y:S01]  /*ec80*/  SHFL.IDX PT, R24, R91, R2, 0x1c1f ;  /* 0x001c1f025b187589 */ /* 0x000ea200000e0000 */
[----:B---3--:R-:W-:Y:S02]  /*ec90*/  SEL R12, R29, R14, P0 ;  /* 0x0000000e1d0c7207 */ /* 0x008fe40000000000 */
[----:B------:R-:W-:Y:S01]  /*eca0*/  SEL R14, R14, R29, P0 ;  /* 0x0000001d0e0e7207 */ /* 0x000fe20000000000 */
[----:B------:R-:W-:Y:S04]  /*ecb0*/  SHFL.IDX PT, R37, R37, R0, 0x1c1f ;  /* 0x001c1f0025257589 */ /* 0x000fe800000e0000 */
[----:B------:R-:W-:Y:S01]  /*ecc0*/  SHFL.IDX PT, R67, R67, R0, 0x1c1f ;  /* 0x001c1f0043437589 */ /* 0x000fe200000e0000 */
[----:B----4-:R-:W-:Y:S02]  /*ecd0*/  SEL R9, R63, R6, P0 ;  /* 0x000000063f097207 */ /* 0x010fe40000000000 */
[----:B------:R-:W-:Y:S01]  /*ece0*/  SEL R11, R6, R63, P0 ;  /* 0x0000003f060b7207 */ /* 0x000fe20000000000 */
[----:B------:R-:W3:Y:S01]  /*ecf0*/  SHFL.IDX PT, R26, R49, R2, 0x1c1f ;  /* 0x001c1f02311a7589 */ /* 0x000ee200000e0000 */
[----:B-1----:R-:W-:-:S03]  /*ed00*/  IMAD R6, R84, UR5, RZ ;  /* 0x0000000554067c24 */ /* 0x002fc6000f8e02ff */
[----:B------:R-:W1:Y:S01]  /*ed10*/  SHFL.IDX PT, R42, R53, R2, 0x1c1f ;  /* 0x001c1f02352a7589 */ /* 0x000e6200000e0000 */
[----:B-----5:R-:W-:Y:S02]  /*ed20*/  SEL R13, R65, R28, P0 ;  /* 0x0000001c410d7207 */ /* 0x020fe40000000000 */
[----:B------:R-:W-:Y:S01]  /*ed30*/  SEL R15, R28, R65, P0 ;  /* 0x000000411c0f7207 */ /* 0x000fe20000000000 */
[----:B------:R-:W-:Y:S04]  /*ed40*/  SHFL.IDX PT, R71, R71, R0, 0x1c1f ;  /* 0x001c1f0047477589 */ /* 0x000fe800000e0000 */
[----:B------:R-:W-:Y:S01]  /*ed50*/  SHFL.IDX PT, R44, R47, R2, 0x1c1f ;  /* 0x001c1f022f2c7589 */ /* 0x000fe200000e0000 */
[----:B--2---:R-:W-:Y:S02]  /*ed60*/  SEL R28, R35, R24, P0 ;  /* 0x00000018231c7207 */ /* 0x004fe40000000000 */
[----:B------:R-:W-:Y:S01]  /*ed70*/  SEL R30, R24, R35, P0 ;  /* 0x00000023181e7207 */ /* 0x000fe20000000000 */
[----:B------:R-:W-:Y:S04]  /*ed80*/  SHFL.IDX PT, R43, R43, R0, 0x1c1f ;  /* 0x001c1f002b2b7589 */ /* 0x000fe800000e0000 */
[----:B------:R-:W-:Y:S04]  /*ed90*/  SHFL.IDX PT, R45, R45, R0, 0x1c1f ;  /* 0x001c1f002d2d7589 */ /* 0x000fe800000e0000 */
[----:B------:R-:W-:Y:S01]  /*eda0*/  SHFL.IDX PT, R51, R51, R0, 0x1c1f ;  /* 0x001c1f0033337589 */ /* 0x000fe200000e0000 */
[----:B---3--:R-:W-:-:S02]  /*edb0*/  SEL R24, R37, R26, P0 ;  /* 0x0000001a25187207 */ /* 0x008fc40000000000 */
[----:B------:R-:W-:Y:S01]  /*edc0*/  SEL R26, R26, R37, P0 ;  /* 0x000000251a1a7207 */ /* 0x000fe20000000000 */
[----:B------:R-:W-:Y:S01]  /*edd0*/  SHFL.IDX PT, R57, R57, R0, 0x1c1f ;  /* 0x001c1f0039397589 */ /* 0x000fe200000e0000 */
[----:B-1----:R-:W-:-:S03]  /*ede0*/  SEL R29, R67, R42, P0 ;  /* 0x0000002a431d7207 */ /* 0x002fc60000000000 */
[----:B------:R-:W-:Y:S04]  /*edf0*/  SHFL.IDX PT, R73, R73, R0, 0x1c1f ;  /* 0x001c1f0049497589 */ /* 0x000fe800000e0000 */
[----:B------:R-:W-:Y:S04]  /*ee00*/  SHFL.IDX PT, R75, R75, R0, 0x1c1f ;  /* 0x001c1f004b4b7589 */ /* 0x000fe800000e0000 */
[----:B------:R-:W-:Y:S04]  /*ee10*/  SHFL.IDX PT, R77, R77, R0, 0x1c1f ;  /* 0x001c1f004d4d7589 */ /* 0x000fe800000e0000 */
[----:B------:R-:W-:Y:S04]  /*ee20*/  SHFL.IDX PT, R81, R81, R0, 0x1c1f ;  /* 0x001c1f0051517589 */ /* 0x000fe800000e0000 */
[----:B------:R1:W2:Y:S04]  /*ee30*/  SHFL.IDX PT, R32, R41, R2, 0x1c1f ;  /* 0x001c1f0229207589 */ /* 0x0002a800000e0000 */
[----:B------:R-:W3:Y:S04]  /*ee40*/  SHFL.IDX PT, R46, R39, R2, 0x1c1f ;  /* 0x001c1f02272e7589 */ /* 0x000ee800000e0000 */
[----:B------:R-:W-:Y:S01]  /*ee50*/  SHFL.IDX PT, R0, R33, R2, 0x1c1f ;  /* 0x001c1f0221007589 */ /* 0x000fe200000e0000 */
[----:B-1----:R-:W-:-:S03]  /*ee60*/  IMAD R41, R85, UR44, R6 ;  /* 0x0000002c55297c24 */ /* 0x002fc6000f8e0206 */
[----:B------:R-:W1:Y:S01]  /*ee70*/  SHFL.IDX PT, R34, R55, R2, 0x1c1f ;  /* 0x001c1f0237227589 */ /* 0x000e6200000e0000 */
[----:B------:R-:W-:-:S03]  /*ee80*/  IMAD.WIDE.U32 R6, R84, UR44, R20 ;  /* 0x0000002c54067c25 */ /* 0x000fc6000f8e0014 */
[----:B------:R4:W-:Y:S04]  /*ee90*/  SHFL.IDX PT, R48, R31, R2, 0x1c1f ;  /* 0x001c1f021f307589 */ /* 0x0009e800000e0000 */
[----:B------:R-:W5:Y:S04]  /*eea0*/  SHFL.IDX PT, R50, R79, R2, 0x1c1f ;  /* 0x001c1f024f327589 */ /* 0x000f6800000e0000 */
[----:B------:R-:W5:Y:S01]  /*eeb0*/  SHFL.IDX PT, R40, R59, R2, 0x1c1f ;  /* 0x001c1f023b287589 */ /* 0x000f6200000e0000 */
[----:B--2---:R-:W-:Y:S02]  /*eec0*/  SEL R36, R43, R32, P0 ;  /* 0x000000202b247207 */ /* 0x004fe40000000000 */
[----:B----4-:R-:W-:Y:S01]  /*eed0*/  SEL R31, R42, R67, P0 ;  /* 0x000000432a1f7207 */ /* 0x010fe20000000000 */
[----:B------:R2:W4:Y:S01]  /*eee0*/  SHFL.IDX PT, R52, R83, R2, 0x1c1f ;  /* 0x001c1f0253347589 */ /* 0x00052200000e0000 */
[----:B------:R-:W-:-:S02]  /*eef0*/  SEL R38, R32, R43, P0 ;  /* 0x0000002b20267207 */ /* 0x000fc40000000000 */
[----:B---3--:R-:W-:Y:S01]  /*ef00*/  SEL R37, R73, R46, P0 ;  /* 0x0000002e49257207 */ /* 0x008fe20000000000 */
[----:B------:R3:W-:Y:S01]  /*ef10*/  STSM.16.M88.4 [R27], R8 ;  /* 0x000000081b007844 */ /* 0x0007e20000000200 */
[----:B------:R-:W-:-:S03]  /*ef20*/  SEL R39, R46, R73, P0 ;  /* 0x000000492e277207 */ /* 0x000fc60000000000 */
[----:B------:R4:W-:Y:S01]  /*ef30*/  STSM.16.M88.4 [R25], R12 ;  /* 0x0000000c19007844 */ /* 0x0009e20000000200 */
[----:B-1----:R-:W-:Y:S02]  /*ef40*/  SEL R32, R51, R34, P0 ;  /* 0x0000002233207207 */ /* 0x002fe40000000000 */
[----:B------:R-:W-:Y:S01]  /*ef50*/  SEL R34, R34, R51, P0 ;  /* 0x0000003322227207 */ /* 0x000fe20000000000 */
[----:B------:R-:W-:Y:S01]  /*ef60*/  STSM.16.M88.4 [R64], R28 ;  /* 0x0000001c40007844 */ /* 0x000fe20000000200 */
[----:B--2---:R-:W-:Y:S02]  /*ef70*/  IADD3 R2, P3, R87, R6, RZ ;  /* 0x0000000657027210 */ /* 0x004fe40007f7e0ff */
[----:B-----5:R-:W-:Y:S02]  /*ef80*/  SEL R33, R77, R50, P0 ;  /* 0x000000324d217207 */ /* 0x020fe40000000000 */
[----:B------:R-:W-:Y:S02]  /*ef90*/  SEL R35, R50, R77, P0 ;  /* 0x0000004d32237207 */ /* 0x000fe40000000000 */
[----:B---3--:R-:W-:-:S02]  /*efa0*/  SEL R27, R44, R71, P0 ;  /* 0x000000472c1b7207 */ /* 0x008fc40000000000 */
[----:B------:R-:W-:Y:S02]  /*efb0*/  SEL R8, R45, R0, P0 ;  /* 0x000000002d087207 */ /* 0x000fe40000000000 */
[----:B----4-:R-:W-:Y:S02]  /*efc0*/  SEL R25, R71, R44, P0 ;  /* 0x0000002c47197207 */ /* 0x010fe40000000000 */
[----:B------:R-:W-:Y:S02]  /*efd0*/  SEL R10, R0, R45, P0 ;  /* 0x0000002d000a7207 */ /* 0x000fe40000000000 */
[----:B------:R-:W-:Y:S01]  /*efe0*/  SEL R9, R75, R48, P0 ;  /* 0x000000304b097207 */ /* 0x000fe20000000000 */
[----:B------:R-:W-:Y:S01]  /*eff0*/  STSM.16.M88.4 [R62], R24 ;  /* 0x000000183e007844 */ /* 0x000fe20000000200 */
[----:B------:R-:W-:Y:S02]  /*f000*/  SEL R11, R48, R75, P0 ;  /* 0x0000004b300b7207 */ /* 0x000fe40000000000 */
[----:B------:R-:W-:Y:S01]  /*f010*/  SEL R12, R57, R40, P0 ;  /* 0x00000028390c7207 */ /* 0x000fe20000000000 */
[----:B------:R-:W-:Y:S01]  /*f020*/  STSM.16.M88.4 [R60], R36 ;  /* 0x000000243c007844 */ /* 0x000fe20000000200 */
[----:B------:R-:W-:-:S02]  /*f030*/  SEL R14, R40, R57, P0 ;  /* 0x00000039280e7207 */ /* 0x000fc40000000000 */
[----:B------:R-:W-:Y:S01]  /*f040*/  SEL R13, R81, R52, P0 ;  /* 0x00000034510d7207 */ /* 0x000fe20000000000 */
[----:B------:R-:W-:Y:S01]  /*f050*/  STSM.16.M88.4 [R58], R8 ;  /* 0x000000083a007844 */ /* 0x000fe20000000200 */
[----:B------:R-:W-:Y:S02]  /*f060*/  SEL R15, R52, R81, P0 ;  /* 0x00000051340f7207 */ /* 0x000fe40000000000 */
[----:B------:R-:W-:Y:S01]  /*f070*/  IADD3.X R5, R5, R7, R41, P3, !PT ;  /* 0x0000000705057210 */ /* 0x000fe20001ffe429 */
[----:B------:R-:W-:Y:S01]  /*f080*/  STSM.16.M88.4 [R56], R32 ;  /* 0x0000002038007844 */ /* 0x000fe20000000200 */
[----:B------:R-:W-:-:S03]  /*f090*/  LEA R6, P3, R2, UR6, 0x2 ;  /* 0x0000000602067c11 */ /* 0x000fc6000f8610ff */
[----:B------:R-:W-:Y:S01]  /*f0a0*/  STSM.16.M88.4 [R54], R12 ;  /* 0x0000000c36007844 */ /* 0x000fe20000000200 */
[----:B------:R-:W-:Y:S01]  /*f0b0*/  LEA.HI.X R7, R2, UR7, R5, 0x2, P3 ;  /* 0x0000000702077c11 */ /* 0x000fe200098f1405 */
[----:B------:R1:W-:Y:S06]  /*f0c0*/  MEMBAR.ALL.CTA ;  /* 0x0000000000007992 */ /* 0x0003ec0000008000 */
[----:B-1----:R-:W1:Y:S04]  /*f0d0*/  FENCE.VIEW.ASYNC.S ;  /* 0x00000000000073c6 */ /* 0x002e680000000000 */
[----:B-1----:R-:W1:Y:S01]  /*f0e0*/  SHFL.IDX PT, R0, R236, RZ, 0x1f ;  /* 0x00001fffec007589 */ /* 0x002e6200000e0000 */
[----:B------:R-:W-:Y:S06]  /*f0f0*/  BAR.ARV 0x1, 0x120 ;  /* 0x0044800000007b1d */ /* 0x000fec0000002000 */
        /* <DEDUP_REMOVED lines=16> */
[----:B--2---:R-:W-:Y:S01]  /*f200*/  UMOV UR40, UR5 ;  /* 0x0000000500287c82 */ /* 0x004fe20008000000 */
[----:B------:R-:W-:Y:S01]  /*f210*/  UMOV UR41, UR8 ;  /* 0x0000000800297c82 */ /* 0x000fe20008000000 */
[----:B------:R-:W-:Y:S01]  /*f220*/  UIADD3 UR5, UR37, 0x2e820, URZ ;  /* 0x0002e82025057890 */ /* 0x000fe2000fffe03f */
[----:B------:R2:W-:Y:S03]  /*f230*/  UTMASTG.5D [UR40], [UR6] ;  /* 0x00000028060073b5 */ /* 0x0005e60008020000 */
[----:B------:R-:W-:Y:S01]  /*f240*/  UPRMT UR5, URZ, 0x654, UR5 ;  /* 0x000006543f057896 */ /* 0x000fe20008000005 */
[----:B------:R0:W-:Y:S01]  /*f250*/  UTMACMDFLUSH ;  /* 0x00000000000079b7 */ /* 0x0001e20000000000 */
[----:B------:R-:W-:-:S07]  /*f260*/  DEPBAR.LE SB0, 0x0 ;  /* 0x000080000000791a */ /* 0x000fce0000000000 */
[----:B--2---:R-:W-:Y:S03]  /*f270*/  SYNCS.ARRIVE.TRANS64.RED.A1T0 RZ, [UR5], RZ ;  /* 0x000000ffffff79a7 */ /* 0x004fe60008100405 */
.L_x_1743:
[----:B------:R-:W-:Y:S05]  /*f280*/  BSYNC B0 ;  /* 0x0000000000007941 */ /* 0x000fea0003800000 */
.L_x_1742:
[----:B------:R-:W-:Y:S05]  /*f290*/  BRA `(.L_x_1741) ;  /* 0x00000008001c7947 */ /* 0x000fea0003800000 */
.L_x_1740:
[----:B------:R-:W1:Y:S01]  /*f2a0*/  LDC R12, c[0x0][0xdac] ;  /* 0x00036b00ff0c7b82 */ /* 0x000e620000000800 */
[----:B------:R-:W-:Y:S01]  /*f2b0*/  ISETP.GT.AND P0, PT, R237, 0x7f, PT ;  /* 0x0000007fed00780c */ /* 0x000fe20003f04270 */
[----:B------:R-:W-:Y:S01]  /*f2c0*/  USHF.R.S32.HI UR6, URZ, 0x1f, UR43 ;  /* 0x0000001f3f067899 */ /* 0x000fe2000801142b */
[----:B------:R-:W-:Y:S01]  /*f2d0*/  BSSY B0, `(.L_x_1744) ;  /* 0x000001c000007945 */ /* 0x000fe20003800000 */
[----:B------:R-:W-:Y:S01]  /*f2e0*/  USHF.R.S32.HI UR7, URZ, 0x1f, UR44 ;  /* 0x0000001f3f077899 */ /* 0x000fe2000801142c */
[----:B------:R-:W-:-:S03]  /*f2f0*/  SHF.R.S32.HI R23, RZ, 0x1f, R22 ;  /* 0x0000001fff177819 */ /* 0x000fc60000011416 */
[----:B------:R-:W2:Y:S08]  /*f300*/  LDC.64 R6, c[0x0][0xae0] ;  /* 0x0002b800ff067b82 */ /* 0x000eb00000000a00 */
[----:B------:R-:W3:Y:S01]  /*f310*/  LDC.64 R8, c[0x0][0xae8] ;  /* 0x0002ba00ff087b82 */ /* 0x000ee20000000a00 */
[----:B------:R-:W-:Y:S05]  /*f320*/  @P0 BRA `(.L_x_1745) ;  /* 0x0000000000580947 */ /* 0x000fea0003800000 */
[----:B------:R-:W4:Y:S01]  /*f330*/  S2R R0, SR_TID.X ;  /* 0x0000000000007919 */ /* 0x000f220000002100 */
[----:B------:R-:W-:Y:S01]  /*f340*/  IMAD.U32 R2, RZ, RZ, UR42 ;  /* 0x0000002aff027e24 */ /* 0x000fe2000f8e00ff */
[----:B------:R-:W-:-:S04]  /*f350*/  ULDC UR5, c[0x0][0xa88] ;  /* 0x0002a20000057ab9 */ /* 0x000fc80000000800 */
[----:B----4-:R-:W-:-:S04]  /*f360*/  IADD3 R2, R2, -0x80, R0 ;  /* 0xffffff8002027810 */ /* 0x010fc80007ffe000 */
[----:B------:R-:W-:-:S13]  /*f370*/  ISETP.GE.AND P0, PT, R2, UR5, PT ;  /* 0x0000000502007c0c */ /* 0x000fda000bf06270 */
[----:B------:R-:W-:Y:S05]  /*f380*/  @P0 BRA `(.L_x_1745) ;  /* 0x0000000000400947 */ /* 0x000fea0003800000 */
[----:B------:R-:W4:Y:S01]  /*f390*/  LDC.64 R4, c[0x0][0xb70] ;  /* 0x0002dc00ff047b82 */ /* 0x000f220000000a00 */
[----:B------:R-:W-:Y:S01]  /*f3a0*/  SHF.R.S32.HI R3, RZ, 0x1f, R2 ;  /* 0x0000001fff037819 */ /* 0x000fe20000011402 */
[----:B------:R-:W-:-:S06]  /*f3b0*/  ULDC.64 UR8, c[0x0][0xb40] ;  /* 0x0002d00000087ab9 */ /* 0x000fcc0000000a00 */
[----:B------:R-:W5:Y:S01]  /*f3c0*/  LDC.64 R10, c[0x0][0xb78] ;  /* 0x0002de00ff0a7b82 */ /* 0x000f620000000a00 */
[C---:B----4-:R-:W-:Y:S02]  /*f3d0*/  IMAD R0, R4.reuse, UR6, RZ ;  /* 0x0000000604007c24 */ /* 0x050fe4000f8e02ff */
[----:B------:R-:W-:-:S04]  /*f3e0*/  IMAD.WIDE.U32 R2, R4, UR43, R2 ;  /* 0x0000002b04027c25 */ /* 0x000fc8000f8e0002 */
[----:B------:R-:W-:Y:S02]  /*f3f0*/  IMAD R5, R5, UR43, R0 ;  /* 0x0000002b05057c24 */ /* 0x000fe4000f8e0200 */
[C---:B-----5:R-:W-:Y:S02]  /*f400*/  IMAD R0, R10.reuse, UR7, RZ ;  /* 0x000000070a007c24 */ /* 0x060fe4000f8e02ff */
        /* <DEDUP_REMOVED lines=8> */
.L_x_1745:
[----:B------:R-:W-:Y:S05]  /*f490*/  BSYNC B0 ;  /* 0x0000000000007941 */ /* 0x000fea0003800000 */
.L_x_1744:
[----:B------:R-:W-:Y:S01]  /*f4a0*/  ULDC UR5, c[0x0][0xa88] ;  /* 0x0002a20000057ab9 */ /* 0x000fe20000000800 */
[C---:B--2---:R-:W-:Y:S01]  /*f4b0*/  IMAD R0, R6.reuse, UR6, RZ ;  /* 0x0000000606007c24 */ /* 0x044fe2000f8e02ff */
[----:B------:R-:W-:Y:S01]  /*f4c0*/  UIADD3 UR42, -UR42, UR5, URZ ;  /* 0x000000052a2a7290 */ /* 0x000fe2000fffe13f */
[----:B----4-:R-:W-:Y:S01]  /*f4d0*/  IMAD.WIDE.U32 R2, R6, UR43, R22 ;  /* 0x0000002b06027c25 */ /* 0x010fe2000f8e0016 */
[----:B------:R-:W-:Y:S01]  /*f4e0*/  ULOP3.LUT UR39, URZ, UR39, URZ, 0x33, !UPT ;  /* 0x000000273f277292 */ /* 0x000fe2000f8e333f */
[----:B------:R-:W-:Y:S01]  /*f4f0*/  SHF.R.S32.HI R231, RZ, 0x1f, R230 ;  /* 0x0000001fffe77819 */ /* 0x000fe200000114e6 */
[----:B------:R-:W-:Y:S01]  /*f500*/  BSSY B0, `(.L_x_1746) ;  /* 0x0000021000007945 */ /* 0x000fe20003800000 */
[----:B------:R-:W-:Y:S01]  /*f510*/  IMAD R5, R7, UR43, R0 ;  /* 0x0000002b07057c24 */ /* 0x000fe2000f8e0200 */
[C---:B------:R-:W-:Y:S01]  /*f520*/  ISETP.GE.AND P2, PT, R230.reuse, UR42, PT ;  /* 0x0000002ae6007c0c */ /* 0x040fe2000bf46270 */
[C---:B------:R-:W-:Y:S02]  /*f530*/  VIADD R0, R230.reuse, 0x40 ;  /* 0x00000040e6007836 */ /* 0x040fe40000000000 */
[----:B------:R-:W-:-:S02]  /*f540*/  VIADD R4, R230, 0x20 ;  /* 0x00000020e6047836 */ /* 0x000fc40000000000 */
[----:B------:R-:W-:Y:S01]  /*f550*/  IMAD.IADD R3, R3, 0x1, R5 ;  /* 0x0000000103037824 */ /* 0x000fe200078e0205 */
[----:B------:R-:W-:Y:S01]  /*f560*/  ISETP.GE.AND P0, PT, R0, UR42, PT ;  /* 0x0000002a00007c0c */ /* 0x000fe2000bf06270 */
[----:B---3--:R-:W-:Y:S01]  /*f570*/  IMAD R0, R8, UR7, RZ ;  /* 0x0000000708007c24 */ /* 0x008fe2000f8e02ff */
[----:B------:R-:W-:Y:S01]  /*f580*/  ISETP.GE.AND P4, PT, R4, UR42, PT ;  /* 0x0000002a04007c0c */ /* 0x000fe2000bf86270 */
[----:B------:R-:W-:Y:S02]  /*f590*/  VIADD R4, R230, 0x60 ;  /* 0x00000060e6047836 */ /* 0x000fe40000000000 */
[----:B------:R-:W-:Y:S02]  /*f5a0*/  IMAD R9, R9, UR44, R0 ;  /* 0x0000002c09097c24 */ /* 0x000fe4000f8e0200 */
[----:B-1----:R-:W-:Y:S01]  /*f5b0*/  VIADD R5, R12, UR39 ;  /* 0x000000270c057c36 */ /* 0x002fe20008000000 */
[----:B------:R-:W-:Y:S01]  /*f5c0*/  ISETP.GE.AND P1, PT, R4, UR42, PT ;  /* 0x0000002a04007c0c */ /* 0x000fe2000bf26270 */
        /* <DEDUP_REMOVED lines=20> */
.L_x_1747:
[----:B------:R-:W-:Y:S05]  /*f710*/  BSYNC B0 ;  /* 0x0000000000007941 */ /* 0x000fea0003800000 */
.L_x_1746:
        /* <DEDUP_REMOVED lines=20> */
.L_x_1749:
[----:B------:R-:W-:Y:S05]  /*f860*/  BSYNC B0 ;  /* 0x0000000000007941 */ /* 0x000fea0003800000 */
.L_x_1748:
        /* <DEDUP_REMOVED lines=20> */
.L_x_1751:
[----:B------:R-:W-:Y:S05]  /*f9b0*/  BSYNC B0 ;  /* 0x0000000000007941 */ /* 0x000fea0003800000 */
.L_x_1750:
        /* <DEDUP_REMOVED lines=20> */
.L_x_1752:
[----:B------:R-:W-:Y:S05]  /*fb00*/  BSYNC B0 ;  /* 0x0000000000007941 */ /* 0x000fea0003800000 */
.L_x_1741:
[----:B------:R-:W5:Y:S02]  /*fb10*/  LDC R0, c[0x0][0xda8] ;  /* 0x00036a00ff007b82 */ /* 0x000f640000000800 */
[----:B-----5:R-:W-:-:S13]  /*fb20*/  ISETP.LE.AND P0, PT, R0, UR4, PT ;  /* 0x0000000400007c0c */ /* 0x020fda000bf03270 */
[----:B------:R-:W-:Y:S05]  /*fb30*/  @!P0 BRA `(.L_x_1753) ;  /* 0xffffff1000a48947 */ /* 0x000fea000383ffff */
[----:B------:R-:W-:Y:S05]  /*fb40*/  EXIT ;  /* 0x000000000000794d */ /* 0x000fea0003800000 */
.L_x_1702:
[----:B------:R-:W-:-:S08]  /*fb50*/  NOP ;  /* 0x0000000000007918 */ /* 0x000fd00000000000 */
[----:B---3--:R-:W1:-:S00]  /*fb60*/  USETMAXREG.DEALLOC.CTAPOOL 0x18 ;  /* 0x00000018000079c8 */ /* 0x008e4000080e0500 */
[----:B-1----:R-:W-:-:S06]  /*fb70*/  LOP3.LUT R0, R0, 0x3, RZ, 0xc0, !PT ;  /* 0x0000000300007812 */ /* 0x002fcc00078ec0ff */
[----:B------:R-:W1:Y:S01]  /*fb80*/  S2UR UR4, SR_CTAID.X ;  /* 0x00000000000479c3 */ /* 0x000e620000002500 */
[----:B------:R-:W2:Y:S02]  /*fb90*/  SHFL.IDX PT, R0, R0, RZ, 0x1f ;  /* 0x00001fff00007589 */ /* 0x000ea400000e0000 */
[----:B--2---:R-:W-:-:S05]  /*fba0*/  ISETP.NE.AND P0, PT, R0, RZ, PT ;  /* 0x000000ff0000720c */ /* 0x004fca0003f05270 */
[----:B------:R-:W1:Y:S01]  /*fbb0*/  LDC R0, c[0x0][0xda8] ;  /* 0x00036a00ff007b82 */ /* 0x000e620000000800 */
[----:B------:R-:W-:-:S05]  /*fbc0*/  P2R R2, PR, RZ, 0x1 ;  /* 0x00000001ff027803 */ /* 0x000fca0000000000 */
[----:B------:R2:W-:Y:S02]  /*fbd0*/  STL [R1+0x34], R2 ;  /* 0x0000340201007387 */ /* 0x0005e40000100800 */
[----:B------:R-:W-:Y:S06]  /*fbe0*/  @P0 BAR.ARV 0x4, 0x180 ;  /* 0x0106000000000b1d */ /* 0x000fec0000002000 */
[----:B------:R2:W-:Y:S04]  /*fbf0*/  STL [R1+0x2c], RZ ;  /* 0x00002cff01007387 */ /* 0x0005e80000100800 */
[----:B------:R2:W-:Y:S01]  /*fc00*/  STL [R1+0x4], RZ ;  /* 0x000004ff01007387 */ /* 0x0005e20000100800 */
[----:B-1----:R-:W-:Y:S01]  /*fc10*/  ISETP.LE.AND P0, PT, R0, UR4, PT ;  /* 0x0000000400007c0c */ /* 0x002fe2000bf03270 */
[----:B------:R-:W-:-:S05]  /*fc20*/  IMAD.MOV.U32 R0, RZ, RZ, 0x1 ;  /* 0x00000001ff007424 */ /* 0x000fca00078e00ff */
[----:B------:R2:W-:Y:S07]  /*fc30*/  STL [R1+0x8], R0 ;  /* 0x0000080001007387 */ /* 0x0005ee0000100800 */
[----:B------:R-:W-:Y:S05]  /*fc40*/  @P0 BRA `(.L_x_1754) ;  /* 0x0000003000600947 */ /* 0x000fea0003800000 */
[----:B------:R-:W3:Y:S01]  /*fc50*/  LDL R7, [R1+0x28] ;  /* 0x0000280001077983 */ /* 0x000ee20000100800 */
[----:B--2---:R-:W1:Y:S01]  /*fc60*/  S2R R2, SR_TID.X ;  /* 0x0000000000027919 */ /* 0x004e620000002100 */
[----:B------:R-:W2:Y:S01]  /*fc70*/  S2R R8, SR_TID.X ;  /* 0x0000000000087919 */ /* 0x000ea20000002100 */
[----:B-1----:R-:W-:Y:S01]  /*fc80*/  LOP3.LUT R2, R2, 0x7f, RZ, 0xc0, !PT ;  /* 0x0000007f02027812 */ /* 0x002fe200078ec0ff */
[C---:B--2---:R-:W-:Y:S02]  /*fc90*/  IMAD.SHL.U32 R0, R8.reuse, 0x80, RZ ;  /* 0x0000008008007824 */ /* 0x044fe400078e00ff */
        /* <DEDUP_REMOVED lines=24> */
[C---:B---3--:R-:W-:Y:S02]  /*fe20*/  LOP3.LUT R2, R7.reuse, 0x1, RZ, 0xfc, !PT ;  /* 0x0000000107027812 */ /* 0x048fe400078efcff */
[----:B------:R-:W-:-:S03]  /*fe30*/  LOP3.LUT R0, R7, 0x2, RZ, 0xfc, !PT ;  /* 0x0000000207007812 */ /* 0x000fc600078efcff */
[----:B------:R-:W-:Y:S04]  /*fe40*/  STL [R1+0x30], R2 ;  /* 0x0000300201007387 */ /* 0x000fe80000100800 */
[----:B------:R-:W-:Y:S04]  /*fe50*/  STL [R1+0x4], RZ ;  /* 0x000004ff01007387 */ /* 0x000fe80000100800 */
[----:B------:R1:W-:Y:S04]  /*fe60*/  STL [R1+0x24], R0 ;  /* 0x0000240001007387 */ /* 0x0003e80000100800 */
[----:B------:R2:W-:Y:S01]  /*fe70*/  STL [R1+0x2c], RZ ;  /* 0x00002cff01007387 */ /* 0x0005e20000100800 */
[----:B-1----:R-:W-:-:S05]  /*fe80*/  IMAD.MOV.U32 R0, RZ, RZ, 0x1 ;  /* 0x00000001ff007424 */ /* 0x002fca00078e00ff */
[----:B------:R2:W-:Y:S02]  /*fe90*/  STL [R1+0x8], R0 ;  /* 0x0000080001007387 */ /* 0x0005e40000100800 */
.L_x_1806:
[----:B-1----:R-:W3:Y:S01]  /*fea0*/  LDL R2, [R1+0x20] ;  /* 0x0000200001027983 */ /* 0x002ee20000100800 */
        /* <DEDUP_REMOVED lines=21> */
.L_x_1755:
[----:B------:R-:W-:Y:S01]  /*10000*/  ULDC UR7, c[0x0][0xdc4] ;  /* 0x0003710000077ab9 */ /* 0x000fe20000000800 */
[----:B------:R-:W-:Y:S01]  /*10010*/  UMOV UR6, UR9 ;  /* 0x0000000900067c82 */ /* 0x000fe20008000000 */
[----:B------:R-:W-:-:S11]  /*10020*/  UISETP.NE.AND UP0, UPT, UR7, 0x1, UPT ;  /* 0x000000010700788c */ /* 0x000fd6000bf05270 */
[----:B------:R-:W-:Y:S02]  /*10030*/  @UP0 ULDC.64 UR10, c[0x0][0xdc8] ;  /* 0x00037200000a0ab9 */ /* 0x000fe40000000a00 */
[----:B------:R-:W-:-:S04]  /*10040*/  UIMAD.WIDE.U32 UR4, UR9, UR10, URZ ;  /* 0x0000000a090472a5 */ /* 0x000fc8000f8e003f */
[----:B------:R-:W-:-:S04]  /*10050*/  @UP0 USHF.R.U32.HI UR6, URZ, UR11, UR5 ;  /* 0x0000000b3f060299 */ /* 0x000fc80008011605 */
[----:B------:R-:W-:-:S12]  /*10060*/  UIMAD UR4, UR6, UR7, URZ ;  /* 0x00000007060472a4 */ /* 0x000fd8000f8e023f */
.L_x_1756:
[----:B------:R-:W-:Y:S01]  /*10070*/  ULDC.64 UR12, c[0x0][0x3f8] ;  /* 0x0000fe00000c7ab9 */ /* 0x000fe20000000a00 */
[----:B------:R-:W-:Y:S01]  /*10080*/  ULOP3.LUT UR5, URZ, UR6, URZ, 0x33, !UPT ;  /* 0x000000063f057292 */ /* 0x000fe2000f8e333f */
[----:B------:R-:W-:Y:S01]  /*10090*/  BSSY B6, `(.L_x_1757) ;  /* 0x00002b8000067945 */ /* 0x000fe20003800000 */
[----:B------:R-:W-:Y:S01]  /*100a0*/  UISETP.NE.U32.AND UP0, UPT, UR12, URZ, UPT ;  /* 0x0000003f0c00728c */ /* 0x000fe2000bf05070 */
[----:B------:R-:W-:Y:S01]  /*100b0*/  ULDC UR6, c[0x0][0xdac] ;  /* 0x00036b0000067ab9 */ /* 0x000fe20000000800 */
[----:B------:R-:W-:Y:S02]  /*100c0*/  ULDC UR7, c[0x0][0x404] ;  /* 0x0001010000077ab9 */ /* 0x000fe40000000800 */
[----:B------:R-:W-:Y:S02]  /*100d0*/  UISETP.NE.AND.EX UP0, UPT, UR13, URZ, UPT, UP0 ;  /* 0x0000003f0d00728c */ /* 0x000fe4000bf05300 */
[----:B------:R-:W-:Y:S02]  /*100e0*/  UIADD3 UR5, UR5, UR6, URZ ;  /* 0x0000000605057290 */ /* 0x000fe4000fffe03f */
[----:B------:R-:W-:-:S02]  /*100f0*/  USEL UR7, UR7, 0x1, UP0 ;  /* 0x0000000107077887 */ /* 0x000fc40008000000 */
[----:B------:R-:W-:Y:S01]  /*10100*/  USHF.L.U32 UR37, UR5, 0x7, URZ ;  /* 0x0000000705257899 */ /* 0x000fe2000800063f */
[----:B------:R-:W-:Y:S01]  /*10110*/  ULDC UR10, c[0x0][0x2e0] ;  /* 0x0000b800000a7ab9 */ /* 0x000fe20000000800 */
[----:B------:R-:W-:Y:S01]  /*10120*/  ULDC UR6, c[0x0][0x288] ;  /* 0x0000a20000067ab9 */ /* 0x000fe20000000800 */
[----:B------:R-:W-:Y:S02]  /*10130*/  UIMAD UR5, UR7, UR10, 0xdf ;  /* 0x000000df070574a4 */ /* 0x000fe4000f8e020a */
[----:B------:R-:W-:Y:S02]  /*10140*/  UIADD3 UR6, UR37, 0x15f, -UR6 ;  /* 0x0000015f25067890 */ /* 0x000fe4000fffe806 */
[----:B------:R-:W-:Y:S02]  /*10150*/  UIADD3 UR9, UR9, -UR4, URZ ;  /* 0x8000000409097290 */ /* 0x000fe4000fffe03f */
[----:B------:R-:W-:Y:S01]  /*10160*/  UIMAD UR7, UR7, UR10, UR6 ;  /* 0x0000000a070772a4 */ /* 0x000fe2000f8e0206 */
[----:B------:R-:W-:-:S02]  /*10170*/  UMOV UR4, URZ ;  /* 0x0000003f00047c82 */ /* 0x000fc40008000000 */
[----:B------:R-:W-:Y:S01]  /*10180*/  UMOV UR6, URZ ;  /* 0x0000003f00067c82 */ /* 0x000fe20008000000 */
[----:B------:R-:W-:Y:S01]  /*10190*/  UIMAD.WIDE UR4, UR5, -0x6db6db6d, UR4 ;  /* 0x92492493050478a5 */ /* 0x000fe2000f8e0204 */
[----:B------:R-:W-:Y:S01]  /*101a0*/  ULDC UR10, c[0x0][0xdc4] ;  /* 0x00037100000a7ab9 */ /* 0x000fe20000000800 */
[----:B------:R-:W-:Y:S02]  /*101b0*/  UIMAD.WIDE UR6, UR7, -0x6db6db6d, UR6 ;  /* 0x92492493070678a5 */ /* 0x000fe4000f8e0206 */
[----:B------:R-:W-:Y:S02]  /*101c0*/  UIMAD UR10, UR8, UR10, UR9 ;  /* 0x0000000a080a72a4 */ /* 0x000fe4000f8e0209 */
[----:B------:R-:W-:Y:S01]  /*101d0*/  USHF.R.U32.HI UR6, URZ, 0x1f, UR7 ;  /* 0x0000001f3f067899 */ /* 0x000fe20008011607 */
[----:B------:R-:W-:Y:S01]  /*101e0*/  UMOV UR8, UR5 ;  /* 0x0000000500087c82 */ /* 0x000fe20008000000 */
[----:B------:R-:W-:Y:S01]  /*101f0*/  ULDC UR11, c[0x0][0xdb8] ;  /* 0x00036e00000b7ab9 */ /* 0x000fe20000000800 */
[----:B------:R-:W-:-:S02]  /*10200*/  USHF.R.U32.HI UR9, URZ, 0x1f, UR8 ;  /* 0x0000001f3f097899 */ /* 0x000fc40008011608 */
[----:B------:R-:W-:Y:S02]  /*10210*/  ULEA.HI.SX32 UR6, UR7, UR6, 0x19 ;  /* 0x0000000607067291 */ /* 0x000fe4000f8fca3f */
[----:B------:R-:W-:Y:S02]  /*10220*/  ULEA.HI.SX32 UR9, UR8, UR9, 0x19 ;  /* 0x0000000908097291 */ /* 0x000fe4000f8fca3f */
[----:B------:R-:W-:Y:S02]  /*10230*/  UISETP.NE.AND UP1, UPT, UR11, 0x1, UPT ;  /* 0x000000010b00788c */ /* 0x000fe4000bf25270 */
[----:B------:R-:W-:Y:S01]  /*10240*/  UISETP.LT.AND UP0, UPT, UR9, UR6, UPT ;  /* 0x000000060900728c */ /* 0x000fe2000bf01270 */
[----:B------:R-:W-:-:S03]  /*10250*/  UMOV UR39, UR10 ;  /* 0x0000000a00277c82 */ /* 0x000fc60008000000 */
[----:B------:R-:W-:-:S05]  /*10260*/  USEL UR41, UR9, UR6, UP0 ;  /* 0x0000000609297287 */ /* 0x000fca0008000000 */
[----:B------:R-:W-:Y:S01]  /*10270*/  @UP1 ULDC UR12, c[0x0][0xdbc] ;  /* 0x00036f00000c1ab9 */ /* 0x000fe20000000800 */
[----:B------:R-:W-:Y:S01]  /*10280*/  ISETP.LT.AND P0, PT, RZ, UR41, PT ;  /* 0x00000029ff007c0c */ /* 0x000fe2000bf01270 */
[----:B------:R-:W-:Y:S01]  /*10290*/  UIMAD.WIDE.U32 UR4, UR10, UR12, URZ ;  /* 0x0000000c0a0472a5 */ /* 0x000fe2000f8e003f */
[----:B------:R-:W-:-:S03]  /*102a0*/  @UP1 ULDC UR7, c[0x0][0xdc0] ;  /* 0x0003700000071ab9 */ /* 0x000fc60000000800 */
[----:B------:R-:W-:-:S04]  /*102b0*/  @UP1 USHF.R.U32.HI UR39, URZ, UR7, UR5 ;  /* 0x000000073f271299 */ /* 0x000fc80008011605 */
[----:B------:R-:W-:-:S04]  /*102c0*/  UIADD3 UR38, -UR39, URZ, URZ ;  /* 0x0000003f27267290 */ /* 0x000fc8000fffe13f */
[----:B------:R-:W-:Y:S01]  /*102d0*/  UIMAD UR38, UR11, UR38, UR10 ;  /* 0x000000260b2672a4 */ /* 0x000fe2000f8e020a */
[----:B------:R-:W-:Y:S11]  /*102e0*/  @P0 BRA `(.L_x_1758) ;  /* 0x0000000000480947 */ /* 0x000ff60003800000 */
        /* <DEDUP_REMOVED lines=18> */
.L_x_1758:
        /* <DEDUP_REMOVED lines=23> */
.L_x_1760:
        /* <DEDUP_REMOVED lines=20> */
.L_x_1761:
        /* <DEDUP_REMOVED lines=20> */
.L_x_1762:
        /* <DEDUP_REMOVED lines=18> */
.L_x_1763:
[----:B------:R-:W1:Y:S01]  /*10920*/  LDC R0, c[0x0][0x428] ;  /* 0x00010a00ff007b82 */ /* 0x000e620000000800 */
[----:B------:R-:W-:Y:S01]  /*10930*/  ULDC.64 UR4, c[0x0][0x9f8] ;  /* 0x00027e0000047ab9 */ /* 0x000fe20000000a00 */
[----:B------:R-:W-:Y:S01]  /*10940*/  IMAD.U32 R4, RZ, RZ, UR38 ;  /* 0x00000026ff047e24 */ /* 0x000fe2000f8e00ff */
[----:B------:R-:W-:Y:S01]  /*10950*/  ISETP.NE.U32.AND P0, PT, RZ, UR4, PT ;  /* 0x00000004ff007c0c */ /* 0x000fe2000bf05070 */
[----:B------:R-:W-:Y:S01]  /*10960*/  IMAD.U32 R8, RZ, RZ, UR39 ;  /* 0x00000027ff087e24 */ /* 0x000fe2000f8e00ff */
[----:B------:R-:W2:Y:S02]  /*10970*/  S2R R17, SR_TID.X ;  /* 0x0000000000117919 */ /* 0x000ea40000002100 */
[----:B------:R-:W-:-:S13]  /*10980*/  ISETP.NE.AND.EX P0, PT, RZ, UR5, PT, P0 ;  /* 0x00000005ff007c0c */ /* 0x000fda000bf05300 */
[----:B------:R-:W3:Y:S01]  /*10990*/  @P0 LDC.64 R2, c[0x0][0x9f8] ;  /* 0x00027e00ff020b82 */ /* 0x000ee20000000a00 */
[----:B-1----:R-:W-:-:S13]  /*109a0*/  ISETP.NE.AND P1, PT, R0, 0x1, PT ;  /* 0x000000010000780c */ /* 0x002fda0003f25270 */
[----:B------:R-:W1:Y:S01]  /*109b0*/  @P1 LDC R0, c[0x0][0x42c] ;  /* 0x00010b00ff001b82 */ /* 0x000e620000000800 */
[----:B--2---:R-:W-:-:S07]  /*109c0*/  LOP3.LUT R16, R17, 0x7f, RZ, 0xc0, !PT ;  /* 0x0000007f11107812 */ /* 0x004fce00078ec0ff */
[----:B------:R-:W2:Y:S01]  /*109d0*/  @P1 LDC R5, c[0x0][0x430] ;  /* 0x00010c00ff051b82 */ /* 0x000ea20000000800 */
[----:B-1----:R-:W-:-:S05]  /*109e0*/  @P1 IMAD.HI.U32 R0, R0, UR38, RZ ;  /* 0x0000002600001c27 */ /* 0x002fca000f8e00ff */
[----:B--2---:R-:W-:Y:S01]  /*109f0*/  @P1 SHF.R.U32.HI R4, RZ, R5, R0 ;  /* 0x00000005ff041219 */ /* 0x004fe20000011600 */
[----:B------:R-:W-:-:S04]  /*10a00*/  IMAD.U32 R5, RZ, RZ, UR39 ;  /* 0x00000027ff057e24 */ /* 0x000fc8000f8e00ff */
[----:B---3--:R-:W-:Y:S01]  /*10a10*/  @P0 IMAD.WIDE R2, R5, 0x4, R2 ;  /* 0x0000000405020825 */ /* 0x008fe200078e0202 */
[----:B------:R-:W-:Y:S01]  /*10a20*/  ISETP.NE.AND P2, PT, R16, RZ, PT ;  /* 0x000000ff1000720c */ /* 0x000fe20003f45270 */
[----:B------:R1:W-:Y:S04]  /*10a30*/  STL [R1+0x10], R4 ;  /* 0x0000100401007387 */ /* 0x0003e80000100800 */
[----:B------:R2:W3:Y:S01]  /*10a40*/  @P0 LDG.E R8, desc[UR46][R2.64] ;  /* 0x0000002e02080981 */ /* 0x0004e2000c1e1900 */
[----:B------:R-:W-:Y:S01]  /*10a50*/  UMOV UR36, URZ ;  /* 0x0000003f00247c82 */ /* 0x000fe20008000000 */
[----:B------:R-:W-:Y:S01]  /*10a60*/  UMOV UR6, 0xffffffff ;  /* 0xffffffff00067882 */ /* 0x000fe20000000000 */
[----:B------:R-:W-:-:S04]  /*10a70*/  SHF.R.U32.HI R17, RZ, 0x5, R17 ;  /* 0x00000005ff117819 */ /* 0x000fc80000011611 */
[----:B------:R-:W-:Y:S01]  /*10a80*/  LOP3.LUT R17, R17, 0x3, RZ, 0xc0, !PT ;  /* 0x0000000311117812 */ /* 0x000fe200078ec0ff */
[----:B------:R-:W-:Y:S01]  /*10a90*/  VOTEU.ALL UP1, P2 ;  /* 0x00000000003f7886 */ /* 0x000fe20001020000 */
[----:B--2---:R-:W2:Y:S04]  /*10aa0*/  LDC.64 R2, c[0x0][0x3f8] ;  /* 0x0000fe00ff027b82 */ /* 0x004ea80000000a00 */
[----:B------:R-:W-:-:S04]  /*10ab0*/  @!UP1 UIADD3 UR4, UP0, UR44, 0x270, URZ ;  /* 0x000002702c049890 */ /* 0x000fc8000ff1e03f */
[----:B------:R-:W-:-:S09]  /*10ac0*/  @!UP1 UIADD3.X UR5, URZ, UR45, URZ, UP0, !UPT ;  /* 0x0000002d3f059290 */ /* 0x000fd200087fe43f */
[----:B------:R1:W-:Y:S01]  /*10ad0*/  @!UP1 UTMAPF.L2.4D [UR36], [UR4] ;  /* 0x00000024040095b8 */ /* 0x0003e20008018000 */
[----:B--2---:R-:W-:-:S04]  /*10ae0*/  ISETP.NE.U32.AND P1, PT, R2, RZ, PT ;  /* 0x000000ff0200720c */ /* 0x004fc80003f25070 */
[----:B------:R-:W-:Y:S02]  /*10af0*/  ISETP.NE.AND.EX P1, PT, R3, RZ, PT, P1 ;  /* 0x000000ff0300720c */ /* 0x000fe40003f25310 */
[----:B---3--:R-:W-:Y:S01]  /*10b00*/  SHF.R.S32.HI R9, RZ, 0x1f, R8 ;  /* 0x0000001fff097819 */ /* 0x008fe20000011408 */
[----:B------:R1:W-:Y:S01]  /*10b10*/  STL [R1+0xc], R8 ;  /* 0x00000c0801007387 */ /* 0x0003e20000100800 */
[----:B------:R-:W-:-:S03]  /*10b20*/  SEL R0, R8, RZ, !P1 ;  /* 0x000000ff08007207 */ /* 0x000fc60004800000 */
[----:B------:R1:W-:Y:S01]  /*10b30*/  STL [R1+0x14], R9 ;  /* 0x0000140901007387 */ /* 0x0003e20000100800 */
[----:B------:R-:W-:Y:S05]  /*10b40*/  BRA.DIV UR6, `(.L_x_1764) ;  /* 0x0000002a06547947 */ /* 0x000fea000b800000 */
[----:B------:R2:W3:Y:S02]  /*10b50*/  SHFL.IDX PT, R14, R17, RZ, 0x1f ;  /* 0x00001fff110e7589 */ /* 0x0004e400000e0000 */
.L_x_1825:
        /* <DEDUP_REMOVED lines=8> */
.L_x_1828:
        /* <DEDUP_REMOVED lines=20> */
.L_x_1768:
[----:B-1----:R-:W3:Y:S04]  /*10d20*/  LDL R3, [R1+0x4] ;  /* 0x0000040001037983 */ /* 0x002ee80000100800 */
[----:B------:R-:W4:Y:S01]  /*10d30*/  LDL R2, [R1+0x8] ;  /* 0x0000080001027983 */ /* 0x000f220000100800 */
[----:B------:R-:W-:Y:S02]  /*10d40*/  ISETP.NE.AND P0, PT, R16, RZ, PT ;  /* 0x000000ff1000720c */ /* 0x000fe40003f05270 */
[----:B---3--:R-:W-:Y:S02]  /*10d50*/  LEA R4, R3, UR40, 0x3 ;  /* 0x0000002803047c11 */ /* 0x008fe4000f8e18ff */
[----:B----4-:R-:W-:-:S04]  /*10d60*/  SHF.L.U32 R3, R2, 0x1f, RZ ;  /* 0x0000001f02037819 */ /* 0x010fc800000006ff */
[----:B------:R-:W1:Y:S02]  /*10d70*/  SYNCS.PHASECHK.TRANS64.TRYWAIT P3, [R4+URZ+0x2e880], R3 ;  /* 0x02e88003040075a7 */ /* 0x000e64000806017f */
[----:B-1----:R-:W-:Y:S05]  /*10d80*/  @!P3 BRA `(.L_x_1769) ;  /* 0x000000280004b947 */ /* 0x002fea0003800000 */
.L_x_1829:
[----:B------:R-:W-:Y:S05]  /*10d90*/  @P0 BRA `(.L_x_1770) ;  /* 0x00000000001c0947 */ /* 0x000fea0003800000 */
[----:B------:R-:W3:Y:S01]  /*10da0*/  S2R R2, SR_TID.X ;  /* 0x0000000000027919 */ /* 0x000ee20000002100 */
[----:B------:R-:W-:-:S04]  /*10db0*/  IMAD.MOV.U32 R5, RZ, RZ, 0x7000 ;  /* 0x00007000ff057424 */ /* 0x000fc800078e00ff */
[----:B------:R4:W-:Y:S01]  /*10dc0*/  SYNCS.ARRIVE.TRANS64 RZ, [R4+URZ+0x2e870], R5 ;  /* 0x02e8700504ff79a7 */ /* 0x0009e2000800003f */
[----:B---3--:R-:W-:-:S04]  /*10dd0*/  LOP3.LUT R2, R2, 0x1f, RZ, 0xc0, !PT ;  /* 0x0000001f02027812 */ /* 0x008fc800078ec0ff */
[----:B------:R-:W-:-:S13]  /*10de0*/  ISETP.NE.AND P3, PT, R2, RZ, PT ;  /* 0x000000ff0200720c */ /* 0x000fda0003f65270 */
[----:B----4-:R-:W-:Y:S05]  /*10df0*/  @!P3 BRA `(.L_x_1770) ;  /* 0x000000000004b947 */ /* 0x010fea0003800000 */
[----:B------:R-:W-:Y:S01]  /*10e00*/  BPT.TRAP 0x1 ;  /* 0x000000040000795c */ /* 0x000fe20000300000 */
.L_x_1770:
        /* <DEDUP_REMOVED lines=20> */
.L_x_1830:
        /* <DEDUP_REMOVED lines=8> */
.L_x_1772:
        /* <DEDUP_REMOVED lines=15> */
.L_x_1767:
        /* <DEDUP_REMOVED lines=17> */
.L_x_1765:
[----:B------:R-:W4:Y:S01]  /*111d0*/  LDL.LU R3, [R1+0x2c] ;  /* 0x00002c0001037983 */ /* 0x000f220000300800 */
[----:B------:R-:W-:Y:S01]  /*111e0*/  BSSY B0, `(.L_x_1773) ;  /* 0x0000009000007945 */ /* 0x000fe20003800000 */
[----:B----4-:R-:W-:-:S05]  /*111f0*/  VIADD R3, R3, 0x1 ;  /* 0x0000000103037836 */ /* 0x010fca0000000000 */
[----:B---3--:R-:W-:Y:S01]  /*11200*/  LEA.HI R2, R3, R3, RZ, 0x1 ;  /* 0x0000000303027211 */ /* 0x008fe200078f08ff */
[----:B------:R3:W-:Y:S03]  /*11210*/  STL [R1+0x2c], R3 ;  /* 0x00002c0301007387 */ /* 0x0007e60000100800 */
[----:B------:R-:W-:-:S05]  /*11220*/  LOP3.LUT R2, R2, 0xfffffffe, RZ, 0xc0, !PT ;  /* 0xfffffffe02027812 */ /* 0x000fca00078ec0ff */
[----:B------:R-:W-:-:S05]  /*11230*/  IMAD.IADD R2, R3, 0x1, -R2 ;  /* 0x0000000103027824 */ /* 0x000fca00078e0a02 */
[----:B------:R-:W-:-:S04]  /*11240*/  SHF.L.U32 R2, R2, 0x1f, RZ ;  /* 0x0000001f02027819 */ /* 0x000fc800000006ff */
[----:B------:R-:W4:Y:S02]  /*11250*/  SYNCS.PHASECHK.TRANS64.TRYWAIT P0, [UR40+0x2e820], R2 ;  /* 0x02e82002ff0075a7 */ /* 0x000f240008000168 */
[----:B---34-:R-:W-:Y:S05]  /*11260*/  @!P0 BRA `(.L_x_1774) ;  /* 0x0000002000f48947 */ /* 0x018fea0003800000 */
.L_x_1831:
[----:B-1----:R-:W-:Y:S05]  /*11270*/  BSYNC B0 ;  /* 0x0000000000007941 */ /* 0x002fea0003800000 */
.L_x_1773:
[----:B------:R-:W-:-:S06]  /*11280*/  UISETP.GE.AND UP0, UPT, UR41, 0x2, UPT ;  /* 0x000000022900788c */ /* 0x000fcc000bf06270 */
[----:B------:R-:W-:-:S13]  /*11290*/  PLOP3.LUT P0, PT, PT, PT, UP0, 0x80, 0x0 ;  /* 0x000000000000781c */ /* 0x000fda0003f0f008 */
[----:B------:R-:W-:Y:S05]  /*112a0*/  @!P0 BRA `(.L_x_1775) ;  /* 0x0000000c00e88947 */ /* 0x000fea0003800000 */
[----:B------:R1:W5:Y:S01]  /*112b0*/  LDL.LU R6, [R1+0x8] ;  /* 0x0000080001067983 */ /* 0x0003620000300800 */
[----:B------:R-:W-:-:S03]  /*112c0*/  UIADD3 UR4, UR41, -0x2, URZ ;  /* 0xfffffffe29047890 */ /* 0x000fc6000fffe03f */
[----:B------:R1:W5:Y:S03]  /*112d0*/  LDL.LU R7, [R1+0x4] ;  /* 0x0000040001077983 */ /* 0x0003660000300800 */
[----:B------:R-:W-:-:S07]  /*112e0*/  IMAD.U32 R21, RZ, RZ, UR4 ;  /* 0x00000004ff157e24 */ /* 0x000fce000f8e00ff */
.L_x_1795:
[----:B---345:R-:W-:Y:S01]  /*112f0*/  VIADD R2, R7, 0x1 ;  /* 0x0000000107027836 */ /* 0x038fe20000000000 */
        /* <DEDUP_REMOVED lines=31> */
.L_x_1778:
        /* <DEDUP_REMOVED lines=8> */
.L_x_1832:
[----:B------:R-:W-:Y:S05]  /*11570*/  BSYNC B1 ;  /* 0x0000000000017941 */ /* 0x000fea0003800000 */
.L_x_1779:
        /* <DEDUP_REMOVED lines=9> */
.L_x_1782:
[----:B------:R-:W-:Y:S05]  /*11610*/  BSYNC B1 ;  /* 0x0000000000017941 */ /* 0x000fea0003800000 */
.L_x_1781:
[----:B------:R-:W4:Y:S04]  /*11620*/  LDL R2, [R1+0x10] ;  /* 0x0000100001027983 */ /* 0x000f280000100800 */
[----:B------:R-:W2:Y:S01]  /*11630*/  LDL R5, [R1+0x4] ;  /* 0x0000040001057983 */ /* 0x000ea20000100800 */
[----:B---3--:R-:W-:Y:S01]  /*11640*/  IMAD.MOV.U32 R10, RZ, RZ, RZ ;  /* 0x000000ffff0a7224 */ /* 0x008fe200078e00ff */
[----:B------:R-:W-:Y:S01]  /*11650*/  UIADD3 UR4, UP0, UR44, 0x470, URZ ;  /* 0x000004702c047890 */ /* 0x000fe2000ff1e03f */
[----:B------:R-:W-:Y:S01]  /*11660*/  PLOP3.LUT P0, PT, PT, PT, PT, 0x80, 0x0 ;  /* 0x000000000000781c */ /* 0x000fe20003f0f070 */
[----:B------:R-:W-:Y:S01]  /*11670*/  UMOV UR6, 0x0 ;  /* 0x0000000000067882 */ /* 0x000fe20000000000 */
[----:B------:R-:W-:Y:S01]  /*11680*/  UMOV UR7, 0x14f00000 ;  /* 0x14f0000000077882 */ /* 0x000fe20000000000 */
[----:B------:R-:W-:Y:S01]  /*11690*/  R2UR UR10, R10 ;  /* 0x000000000a0a72ca */ /* 0x000fe200000e0000 */
[----:B------:R-:W-:Y:S01]  /*116a0*/  UIADD3.X UR5, URZ, UR45, URZ, UP0, !UPT ;  /* 0x0000002d3f057290 */ /* 0x000fe200087fe43f */
[----:B----4-:R-:W-:Y:S01]  /*116b0*/  R2UR UR12, R2 ;  /* 0x00000000020c72ca */ /* 0x010fe200000e0000 */
[----:B------:R-:W-:-:S04]  /*116c0*/  IMAD.U32 R2, RZ, RZ, UR40 ;  /* 0x00000028ff027e24 */ /* 0x000fc8000f8e00ff */
[----:B--2---:R-:W-:Y:S02]  /*116d0*/  IMAD R2, R5, 0x7000, R2 ;  /* 0x0000700005027824 */ /* 0x004fe400078e0202 */
[----:B------:R-:W-:Y:S02]  /*116e0*/  IMAD R5, R8, 0xe0, RZ ;  /* 0x000000e008057824 */ /* 0x000fe400078e02ff */
[----:B------:R-:W-:Y:S02]  /*116f0*/  VIADD R8, R4, 0x2e870 ;  /* 0x0002e87004087836 */ /* 0x000fe40000000000 */
[----:B------:R-:W-:-:S07]  /*11700*/  VIADD R9, R2, 0xe400 ;  /* 0x0000e40002097836 */ /* 0x000fce0000000000 */
.L_x_1783:
        /* <DEDUP_REMOVED lines=12> */
.L_x_1833:
[----:B------:R-:W-:Y:S05]  /*117d0*/  BSYNC B1 ;  /* 0x0000000000017941 */ /* 0x000fea0003800000 */
.L_x_1784:
        /* <DEDUP_REMOVED lines=11> */
.L_x_1787:
[----:B------:R-:W-:Y:S05]  /*11890*/  BSYNC B1 ;  /* 0x0000000000017941 */ /* 0x000fea0003800000 */
.L_x_1786:
        /* <DEDUP_REMOVED lines=10> */
.L_x_1788:
        /* <DEDUP_REMOVED lines=9> */
.L_x_1777:
[----:B------:R-:W-:Y:S05]  /*119d0*/  BSYNC B0 ;  /* 0x0000000000007941 */ /* 0x000fea0003800000 */
.L_x_1776:
[----:B------:R-:W4:Y:S02]  /*119e0*/  LDL R3, [R1+0x30] ;  /* 0x0000300001037983 */ /* 0x000f240000100800 */
[----:B----4-:R-:W-:-:S13]  /*119f0*/  ISETP.NE.AND P0, PT, R3, 0x3, PT ;  /* 0x000000030300780c */ /* 0x010fda0003f05270 */
[----:B------:R-:W-:Y:S05]  /*11a00*/  @!P0 BRA `(.L_x_1789) ;  /* 0x0000000000048947 */ /* 0x000fea0003800000 */
[----:B------:R-:W-:Y:S01]  /*11a10*/  BPT.TRAP 0x1 ;  /* 0x000000040000795c */ /* 0x000fe20000300000 */
.L_x_1789:
[----:B------:R-:W4:Y:S01]  /*11a20*/  LDL R3, [R1+0x24] ;  /* 0x0000240001037983 */ /* 0x000f220000100800 */
[----:B------:R-:W-:Y:S01]  /*11a30*/  LOP3.LUT R2, R6, 0x1, RZ, 0x3c, !PT ;  /* 0x0000000106027812 */ /* 0x000fe200078e3cff */
[----:B------:R-:W-:Y:S01]  /*11a40*/  BSSY B0, `(.L_x_1790) ;  /* 0x0000007000007945 */ /* 0x000fe20003800000 */
[----:B------:R-:W-:Y:S02]  /*11a50*/  LEA R4, R7, UR40, 0x3 ;  /* 0x0000002807047c11 */ /* 0x000fe4000f8e18ff */
[----:B------:R-:W-:-:S03]  /*11a60*/  SHF.L.U32 R2, R2, 0x1f, RZ ;  /* 0x0000001f02027819 */ /* 0x000fc600000006ff */
[----:B------:R1:W-:Y:S01]  /*11a70*/  STL [R1], R4 ;  /* 0x0000000401007387 */ /* 0x0003e20000100800 */
[----:B------:R-:W5:Y:S01]  /*11a80*/  SYNCS.PHASECHK.TRANS64.TRYWAIT P3, [R4+URZ+0x2e870], R2 ;  /* 0x02e87002040075a7 */ /* 0x000f62000806017f */
[----:B----4-:R-:W-:Y:S01]  /*11a90*/  ISETP.NE.AND P0, PT, R3, 0x3, PT ;  /* 0x000000030300780c */ /* 0x010fe20003f05270 */
[----:B-1---5:R-:W-:-:S12]  /*11aa0*/  @!P3 BRA `(.L_x_1791) ;  /* 0x0000001c0024b947 */ /* 0x022fd80003800000 */
.L_x_1834:
[----:B------:R-:W-:Y:S05]  /*11ab0*/  BSYNC B0 ;  /* 0x0000000000007941 */ /* 0x000fea0003800000 */
.L_x_1790:
[----:B------:R-:W-:Y:S05]  /*11ac0*/  @!P0 BRA `(.L_x_1792) ;  /* 0x0000000000048947 */ /* 0x000fea0003800000 */
[----:B------:R-:W-:Y:S01]  /*11ad0*/  BPT.TRAP 0x1 ;  /* 0x000000040000795c */ /* 0x000fe20000300000 */
.L_x_1792:
[----:B-1----:R-:W4:Y:S01]  /*11ae0*/  LDL R2, [R1] ;  /* 0x0000000001027983 */ /* 0x002f220000100800 */
[----:B------:R-:W-:-:S04]  /*11af0*/  SHF.L.U32 R3, R6, 0x1f, RZ ;  /* 0x0000001f06037819 */ /* 0x000fc800000006ff */
[----:B----4-:R1:W4:Y:S02]  /*11b00*/  SYNCS.PHASECHK.TRANS64.TRYWAIT P3, [R2+URZ+0x2e860], R3 ;  /* 0x02e86003020075a7 */ /* 0x010324000806017f */
[----:B-1----:R-:W-:Y:S01]  /*11b10*/  IMAD R2, R7, 0x7000, RZ ;  /* 0x0000700007027824 */ /* 0x002fe200078e02ff */
[----:B----4-:R-:W-:Y:S06]  /*11b20*/  @!P3 BRA `(.L_x_1793) ;  /* 0x0000001c001cb947 */ /* 0x010fec0003800000 */
.L_x_1835:
[----:B-1----:R-:W4:Y:S04]  /*11b30*/  LDL R4, [R1+0x1c] ;  /* 0x00001c0001047983 */ /* 0x002f280000100800 */
[----:B------:R-:W5:Y:S01]  /*11b40*/  LDL R12, [R1+0x18] ;  /* 0x00001800010c7983 */ /* 0x000f620000100800 */
[----:B------:R-:W-:Y:S05]  /*11b50*/  WARPSYNC.ALL ;  /* 0x0000000000007948 */ /* 0x000fea0003800000 */
[----:B------:R-:W1:Y:S01]  /*11b60*/  S2R R8, SR_TID.X ;  /* 0x0000000000087919 */ /* 0x000e620000002100 */
[----:B---3--:R-:W-:Y:S01]  /*11b70*/  IMAD.MOV.U32 R10, RZ, RZ, 0x40 ;  /* 0x00000040ff0a7424 */ /* 0x008fe200078e00ff */
[----:B-1----:R-:W-:-:S04]  /*11b80*/  LOP3.LUT P3, RZ, R8, 0x4, RZ, 0xc0, !PT ;  /* 0x0000000408ff7812 */ /* 0x002fc8000786c0ff */
[----:B------:R-:W-:Y:S02]  /*11b90*/  SEL R10, R10, 0xffffffc0, !P3 ;  /* 0xffffffc00a0a7807 */ /* 0x000fe40005800000 */
[C---:B----4-:R-:W-:Y:S02]  /*11ba0*/  LOP3.LUT R3, R2.reuse, R4, RZ, 0xfc, !PT ;  /* 0x0000000402037212 */ /* 0x050fe400078efcff */
[----:B-----5:R-:W-:-:S03]  /*11bb0*/  IADD3 R2, R2, UR40, R12 ;  /* 0x0000002802027c10 */ /* 0x020fc6000fffe00c */
        /* <DEDUP_REMOVED lines=22> */
[----:B--2---:R-:W-:Y:S02]  /*11d20*/  PRMT R17, R8, 0x7531, R9 ;  /* 0x0000753108117816 */ /* 0x004fe40000000009 */
        /* <DEDUP_REMOVED lines=71> */
.L_x_1794:
[----:B-1----:R-:W2:Y:S01]  /*121a0*/  LDL.LU R2, [R1] ;  /* 0x0000000001027983 */ /* 0x002ea20000300800 */
[C---:B------:R-:W-:Y:S01]  /*121b0*/  ISETP.GT.AND P0, PT, R21.reuse, RZ, PT ;  /* 0x000000ff1500720c */ /* 0x040fe20003f04270 */
[----:B------:R-:W-:Y:S02]  /*121c0*/  VIADD R21, R21, 0xffffffff ;  /* 0xffffffff15157836 */ /* 0x000fe40000000000 */
[----:B------:R4:W5:Y:S04]  /*121d0*/  LDL R6, [R1+0x8] ;  /* 0x0000080001067983 */ /* 0x0009680000100800 */
[----:B------:R4:W5:Y:S01]  /*121e0*/  LDL R7, [R1+0x4] ;  /* 0x0000040001077983 */ /* 0x0009620000100800 */
[----:B--2---:R1:W-:Y:S02]  /*121f0*/  SYNCS.ARRIVE.TRANS64.A1T0 RZ, [R2+URZ+0x2e850], RZ ;  /* 0x02e850ff02ff79a7 */ /* 0x0043e4000810003f */
[----:B-1----:R-:W-:-:S05]  /*12200*/  @!P2 VIADD R2, R2, 0x2e880 ;  /* 0x0002e8800202a836 */ /* 0x002fca0000000000 */
[----:B------:R-:W-:Y:S01]  /*12210*/  @!P2 PRMT R2, RZ, 0x654, R2 ;  /* 0x00000654ff02a816 */ /* 0x000fe20000000002 */
[----:B------:R-:W-:Y:S06]  /*12220*/  BAR.SYNC.DEFER_BLOCKING 0x2, 0x80 ;  /* 0x0082000000007b1d */ /* 0x000fec0000010000 */
[----:B------:R4:W-:Y:S01]  /*12230*/  @!P2 SYNCS.ARRIVE.TRANS64.RED.A1T0 RZ, [R2+URZ], RZ ;  /* 0x000000ff02ffa9a7 */ /* 0x0009e2000810043f */
[----:B------:R-:W-:Y:S05]  /*12240*/  @P0 BRA `(.L_x_1795) ;  /* 0xfffffff000280947 */ /* 0x000fea000383ffff */
.L_x_1775:
[----:B---34-:R-:W3:Y:S01]  /*12250*/  LDL R2, [R1+0x30] ;  /* 0x0000300001027983 */ /* 0x018ee20000100800 */
[----:B------:R-:W-:Y:S01]  /*12260*/  BSSY B0, `(.L_x_1796) ;  /* 0x0000010000007945 */ /* 0x000fe20003800000 */
[----:B---3--:R-:W-:-:S03]  /*12270*/  ISETP.NE.AND P1, PT, R2, 0x3, PT ;  /* 0x000000030200780c */ /* 0x008fc60003f25270 */
[----:B------:R-:W-:Y:S10]  /*12280*/  @P2 BRA `(.L_x_1797) ;  /* 0x0000000000342947 */ /* 0x000ff40003800000 */
[----:B------:R-:W1:Y:S01]  /*12290*/  S2R R5, SR_LANEID ;  /* 0x0000000000057919 */ /* 0x000e620000000000 */
[----:B------:R-:W-:Y:S01]  /*122a0*/  VOTEU.ANY UR4, UPT, PT ;  /* 0x0000000000047886 */ /* 0x000fe200038e0100 */
[----:B------:R-:W3:Y:S01]  /*122b0*/  LDC.64 R2, c[0x0][0xdf0] ;  /* 0x00037c00ff027b82 */ /* 0x000ee20000000a00 */
[----:B------:R-:W1:Y:S02]  /*122c0*/  FLO.U32 R0, UR4 ;  /* 0x0000000400007d00 */ /* 0x000e6400080e0000 */
        /* <DEDUP_REMOVED lines=8> */
[----:B------:R1:W-:Y:S02]  /*12350*/  STL [R1+0x20], R0 ;  /* 0x0000200001007387 */ /* 0x0003e40000100800 */
.L_x_1797:
[----:B------:R-:W-:Y:S05]  /*12360*/  BSYNC B0 ;  /* 0x0000000000007941 */ /* 0x000fea0003800000 */
.L_x_1796:
[----:B------:R-:W-:Y:S05]  /*12370*/  @!P1 BRA `(.L_x_1798) ;  /* 0x0000000000049947 */ /* 0x000fea0003800000 */
[----:B------:R-:W-:Y:S01]  /*12380*/  BPT.TRAP 0x1 ;  /* 0x000000040000795c */ /* 0x000fe20000300000 */
.L_x_1798:
[----:B------:R-:W3:Y:S04]  /*12390*/  LDL R3, [R1+0x8] ;  /* 0x0000080001037983 */ /* 0x000ee80000100800 */
[----:B------:R-:W4:Y:S04]  /*123a0*/  LDL R2, [R1+0x4] ;  /* 0x0000040001027983 */ /* 0x000f280000100800 */
[----:B-1----:R-:W2:Y:S01]  /*123b0*/  LDL R0, [R1+0x24] ;  /* 0x0000240001007983 */ /* 0x002ea20000100800 */
[----:B------:R-:W-:Y:S01]  /*123c0*/  BSSY B0, `(.L_x_1799) ;  /* 0x0000007000007945 */ /* 0x000fe20003800000 */
[----:B---3--:R-:W-:-:S04]  /*123d0*/  LOP3.LUT R3, R3, 0x1, RZ, 0x3c, !PT ;  /* 0x0000000103037812 */ /* 0x008fc800078e3cff */
[----:B------:R-:W-:Y:S02]  /*123e0*/  SHF.L.U32 R3, R3, 0x1f, RZ ;  /* 0x0000001f03037819 */ /* 0x000fe400000006ff */
[----:B----4-:R-:W-:Y:S02]  /*123f0*/  LEA R20, R2, UR40, 0x3 ;  /* 0x0000002802147c11 */ /* 0x010fe4000f8e18ff */
[----:B--2---:R-:W-:Y:S02]  /*12400*/  ISETP.NE.AND P1, PT, R0, 0x3, PT ;  /* 0x000000030000780c */ /* 0x004fe40003f25270 */
[----:B------:R-:W1:Y:S02]  /*12410*/  SYNCS.PHASECHK.TRANS64.TRYWAIT P0, [R20+URZ+0x2e870], R3 ;  /* 0x02e87003140075a7 */ /* 0x000e64000800017f */
[----:B-1----:R-:W-:Y:S09]  /*12420*/  @!P0 BRA `(.L_x_1800) ;  /* 0x0000001000f48947 */ /* 0x002ff20003800000 */
.L_x_1836:
[----:B------:R-:W-:Y:S05]  /*12430*/  BSYNC B0 ;  /* 0x0000000000007941 */ /* 0x000fea0003800000 */
.L_x_1799:
[----:B------:R-:W-:Y:S05]  /*12440*/  @!P1 BRA `(.L_x_1801) ;  /* 0x0000000000049947 */ /* 0x000fea0003800000 */
[----:B------:R-:W-:Y:S01]  /*12450*/  BPT.TRAP 0x1 ;  /* 0x000000040000795c */ /* 0x000fe20000300000 */
.L_x_1801:
[----:B------:R-:W1:Y:S02]  /*12460*/  LDL R0, [R1+0x8] ;  /* 0x0000080001007983 */ /* 0x000e640000100800 */
[----:B-1----:R-:W-:-:S04]  /*12470*/  SHF.L.U32 R3, R0, 0x1f, RZ ;  /* 0x0000001f00037819 */ /* 0x002fc800000006ff */
[----:B------:R-:W1:Y:S02]  /*12480*/  SYNCS.PHASECHK.TRANS64.TRYWAIT P0, [R20+URZ+0x2e860], R3 ;  /* 0x02e86003140075a7 */ /* 0x000e64000800017f */
[----:B-1----:R-:W-:Y:S05]  /*12490*/  @!P0 BRA `(.L_x_1802) ;  /* 0x0000001000ec8947 */ /* 0x002fea0003800000 */
.L_x_1837:
[----:B------:R-:W2:Y:S04]  /*124a0*/  LDL R0, [R1+0x4] ;  /* 0x0000040001007983 */ /* 0x000ea80000100800 */
[----:B------:R-:W3:Y:S04]  /*124b0*/  LDL R2, [R1+0x1c] ;  /* 0x00001c0001027983 */ /* 0x000ee80000100800 */
[----:B------:R-:W4:Y:S01]  /*124c0*/  LDL R12, [R1+0x18] ;  /* 0x00001800010c7983 */ /* 0x000f220000100800 */
[----:B------:R-:W-:Y:S05]  /*124d0*/  WARPSYNC.ALL ;  /* 0x0000000000007948 */ /* 0x000fea0003800000 */
[----:B------:R-:W1:Y:S01]  /*124e0*/  S2R R8, SR_TID.X ;  /* 0x0000000000087919 */ /* 0x000e620000002100 */
[----:B------:R-:W-:Y:S01]  /*124f0*/  IMAD.MOV.U32 R10, RZ, RZ, 0x40 ;  /* 0x00000040ff0a7424 */ /* 0x000fe200078e00ff */
[----:B-1----:R-:W-:-:S04]  /*12500*/  LOP3.LUT P0, RZ, R8, 0x4, RZ, 0xc0, !PT ;  /* 0x0000000408ff7812 */ /* 0x002fc8000780c0ff */
[----:B------:R-:W-:Y:S01]  /*12510*/  SEL R10, R10, 0xffffffc0, !P0 ;  /* 0xffffffc00a0a7807 */ /* 0x000fe20004000000 */
[----:B--2---:R-:W-:-:S05]  /*12520*/  IMAD R0, R0, 0x7000, RZ ;  /* 0x0000700000007824 */ /* 0x004fca00078e02ff */
[C---:B---3--:R-:W-:Y:S02]  /*12530*/  LOP3.LUT R2, R0.reuse, R2, RZ, 0xfc, !PT ;  /* 0x0000000200027212 */ /* 0x048fe400078efcff */
[----:B----4-:R-:W-:-:S03]  /*12540*/  IADD3 R0, R0, UR40, R12 ;  /* 0x0000002800007c10 */ /* 0x010fc6000fffe00c */
[----:B-----5:R-:W1:Y:S01]  /*12550*/  LDSM.16.MT88.4 R4, [R2+UR40+0xe400] ;  /* 0x00e400280204783b */ /* 0x020e620008004200 */
        /* <DEDUP_REMOVED lines=93> */
.L_x_1803:
        /* <DEDUP_REMOVED lines=14> */
.L_x_1759:
[----:B------:R-:W-:Y:S05]  /*12c10*/  BSYNC B6 ;  /* 0x0000000000067941 */ /* 0x000fea0003800000 */
.L_x_1757:
[----:B-12---:R-:W2:Y:S04]  /*12c20*/  LDL R0, [R1+0x34] ;  /* 0x0000340001007983 */ /* 0x006ea80000100800 */
[----:B------:R1:W5:Y:S01]  /*12c30*/  LDL R2, [R1+0x20] ;  /* 0x0000200001027983 */ /* 0x0003620000100800 */
[----:B--2---:R-:W-:-:S13]  /*12c40*/  ISETP.NE.AND P0, PT, R0, RZ, PT ;  /* 0x000000ff0000720c */ /* 0x004fda0003f05270 */
[----:B-1----:R-:W-:Y:S05]  /*12c50*/  @!P0 BRA `(.L_x_1804) ;  /* 0x0000000000208947 */ /* 0x002fea0003800000 */
[----:B------:R-:W1:Y:S08]  /*12c60*/  S2UR UR5, SR_CgaCtaId ;  /* 0x00000000000579c3 */ /* 0x000e700000008800 */
[----:B------:R-:W-:Y:S06]  /*12c70*/  BAR.SYNC.DEFER_BLOCKING 0x5, 0x180 ;  /* 0x0146000000007b1d */ /* 0x000fec0000010000 */
[----:B------:R-:W-:-:S02]  /*12c80*/  UMOV UR4, 0x400 ;  /* 0x0000040000047882 */ /* 0x000fc40000000000 */
[----:B-1----:R-:W-:-:S09]  /*12c90*/  ULEA UR4, UR5, UR4, 0x18 ;  /* 0x0000000405047291 */ /* 0x002fd2000f8ec03f */
[----:B-----5:R-:W1:Y:S04]  /*12ca0*/  LDS R2, [UR4+0x2e8d0] ;  /* 0x02e8d004ff027984 */ /* 0x020e680008000800 */
[----:B-1----:R1:W-:Y:S01]  /*12cb0*/  STL [R1+0x20], R2 ;  /* 0x0000200201007387 */ /* 0x0023e20000100800 */
[----:B------:R-:W-:Y:S06]  /*12cc0*/  BAR.ARV 0x4, 0x180 ;  /* 0x0106000000007b1d */ /* 0x000fec0000002000 */
[----:B------:R-:W-:Y:S05]  /*12cd0*/  BRA `(.L_x_1805) ;  /* 0x00000000002c7947 */ /* 0x000fea0003800000 */
.L_x_1804:
[----:B------:R-:W1:Y:S01]  /*12ce0*/  S2R R0, SR_TID.X ;  /* 0x0000000000007919 */ /* 0x000e620000002100 */
        /* <DEDUP_REMOVED lines=10> */
.L_x_1805:
[----:B--2---:R-:W2:Y:S01]  /*12d90*/  LDL R0, [R1+0x20] ;  /* 0x0000200001007983 */ /* 0x004ea20000100800 */
[----:B------:R-:W-:Y:S02]  /*12da0*/  ULDC UR4, c[0x0][0xda8] ;  /* 0x00036a0000047ab9 */ /* 0x000fe40000000800 */
[----:B--2---:R-:W-:-:S13]  /*12db0*/  ISETP.GE.AND P0, PT, R0, UR4, PT ;  /* 0x0000000400007c0c */ /* 0x004fda000bf06270 */
[----:B------:R-:W-:Y:S05]  /*12dc0*/  @!P0 BRA `(.L_x_1806) ;  /* 0xffffffd000348947 */ /* 0x000fea000383ffff */
.L_x_1754:
[----:B--2---:R-:W2:Y:S01]  /*12dd0*/  LDL.LU R0, [R1+0x2c] ;  /* 0x00002c0001007983 */ /* 0x004ea20000300800 */
[----:B------:R-:W-:Y:S01]  /*12de0*/  BSSY B0, `(.L_x_1807) ;  /* 0x000000b000007945 */ /* 0x000fe20003800000 */
[----:B------:R-:W3:Y:S01]  /*12df0*/  S2R R5, SR_CgaCtaId ;  /* 0x0000000000057919 */ /* 0x000ee20000008800 */
[----:B--2---:R-:W-:-:S05]  /*12e00*/  VIADD R0, R0, 0x1 ;  /* 0x0000000100007836 */ /* 0x004fca0000000000 */
[----:B-1----:R-:W-:-:S04]  /*12e10*/  LEA.HI R2, R0, R0, RZ, 0x1 ;  /* 0x0000000000027211 */ /* 0x002fc800078f08ff */
[----:B------:R-:W-:-:S05]  /*12e20*/  LOP3.LUT R3, R2, 0xfffffffe, RZ, 0xc0, !PT ;  /* 0xfffffffe02037812 */ /* 0x000fca00078ec0ff */
[----:B------:R-:W-:Y:S01]  /*12e30*/  IMAD.IADD R3, R0, 0x1, -R3 ;  /* 0x0000000100037824 */ /* 0x000fe200078e0a03 */
[----:B------:R-:W-:-:S04]  /*12e40*/  MOV R0, 0x400 ;  /* 0x0000040000007802 */ /* 0x000fc80000000f00 */
[----:B---3--:R-:W-:Y:S02]  /*12e50*/  LEA R0, R5, R0, 0x18 ;  /* 0x0000000005007211 */ /* 0x008fe400078ec0ff */
[----:B------:R-:W-:-:S04]  /*12e60*/  SHF.L.U32 R3, R3, 0x1f, RZ ;  /* 0x0000001f03037819 */ /* 0x000fc800000006ff */
[----:B------:R-:W1:Y:S02]  /*12e70*/  SYNCS.PHASECHK.TRANS64.TRYWAIT P0, [R0+URZ+0x2e820], R3 ;  /* 0x02e82003000075a7 */ /* 0x000e64000800017f */
[----:B-1----:R-:W-:Y:S05]  /*12e80*/  @!P0 BRA `(.L_x_1808) ;  /* 0x0000000800848947 */ /* 0x002fea0003800000 */
.L_x_1838:
[----:B------:R-:W-:Y:S05]  /*12e90*/  BSYNC B0 ;  /* 0x0000000000007941 */ /* 0x000fea0003800000 */
.L_x_1807:
[----:B------:R-:W-:-:S03]  /*12ea0*/  UMOV UR4, 0xffffffff ;  /* 0xffffffff00047882 */ /* 0x000fc60000000000 */
[----:B------:R-:W-:Y:S05]  /*12eb0*/  BRA.DIV UR4, `(.L_x_1809) ;  /* 0x0000000a048c7947 */ /* 0x000fea000b800000 */
[----:B------:R-:W2:Y:S02]  /*12ec0*/  S2R R2, SR_TID.X ;  /* 0x0000000000027919 */ /* 0x000ea40000002100 */
[----:B--2---:R-:W-:-:S04]  /*12ed0*/  SHF.R.U32.HI R2, RZ, 0x5, R2 ;  /* 0x00000005ff027819 */ /* 0x004fc80000011602 */
[----:B------:R-:W-:-:S05]  /*12ee0*/  LOP3.LUT R2, R2, 0x3, RZ, 0xc0, !PT ;  /* 0x0000000302027812 */ /* 0x000fca00078ec0ff */
[----:B------:R2:W3:Y:S02]  /*12ef0*/  SHFL.IDX PT, R14, R2, RZ, 0x1f ;  /* 0x00001fff020e7589 */ /* 0x0004e400000e0000 */
.L_x_1841:
[----:B---3--:R-:W-:Y:S01]  /*12f00*/  ISETP.NE.AND P0, PT, R14, RZ, PT ;  /* 0x000000ff0e00720c */ /* 0x008fe20003f05270 */
[----:B------:R-:W-:-:S12]  /*12f10*/  BSSY B0, `(.L_x_1810) ;  /* 0x000002e000007945 */ /* 0x000fd80003800000 */
[----:B------:R-:W-:Y:S05]  /*12f20*/  @P0 BRA `(.L_x_1811) ;  /* 0x0000000000b00947 */ /* 0x000fea0003800000 */
[----:B------:R-:W-:-:S03]  /*12f30*/  UMOV UR4, 0xffffffff ;  /* 0xffffffff00047882 */ /* 0x000fc60000000000 */
[----:B------:R-:W-:Y:S05]  /*12f40*/  BRA.DIV UR4, `(.L_x_1812) ;  /* 0x0000000a049c7947 */ /* 0x000fea000b800000 */
[----:B------:R-:W-:-:S13]  /*12f50*/  ELECT P6, URZ, PT ;  /* 0x00000000003f782f */ /* 0x000fda00038c0000 */
.L_x_1844:
[----:B------:R-:W-:Y:S05]  /*12f60*/  @!P6 BRA `(.L_x_1811) ;  /* 0x0000000000a0e947 */ /* 0x000fea0003800000 */
[----:B--2---:R-:W2:Y:S02]  /*12f70*/  LDL.LU R2, [R1+0x28] ;  /* 0x0000280001027983 */ /* 0x004ea40000300800 */
[----:B--2---:R-:W-:-:S04]  /*12f80*/  LOP3.LUT R2, R2, 0x2, RZ, 0xfc, !PT ;  /* 0x0000000202027812 */ /* 0x004fc800078efcff */
[----:B------:R-:W-:-:S13]  /*12f90*/  ISETP.NE.AND P0, PT, R2, 0x3, PT ;  /* 0x000000030200780c */ /* 0x000fda0003f05270 */
[----:B------:R-:W-:Y:S05]  /*12fa0*/  @!P0 BRA `(.L_x_1813) ;  /* 0x0000000000048947 */ /* 0x000fea0003800000 */
[----:B------:R-:W-:Y:S01]  /*12fb0*/  BPT.TRAP 0x1 ;  /* 0x000000040000795c */ /* 0x000fe20000300000 */
.L_x_1813:
[----:B-1----:R-:W2:Y:S04]  /*12fc0*/  LDL R3, [R1+0x4] ;  /* 0x0000040001037983 */ /* 0x002ea80000100800 */
        /* <DEDUP_REMOVED lines=13> */
.L_x_1845:
[----:B------:R-:W2:Y:S02]  /*130a0*/  SYNCS.PHASECHK.TRANS64.TRYWAIT P1, [R7+URZ], R2 ;  /* 0x00000002070075a7 */ /* 0x000ea4000802017f */
[----:B--2---:R-:W-:Y:S05]  /*130b0*/  @!P1 BRA `(.L_x_1815) ;  /* 0x0000000800749947 */ /* 0x004fea0003800000 */
.L_x_1846:
[----:B------:R-:W-:Y:S05]  /*130c0*/  @!P0 BRA `(.L_x_1816) ;  /* 0x0000000000048947 */ /* 0x000fea0003800000 */
[----:B------:R-:W-:Y:S01]  /*130d0*/  BPT.TRAP 0x1 ;  /* 0x000000040000795c */ /* 0x000fe20000300000 */
.L_x_1816:
[----:B------:R-:W3:Y:S02]  /*130e0*/  LDL.LU R4, [R1+0x4] ;  /* 0x0000040001047983 */ /* 0x000ee40000300800 */
[----:B---3--:R-:W-:-:S04]  /*130f0*/  IMAD R4, R4, 0x8, R0 ;  /* 0x0000000804047824 */ /* 0x008fc800078e0200 */
[----:B------:R-:W3:Y:S02]  /*13100*/  SYNCS.PHASECHK.TRANS64.TRYWAIT P1, [R4+URZ+0x2e860], R5 ;  /* 0x02e86005040075a7 */ /* 0x000ee4000802017f */
[----:B---3--:R-:W-:Y:S05]  /*13110*/  @!P1 BRA `(.L_x_1817) ;  /* 0x0000000800709947 */ /* 0x008fea0003800000 */
.L_x_1847:
[----:B------:R-:W-:Y:S05]  /*13120*/  @!P0 BRA `(.L_x_1818) ;  /* 0x0000000000048947 */ /* 0x000fea0003800000 */
[----:B------:R-:W-:Y:S01]  /*13130*/  BPT.TRAP 0x1 ;  /* 0x000000040000795c */ /* 0x000fe20000300000 */
.L_x_1818:
[----:B------:R-:W-:-:S04]  /*13140*/  IMAD R3, R3, 0x8, R0 ;  /* 0x0000000803037824 */ /* 0x000fc800078e0200 */
[----:B------:R-:W4:Y:S02]  /*13150*/  SYNCS.PHASECHK.TRANS64.TRYWAIT P1, [R3+URZ+0x2e860], R2 ;  /* 0x02e86002030075a7 */ /* 0x000f24000802017f */
[----:B----4-:R-:W-:Y:S05]  /*13160*/  @!P1 BRA `(.L_x_1819) ;  /* 0x0000000800709947 */ /* 0x010fea0003800000 */
.L_x_1848:
[----:B------:R-:W-:Y:S05]  /*13170*/  @!P0 BRA `(.L_x_1820) ;  /* 0x0000000000048947 */ /* 0x000fea0003800000 */
[----:B------:R-:W-:Y:S01]  /*13180*/  BPT.TRAP 0x1 ;  /* 0x000000040000795c */ /* 0x000fe20000300000 */
.L_x_1820:
[----:B------:R-:W5:Y:S02]  /*13190*/  SYNCS.PHASECHK.TRANS64.TRYWAIT P0, [R4+URZ+0x2e880], R5 ;  /* 0x02e88005040075a7 */ /* 0x000f64000800017f */
[----:B-----5:R-:W-:Y:S05]  /*131a0*/  @!P0 BRA `(.L_x_1821) ;  /* 0x0000000800748947 */ /* 0x020fea0003800000 */
.L_x_1822:
[----:B------:R1:W1:Y:S02]  /*131b0*/  SYNCS.PHASECHK.TRANS64.TRYWAIT P0, [R3+URZ+0x2e880], R2 ;  /* 0x02e88002030075a7 */ /* 0x000264000800017f */
[----:B-1----:R-:W-:Y:S05]  /*131c0*/  @!P0 NANOSLEEP.SYNCS 0x989680 ;  /* 0x009896800000895d */ /* 0x002fea0003900000 */
[----:B------:R-:W1:Y:S02]  /*131d0*/  @!P0 SYNCS.PHASECHK.TRANS64 P0, [R3+URZ+0x2e880], R2 ;  /* 0x02e88002030085a7 */ /* 0x000e64000800007f */
[----:B-1----:R-:W-:Y:S05]  /*131e0*/  @!P0 BRA `(.L_x_1822) ;  /* 0xfffffffc00f08947 */ /* 0x002fea000383ffff */
.L_x_1811:
[----:B------:R-:W-:Y:S05]  /*131f0*/  BSYNC B0 ;  /* 0x0000000000007941 */ /* 0x000fea0003800000 */
.L_x_1810:
[----:B------:R-:W-:Y:S05]  /*13200*/  EXIT ;  /* 0x000000000000794d */ /* 0x000fea0003800000 */
.L_x_1708:
[----:B-1----:R-:W-:-:S04]  /*13210*/  IMAD.U32 R3, RZ, RZ, UR37 ;  /* 0x00000025ff037e24 */ /* 0x002fc8000f8e00ff */
[----:B------:R1:W2:Y:S03]  /*13220*/  SYNCS.PHASECHK.TRANS64.TRYWAIT P0, [R3+URZ+0x2e800], R0 ;  /* 0x02e80000030075a7 */ /* 0x0002a6000800017f */
[----:B--2---:R-:W-:Y:S05]  /*13230*/  @!P0 NANOSLEEP.SYNCS 0x989680 ;  /* 0x009896800000895d */ /* 0x004fea0003900000 */
[----:B------:R-:W2:Y:S02]  /*13240*/  @!P0 SYNCS.PHASECHK.TRANS64 P0, [R3+URZ+0x2e800], R0 ;  /* 0x02e80000030085a7 */ /* 0x000ea4000800007f */
[----:B--2---:R-:W-:Y:S05]  /*13250*/  @!P0 BRA `(.L_x_1708) ;  /* 0xfffffffc00ec8947 */ /* 0x004fea000383ffff */
[----:B------:R-:W-:Y:S05]  /*13260*/  BRA `(.L_x_1823) ;  /* 0xfffffee400d07947 */ /* 0x000fea000383ffff */
.L_x_1712:
[----:B--2---:R2:W3:Y:S02]  /*13270*/  SYNCS.PHASECHK.TRANS64.TRYWAIT P0, [R3+URZ+0x2e830], R0 ;  /* 0x02e83000030075a7 */ /* 0x0044e4000800017f */
[----:B---3--:R-:W-:Y:S05]  /*13280*/  @!P0 NANOSLEEP.SYNCS 0x989680 ;  /* 0x009896800000895d */ /* 0x008fea0003900000 */
[----:B------:R-:W3:Y:S02]  /*13290*/  @!P0 SYNCS.PHASECHK.TRANS64 P0, [R3+URZ+0x2e830], R0 ;  /* 0x02e83000030085a7 */ /* 0x000ee4000800007f */
[----:B---3--:R-:W-:Y:S05]  /*132a0*/  @!P0 BRA `(.L_x_1712) ;  /* 0xfffffffc00f08947 */ /* 0x008fea000383ffff */
[----:B------:R-:W-:Y:S05]  /*132b0*/  BRA `(.L_x_1711) ;  /* 0xfffffee400e87947 */ /* 0x000fea000383ffff */
.L_x_1717:
[----:B--2---:R-:W-:-:S04]  /*132c0*/  IMAD.U32 R9, RZ, RZ, UR10 ;  /* 0x0000000aff097e24 */ /* 0x004fc8000f8e00ff */
[----:B------:R2:W3:Y:S03]  /*132d0*/  SYNCS.PHASECHK.TRANS64.TRYWAIT P2, [R9+URZ+0x2e830], R0 ;  /* 0x02e83000090075a7 */ /* 0x0004e6000804017f */
[----:B---3--:R-:W-:Y:S05]  /*132e0*/  @!P2 NANOSLEEP.SYNCS 0x989680 ;  /* 0x009896800000a95d */ /* 0x008fea0003900000 */
[----:B------:R-:W3:Y:S02]  /*132f0*/  @!P2 SYNCS.PHASECHK.TRANS64 P2, [R9+URZ+0x2e830], R0 ;  /* 0x02e830000900a5a7 */ /* 0x000ee4000804007f */
[----:B---3--:R-:W-:Y:S05]  /*13300*/  @!P2 BRA `(.L_x_1717) ;  /* 0xfffffffc00eca947 */ /* 0x008fea000383ffff */
[----:B------:R-:W-:Y:S05]  /*13310*/  BRA `(.L_x_1714) ;  /* 0xffffff2800887947 */ /* 0x000fea000383ffff */
.L_x_1721:
[----:B--2---:R-:W-:-:S04]  /*13320*/  IMAD.U32 R9, RZ, RZ, UR10 ;  /* 0x0000000aff097e24 */ /* 0x004fc8000f8e00ff */
[----:B------:R2:W3:Y:S03]  /*13330*/  SYNCS.PHASECHK.TRANS64.TRYWAIT P2, [R9+URZ+0x2e850], R0 ;  /* 0x02e85000090075a7 */ /* 0x0004e6000804017f */
[----:B---3--:R-:W-:Y:S05]  /*13340*/  @!P2 NANOSLEEP.SYNCS 0x989680 ;  /* 0x009896800000a95d */ /* 0x008fea0003900000 */
[----:B------:R-:W3:Y:S02]  /*13350*/  @!P2 SYNCS.PHASECHK.TRANS64 P2, [R9+URZ+0x2e850], R0 ;  /* 0x02e850000900a5a7 */ /* 0x000ee4000804007f */
[----:B---3--:R-:W-:Y:S05]  /*13360*/  @!P2 BRA `(.L_x_1721) ;  /* 0xfffffffc00eca947 */ /* 0x008fea000383ffff */
[----:B------:R-:W-:Y:S05]  /*13370*/  BRA `(.L_x_1718) ;  /* 0xffffff3400987947 */ /* 0x000fea000383ffff */
.L_x_1728:
[----:B--2---:R-:W-:-:S04]  /*13380*/  IMAD.U32 R9, RZ, RZ, UR6 ;  /* 0x00000006ff097e24 */ /* 0x004fc8000f8e00ff */
[----:B------:R2:W3:Y:S03]  /*13390*/  SYNCS.PHASECHK.TRANS64.TRYWAIT P2, [R9+URZ+0x2e830], R0 ;  /* 0x02e83000090075a7 */ /* 0x0004e6000804017f */
[----:B---3--:R-:W-:Y:S05]  /*133a0*/  @!P2 NANOSLEEP.SYNCS 0x989680 ;  /* 0x009896800000a95d */ /* 0x008fea0003900000 */
[----:B------:R-:W3:Y:S02]  /*133b0*/  @!P2 SYNCS.PHASECHK.TRANS64 P2, [R9+URZ+0x2e830], R0 ;  /* 0x02e830000900a5a7 */ /* 0x000ee4000804007f */
[----:B---3--:R-:W-:Y:S05]  /*133c0*/  @!P2 BRA `(.L_x_1728) ;  /* 0xfffffffc00eca947 */ /* 0x008fea000383ffff */
[----:B------:R-:W-:Y:S05]  /*133d0*/  BRA `(.L_x_1725) ;  /* 0xffffff6c00c47947 */ /* 0x000fea000383ffff */
.L_x_1732:
[----:B--2---:R-:W-:-:S04]  /*133e0*/  IMAD.U32 R9, RZ, RZ, UR6 ;  /* 0x00000006ff097e24 */ /* 0x004fc8000f8e00ff */
[----:B------:R2:W3:Y:S03]  /*133f0*/  SYNCS.PHASECHK.TRANS64.TRYWAIT P2, [R9+URZ+0x2e850], R0 ;  /* 0x02e85000090075a7 */ /* 0x0004e6000804017f */
[----:B---3--:R-:W-:Y:S05]  /*13400*/  @!P2 NANOSLEEP.SYNCS 0x989680 ;  /* 0x009896800000a95d */ /* 0x008fea0003900000 */
[----:B------:R-:W3:Y:S02]  /*13410*/  @!P2 SYNCS.PHASECHK.TRANS64 P2, [R9+URZ+0x2e850], R0 ;  /* 0x02e850000900a5a7 */ /* 0x000ee4000804007f */
[----:B---3--:R-:W-:Y:S05]  /*13420*/  @!P2 BRA `(.L_x_1732) ;  /* 0xfffffffc00eca947 */ /* 0x008fea000383ffff */
[----:B------:R-:W-:Y:S05]  /*13430*/  BRA `(.L_x_1729) ;  /* 0xffffff7800b07947 */ /* 0x000fea000383ffff */
.L_x_1738:
[----:B--2---:R-:W-:-:S04]  /*13440*/  IMAD.U32 R6, RZ, RZ, UR5 ;  /* 0x00000005ff067e24 */ /* 0x004fc8000f8e00ff */
[----:B------:R2:W3:Y:S03]  /*13450*/  SYNCS.PHASECHK.TRANS64.TRYWAIT P0, [R6+URZ+0x2e850], R5 ;  /* 0x02e85005060075a7 */ /* 0x0004e6000800017f */
[----:B---3--:R-:W-:Y:S05]  /*13460*/  @!P0 NANOSLEEP.SYNCS 0x989680 ;  /* 0x009896800000895d */ /* 0x008fea0003900000 */
[----:B------:R-:W3:Y:S02]  /*13470*/  @!P0 SYNCS.PHASECHK.TRANS64 P0, [R6+URZ+0x2e850], R5 ;  /* 0x02e85005060085a7 */ /* 0x000ee4000800007f */
[----:B---3--:R-:W-:Y:S05]  /*13480*/  @!P0 BRA `(.L_x_1738) ;  /* 0xfffffffc00ec8947 */ /* 0x008fea000383ffff */
[----:B------:R-:W-:Y:S05]  /*13490*/  BRA `(.L_x_1737) ;  /* 0xffffffa000dc7947 */ /* 0x000fea000383ffff */
.L_x_1764:
[----:B------:R-:W-:Y:S02]  /*134a0*/  IMAD.MOV.U32 R13, RZ, RZ, R17 ;  /* 0x000000ffff0d7224 */ /* 0x000fe400078e0011 */
[----:B------:R-:W-:Y:S02]  /*134b0*/  IMAD.MOV.U32 R12, RZ, RZ, RZ ;  /* 0x000000ffff0c7224 */ /* 0x000fe400078e00ff */
[----:B------:R-:W-:Y:S02]  /*134c0*/  IMAD.MOV.U32 R11, RZ, RZ, 0x1f ;  /* 0x0000001fff0b7424 */ /* 0x000fe400078e00ff */
[----:B------:R-:W-:-:S07]  /*134d0*/  IMAD.MOV.U32 R15, RZ, RZ, -0x1 ;  /* 0xffffffffff0f7424 */ /* 0x000fce00078e00ff */
[----:B-1----:R-:W-:Y:S05]  /*134e0*/  WARPSYNC.COLLECTIVE R15, `(.L_x_1824) ;  /* 0x000000000f087348 */ /* 0x002fea0003c00000 */
[----:B------:R2:W3:Y:S02]  /*134f0*/  SHFL.IDX P6, R14, R13, R12, R11 ;  /* 0x0000000c0d0e7389 */ /* 0x0004e400000c000b */
[----:B-123--:R-:W-:Y:S01]  /*13500*/  ENDCOLLECTIVE ;  /* 0x000000000000791b */ /* 0x00efe20003800000 */
.L_x_1824:
[----:B------:R-:W-:Y:S05]  /*13510*/  BRA `(.L_x_1825) ;  /* 0xffffffd400907947 */ /* 0x000fea000383ffff */
.L_x_1766:
[----:B------:R-:W-:Y:S01]  /*13520*/  BSSY B0, `(.L_x_1826) ;  /* 0x0000006000007945 */ /* 0x000fe20003800000 */
[----:B------:R-:W-:-:S07]  /*13530*/  IMAD.MOV.U32 R15, RZ, RZ, -0x1 ;  /* 0xffffffffff0f7424 */ /* 0x000fce00078e00ff */
[----:B--2---:R-:W-:Y:S05]  /*13540*/  WARPSYNC.COLLECTIVE R15, `(.L_x_1827) ;  /* 0x000000000f0c7348 */ /* 0x004fea0003c00000 */
[----:B------:R-:W-:Y:S02]  /*13550*/  ELECT P6, UR62, PT ;  /* 0x00000000003e782f */ /* 0x000fe400038c0000 */
[----:B------:R-:W-:Y:S01]  /*13560*/  MOV R14, UR62 ;  /* 0x0000003e000e7c02 */ /* 0x000fe20008000f00 */
[----:B--2---:R-:W-:Y:S10]  /*13570*/  ENDCOLLECTIVE ;  /* 0x000000000000791b */ /* 0x004ff40003800000 */
.L_x_1827:
[----:B------:R-:W-:Y:S05]  /*13580*/  BSYNC B0 ;  /* 0x0000000000007941 */ /* 0x000fea0003800000 */
.L_x_1826:
[----:B------:R-:W-:Y:S05]  /*13590*/  BRA `(.L_x_1828) ;  /* 0xffffffd400907947 */ /* 0x000fea000383ffff */
.L_x_1769:
[----:B-1----:R1:W3:Y:S02]  /*135a0*/  SYNCS.PHASECHK.TRANS64.TRYWAIT P3, [R4+URZ+0x2e880], R3 ;  /* 0x02e88003040075a7 */ /* 0x0022e4000806017f */
[----:B---3--:R-:W-:Y:S05]  /*135b0*/  @!P3 NANOSLEEP.SYNCS 0x989680 ;  /* 0x009896800000b95d */ /* 0x008fea0003900000 */
[----:B------:R-:W3:Y:S02]  /*135c0*/  @!P3 SYNCS.PHASECHK.TRANS64 P3, [R4+URZ+0x2e880], R3 ;  /* 0x02e880030400b5a7 */ /* 0x000ee4000806007f */
[----:B---3--:R-:W-:Y:S05]  /*135d0*/  @!P3 BRA `(.L_x_1769) ;  /* 0xfffffffc00f0b947 */ /* 0x008fea000383ffff */
[----:B------:R-:W-:Y:S05]  /*135e0*/  BRA `(.L_x_1829) ;  /* 0xffffffd400e87947 */ /* 0x000fea000383ffff */
.L_x_1771:
[----:B---3--:R3:W4:Y:S02]  /*135f0*/  SYNCS.PHASECHK.TRANS64.TRYWAIT P3, [R4+URZ+0x2e840], R3 ;  /* 0x02e84003040075a7 */ /* 0x008724000806017f */
[----:B----4-:R-:W-:Y:S05]  /*13600*/  @!P3 NANOSLEEP.SYNCS 0x989680 ;  /* 0x009896800000b95d */ /* 0x010fea0003900000 */
[----:B------:R-:W4:Y:S02]  /*13610*/  @!P3 SYNCS.PHASECHK.TRANS64 P3, [R4+URZ+0x2e840], R3 ;  /* 0x02e840030400b5a7 */ /* 0x000f24000806007f */
[----:B----4-:R-:W-:Y:S05]  /*13620*/  @!P3 BRA `(.L_x_1771) ;  /* 0xfffffffc00f0b947 */ /* 0x010fea000383ffff */
[----:B------:R-:W-:Y:S05]  /*13630*/  BRA `(.L_x_1830) ;  /* 0xffffffd800447947 */ /* 0x000fea000383ffff */
.L_x_1774:
[----:B---3--:R-:W-:-:S04]  /*13640*/  IMAD.U32 R3, RZ, RZ, UR40 ;  /* 0x00000028ff037e24 */ /* 0x008fc8000f8e00ff */
[----:B------:R3:W4:Y:S03]  /*13650*/  SYNCS.PHASECHK.TRANS64.TRYWAIT P0, [R3+URZ+0x2e820], R2 ;  /* 0x02e82002030075a7 */ /* 0x000726000800017f */
[----:B----4-:R-:W-:Y:S05]  /*13660*/  @!P0 NANOSLEEP.SYNCS 0x989680 ;  /* 0x009896800000895d */ /* 0x010fea0003900000 */
[----:B------:R-:W4:Y:S02]  /*13670*/  @!P0 SYNCS.PHASECHK.TRANS64 P0, [R3+URZ+0x2e820], R2 ;  /* 0x02e82002030085a7 */ /* 0x000f24000800007f */
[----:B----4-:R-:W-:Y:S05]  /*13680*/  @!P0 BRA `(.L_x_1774) ;  /* 0xfffffffc00ec8947 */ /* 0x010fea000383ffff */
[----:B------:R-:W-:Y:S05]  /*13690*/  BRA `(.L_x_1831) ;  /* 0xffffffd800f47947 */ /* 0x000fea000383ffff */
.L_x_1780:
[----:B-1----:R1:W4:Y:S02]  /*136a0*/  SYNCS.PHASECHK.TRANS64.TRYWAIT P0, [R4+URZ+0x2e880], R3 ;  /* 0x02e88003040075a7 */ /* 0x002324000800017f */
[----:B----4-:R-:W-:Y:S05]  /*136b0*/  @!P0 NANOSLEEP.SYNCS 0x989680 ;  /* 0x009896800000895d */ /* 0x010fea0003900000 */
[----:B------:R-:W4:Y:S02]  /*136c0*/  @!P0 SYNCS.PHASECHK.TRANS64 P0, [R4+URZ+0x2e880], R3 ;  /* 0x02e88003040085a7 */ /* 0x000f24000800007f */
[----:B----4-:R-:W-:Y:S05]  /*136d0*/  @!P0 BRA `(.L_x_1780) ;  /* 0xfffffffc00f08947 */ /* 0x010fea000383ffff */
[----:B------:R-:W-:Y:S05]  /*136e0*/  BRA `(.L_x_1832) ;  /* 0xffffffdc00a07947 */ /* 0x000fea000383ffff */
.L_x_1785:
[----:B--2---:R2:W3:Y:S02]  /*136f0*/  SYNCS.PHASECHK.TRANS64.TRYWAIT P0, [R4+URZ+0x2e840], R3 ;  /* 0x02e84003040075a7 */ /* 0x0044e4000800017f */
[----:B---3--:R-:W-:Y:S05]  /*13700*/  @!P0 NANOSLEEP.SYNCS 0x989680 ;  /* 0x009896800000895d */ /* 0x008fea0003900000 */
[----:B------:R-:W3:Y:S02]  /*13710*/  @!P0 SYNCS.PHASECHK.TRANS64 P0, [R4+URZ+0x2e840], R3 ;  /* 0x02e84003040085a7 */ /* 0x000ee4000800007f */
[----:B---3--:R-:W-:Y:S05]  /*13720*/  @!P0 BRA `(.L_x_1785) ;  /* 0xfffffffc00f08947 */ /* 0x008fea000383ffff */
[----:B------:R-:W-:Y:S05]  /*13730*/  BRA `(.L_x_1833) ;  /* 0xffffffe000247947 */ /* 0x000fea000383ffff */
.L_x_1791:
[----:B-1----:R-:W4:Y:S02]  /*13740*/  LDL R3, [R1] ;  /* 0x0000000001037983 */ /* 0x002f240000100800 */
[----:B----4-:R1:W4:Y:S02]  /*13750*/  SYNCS.PHASECHK.TRANS64.TRYWAIT P3, [R3+URZ+0x2e870], R2 ;  /* 0x02e87002030075a7 */ /* 0x010324000806017f */
[----:B----4-:R-:W-:Y:S05]  /*13760*/  @!P3 NANOSLEEP.SYNCS 0x989680 ;  /* 0x009896800000b95d */ /* 0x010fea0003900000 */
[----:B------:R-:W4:Y:S02]  /*13770*/  @!P3 SYNCS.PHASECHK.TRANS64 P3, [R3+URZ+0x2e870], R2 ;  /* 0x02e870020300b5a7 */ /* 0x000f24000806007f */
[----:B----4-:R-:W-:Y:S05]  /*13780*/  @!P3 BRA `(.L_x_1791) ;  /* 0xfffffffc00ecb947 */ /* 0x010fea000383ffff */
[----:B------:R-:W-:Y:S05]  /*13790*/  BRA `(.L_x_1834) ;  /* 0xffffffe000c47947 */ /* 0x000fea000383ffff */
.L_x_1793:
[----:B-1----:R-:W4:Y:S02]  /*137a0*/  LDL R4, [R1] ;  /* 0x0000000001047983 */ /* 0x002f240000100800 */
[----:B----4-:R1:W4:Y:S02]  /*137b0*/  SYNCS.PHASECHK.TRANS64.TRYWAIT P3, [R4+URZ+0x2e860], R3 ;  /* 0x02e86003040075a7 */ /* 0x010324000806017f */
[----:B----4-:R-:W-:Y:S05]  /*137c0*/  @!P3 NANOSLEEP.SYNCS 0x989680 ;  /* 0x009896800000b95d */ /* 0x010fea0003900000 */
[----:B------:R-:W4:Y:S02]  /*137d0*/  @!P3 SYNCS.PHASECHK.TRANS64 P3, [R4+URZ+0x2e860], R3 ;  /* 0x02e860030400b5a7 */ /* 0x000f24000806007f */
[----:B----4-:R-:W-:Y:S05]  /*137e0*/  @!P3 BRA `(.L_x_1793) ;  /* 0xfffffffc00ecb947 */ /* 0x010fea000383ffff */
[----:B------:R-:W-:Y:S05]  /*137f0*/  BRA `(.L_x_1835) ;  /* 0xffffffe000cc7947 */ /* 0x000fea000383ffff */
.L_x_1800:
[----:B-1----:R1:W2:Y:S02]  /*13800*/  SYNCS.PHASECHK.TRANS64.TRYWAIT P0, [R20+URZ+0x2e870], R3 ;  /* 0x02e87003140075a7 */ /* 0x0022a4000800017f */
[----:B--2---:R-:W-:Y:S05]  /*13810*/  @!P0 NANOSLEEP.SYNCS 0x989680 ;  /* 0x009896800000895d */ /* 0x004fea0003900000 */
[----:B------:R-:W2:Y:S02]  /*13820*/  @!P0 SYNCS.PHASECHK.TRANS64 P0, [R20+URZ+0x2e870], R3 ;  /* 0x02e87003140085a7 */ /* 0x000ea4000800007f */
[----:B--2---:R-:W-:Y:S05]  /*13830*/  @!P0 BRA `(.L_x_1800) ;  /* 0xfffffffc00f08947 */ /* 0x004fea000383ffff */
[----:B------:R-:W-:Y:S05]  /*13840*/  BRA `(.L_x_1836) ;  /* 0xffffffe800f87947 */ /* 0x000fea000383ffff */
.L_x_1802:
[----:B-1----:R1:W2:Y:S02]  /*13850*/  SYNCS.PHASECHK.TRANS64.TRYWAIT P0, [R20+URZ+0x2e860], R3 ;  /* 0x02e86003140075a7 */ /* 0x0022a4000800017f */
[----:B--2---:R-:W-:Y:S05]  /*13860*/  @!P0 NANOSLEEP.SYNCS 0x989680 ;  /* 0x009896800000895d */ /* 0x004fea0003900000 */
[----:B------:R-:W2:Y:S02]  /*13870*/  @!P0 SYNCS.PHASECHK.TRANS64 P0, [R20+URZ+0x2e860], R3 ;  /* 0x02e86003140085a7 */ /* 0x000ea4000800007f */
[----:B--2---:R-:W-:Y:S05]  /*13880*/  @!P0 BRA `(.L_x_1802) ;  /* 0xfffffffc00f08947 */ /* 0x004fea000383ffff */
[----:B------:R-:W-:Y:S05]  /*13890*/  BRA `(.L_x_1837) ;  /* 0xffffffec00007947 */ /* 0x000fea000383ffff */
.L_x_1808:
[----:B-1----:R1:W2:Y:S02]  /*138a0*/  SYNCS.PHASECHK.TRANS64.TRYWAIT P0, [R0+URZ+0x2e820], R3 ;  /* 0x02e82003000075a7 */ /* 0x0022a4000800017f */
[----:B--2---:R-:W-:Y:S05]  /*138b0*/  @!P0 NANOSLEEP.SYNCS 0x989680 ;  /* 0x009896800000895d */ /* 0x004fea0003900000 */
[----:B------:R-:W2:Y:S02]  /*138c0*/  @!P0 SYNCS.PHASECHK.TRANS64 P0, [R0+URZ+0x2e820], R3 ;  /* 0x02e82003000085a7 */ /* 0x000ea4000800007f */
[----:B--2---:R-:W-:Y:S05]  /*138d0*/  @!P0 BRA `(.L_x_1808) ;  /* 0xfffffffc00f08947 */ /* 0x004fea000383ffff */
[----:B------:R-:W-:Y:S05]  /*138e0*/  BRA `(.L_x_1838) ;  /* 0xfffffff400687947 */ /* 0x000fea000383ffff */
.L_x_1809:
        /* <DEDUP_REMOVED lines=11> */
.L_x_1840:
[----:B------:R-:W-:Y:S05]  /*139a0*/  BSYNC B0 ;  /* 0x0000000000007941 */ /* 0x000fea0003800000 */
.L_x_1839:
[----:B------:R-:W-:Y:S05]  /*139b0*/  BRA `(.L_x_1841) ;  /* 0xfffffff400507947 */ /* 0x000fea000383ffff */
.L_x_1812:
[----:B------:R-:W-:Y:S01]  /*139c0*/  BSSY B1, `(.L_x_1842) ;  /* 0x0000006000017945 */ /* 0x000fe20003800000 */
[----:B------:R-:W-:-:S07]  /*139d0*/  IMAD.MOV.U32 R15, RZ, RZ, -0x1 ;  /* 0xffffffffff0f7424 */ /* 0x000fce00078e00ff */
[----:B-12---:R-:W-:Y:S05]  /*139e0*/  WARPSYNC.COLLECTIVE R15, `(.L_x_1843) ;  /* 0x000000000f0c7348 */ /* 0x006fea0003c00000 */
[----:B------:R-:W-:Y:S02]  /*139f0*/  ELECT P6, UR62, PT ;  /* 0x00000000003e782f */ /* 0x000fe400038c0000 */
[----:B------:R-:W-:Y:S01]  /*13a00*/  MOV R14, UR62 ;  /* 0x0000003e000e7c02 */ /* 0x000fe20008000f00 */
[----:B-12---:R-:W-:Y:S10]  /*13a10*/  ENDCOLLECTIVE ;  /* 0x000000000000791b */ /* 0x006ff40003800000 */
.L_x_1843:
[----:B------:R-:W-:Y:S05]  /*13a20*/  BSYNC B1 ;  /* 0x0000000000017941 */ /* 0x000fea0003800000 */
.L_x_1842:
[----:B------:R-:W-:Y:S05]  /*13a30*/  BRA `(.L_x_1844) ;  /* 0xfffffff400487947 */ /* 0x000fea000383ffff */
.L_x_1814:
[----:B-1----:R1:W2:Y:S02]  /*13a40*/  SYNCS.PHASECHK.TRANS64.TRYWAIT P1, [R6+URZ], R5 ;  /* 0x00000005060075a7 */ /* 0x0022a4000802017f */
[----:B--2---:R-:W-:Y:S05]  /*13a50*/  @!P1 NANOSLEEP.SYNCS 0x989680 ;  /* 0x009896800000995d */ /* 0x004fea0003900000 */
[----:B------:R-:W2:Y:S02]  /*13a60*/  @!P1 SYNCS.PHASECHK.TRANS64 P1, [R6+URZ], R5 ;  /* 0x00000005060095a7 */ /* 0x000ea4000802007f */
[----:B--2---:R-:W-:Y:S05]  /*13a70*/  @!P1 BRA `(.L_x_1814) ;  /* 0xfffffffc00f09947 */ /* 0x004fea000383ffff */
[----:B------:R-:W-:Y:S05]  /*13a80*/  BRA `(.L_x_1845) ;  /* 0xfffffff400847947 */ /* 0x000fea000383ffff */
.L_x_1815:
[----:B--2---:R2:W3:Y:S02]  /*13a90*/  SYNCS.PHASECHK.TRANS64.TRYWAIT P1, [R7+URZ], R2 ;  /* 0x00000002070075a7 */ /* 0x0044e4000802017f */
[----:B---3--:R-:W-:Y:S05]  /*13aa0*/  @!P1 NANOSLEEP.SYNCS 0x989680 ;  /* 0x009896800000995d */ /* 0x008fea0003900000 */
[----:B------:R-:W3:Y:S02]  /*13ab0*/  @!P1 SYNCS.PHASECHK.TRANS64 P1, [R7+URZ], R2 ;  /* 0x00000002070095a7 */ /* 0x000ee4000802007f */
[----:B---3--:R-:W-:Y:S05]  /*13ac0*/  @!P1 BRA `(.L_x_1815) ;  /* 0xfffffffc00f09947 */ /* 0x008fea000383ffff */
[----:B------:R-:W-:Y:S05]  /*13ad0*/  BRA `(.L_x_1846) ;  /* 0xfffffff400787947 */ /* 0x000fea000383ffff */
.L_x_1817:
[----:B---3--:R3:W4:Y:S02]  /*13ae0*/  SYNCS.PHASECHK.TRANS64.TRYWAIT P1, [R4+URZ+0x2e860], R5 ;  /* 0x02e86005040075a7 */ /* 0x008724000802017f */
[----:B----4-:R-:W-:Y:S05]  /*13af0*/  @!P1 NANOSLEEP.SYNCS 0x989680 ;  /* 0x009896800000995d */ /* 0x010fea0003900000 */
[----:B------:R-:W4:Y:S02]  /*13b00*/  @!P1 SYNCS.PHASECHK.TRANS64 P1, [R4+URZ+0x2e860], R5 ;  /* 0x02e86005040095a7 */ /* 0x000f24000802007f */
[----:B----4-:R-:W-:Y:S05]  /*13b10*/  @!P1 BRA `(.L_x_1817) ;  /* 0xfffffffc00f09947 */ /* 0x010fea000383ffff */
[----:B------:R-:W-:Y:S05]  /*13b20*/  BRA `(.L_x_1847) ;  /* 0xfffffff4007c7947 */ /* 0x000fea000383ffff */
.L_x_1819:
[----:B----4-:R4:W1:Y:S02]  /*13b30*/  SYNCS.PHASECHK.TRANS64.TRYWAIT P1, [R3+URZ+0x2e860], R2 ;  /* 0x02e86002030075a7 */ /* 0x010864000802017f */
[----:B-1----:R-:W-:Y:S05]  /*13b40*/  @!P1 NANOSLEEP.SYNCS 0x989680 ;  /* 0x009896800000995d */ /* 0x002fea0003900000 */
[----:B------:R-:W1:Y:S02]  /*13b50*/  @!P1 SYNCS.PHASECHK.TRANS64 P1, [R3+URZ+0x2e860], R2 ;  /* 0x02e86002030095a7 */ /* 0x000e64000802007f */
[----:B-1----:R-:W-:Y:S05]  /*13b60*/  @!P1 BRA `(.L_x_1819) ;  /* 0xfffffffc00f09947 */ /* 0x002fea000383ffff */
[----:B------:R-:W-:Y:S05]  /*13b70*/  BRA `(.L_x_1848) ;  /* 0xfffffff4007c7947 */ /* 0x000fea000383ffff */
.L_x_1821:
[----:B------:R1:W1:Y:S02]  /*13b80*/  SYNCS.PHASECHK.TRANS64.TRYWAIT P0, [R4+URZ+0x2e880], R5 ;  /* 0x02e88005040075a7 */ /* 0x000264000800017f */
[----:B-1----:R-:W-:Y:S05]  /*13b90*/  @!P0 NANOSLEEP.SYNCS 0x989680 ;  /* 0x009896800000895d */ /* 0x002fea0003900000 */
[----:B------:R-:W1:Y:S02]  /*13ba0*/  @!P0 SYNCS.PHASECHK.TRANS64 P0, [R4+URZ+0x2e880], R5 ;  /* 0x02e88005040085a7 */ /* 0x000e64000800007f */
[----:B-1----:R-:W-:Y:S05]  /*13bb0*/  @!P0 BRA `(.L_x_1821) ;  /* 0xfffffffc00f08947 */ /* 0x002fea000383ffff */
[----:B------:R-:W-:Y:S05]  /*13bc0*/  BRA `(.L_x_1822) ;  /* 0xfffffff400787947 */ /* 0x000fea000383ffff */
.L_x_1849:
        /* <DEDUP_REMOVED lines=11> */
.L_x_2511:


//--------------------- .text._ZN7cutlass13device_kernelIN5flash11enable_sm90INS1_16FlashAttnFwdSm90INS1_25CollectiveMainloopFwdSm90ILi2EN4cute5tupleIJNS5_1CILi1EEES8_S8_EEENS6_IJNS7_ILi128EEENS7_ILi224EEESA_EEELi128ENS_12float_e4m3_tEfNS_4arch4Sm90ELb1ELb0ELb0ELb1ELb0ELb0ELb0ELb1ELb1ELb0ELb0ELb0EEENS1_21CollectiveEpilogueFwdINS6_IJSA_SA_SB_EEES9_NS_10bfloat16_tESF_Li256ELb1ELb0ELb0ELb1EEENS1_36VarlenDynamicPersistentTileSchedulerILi128ELi224ELi256ELi128ELb0ELb0ELb1ELb1ELb1ELb1EEEEEEEEEvNT_6ParamsE --------------------------
	.section	.text._ZN7cutlass13device_kernelIN5flash11enable_sm90INS1_16FlashAttnFwdSm90INS1_25CollectiveMainloopFwdSm90ILi2EN4cute5tupleIJNS5_1CILi1EEES8_S8_EEENS6_IJNS7_ILi128EEENS7_ILi224EEESA_EEELi128ENS_12float_e4m3_tEfNS_4arch4Sm90ELb1ELb0ELb0ELb1ELb0ELb0ELb0ELb1ELb1ELb0ELb0ELb0EEENS1_21CollectiveEpilogueFwdINS6_IJSA_SA_SB_EEES9_NS_10bfloat16_tESF_Li256ELb1ELb0ELb0ELb1EEENS1_36VarlenDynamicPersistentTileSchedulerILi128ELi224ELi256ELi128ELb0ELb0ELb1ELb1ELb1ELb1EEEEEEEEEvNT_6ParamsE,"ax",@progbits
	.align	128
.text._ZN7cutlass13device_kernelIN5flash11enable_sm90INS1_16FlashAttnFwdSm90INS1_25CollectiveMainloopFwdSm90ILi2EN4cute5tupleIJNS5_1CILi1EEES8_S8_EEENS6_IJNS7_ILi128EEENS7_ILi224EEESA_EEELi128ENS_12float_e4m3_tEfNS_4arch4Sm90ELb1ELb0ELb0ELb1ELb0ELb0ELb0ELb1ELb1ELb0ELb0ELb0EEENS1_21CollectiveEpilogueFwdINS6_IJSA_SA_SB_EEES9_NS_10bfloat16_tESF_Li256ELb1ELb0ELb0ELb1EEENS1_36VarlenDynamicPersistentTileSchedulerILi128ELi224ELi256ELi128ELb0ELb0ELb1ELb1ELb1ELb1EEEEEEEEEvNT_6ParamsE:
        .type           _ZN7cutlass13device_kernelIN5flash11enable_sm90INS1_16FlashAttnFwdSm90INS1_25CollectiveMainloopFwdSm90ILi2EN4cute5tupleIJNS5_1CILi1EEES8_S8_EEENS6_IJNS7_ILi128EEENS7_ILi224EEESA_EEELi128ENS_12float_e4m3_tEfNS_4arch4Sm90ELb1ELb0ELb0ELb1ELb0ELb0ELb0ELb1ELb1ELb0ELb0ELb0EEENS1_21CollectiveEpilogueFwdINS6_IJSA_SA_SB_EEES9_NS_10bfloat16_tESF_Li256ELb1ELb0ELb0ELb1EEENS1_36VarlenDynamicPersistentTileSchedulerILi128ELi224ELi256ELi128ELb0ELb0ELb1ELb1ELb1ELb1EEEEEEEEEvNT_6ParamsE,@function
        .size           _ZN7cutlass13device_kernelIN5flash11enable_sm90INS1_16FlashAttnFwdSm90INS1_25CollectiveMainloopFwdSm90ILi2EN4cute5tupleIJNS5_1CILi1EEES8_S8_EEENS6_IJNS7_ILi128EEENS7_ILi224EEESA_EEELi128ENS_12float_e4m3_tEfNS_4arch4Sm90ELb1ELb0ELb0ELb1ELb0ELb0ELb0ELb1ELb1ELb0ELb0ELb0EEENS1_21CollectiveEpilogueFwdINS6_IJSA_SA_SB_EEES9_NS_10bfloat16_tESF_Li256ELb1ELb0ELb0ELb1EEENS1_36VarlenDynamicPersistentTileSchedulerILi128ELi224ELi256ELi128ELb0ELb0ELb1ELb1ELb1ELb1EEEEEEEEEvNT_6ParamsE,(.L_x_2512 - _ZN7cutlass13device_kernelIN5flash11enable_sm90INS1_16FlashAttnFwdSm90INS1_25CollectiveMainloopFwdSm90ILi2EN4cute5tupleIJNS5_1CILi1EEES8_S8_EEENS6_IJNS7_ILi128EEENS7_ILi224EEESA_EEELi128ENS_12float_e4m3_tEfNS_4arch4Sm90ELb1ELb0ELb0ELb1ELb0ELb0ELb0ELb1ELb1ELb0ELb0ELb0EEENS1_21CollectiveEpilogueFwdINS6_IJSA_SA_SB_EEES9_NS_10bfloat16_tESF_Li256ELb1ELb0ELb0ELb1EEENS1_36VarlenDynamicPersistentTileSchedulerILi128ELi224ELi256ELi128ELb0ELb0ELb1ELb1ELb1ELb1EEEEEEEEEvNT_6ParamsE)
        .other          _ZN7cutlass13device_kernelIN5flash11enable_sm90INS1_16FlashAttnFwdSm90INS1_25CollectiveMainloopFwdSm90ILi2EN4cute5tupleIJNS5_1CILi1EEES8_S8_EEENS6_IJNS7_ILi128EEENS7_ILi224EEESA_EEELi128ENS_12float_e4m3_tEfNS_4arch4Sm90ELb1ELb0ELb0ELb1ELb0ELb0ELb0ELb1ELb1ELb0ELb0ELb0EEENS1_21CollectiveEpilogueFwdINS6_IJSA_SA_SB_EEES9_NS_10bfloat16_tESF_Li256ELb1ELb0ELb0ELb1EEENS1_36VarlenDynamicPersistentTileSchedulerILi128ELi224ELi256ELi128ELb0ELb0ELb1ELb1ELb1ELb1EEEEEEEEEvNT_6ParamsE,@"STO_CUDA_ENTRY STV_DEFAULT"
_ZN7cutlass13device_kernelIN5flash11enable_sm90INS1_16FlashAttnFwdSm90INS1_25CollectiveMainloopFwdSm90ILi2EN4cute5tupleIJNS5_1CILi1EEES8_S8_EEENS6_IJNS7_ILi128EEENS7_ILi224EEESA_EEELi128ENS_12float_e4m3_tEfNS_4arch4Sm90ELb1ELb0ELb0ELb1ELb0ELb0ELb0ELb1ELb1ELb0ELb0ELb0EEENS1_21CollectiveEpilogueFwdINS6_IJSA_SA_SB_EEES9_NS_10bfloat16_tESF_Li256ELb1ELb0ELb0ELb1EEENS1_36VarlenDynamicPersistentTileSchedulerILi128ELi224ELi256ELi128ELb0ELb0ELb1ELb1ELb1ELb1EEEEEEEEEvNT_6ParamsE:
        /* <DEDUP_REMOVED lines=21> */
.L_x_1851:
[----:B------:R-:W-:Y:S05]  /*0150*/  BSYNC B0 ;  /* 0x0000000000007941 */ /* 0x000fea0003800000 */
.L_x_1850:
        /* <DEDUP_REMOVED lines=41> */
.L_x_1852:
        /* <DEDUP_REMOVED lines=22> */
.L_x_1853:
        /* <DEDUP_REMOVED lines=18> */
.L_x_1854:
        /* <DEDUP_REMOVED lines=22> */
.L_x_1855:
        /* <DEDUP_REMOVED lines=22> */
.L_x_1856:
[----:B------:R-:W-:Y:S01]  /*0930*/  PLOP3.LUT P0, PT, PT, PT, UP0, 0x80, 0x0 ;  /* 0x000000000000781c */ /* 0x000fe20003f0f008 */
[----:B------:R-:W-:Y:S01]  /*0940*/  UMOV UR40, 0x1 ;  /* 0x0000000100287882 */ /* 0x000fe20000000000 */
[----:B------:R-:W-:Y:S01]  /*0950*/  NOP ;  /* 0x0000000000007918 */ /* 0x000fe20000000000 */
[----:B------:R-:W-:Y:S01]  /*0960*/  USEL UR40, UR40, 0x2, !UP0 ;  /* 0x0000000228287887 */ /* 0x000fe2000c000000 */
[----:B------:R-:W-:Y:S01]  /*0970*/  ULDC.64 UR52, c[0x0][0x208] ;  /* 0x0000820000347ab9 */ /* 0x000fe20000000a00 */
[----:B012-4-:R-:W-:Y:S08]  /*0980*/  BAR.SYNC.DEFER_BLOCKING 0x0 ;  /* 0x0000000000007b1d */ /* 0x017ff00000010000 */
[----:B------:R-:W-:Y:S05]  /*0990*/  @!P0 BRA `(.L_x_1857) ;  /* 0x0000010000248947 */ /* 0x000fea0003800000 */
.L_x_1858:
        /* <DEDUP_REMOVED lines=28> */
[----:B------:R-:W-:Y:S02]  /*0b60*/  LOP3.LUT R228, R2, 0xffffff80, RZ, 0xc0, !PT ;  /* 0xffffff8002e47812 */ /* 0x000fe400078ec0ff */
[----:B------:R-:W-:-:S03]  /*0b70*/  SHF.R.S32.HI R229, RZ, 0x7, R2 ;  /* 0x00000007ffe57819 */ /* 0x000fc60000011402 */
[----:B------:R-:W-:Y:S01]  /*0b80*/  IMAD.IADD R228, R231, 0x1, -R228 ;  /* 0x00000001e7e47824 */ /* 0x000fe200078e0ae4 */
[----:B------:R-:W-:-:S04]  /*0b90*/  LEA.HI R2, R2, R229, RZ, 0x1 ;  /* 0x000000e502027211 */ /* 0x000fc800078f08ff */
[----:B------:R-:W-:Y:S02]  /*0ba0*/  SHF.R.S32.HI R7, RZ, 0x1f, R228 ;  /* 0x0000001fff077819 */ /* 0x000fe400000114e4 */
[----:B------:R-:W-:Y:S02]  /*0bb0*/  LOP3.LUT R2, R2, 0x3fffffe, RZ, 0xc0, !PT ;  /* 0x03fffffe02027812 */ /* 0x000fe400078ec0ff */
[CC--:B------:R-:W-:Y:S02]  /*0bc0*/  LEA.HI R8, R7.reuse, R228.reuse, RZ, 0x2 ;  /* 0x000000e407087211 */ /* 0x0c0fe400078f10ff */
[----:B------:R-:W-:Y:S01]  /*0bd0*/  LEA.HI R7, R7, R228, RZ, 0x5 ;  /* 0x000000e407077211 */ /* 0x000fe200078f28ff */
[----:B------:R-:W-:Y:S01]  /*0be0*/  IMAD.IADD R22, R229, 0x1, -R2 ;  /* 0x00000001e5167824 */ /* 0x000fe200078e0a02 */
[--C-:B------:R-:W-:Y:S02]  /*0bf0*/  SHF.R.S32.HI R5, RZ, 0x2, R8.reuse ;  /* 0x00000002ff057819 */ /* 0x100fe40000011408 */
[----:B------:R-:W-:-:S02]  /*0c00*/  SHF.R.S32.HI R4, RZ, 0x1f, R8 ;  /* 0x0000001fff047819 */ /* 0x000fc40000011408 */
[----:B------:R-:W-:Y:S02]  /*0c10*/  SHF.R.S32.HI R7, RZ, 0x5, R7 ;  /* 0x00000005ff077819 */ /* 0x000fe40000011407 */
[----:B------:R-:W-:Y:S02]  /*0c20*/  LEA.HI R4, R4, R5, RZ, 0x3 ;  /* 0x0000000504047211 */ /* 0x000fe400078f18ff */
[----:B------:R-:W-:Y:S02]  /*0c30*/  LOP3.LUT R17, R8, 0x7ffffffc, RZ, 0xc0, !PT ;  /* 0x7ffffffc08117812 */ /* 0x000fe400078ec0ff */
[----:B------:R-:W-:Y:S02]  /*0c40*/  LOP3.LUT R6, R4, 0xfffffff8, RZ, 0xc0, !PT ;  /* 0xfffffff804067812 */ /* 0x000fe400078ec0ff */
[-C--:B------:R-:W-:Y:S01]  /*0c50*/  LEA.HI R4, R0, R231.reuse, RZ, 0x5 ;  /* 0x000000e700047211 */ /* 0x080fe200078f28ff */
[----:B------:R-:W-:Y:S01]  /*0c60*/  IMAD.IADD R17, R228, 0x1, -R17 ;  /* 0x00000001e4117824 */ /* 0x000fe200078e0a11 */
[----:B------:R-:W-:Y:S01]  /*0c70*/  LEA.HI R0, R0, R231, RZ, 0x3 ;  /* 0x000000e700007211 */ /* 0x000fe200078f18ff */
[----:B------:R-:W-:Y:S01]  /*0c80*/  IMAD.IADD R10, R5, 0x1, -R6 ;  /* 0x00000001050a7824 */ /* 0x000fe200078e0a06 */
[----:B------:R-:W-:Y:S01]  /*0c90*/  SHF.R.S32.HI R6, RZ, 0x4, R3 ;  /* 0x00000004ff067819 */ /* 0x000fe20000011403 */
[----:B------:R-:W-:Y:S01]  /*0ca0*/  IMAD.SHL.U32 R5, R4, 0x20, RZ ;  /* 0x0000002004057824 */ /* 0x000fe200078e00ff */
[----:B------:R-:W-:Y:S01]  /*0cb0*/  LOP3.LUT R4, R3, 0x3fffff0, RZ, 0xc0, !PT ;  /* 0x03fffff003047812 */ /* 0x000fe200078ec0ff */
[----:B------:R-:W-:Y:S01]  /*0cc0*/  IMAD R7, R7, 0x10, R10 ;  /* 0x0000001007077824 */ /* 0x000fe200078e020a */
[----:B------:R-:W-:-:S02]  /*0cd0*/  LEA.HI R3, R3, R6, RZ, 0x1 ;  /* 0x0000000603037211 */ /* 0x000fc400078f08ff */
[----:B------:R-:W-:Y:S01]  /*0ce0*/  LOP3.LUT R5, R5, 0xfffffc00, RZ, 0xc0, !PT ;  /* 0xfffffc0005057812 */ /* 0x000fe200078ec0ff */
[----:B------:R-:W-:Y:S01]  /*0cf0*/  IMAD.IADD R4, R231, 0x1, -R4 ;  /* 0x00000001e7047824 */ /* 0x000fe200078e0a04 */
[----:B------:R-:W-:Y:S01]  /*0d00*/  LOP3.LUT R3, R3, 0x1ffffffe, RZ, 0xc0, !PT ;  /* 0x1ffffffe03037812 */ /* 0x000fe200078ec0ff */
[----:B------:R-:W-:Y:S01]  /*0d10*/  IMAD R22, R22, 0x40, R7 ;  /* 0x0000004016167824 */ /* 0x000fe200078e0207 */
[----:B------:R-:W-:Y:S01]  /*0d20*/  LOP3.LUT R2, R0, 0x1ffffff8, RZ, 0xc0, !PT ;  /* 0x1ffffff800027812 */ /* 0x000fe200078ec0ff */
[----:B------:R-:W-:Y:S01]  /*0d30*/  IMAD R4, R4, 0x40, R5 ;  /* 0x0000004004047824 */ /* 0x000fe200078e0205 */
[----:B------:R-:W-:Y:S01]  /*0d40*/  SHF.R.S32.HI R18, RZ, 0x3, R0 ;  /* 0x00000003ff127819 */ /* 0x000fe20000011400 */
[----:B------:R-:W-:Y:S02]  /*0d50*/  IMAD.IADD R3, R6, 0x1, -R3 ;  /* 0x0000000106037824 */ /* 0x000fe400078e0a03 */
[----:B------:R-:W-:Y:S02]  /*0d60*/  IMAD.IADD R2, R231, 0x1, -R2 ;  /* 0x00000001e7027824 */ /* 0x000fe400078e0a02 */
[----:B------:R-:W-:-:S02]  /*0d70*/  IMAD R230, R3, 0x8, R4 ;  /* 0x0000000803e67824 */ /* 0x000fc400078e0204 */
[----:B------:R-:W-:-:S07]  /*0d80*/  IMAD.SHL.U32 R16, R2, 0x8, RZ ;  /* 0x0000000802107824 */ /* 0x000fce00078e00ff */
.L_x_1915:
[----:B0-----:R-:W0:Y:S01]  /*0d90*/  LDC.64 R2, c[0x0][0xc60] ;  /* 0x00031800ff027b82 */ /* 0x001e220000000a00 */
[----:B------:R-:W-:Y:S01]  /*0da0*/  ULDC.64 UR4, c[0x0][0xa28] ;  /* 0x00028a0000047ab9 */ /* 0x000fe20000000a00 */
[----:B------:R-:W-:Y:S01]  /*0db0*/  ULDC.64 UR6, c[0x0][0xa18] ;  /* 0x0002860000067ab9 */ /* 0x000fe20000000a00 */
[----:B------:R-:W-:Y:S01]  /*0dc0*/  ULDC UR8, c[0x0][0x404] ;  /* 0x0001010000087ab9 */ /* 0x000fe20000000800 */
[----:B0-----:R-:W-:-:S06]  /*0dd0*/  IMAD.WIDE R2, R47, 0x4, R2 ;  /* 0x000000042f027825 */ /* 0x001fcc00078e0202 */
[----:B--2---:R-:W2:Y:S01]  /*0de0*/  LDG.E R2, desc[UR52][R2.64] ;  /* 0x0000003402027981 */ /* 0x004ea2000c1e1900 */
[----:B------:R-:W-:Y:S02]  /*0df0*/  UISETP.NE.U32.AND UP0, UPT, UR4, URZ, UPT ;  /* 0x0000003f0400728c */ /* 0x000fe4000bf05070 */
[----:B------:R-:W-:Y:S02]  /*0e00*/  UISETP.NE.U32.AND UP1, UPT, UR6, URZ, UPT ;  /* 0x0000003f0600728c */ /* 0x000fe4000bf25070 */
[----:B------:R-:W-:Y:S02]  /*0e10*/  UISETP.NE.AND.EX UP0, UPT, UR5, URZ, UPT, UP0 ;  /* 0x0000003f0500728c */ /* 0x000fe4000bf05300 */
[----:B------:R-:W-:-:S04]  /*0e20*/  UISETP.NE.AND.EX UP1, UPT, UR7, URZ, UPT, UP1 ;  /* 0x0000003f0700728c */ /* 0x000fc8000bf25310 */
[----:B------:R-:W-:Y:S02]  /*0e30*/  PLOP3.LUT P0, PT, PT, PT, UP0, 0x80, 0x0 ;  /* 0x000000000000781c */ /* 0x000fe40003f0f008 */
[----:B------:R-:W-:Y:S02]  /*0e40*/  PLOP3.LUT P2, PT, PT, PT, UP1, 0x80, 0x0 ;  /* 0x000000000000781c */ /* 0x000fe40003f4f018 */
[----:B--2---:R-:W-:-:S13]  /*0e50*/  R2UR UR36, R2 ;  /* 0x00000000022472ca */ /* 0x004fda00000e0000 */
[----:B------:R-:W-:Y:S02]  /*0e60*/  USHF.R.S32.HI UR37, URZ, 0x1f, UR36 ;  /* 0x0000001f3f257899 */ /* 0x000fe40008011424 */
[----:B------:R-:W-:-:S04]  /*0e70*/  @UP0 ULEA UR4, UP2, UR36, UR4, 0x2 ;  /* 0x0000000424040291 */ /* 0x000fc8000f84103f */
[----:B------:R-:W-:Y:S02]  /*0e80*/  @UP0 ULEA.HI.X UR5, UR36, UR5, UR37, 0x2, UP2 ;  /* 0x0000000524050291 */ /* 0x000fe400090f1425 */
[----:B------:R-:W-:Y:S01]  /*0e90*/  @UP1 ULEA UR6, UP0, UR36, UR6, 0x2 ;  /* 0x0000000624061291 */ /* 0x000fe2000f80103f */
[----:B------:R-:W-:-:S03]  /*0ea0*/  IMAD.U32 R2, RZ, RZ, UR4 ;  /* 0x00000004ff027e24 */ /* 0x000fc6000f8e00ff */
[----:B------:R-:W-:Y:S01]  /*0eb0*/  @UP1 ULEA.HI.X UR7, UR36, UR7, UR37, 0x2, UP0 ;  /* 0x0000000724071291 */ /* 0x000fe200080f1425 */
[----:B------:R-:W-:Y:S01]  /*0ec0*/  IMAD.U32 R3, RZ, RZ, UR5 ;  /* 0x00000005ff037e24 */ /* 0x000fe2000f8e00ff */
[----:B------:R-:W-:Y:S01]  /*0ed0*/  ULDC.64 UR4, c[0x0][0x3f8] ;  /* 0x0000fe0000047ab9 */ /* 0x000fe20000000a00 */
[----:B---345:R-:W-:-:S03]  /*0ee0*/  IMAD.U32 R4, RZ, RZ, UR6 ;  /* 0x00000006ff047e24 */ /* 0x038fc6000f8e00ff */
[----:B------:R-:W-:Y:S01]  /*0ef0*/  IMAD.U32 R5, RZ, RZ, UR7 ;  /* 0x00000007ff057e24 */ /* 0x000fe2000f8e00ff */
[----:B------:R-:W2:Y:S01]  /*0f00*/  @P0 LDG.E R2, desc[UR52][R2.64] ;  /* 0x0000003402020981 */ /* 0x000ea2000c1e1900 */
[----:B------:R-:W-:Y:S01]  /*0f10*/  UISETP.NE.U32.AND UP0, UPT, UR4, URZ, UPT ;  /* 0x0000003f0400728c */ /* 0x000fe2000bf05070 */
[----:B------:R-:W-:Y:S02]  /*0f20*/  ULDC.64 UR6, c[0x0][0xa20] ;  /* 0x0002880000067ab9 */ /* 0x000fe40000000a00 */
[----:B------:R-:W3:Y:S01]  /*0f30*/  @P2 LDG.E R4, desc[UR52][R4.64] ;  /* 0x0000003404042981 */ /* 0x000ee2000c1e1900 */
[----:B------:R-:W-:Y:S01]  /*0f40*/  UISETP.NE.AND.EX UP0, UPT, UR5, URZ, UPT, UP0 ;  /* 0x0000003f0500728c */ /* 0x000fe2000bf05300 */
[----:B------:R-:W-:Y:S01]  /*0f50*/  ISETP.NE.U32.AND P1, PT, RZ, UR6, PT ;  /* 0x00000006ff007c0c */ /* 0x000fe2000bf25070 */
[----:B------:R-:W-:Y:S01]  /*0f60*/  ULDC UR4, c[0x0][0x2e0] ;  /* 0x0000b80000047ab9 */ /* 0x000fe20000000800 */
[----:B------:R-:W-:Y:S01]  /*0f70*/  UMOV UR49, URZ ;  /* 0x0000003f00317c82 */ /* 0x000fe20008000000 */
[----:B------:R-:W-:Y:S01]  /*0f80*/  USEL UR8, UR8, 0x1, UP0 ;  /* 0x0000000108087887 */ /* 0x000fe20008000000 */
[----:B------:R-:W-:Y:S01]  /*0f90*/  ISETP.NE.AND.EX P1, PT, RZ, UR7, PT, P1 ;  /* 0x00000007ff007c0c */ /* 0x000fe2000bf25310 */
[----:B------:R-:W-:-:S02]  /*0fa0*/  ULDC UR50, c[0x0][0x288] ;  /* 0x0000a20000327ab9 */ /* 0x000fc40000000800 */
[----:B------:R-:W-:Y:S01]  /*0fb0*/  UIMAD UR8, UR8, UR4, URZ ;  /* 0x00000004080872a4 */ /* 0x000fe2000f8e023f */
[----:B--2---:R-:W-:Y:S02]  /*0fc0*/  @P0 R2UR UR49, R2 ;  /* 0x00000000023102ca */ /* 0x004fe400000e0000 */
[----:B---3--:R-:W-:Y:S01]  /*0fd0*/  @P2 R2UR UR50, R4 ;  /* 0x00000000043222ca */ /* 0x008fe200000e0000 */
[----:B-1----:R-:W-:-:S14]  /*0fe0*/  @P2 BRA `(.L_x_1859) ;  /* 0x0000000000342947 */ /* 0x002fdc0003800000 */
        /* <DEDUP_REMOVED lines=13> */
.L_x_1859:
[----:B------:R-:W-:Y:S01]  /*10c0*/  UMOV UR43, UR51 ;  /* 0x00000033002b7c82 */ /* 0x000fe20008000000 */
[----:B------:R-:W-:Y:S01]  /*10d0*/  UMOV UR42, UR45 ;  /* 0x0000002d002a7c82 */ /* 0x000fe20008000000 */
[----:B------:R-:W-:Y:S05]  /*10e0*/  @!P1 BRA `(.L_x_1860) ;  /* 0x00000000001c9947 */ /* 0x000fea0003800000 */
[----:B------:R-:W-:-:S04]  /*10f0*/  ULEA UR4, UP0, UR36, UR6, 0x2 ;  /* 0x0000000624047291 */ /* 0x000fc8000f80103f */
[----:B------:R-:W-:Y:S02]  /*1100*/  ULEA.HI.X UR5, UR36, UR7, UR37, 0x2, UP0 ;  /* 0x0000000724057291 */ /* 0x000fe400080f1425 */
[----:B------:R-:W-:-:S04]  /*1110*/  IMAD.U32 R2, RZ, RZ, UR4 ;  /* 0x00000004ff027e24 */ /* 0x000fc8000f8e00ff */
[----:B------:R-:W-:-:S05]  /*1120*/  IMAD.U32 R3, RZ, RZ, UR5 ;  /* 0x00000005ff037e24 */ /* 0x000fca000f8e00ff */
[----:B------:R-:W2:Y:S02]  /*1130*/  LDG.E R2, desc[UR52][R2.64] ;  /* 0x0000003402027981 */ /* 0x000ea4000c1e1900 */
[----:B--2---:R-:W-:Y:S01]  /*1140*/  R2UR UR8, R2 ;  /* 0x00000000020872ca */ /* 0x004fe200000e0000 */
[----:B------:R-:W-:-:S14]  /*1150*/  BRA `(.L_x_1861) ;  /* 0x0000000000347947 */ /* 0x000fdc0003800000 */
.L_x_1860:
        /* <DEDUP_REMOVED lines=13> */
.L_x_1861:
[----:B------:R-:W-:Y:S01]  /*1230*/  ULDC.64 UR6, c[0x0][0x990] ;  /* 0x0002640000067ab9 */ /* 0x000fe20000000a00 */
[----:B------:R-:W-:Y:S01]  /*1240*/  ULDC.64 UR4, c[0x0][0x998] ;  /* 0x0002660000047ab9 */ /* 0x000fe20000000a00 */
[----:B------:R-:W-:Y:S01]  /*1250*/  UISETP.NE.U32.AND UP0, UPT, UR6, URZ, UPT ;  /* 0x0000003f0600728c */ /* 0x000fe2000bf05070 */
[----:B------:R-:W-:Y:S01]  /*1260*/  IMAD.MOV.U32 R3, RZ, RZ, 0x3f800000 ;  /* 0x3f800000ff037424 */ /* 0x000fe200078e00ff */
[----:B------:R-:W-:Y:S01]  /*1270*/  UISETP.NE.U32.AND UP1, UPT, UR4, URZ, UPT ;  /* 0x0000003f0400728c */ /* 0x000fe2000bf25070 */
[----:B------:R-:W-:Y:S01]  /*1280*/  IMAD.MOV.U32 R0, RZ, RZ, 0x3f800000 ;  /* 0x3f800000ff007424 */ /* 0x000fe200078e00ff */
[----:B------:R-:W-:Y:S02]  /*1290*/  UISETP.NE.AND.EX UP0, UPT, UR7, URZ, UPT, UP0 ;  /* 0x0000003f0700728c */ /* 0x000fe4000bf05300 */
[----:B------:R-:W-:Y:S01]  /*12a0*/  UISETP.NE.AND.EX UP1, UPT, UR5, URZ, UPT, UP1 ;  /* 0x0000003f0500728c */ /* 0x000fe2000bf25310 */
[----:B------:R-:W-:Y:S02]  /*12b0*/  ULDC UR9, c[0x0][0x428] ;  /* 0x00010a0000097ab9 */ /* 0x000fe40000000800 */
[----:B------:R-:W-:Y:S01]  /*12c0*/  UISETP.NE.AND UP2, UPT, UR9, 0x1, UPT ;  /* 0x000000010900788c */ /* 0x000fe2000bf45270 */
[----:B------:R-:W-:-:S02]  /*12d0*/  PLOP3.LUT P0, PT, PT, PT, UP0, 0x80, 0x0 ;  /* 0x000000000000781c */ /* 0x000fc40003f0f008 */
[----:B------:R-:W-:-:S03]  /*12e0*/  PLOP3.LUT P1, PT, PT, PT, UP1, 0x80, 0x0 ;  /* 0x000000000000781c */ /* 0x000fc60003f2f018 */
[----:B------:R-:W-:Y:S02]  /*12f0*/  @UP0 ULDC.64 UR12, c[0x0][0x9a8] ;  /* 0x00026a00000c0ab9 */ /* 0x000fe40000000a00 */
[----:B------:R-:W-:Y:S01]  /*1300*/  @UP0 UIMAD UR9, UR37, UR12, URZ ;  /* 0x0000000c250902a4 */ /* 0x000fe2000f8e023f */
[----:B------:R-:W-:Y:S01]  /*1310*/  @UP1 ULDC.64 UR16, c[0x0][0x9b8] ;  /* 0x00026e0000101ab9 */ /* 0x000fe20000000a00 */
[----:B------:R-:W-:Y:S02]  /*1320*/  @UP0 UIMAD.WIDE.U32 UR10, UR36, UR12, URZ ;  /* 0x0000000c240a02a5 */ /* 0x000fe4000f8e003f */
[----:B------:R-:W-:Y:S02]  /*1330*/  @UP0 UIMAD UR18, UR36, UR13, UR9 ;  /* 0x0000000d241202a4 */ /* 0x000fe4000f8e0209 */
[----:B------:R-:W-:Y:S01]  /*1340*/  @UP1 UIMAD UR9, UR37, UR16, URZ ;  /* 0x00000010250912a4 */ /* 0x000fe2000f8e023f */
[----:B------:R-:W-:Y:S01]  /*1350*/  @UP2 ULDC UR12, c[0x0][0x42c] ;  /* 0x00010b00000c2ab9 */ /* 0x000fe20000000800 */
[----:B------:R-:W-:-:S02]  /*1360*/  @UP1 UIMAD.WIDE.U32 UR14, UR36, UR16, URZ ;  /* 0x00000010240e12a5 */ /* 0x000fc4000f8e003f */
[----:B------:R-:W-:Y:S02]  /*1370*/  UIMAD.WIDE.U32 UR12, UR45, UR12, URZ ;  /* 0x0000000c2d0c72a5 */ /* 0x000fe4000f8e003f */
[----:B------:R-:W-:Y:S01]  /*1380*/  @UP1 UIMAD UR19, UR36, UR17, UR9 ;  /* 0x00000011241312a4 */ /* 0x000fe2000f8e0209 */
[----:B------:R-:W-:Y:S02]  /*1390*/  @UP2 ULDC UR16, c[0x0][0x430] ;  /* 0x00010c0000102ab9 */ /* 0x000fe40000000800 */
[----:B------:R-:W-:Y:S01]  /*13a0*/  UMOV UR9, UR45 ;  /* 0x0000002d00097c82 */ /* 0x000fe20008000000 */
[----:B------:R-:W-:Y:S02]  /*13b0*/  @UP2 USHF.R.U32.HI UR9, URZ, UR16, UR13 ;  /* 0x000000103f092299 */ /* 0x000fe4000801160d */
[----:B------:R-:W-:Y:S02]  /*13c0*/  @UP0 UIADD3 UR11, UR11, UR18, URZ ;  /* 0x000000120b0b0290 */ /* 0x000fe4000fffe03f */
[----:B------:R-:W-:-:S02]  /*13d0*/  @UP0 USHF.R.S32.HI UR18, URZ, 0x1f, UR9 ;  /* 0x0000001f3f120899 */ /* 0x000fc40008011409 */
[----:B------:R-:W-:Y:S01]  /*13e0*/  @UP1 USHF.R.S32.HI UR20, URZ, 0x1f, UR9 ;  /* 0x0000001f3f141899 */ /* 0x000fe20008011409 */
[----:B------:R-:W-:Y:S01]  /*13f0*/  @UP0 ULDC.64 UR16, c[0x0][0x9b0] ;  /* 0x00026c0000100ab9 */ /* 0x000fe20000000a00 */
[----:B------:R-:W-:Y:S01]  /*1400*/  @UP1 ULDC.64 UR12, c[0x0][0x9c0] ;  /* 0x00027000000c1ab9 */ /* 0x000fe20000000a00 */
[----:B------:R-:W-:Y:S02]  /*1410*/  @UP1 UIADD3 UR15, UR15, UR19, URZ ;  /* 0x000000130f0f1290 */ /* 0x000fe4000fffe03f */
[----:B------:R-:W-:Y:S02]  /*1420*/  @UP0 UIMAD UR18, UR18, UR16, URZ ;  /* 0x00000010121202a4 */ /* 0x000fe4000f8e023f */
[----:B------:R-:W-:Y:S02]  /*1430*/  @UP1 UIMAD UR19, UR20, UR12, URZ ;  /* 0x0000000c141312a4 */ /* 0x000fe4000f8e023f */
[----:B------:R-:W-:Y:S02]  /*1440*/  @UP0 UIMAD.WIDE.U32 UR10, UR9, UR16, UR10 ;  /* 0x00000010090a02a5 */ /* 0x000fe4000f8e000a */
[----:B------:R-:W-:-:S02]  /*1450*/  @UP0 UIMAD UR17, UR9, UR17, UR18 ;  /* 0x00000011091102a4 */ /* 0x000fc4000f8e0212 */
[----:B------:R-:W-:Y:S02]  /*1460*/  @UP1 UIMAD.WIDE.U32 UR14, UR9, UR12, UR14 ;  /* 0x0000000c090e12a5 */ /* 0x000fe4000f8e000e */
[----:B------:R-:W-:Y:S02]  /*1470*/  @UP1 UIMAD UR9, UR9, UR13, UR19 ;  /* 0x0000000d090912a4 */ /* 0x000fe4000f8e0213 */
[----:B------:R-:W-:Y:S02]  /*1480*/  @UP0 UIADD3 UR11, UR11, UR17, URZ ;  /* 0x000000110b0b0290 */ /* 0x000fe4000fffe03f */
[----:B------:R-:W-:Y:S02]  /*1490*/  @UP0 ULEA UR6, UP3, UR10, UR6, 0x2 ;  /* 0x000000060a060291 */ /* 0x000fe4000f86103f */
[----:B------:R-:W-:Y:S02]  /*14a0*/  @UP1 UIADD3 UR9, UR15, UR9, URZ ;  /* 0x000000090f091290 */ /* 0x000fe4000fffe03f */
[----:B------:R-:W-:-:S02]  /*14b0*/  @UP1 ULEA UR4, UP4, UR14, UR4, 0x2 ;  /* 0x000000040e041291 */ /* 0x000fc4000f88103f */
[----:B------:R-:W-:Y:S01]  /*14c0*/  @UP0 ULEA.HI.X UR7, UR10, UR7, UR11, 0x2, UP3 ;  /* 0x000000070a070291 */ /* 0x000fe200098f140b */
[----:B------:R-:W-:Y:S01]  /*14d0*/  IMAD.U32 R4, RZ, RZ, UR6 ;  /* 0x00000006ff047e24 */ /* 0x000fe2000f8e00ff */
[----:B------:R-:W-:Y:S02]  /*14e0*/  @UP1 ULEA.HI.X UR5, UR14, UR5, UR9, 0x2, UP4 ;  /* 0x000000050e051291 */ /* 0x000fe4000a0f1409 */
[----:B------:R-:W-:Y:S01]  /*14f0*/  IMAD.U32 R6, RZ, RZ, UR4 ;  /* 0x00000004ff067e24 */ /* 0x000fe2000f8e00ff */
[----:B------:R-:W-:Y:S01]  /*1500*/  UIADD3 UR49, -UR49, UR8, URZ ;  /* 0x0000000831317290 */ /* 0x000fe2000fffe13f */
[----:B------:R-:W-:Y:S01]  /*1510*/  IMAD.U32 R5, RZ, RZ, UR7 ;  /* 0x00000007ff057e24 */ /* 0x000fe2000f8e00ff */
[----:B------:R-:W-:Y:S01]  /*1520*/  ULDC UR4, c[0x0][0x988] ;  /* 0x0002620000047ab9 */ /* 0x000fe20000000800 */
[----:B------:R-:W-:-:S03]  /*1530*/  IMAD.U32 R7, RZ, RZ, UR5 ;  /* 0x00000005ff077e24 */ /* 0x000fc6000f8e00ff */
[----:B------:R-:W2:Y:S04]  /*1540*/  @P0 LDG.E R3, desc[UR52][R4.64] ;  /* 0x0000003404030981 */ /* 0x000ea8000c1e1900 */
[----:B------:R0:W2:Y:S01]  /*1550*/  @P1 LDG.E R0, desc[UR52][R6.64] ;  /* 0x0000003406001981 */ /* 0x0000a2000c1e1900 */
[----:B------:R-:W-:Y:S01]  /*1560*/  UIADD3 UR6, UR49, 0x15f, -UR50 ;  /* 0x0000015f31067890 */ /* 0x000fe2000fffe832 */
[----:B------:R-:W-:Y:S01]  /*1570*/  PLOP3.LUT P0, PT, PT, PT, PT, 0x80, 0x0 ;  /* 0x000000000000781c */ /* 0x000fe20003f0f070 */
[----:B------:R-:W-:Y:S01]  /*1580*/  UIADD3 UR5, UR49, 0xdf, URZ ;  /* 0x000000df31057890 */ /* 0x000fe2000fffe03f */
[----:B------:R-:W-:Y:S01]  /*1590*/  IMAD.MOV.U32 R87, RZ, RZ, RZ ;  /* 0x000000ffff577224 */ /* 0x000fe200078e00ff */
[----:B------:R-:W-:Y:S01]  /*15a0*/  ULEA UR7, UR51, UR6, 0x7 ;  /* 0x0000000633077291 */ /* 0x000fe2000f8e383f */
[----:B------:R-:W-:-:S02]  /*15b0*/  CS2R R8, SRZ ;  /* 0x0000000000087805 */ /* 0x000fc4000001ff00 */
[----:B------:R-:W-:Y:S01]  /*15c0*/  CS2R R10, SRZ ;  /* 0x00000000000a7805 */ /* 0x000fe2000001ff00 */
[----:B------:R-:W-:Y:S01]  /*15d0*/  UMOV UR6, URZ ;  /* 0x0000003f00067c82 */ /* 0x000fe20008000000 */
[----:B------:R-:W-:Y:S01]  /*15e0*/  CS2R R12, SRZ ;  /* 0x00000000000c7805 */ /* 0x000fe2000001ff00 */
[----:B------:R-:W-:Y:S01]  /*15f0*/  UIMAD.WIDE UR6, UR7, -0x6db6db6d, UR6 ;  /* 0x92492493070678a5 */ /* 0x000fe2000f8e0206 */
[----:B0-----:R-:W-:Y:S02]  /*1600*/  CS2R R6, SRZ ;  /* 0x0000000000067805 */ /* 0x001fe4000001ff00 */
        /* <DEDUP_REMOVED lines=30> */
[----:B--2---:R-:W-:Y:S01]  /*17f0*/  FMUL.FTZ R0, R3, R0 ;  /* 0x0000000003007220 */ /* 0x004fe20000410000 */
[----:B------:R-:W-:-:S03]  /*1800*/  CS2R R2, SRZ ;  /* 0x0000000000027805 */ /* 0x000fc6000001ff00 */
[----:B------:R-:W-:Y:S01]  /*1810*/  FMUL.FTZ R0, R0, UR4 ;  /* 0x0000000400007c20 */ /* 0x000fe20008410000 */
[----:B------:R-:W-:Y:S02]  /*1820*/  UMOV UR4, URZ ;  /* 0x0000003f00047c82 */ /* 0x000fe40008000000 */
[----:B------:R-:W-:Y:S02]  /*1830*/  UIMAD.WIDE UR4, UR5, -0x6db6db6d, UR4 ;  /* 0x92492493050478a5 */ /* 0x000fe4000f8e0204 */
[----:B------:R-:W-:Y:S02]  /*1840*/  R2UR UR38, R0 ;  /* 0x00000000002672ca */ /* 0x000fe400000e0000 */
[----:B------:R-:W-:-:S04]  /*1850*/  USHF.R.U32.HI UR4, URZ, 0x1f, UR5 ;  /* 0x0000001f3f047899 */ /* 0x000fc80008011605 */
[----:B------:R-:W-:-:S03]  /*1860*/  ULEA.HI.SX32 UR4, UR5, UR4, 0x19 ;  /* 0x0000000405047291 */ /* 0x000fc6000f8fca3f */
[----:B------:R-:W-:Y:S01]  /*1870*/  @UP2 ULDC UR5, c[0x0][0x42c] ;  /* 0x00010b0000052ab9 */ /* 0x000fe20000000800 */
[----:B------:R-:W-:-:S04]  /*1880*/  UISETP.LT.AND UP0, UPT, UR4, UR6, UPT ;  /* 0x000000060400728c */ /* 0x000fc8000bf01270 */
[----:B------:R-:W-:Y:S02]  /*1890*/  USEL UR54, UR4, UR6, UP0 ;  /* 0x0000000604367287 */ /* 0x000fe40008000000 */
[----:B------:R-:W-:Y:S02]  /*18a0*/  UIMAD.WIDE.U32 UR4, UR45, UR5, URZ ;  /* 0x000000052d0472a5 */ /* 0x000fe4000f8e003f */
[----:B------:R-:W-:Y:S01]  /*18b0*/  UISETP.GE.AND UP0, UPT, UR54, 0x1, UPT ;  /* 0x000000013600788c */ /* 0x000fe2000bf06270 */
[----:B------:R-:W-:Y:S02]  /*18c0*/  @UP2 ULDC UR6, c[0x0][0x430] ;  /* 0x00010c0000062ab9 */ /* 0x000fe40000000800 */
[----:B------:R-:W-:-:S03]  /*18d0*/  @UP2 USHF.R.U32.HI UR45, URZ, UR6, UR5 ;  /* 0x000000063f2d2299 */ /* 0x000fc60008011605 */
[----:B------:R-:W-:-:S13]  /*18e0*/  PLOP3.LUT P1, PT, PT, PT, UP0, 0x80, 0x0 ;  /* 0x000000000000781c */ /* 0x000fda0003f2f008 */
[----:B------:R-:W-:Y:S05]  /*18f0*/  @!P1 BRA `(.L_x_1862) ;  /* 0x000000c800b49947 */ /* 0x000fea0003800000 */
        /* <DEDUP_REMOVED lines=31> */
.L_x_1863:
        /* <DEDUP_REMOVED lines=9> */
.L_x_2002:
[----:B------:R-:W-:Y:S05]  /*1b80*/  @!P0 BRA `(.L_x_1865) ;  /* 0x0000000000048947 */ /* 0x000fea0003800000 */
[----:B------:R-:W-:Y:S01]  /*1b90*/  BPT.TRAP 0x1 ;  /* 0x000000040000795c */ /* 0x000fe20000300000 */
.L_x_1865:
[----:B------:R-:W-:Y:S02]  /*1ba0*/  IMAD.U32 R2, RZ, RZ, UR55 ;  /* 0x00000037ff027e24 */ /* 0x000fe4000f8e00ff */
[----:B0-----:R-:W-:-:S03]  /*1bb0*/  IMAD.U32 R3, RZ, RZ, UR46 ;  /* 0x0000002eff037e24 */ /* 0x001fc6000f8e00ff */
[----:B------:R-:W-:Y:S02]  /*1bc0*/  LEA R2, R2, UR41, 0x3 ;  /* 0x0000002902027c11 */ /* 0x000fe4000f8e18ff */
[----:B------:R-:W-:-:S04]  /*1bd0*/  SHF.L.U32 R3, R3, 0x1f, RZ ;  /* 0x0000001f03037819 */ /* 0x000fc800000006ff */
[----:B------:R0:W1:Y:S01]  /*1be0*/  SYNCS.PHASECHK.TRANS64.TRYWAIT P1, [R2+URZ+0x2e830], R3 ;  /* 0x02e83003020075a7 */ /* 0x000062000802017f */
[----:B------:R-:W-:Y:S05]  /*1bf0*/  @!P0 BRA `(.L_x_1866) ;  /* 0x0000000000048947 */ /* 0x000fea0003800000 */
[----:B------:R-:W-:Y:S01]  /*1c00*/  BPT.TRAP 0x1 ;  /* 0x000000040000795c */ /* 0x000fe20000300000 */
.L_x_1866:
[----:B-1----:R-:W-:Y:S05]  /*1c10*/  @P1 BRA `(.L_x_1867) ;  /* 0x0000000000081947 */ /* 0x002fea0003800000 */
[----:B------:R-:W1:Y:S02]  /*1c20*/  SYNCS.PHASECHK.TRANS64.TRYWAIT P1, [R2+URZ+0x2e830], R3 ;  /* 0x02e83003020075a7 */ /* 0x000e64000802017f */
[----:B-1----:R-:W-:Y:S05]  /*1c30*/  @!P1 BRA `(.L_x_1868) ;  /* 0x0000013c00649947 */ /* 0x002fea0003800000 */
.L_x_1867:
[----:B------:R-:W2:Y:S01]  /*1c40*/  S2R R0, SR_TID.X ;  /* 0x0000000000007919 */ /* 0x000ea20000002100 */
[----:B------:R-:W-:Y:S01]  /*1c50*/  UIADD3 UR4, UR41, 0x20400, URZ ;  /* 0x0002040029047890 */ /* 0x000fe2000fffe03f */
[----:B------:R-:W-:-:S03]  /*1c60*/  IMAD.MOV.U32 R87, RZ, RZ, RZ ;  /* 0x000000ffff577224 */ /* 0x000fc600078e00ff */
[----:B------:R-:W-:-:S04]  /*1c70*/  USHF.R.U32.HI UR4, URZ, 0x4, UR4 ;  /* 0x000000043f047899 */ /* 0x000fc80008011604 */
[----:B------:R-:W-:-:S06]  /*1c80*/  ULOP3.LUT UR4, UR4, 0x3fff, URZ, 0xc0, !UPT ;  /* 0x00003fff04047892 */ /* 0x000fcc000f8ec03f */
[----:B------:R-:W-:Y:S01]  /*1c90*/  IMAD.U32 R4, RZ, RZ, UR4 ;  /* 0x00000004ff047e24 */ /* 0x000fe2000f8e00ff */
[----:B------:R-:W-:Y:S05]  /*1ca0*/  WARPSYNC.ALL ;  /* 0x0000000000007948 */ /* 0x000fea0003800000 */
[----:B------:R-:W-:Y:S02]  /*1cb0*/  LOP3.LUT R4, R4, 0x10000, RZ, 0xfc, !PT ;  /* 0x0001000004047812 */ /* 0x000fe400078efcff */
[----:B--2---:R-:W-:Y:S02]  /*1cc0*/  LOP3.LUT P1, RZ, R0, 0x7f, RZ, 0xc0, !PT ;  /* 0x0000007f00ff7812 */ /* 0x004fe4000782c0ff */
[----:B------:R-:W-:Y:S01]  /*1cd0*/  R2UR UR20, R4 ;  /* 0x00000000041472ca */ /* 0x000fe200000e0000 */
[----:B------:R-:W-:Y:S01]  /*1ce0*/  ULOP3.LUT UR12, UR56, 0x10000, URZ, 0xfc, !UPT ;  /* 0x00010000380c7892 */ /* 0x000fe2000f8efc3f */
[----:B------:R-:W-:Y:S01]  /*1cf0*/  WARPGROUP.ARRIVE ;  /* 0x00000000000079c5 */ /* 0x000fe20000000000 */
[----:B------:R-:W-:Y:S01]  /*1d00*/  UMOV UR17, 0x40000040 ;  /* 0x4000004000117882 */ /* 0x000fe20000000000 */
[----:B------:R-:W-:Y:S01]  /*1d10*/  UMOV UR19, 0x40000040 ;  /* 0x4000004000137882 */ /* 0x000fe20000000000 */
[----:B------:R-:W-:Y:S01]  /*1d20*/  UIADD3 UR7, UR12, 0x2, URZ ;  /* 0x000000020c077890 */ /* 0x000fe2000fffe03f */
[----:B------:R-:W-:Y:S01]  /*1d30*/  IMAD.U32 R73, RZ, RZ, UR51 ;  /* 0x00000033ff497e24 */ /* 0x000fe2000f8e00ff */
[----:B------:R-:W-:-:S02]  /*1d40*/  UIADD3 UR11, UR12, 0x4, URZ ;  /* 0x000000040c0b7890 */ /* 0x000fc4000fffe03f */
[----:B------:R-:W-:Y:S01]  /*1d50*/  UMOV UR16, UR12 ;  /* 0x0000000c00107c82 */ /* 0x000fe20008000000 */
[----:B------:R-:W-:Y:S01]  /*1d60*/  UIADD3 UR14, UR12, 0x6, URZ ;  /* 0x000000060c0e7890 */ /* 0x000fe2000fffe03f */
[----:B------:R-:W-:Y:S01]  /*1d70*/  IMAD R73, R73, 0x80, R22 ;  /* 0x0000008049497824 */ /* 0x000fe200078e0216 */
[----:B------:R-:W-:Y:S01]  /*1d80*/  UMOV UR15, 0x40000040 ;  /* 0x40000040000f7882 */ /* 0x000fe20000000000 */
[----:B------:R-:W-:Y:S02]  /*1d90*/  UIMAD UR20, UR55, 0x700, UR20 ;  /* 0x00000700371478a4 */ /* 0x000fe4000f8e0214 */
[----:B------:R-:W-:Y:S02]  /*1da0*/  UIADD3 UR56, UR54, -0x2, URZ ;  /* 0xfffffffe36387890 */ /* 0x000fe4000fffe03f */
[----:B------:R-:W-:Y:S02]  /*1db0*/  UIADD3 UR4, UR20, 0x300, URZ ;  /* 0x0000030014047890 */ /* 0x000fe4000fffe03f */
[----:B------:R-:W-:-:S02]  /*1dc0*/  UIADD3 UR5, UR20, 0x400, URZ ;  /* 0x0000040014057890 */ /* 0x000fc4000fffe03f */
[----:B------:R-:W-:Y:S01]  /*1dd0*/  UMOV UR18, UR20 ;  /* 0x0000001400127c82 */ /* 0x000fe20008000000 */
[----:B------:R-:W-:Y:S01]  /*1de0*/  UIADD3 UR6, UR20, 0x500, URZ ;  /* 0x0000050014067890 */ /* 0x000fe2000fffe03f */
[----:B------:R-:W-:Y:S01]  /*1df0*/  QGMMA.64x32x32.F32.E4M3.E4M3 R136, gdesc[UR16], RZ, !UPT, gsb0 ;  /* 0x00600000108879f3 */ /* 0x000fe2000c0008ff */
[----:B------:R-:W-:Y:S01]  /*1e00*/  UIADD3 UR18, UR20, 0x100, URZ ;  /* 0x0000010014127890 */ /* 0x000fe2000fffe03f */
[----:B------:R-:W-:Y:S01]  /*1e10*/  UMOV UR19, 0x40000040 ;  /* 0x4000004000137882 */ /* 0x000fe20000000000 */
[----:B------:R-:W-:Y:S02]  /*1e20*/  UIADD3 UR8, UR20, 0x2, URZ ;  /* 0x0000000214087890 */ /* 0x000fe4000fffe03f */
[----:B------:R-:W-:Y:S02]  /*1e30*/  UIADD3 UR9, UR20, 0x402, URZ ;  /* 0x0000040214097890 */ /* 0x000fe4000fffe03f */
[----:B------:R-:W-:Y:S02]  /*1e40*/  UIADD3 UR10, UR20, 0x502, URZ ;  /* 0x00000502140a7890 */ /* 0x000fe4000fffe03f */
[----:B------:R-:W-:-:S02]  /*1e50*/  UIADD3 UR13, UR20, 0x4, URZ ;  /* 0x00000004140d7890 */ /* 0x000fc4000fffe03f */
[----:B------:R-:W-:Y:S01]  /*1e60*/  UIADD3 UR12, UR20, 0x504, URZ ;  /* 0x00000504140c7890 */ /* 0x000fe2000fffe03f */
[----:B------:R-:W-:Y:S02]  /*1e70*/  WARPGROUP.DEPBAR.LE gsb0, 0x0 ;  /* 0x00008000000079c5 */ /* 0x000fe40000010000 */
        /* <DEDUP_REMOVED lines=108> */
[----:B------:R-:W-:-:S04]  /*2540*/  UIMAD UR6, UR54, -0xe0, UR49 ;  /* 0xffffff20360678a4 */ /* 0x000fc8000f8e0231 */
[----:B------:R-:W-:Y:S02]  /*2550*/  UIADD3 UR7, UR6, 0xe0, URZ ;  /* 0x000000e006077890 */ /* 0x000fe4000fffe03f */
[----:B------:R-:W-:-:S04]  /*2560*/  UIADD3 UR6, -UR50, 0xe1, UR6 ;  /* 0x000000e132067890 */ /* 0x000fc8000fffe106 */
[----:B------:R-:W-:Y:S02]  /*2570*/  IMAD.U32 R0, RZ, RZ, UR7 ;  /* 0x00000007ff007e24 */ /* 0x000fe4000f8e00ff */
[----:B------:R-:W-:Y:S01]  /*2580*/  IMAD.U32 R72, RZ, RZ, UR6 ;  /* 0x00000006ff487e24 */ /* 0x000fe2000f8e00ff */
[----:B------:R-:W-:Y:S01]  /*2590*/  UIADD3 UR6, UR49, -UR50, URZ ;  /* 0x8000003231067290 */ /* 0x000fe2000fffe03f */
[C---:B------:R-:W-:Y:S02]  /*25a0*/  IMAD R7, R17.reuse, -0x2, R0 ;  /* 0xfffffffe11077824 */ /* 0x040fe400078e0200 */
[----:B------:R-:W-:Y:S01]  /*25b0*/  IMAD R72, R17, -0x2, R72 ;  /* 0xfffffffe11487824 */ /* 0x000fe200078e0248 */
[----:B------:R-:W-:-:S03]  /*25c0*/  ULEA UR7, UR51, UR6, 0x7 ;  /* 0x0000000633077291 */ /* 0x000fc6000f8e383f */
[----:B------:R-:W-:Y:S01]  /*25d0*/  UMOV UR6, URZ ;  /* 0x0000003f00067c82 */ /* 0x000fe20008000000 */
[----:B------:R-:W-:Y:S01]  /*25e0*/  VIADDMNMX R5, R73, R72, R7, PT ;  /* 0x0000004849057246 */ /* 0x000fe20003800107 */
[----:B------:R-:W-:Y:S01]  /*25f0*/  UIMAD.WIDE UR6, UR7, -0x6db6db6d, UR6 ;  /* 0x92492493070678a5 */ /* 0x000fe2000f8e0206 */
[----:B------:R-:W-:Y:S02]  /*2600*/  IADD3 R72, R72, 0x8, R73 ;  /* 0x0000000848487810 */ /* 0x000fe40007ffe049 */
[C---:B------:R-:W-:Y:S01]  /*2610*/  ISETP.GT.AND P2, PT, R5.reuse, RZ, PT ;  /* 0x000000ff0500720c */ /* 0x040fe20003f44270 */
[----:B------:R-:W-:Y:S01]  /*2620*/  USHF.R.U32.HI UR6, URZ, 0x1f, UR7 ;  /* 0x0000001f3f067899 */ /* 0x000fe20008011607 */
[C---:B------:R-:W-:Y:S02]  /*2630*/  ISETP.GT.AND P3, PT, R5.reuse, 0x1, PT ;  /* 0x000000010500780c */ /* 0x040fe40003f64270 */
[----:B------:R-:W-:Y:S01]  /*2640*/  ISETP.GT.AND P4, PT, R5, 0x8, PT ;  /* 0x000000080500780c */ /* 0x000fe20003f84270 */
[----:B------:R-:W-:Y:S01]  /*2650*/  ULEA.HI.SX32 UR6, UR7, UR6, 0x19 ;  /* 0x0000000607067291 */ /* 0x000fe2000f8fca3f */
[----:B------:R-:W-:-:S03]  /*2660*/  VIMNMX R7, R7, R72, PT ;  /* 0x0000004807077248 */ /* 0x000fc60003fe0100 */
[----:B------:R-:W-:-:S04]  /*2670*/  UISETP.LT.AND UP0, UPT, URZ, UR6, UPT ;  /* 0x000000063f00728c */ /* 0x000fc8000bf01270 */
[----:B------:R-:W-:-:S04]  /*2680*/  USEL UR54, URZ, UR6, !UP0 ;  /* 0x000000063f367287 */ /* 0x000fc8000c000000 */
[----:B------:R-:W-:Y:S01]  /*2690*/  UISETP.GE.AND UP0, UPT, UR56, UR54, UPT ;  /* 0x000000363800728c */ /* 0x000fe2000bf06270 */
        /* <DEDUP_REMOVED lines=17> */
[----:B01----:R-:W-:-:S02]  /*27b0*/  FMNMX.FTZ R3, R8, R14, !PT ;  /* 0x0000000e08037209 */ /* 0x003fc40007810000 */
        /* <DEDUP_REMOVED lines=16> */
[----:B------:R-:W-:Y:S02]  /*28c0*/  FMNMX.FTZ R3, R156, R3, !PT ;  /* 0x000000039c037209 */ /* 0x000fe40007810000 */
        /* <DEDUP_REMOVED lines=8> */
[----:B------:R-:W-:Y:S01]  /*2950*/  UIADD3 UR14, UR20, 0x306, URZ ;  /* 0x00000306140e7890 */ /* 0x000fe2000fffe03f */
[----:B------:R-:W-:Y:S01]  /*2960*/  FMNMX.FTZ R3, R160, R3, !PT ;  /* 0x00000003a0037209 */ /* 0x000fe20007810000 */
[----:B------:R-:W-:Y:S01]  /*2970*/  UMOV UR15, 0x40000040 ;  /* 0x40000040000f7882 */ /* 0x000fe20000000000 */
[----:B------:R-:W-:-:S02]  /*2980*/  ISETP.GT.AND P2, PT, R5, 0x29, PT ;  /* 0x000000290500780c */ /* 0x000fc40003f44270 */
[----:B------:R-:W-:Y:S02]  /*2990*/  FSEL R164, R124, -INF , P3 ;  /* 0xff8000007ca47808 */ /* 0x000fe40001800000 */
[----:B------:R-:W-:Y:S02]  /*29a0*/  FMNMX.FTZ R3, R162, R3, !PT ;  /* 0x00000003a2037209 */ /* 0x000fe40007810000 */
[----:B------:R-:W-:Y:S02]  /*29b0*/  ISETP.GT.AND P3, PT, R5, 0x30, PT ;  /* 0x000000300500780c */ /* 0x000fe40003f64270 */
[----:B------:R-:W-:Y:S02]  /*29c0*/  FSEL R166, R125, -INF , P2 ;  /* 0xff8000007da67808 */ /* 0x000fe40001000000 */
[----:B------:R-:W-:Y:S02]  /*29d0*/  FMNMX.FTZ R3, R164, R3, !PT ;  /* 0x00000003a4037209 */ /* 0x000fe40007810000 */
        /* <DEDUP_REMOVED lines=13> */
[----:B------:R-:W-:Y:S01]  /*2ab0*/  FMNMX.FTZ R3, R158, R3, !PT ;  /* 0x000000039e037209 */ /* 0x000fe20007810000 */
        /* <DEDUP_REMOVED lines=137> */
[----:B------:R-:W-:Y:S01]  /*3350*/  FMNMX.FTZ R9, R6, R3, !PT ;  /* 0x0000000306097209 */ /* 0x000fe20007810000 */
[----:B------:R-:W-:Y:S01]  /*3360*/  IMAD.U32 R3, RZ, RZ, UR38 ;  /* 0x00000026ff037e24 */ /* 0x000fe2000f8e00ff */
[----:B------:R-:W-:Y:S02]  /*3370*/  FSEL R139, R139, -INF , P3 ;  /* 0xff8000008b8b7808 */ /* 0x000fe40001800000 */
[C---:B------:R-:W-:Y:S01]  /*3380*/  ISETP.GT.AND P3, PT, R7.reuse, 0x10, PT ;  /* 0x000000100700780c */ /* 0x040fe20003f64270 */
[----:B------:R-:W0:Y:S03]  /*3390*/  SHFL.BFLY PT, R0, R9, 0x2, 0x1f ;  /* 0x0c401f0009007f89 */ /* 0x000e2600000e0000 */
        /* <DEDUP_REMOVED lines=8> */
[----:B0-----:R-:W-:Y:S02]  /*3420*/  FMNMX.FTZ R11, R9, R0, !PT ;  /* 0x00000000090b7209 */ /* 0x001fe40007810000 */
[----:B------:R-:W-:Y:S02]  /*3430*/  FSEL R131, R131, -INF , P3 ;  /* 0xff80000083837808 */ /* 0x000fe40001800000 */
[----:B------:R-:W-:Y:S01]  /*3440*/  ISETP.GT.AND P3, PT, R7, 0x39, PT ;  /* 0x000000390700780c */ /* 0x000fe20003f64270 */
[----:B------:R-:W0:Y:S03]  /*3450*/  SHFL.BFLY PT, R0, R11, 0x1, 0x1f ;  /* 0x0c201f000b007f89 */ /* 0x000e2600000e0000 */
        /* <DEDUP_REMOVED lines=10> */
[C---:B------:R-:W-:Y:S01]  /*3500*/  FSETP.NEU.FTZ.AND P2, PT, R0.reuse, -INF , PT ;  /* 0xff8000000000780b */ /* 0x040fe20003f5d000 */
[----:B------:R-:W-:-:S01]  /*3510*/  FFMA.FTZ R3, R0, R3, -8 ;  /* 0xc100000000037423 */ /* 0x000fc20000010003 */
[----:B------:R-:W-:-:S04]  /*3520*/  ISETP.GT.AND P3, PT, R7, 0x61, PT ;  /* 0x000000610700780c */ /* 0x000fc80003f64270 */
[----:B------:R-:W-:Y:S02]  /*3530*/  FSEL R3, R3, RZ, P2 ;  /* 0x000000ff03037208 */ /* 0x000fe40001000000 */
[----:B------:R-:W-:Y:S02]  /*3540*/  ISETP.GT.AND P2, PT, R7, RZ, PT ;  /* 0x000000ff0700720c */ /* 0x000fe40003f44270 */
[----:B------:R-:W-:Y:S01]  /*3550*/  FSEL R91, R91, -INF , P3 ;  /* 0xff8000005b5b7808 */ /* 0x000fe20001800000 */
[----:B------:R-:W-:-:S01]  /*3560*/  FFMA.FTZ R77, R132, UR38, -R3 ;  /* 0x00000026844d7c23 */ /* 0x000fc20008010803 */
[----:B------:R-:W-:Y:S01]  /*3570*/  FSEL R138, R138, -INF , P2 ;  /* 0xff8000008a8a7808 */ /* 0x000fe20001000000 */
[----:B------:R-:W-:-:S01]  /*3580*/  FFMA.FTZ R79, R128, UR38, -R3 ;  /* 0x00000026804f7c23 */ /* 0x000fc20008010803 */
[----:B------:R-:W-:Y:S01]  /*3590*/  ISETP.GT.AND P2, PT, R7, 0x9, PT ;  /* 0x000000090700780c */ /* 0x000fe20003f44270 */
[----:B------:R-:W-:-:S01]  /*35a0*/  FFMA.FTZ R85, R124, UR38, -R3 ;  /* 0x000000267c557c23 */ /* 0x000fc20008010803 */
[----:B------:R-:W-:Y:S01]  /*35b0*/  FMNMX.FTZ R61, R138, R139, !PT ;  /* 0x0000008b8a3d7209 */ /* 0x000fe20007810000 */
[----:B------:R-:W-:-:S01]  /*35c0*/  FFMA.FTZ R93, R112, UR38, -R3 ;  /* 0x00000026705d7c23 */ /* 0x000fc20008010803 */
[----:B------:R-:W-:Y:S01]  /*35d0*/  FSEL R143, R143, -INF , P2 ;  /* 0xff8000008f8f7808 */ /* 0x000fe20001000000 */
[----:B------:R-:W-:-:S01]  /*35e0*/  FFMA.FTZ R97, R108, UR38, -R3 ;  /* 0x000000266c617c23 */ /* 0x000fc20008010803 */
[----:B------:R-:W-:Y:S01]  /*35f0*/  FMNMX.FTZ R68, R142, R61, !PT ;  /* 0x0000003d8e447209 */ /* 0x000fe20007810000 */
        /* <DEDUP_REMOVED lines=44> */
[----:B------:R0:W-:Y:S01]  /*38c0*/  MUFU.EX2 R73, R77 ;  /* 0x0000004d00497308 */ /* 0x0001e20000000800 */
[----:B------:R-:W-:Y:S01]  /*38d0*/  FMNMX.FTZ R75, R131, R132, !PT ;  /* 0x00000084834b7209 */ /* 0x000fe20007810000 */
[--C-:B------:R-:W-:Y:S01]  /*38e0*/  FFMA.FTZ R78, R78, UR38, -R3.reuse ;  /* 0x000000264e4e7c23 */ /* 0x100fe20008010803 */
[----:B------:R-:W-:Y:S01]  /*38f0*/  ISETP.GT.AND P2, PT, R7, 0x40, PT ;  /* 0x000000400700780c */ /* 0x000fe20003f44270 */
[--C-:B------:R-:W-:Y:S01]  /*3900*/  FFMA.FTZ R76, R76, UR38, -R3.reuse ;  /* 0x000000264c4c7c23 */ /* 0x100fe20008010803 */
[----:B------:R-:W-:Y:S01]  /*3910*/  FMNMX.FTZ R132, R134, R75, !PT ;  /* 0x0000004b86847209 */ /* 0x000fe20007810000 */
[--C-:B------:R-:W-:Y:S01]  /*3920*/  FFMA.FTZ R24, R24, UR38, -R3.reuse ;  /* 0x0000002618187c23 */ /* 0x100fe20008010803 */
[----:B------:R-:W-:Y:S01]  /*3930*/  FSEL R106, R106, -INF , P2 ;  /* 0xff8000006a6a7808 */ /* 0x000fe20001000000 */
[--C-:B------:R-:W-:Y:S01]  /*3940*/  FFMA.FTZ R25, R25, UR38, -R3.reuse ;  /* 0x0000002619197c23 */ /* 0x100fe20008010803 */
[----:B------:R-:W-:Y:S01]  /*3950*/  FMNMX.FTZ R75, R135, R132, !PT ;  /* 0x00000084874b7209 */ /* 0x000fe20007810000 */
[--C-:B------:R-:W-:Y:S01]  /*3960*/  FFMA.FTZ R28, R28, UR38, -R3.reuse ;  /* 0x000000261c1c7c23 */ /* 0x100fe20008010803 */
[----:B------:R-:W-:Y:S01]  /*3970*/  ISETP.GT.AND P2, PT, R7, 0x48, PT ;  /* 0x000000480700780c */ /* 0x000fe20003f44270 */
[--C-:B------:R-:W-:Y:S01]  /*3980*/  FFMA.FTZ R29, R29, UR38, -R3.reuse ;  /* 0x000000261d1d7c23 */ /* 0x100fe20008010803 */
[----:B------:R-:W-:Y:S01]  /*3990*/  FMNMX.FTZ R128, R106, R75, !PT ;  /* 0x0000004b6a807209 */ /* 0x000fe20007810000 */
[--C-:B------:R-:W-:Y:S01]  /*39a0*/  FFMA.FTZ R32, R32, UR38, -R3.reuse ;  /* 0x0000002620207c23 */ /* 0x100fe20008010803 */
[----:B------:R-:W-:Y:S01]  /*39b0*/  FSEL R110, R110, -INF , P2 ;  /* 0xff8000006e6e7808 */ /* 0x000fe20001000000 */
[----:B------:R1:W-:Y:S01]  /*39c0*/  MUFU.EX2 R75, R79 ;  /* 0x0000004f004b7308 */ /* 0x0003e20000000800 */
[----:B0-----:R-:W-:Y:S01]  /*39d0*/  FMNMX.FTZ R77, R107, R128, !PT ;  /* 0x000000806b4d7209 */ /* 0x001fe20007810000 */
[--C-:B------:R-:W-:Y:S01]  /*39e0*/  FFMA.FTZ R33, R33, UR38, -R3.reuse ;  /* 0x0000002621217c23 */ /* 0x100fe20008010803 */
[----:B------:R-:W-:Y:S01]  /*39f0*/  ISETP.GT.AND P2, PT, R7, 0x50, PT ;  /* 0x000000500700780c */ /* 0x000fe20003f44270 */
[----:B------:R-:W-:Y:S01]  /*3a00*/  FFMA.FTZ R36, R36, UR38, -R3 ;  /* 0x0000002624247c23 */ /* 0x000fe20008010803 */
[----:B------:R-:W-:-:S02]  /*3a10*/  FMNMX.FTZ R128, R110, R77, !PT ;  /* 0x0000004d6e807209 */ /* 0x000fc40007810000 */
[----:B------:R-:W-:Y:S01]  /*3a20*/  FSEL R114, R114, -INF , P2 ;  /* 0xff80000072727808 */ /* 0x000fe20001000000 */
[----:B------:R-:W-:Y:S01]  /*3a30*/  MUFU.EX2 R5, R5 ;  /* 0x0000000500057308 */ /* 0x000fe20000000800 */
[----:B------:R-:W-:Y:S01]  /*3a40*/  FMNMX.FTZ R77, R111, R128, !PT ;  /* 0x000000806f4d7209 */ /* 0x000fe20007810000 */
[----:B-1----:R-:W-:Y:S01]  /*3a50*/  FFMA.FTZ R79, R120, UR38, -R3 ;  /* 0x00000026784f7c23 */ /* 0x002fe20008010803 */
[----:B------:R-:W-:Y:S02]  /*3a60*/  ISETP.GT.AND P2, PT, R7, 0x58, PT ;  /* 0x000000580700780c */ /* 0x000fe40003f44270 */
[----:B------:R-:W-:Y:S02]  /*3a70*/  FMNMX.FTZ R128, R114, R77, !PT ;  /* 0x0000004d72807209 */ /* 0x000fe40007810000 */
[----:B------:R-:W-:Y:S01]  /*3a80*/  FSEL R118, R118, -INF , P2 ;  /* 0xff80000076767808 */ /* 0x000fe20001000000 */
[----:B------:R-:W-:Y:S01]  /*3a90*/  MUFU.EX2 R8, R8 ;  /* 0x0000000800087308 */ /* 0x000fe20000000800 */
[----:B------:R-:W-:-:S02]  /*3aa0*/  FMNMX.FTZ R77, R115, R128, !PT ;  /* 0x00000080734d7209 */ /* 0x000fc40007810000 */
[----:B------:R-:W-:Y:S02]  /*3ab0*/  ISETP.GT.AND P2, PT, R7, 0x60, PT ;  /* 0x000000600700780c */ /* 0x000fe40003f44270 */
[----:B------:R-:W-:Y:S02]  /*3ac0*/  FMNMX.FTZ R124, R118, R77, !PT ;  /* 0x0000004d767c7209 */ /* 0x000fe40007810000 */
[----:B------:R-:W-:Y:S01]  /*3ad0*/  FSEL R83, R90, -INF , P2 ;  /* 0xff8000005a537808 */ /* 0x000fe20001000000 */
[----:B------:R-:W-:-:S01]  /*3ae0*/  FFMA.FTZ R90, R116, UR38, -R3 ;  /* 0x00000026745a7c23 */ /* 0x000fc20008010803 */
[----:B------:R-:W-:Y:S01]  /*3af0*/  FMNMX.FTZ R124, R119, R124, !PT ;  /* 0x0000007c777c7209 */ /* 0x000fe20007810000 */
[----:B------:R0:W-:Y:S01]  /*3b00*/  MUFU.EX2 R77, R85 ;  /* 0x00000055004d7308 */ /* 0x0001e20000000800 */
[----:B------:R-:W-:Y:S02]  /*3b10*/  ISETP.GT.AND P2, PT, R7, 0x68, PT ;  /* 0x000000680700780c */ /* 0x000fe40003f44270 */
[----:B------:R-:W-:-:S02]  /*3b20*/  FMNMX.FTZ R124, R83, R124, !PT ;  /* 0x0000007c537c7209 */ /* 0x000fc40007810000 */
[----:B------:R-:W-:Y:S02]  /*3b30*/  ISETP.GT.AND P3, PT, R7, 0x69, PT ;  /* 0x000000690700780c */ /* 0x000fe40003f64270 */
[----:B------:R-:W-:Y:S01]  /*3b40*/  FSEL R94, R94, -INF , P2 ;  /* 0xff8000005e5e7808 */ /* 0x000fe20001000000 */
[----:B------:R-:W-:Y:S01]  /*3b50*/  MUFU.EX2 R9, R9 ;  /* 0x0000000900097308 */ /* 0x000fe20000000800 */
[----:B------:R-:W-:Y:S02]  /*3b60*/  FMNMX.FTZ R81, R91, R124, !PT ;  /* 0x0000007c5b517209 */ /* 0x000fe40007810000 */
[----:B------:R-:W-:Y:S02]  /*3b70*/  ISETP.GT.AND P2, PT, R7, 0x70, PT ;  /* 0x000000700700780c */ /* 0x000fe40003f44270 */
[----:B------:R-:W-:Y:S02]  /*3b80*/  FSEL R95, R95, -INF , P3 ;  /* 0xff8000005f5f7808 */ /* 0x000fe40001800000 */
[----:B------:R-:W-:Y:S01]  /*3b90*/  FMNMX.FTZ R116, R94, R81, !PT ;  /* 0x000000515e747209 */ /* 0x000fe20007810000 */
[----:B------:R-:W1:Y:S01]  /*3ba0*/  MUFU.EX2 R10, R10 ;  /* 0x0000000a000a7308 */ /* 0x000e620000000800 */
[----:B------:R-:W-:-:S02]  /*3bb0*/  ISETP.GT.AND P3, PT, R7, 0x71, PT ;  /* 0x000000710700780c */ /* 0x000fc40003f64270 */
[----:B------:R-:W-:Y:S02]  /*3bc0*/  FSEL R98, R98, -INF , P2 ;  /* 0xff80000062627808 */ /* 0x000fe40001000000 */
[----:B------:R-:W-:Y:S02]  /*3bd0*/  FMNMX.FTZ R81, R95, R116, !PT ;  /* 0x000000745f517209 */ /* 0x000fe40007810000 */
[----:B------:R-:W-:Y:S01]  /*3be0*/  ISETP.GT.AND P2, PT, R7, 0x78, PT ;  /* 0x000000780700780c */ /* 0x000fe20003f44270 */
[----:B------:R-:W-:Y:S01]  /*3bf0*/  MUFU.EX2 R11, R11 ;  /* 0x0000000b000b7308 */ /* 0x000fe20000000800 */
[----:B------:R-:W-:Y:S02]  /*3c00*/  FSEL R99, R99, -INF , P3 ;  /* 0xff80000063637808 */ /* 0x000fe40001800000 */
[----:B------:R-:W-:Y:S02]  /*3c10*/  FMNMX.FTZ R112, R98, R81, !PT ;  /* 0x0000005162707209 */ /* 0x000fe40007810000 */
[----:B------:R-:W-:-:S02]  /*3c20*/  ISETP.GT.AND P3, PT, R7, 0x79, PT ;  /* 0x000000790700780c */ /* 0x000fc40003f64270 */
[----:B------:R-:W-:Y:S01]  /*3c30*/  FSEL R102, R102, -INF , P2 ;  /* 0xff80000066667808 */ /* 0x000fe20001000000 */
[----:B------:R2:W-:Y:S01]  /*3c40*/  MUFU.EX2 R81, R93 ;  /* 0x0000005d00517308 */ /* 0x0005e20000000800 */
[----:B0-----:R-:W-:Y:S02]  /*3c50*/  FMNMX.FTZ R85, R99, R112, !PT ;  /* 0x0000007063557209 */ /* 0x001fe40007810000 */
        /* <DEDUP_REMOVED lines=8> */
[----:B------:R0:W-:Y:S01]  /*3ce0*/  MUFU.EX2 R58, R97 ;  /* 0x00000061003a7308 */ /* 0x0001e20000000800 */
[----:B------:R-:W-:Y:S01]  /*3cf0*/  FSEL R85, R59, -INF , P3 ;  /* 0xff8000003b557808 */ /* 0x000fe20001800000 */
[--C-:B------:R-:W-:Y:S01]  /*3d00*/  FFMA.FTZ R59, R104, UR38, -R3.reuse ;  /* 0x00000026683b7c23 */ /* 0x100fe20008010803 */
[----:B------:R-:W-:Y:S01]  /*3d10*/  FMNMX.FTZ R108, R89, R108, !PT ;  /* 0x0000006c596c7209 */ /* 0x000fe20007810000 */
[----:B------:R-:W-:Y:S01]  /*3d20*/  FFMA.FTZ R104, R92, UR38, -R3 ;  /* 0x000000265c687c23 */ /* 0x000fe20008010803 */
[----:B------:R-:W-:-:S02]  /*3d30*/  ISETP.GT.AND P3, PT, R7, 0x89, PT ;  /* 0x000000890700780c */ /* 0x000fc40003f64270 */
[----:B--2---:R-:W-:Y:S01]  /*3d40*/  FSEL R93, R62, -INF , P2 ;  /* 0xff8000003e5d7808 */ /* 0x004fe20001000000 */
[----:B------:R-:W-:-:S01]  /*3d50*/  FFMA.FTZ R62, R96, UR38, -R3 ;  /* 0x00000026603e7c23 */ /* 0x000fc20008010803 */
[----:B------:R-:W-:Y:S01]  /*3d60*/  FMNMX.FTZ R108, R85, R108, !PT ;  /* 0x0000006c556c7209 */ /* 0x000fe20007810000 */
[----:B------:R-:W-:Y:S01]  /*3d70*/  MUFU.EX2 R13, R13 ;  /* 0x0000000d000d7308 */ /* 0x000fe20000000800 */
[----:B------:R-:W-:Y:S02]  /*3d80*/  ISETP.GT.AND P2, PT, R7, 0x90, PT ;  /* 0x000000900700780c */ /* 0x000fe40003f44270 */
[----:B0-----:R-:W-:Y:S02]  /*3d90*/  FSEL R97, R63, -INF , P3 ;  /* 0xff8000003f617808 */ /* 0x001fe40001800000 */
[----:B------:R-:W-:Y:S02]  /*3da0*/  FMNMX.FTZ R108, R93, R108, !PT ;  /* 0x0000006c5d6c7209 */ /* 0x000fe40007810000 */
[----:B------:R-:W-:Y:S01]  /*3db0*/  ISETP.GT.AND P3, PT, R7, 0x91, PT ;  /* 0x000000910700780c */ /* 0x000fe20003f64270 */
[----:B------:R-:W0:Y:S01]  /*3dc0*/  MUFU.EX2 R14, R14 ;  /* 0x0000000e000e7308 */ /* 0x000e220000000800 */
[----:B------:R-:W-:-:S02]  /*3dd0*/  FSEL R100, R66, -INF , P2 ;  /* 0xff80000042647808 */ /* 0x000fc40001000000 */
[----:B------:R-:W-:Y:S02]  /*3de0*/  FMNMX.FTZ R63, R97, R108, !PT ;  /* 0x0000006c613f7209 */ /* 0x000fe40007810000 */
[----:B------:R-:W-:Y:S02]  /*3df0*/  ISETP.GT.AND P2, PT, R7, 0x98, PT ;  /* 0x000000980700780c */ /* 0x000fe40003f44270 */
[----:B------:R-:W-:Y:S01]  /*3e00*/  FSEL R67, R67, -INF , P3 ;  /* 0xff80000043437808 */ /* 0x000fe20001800000 */
[----:B------:R2:W-:Y:S01]  /*3e10*/  MUFU.EX2 R66, R101 ;  /* 0x0000006500427308 */ /* 0x0005e20000000800 */
        /* <DEDUP_REMOVED lines=9> */
[----:B------:R3:W-:Y:S01]  /*3eb0*/  MUFU.EX2 R63, R104 ;  /* 0x00000068003f7308 */ /* 0x0007e20000000800 */
[----:B------:R-:W-:Y:S01]  /*3ec0*/  FSEL R92, R42, -INF , P2 ;  /* 0xff8000002a5c7808 */ /* 0x000fe20001000000 */
[----:B------:R-:W-:Y:S01]  /*3ed0*/  FFMA.FTZ R42, R88, UR38, -R3 ;  /* 0x00000026582a7c23 */ /* 0x000fe20008010803 */
[----:B--2---:R-:W-:-:S02]  /*3ee0*/  FMNMX.FTZ R101, R71, R96, !PT ;  /* 0x0000006047657209 */ /* 0x004fc40007810000 */
[----:B------:R-:W-:Y:S02]  /*3ef0*/  ISETP.GT.AND P2, PT, R7, 0xa8, PT ;  /* 0x000000a80700780c */ /* 0x000fe40003f44270 */
[----:B------:R-:W-:Y:S01]  /*3f00*/  FSEL R96, R43, -INF , P3 ;  /* 0xff8000002b607808 */ /* 0x000fe20001800000 */
[----:B------:R-:W-:Y:S01]  /*3f10*/  FFMA.FTZ R43, R86, UR38, -R3 ;  /* 0x00000026562b7c23 */ /* 0x000fe20008010803 */
        /* <DEDUP_REMOVED lines=11> */
[----:B------:R-:W2:Y:S01]  /*3fd0*/  MUFU.EX2 R56, R56 ;  /* 0x0000003800387308 */ /* 0x000ea20000000800 */
[----:B------:R-:W-:Y:S01]  /*3fe0*/  FMNMX.FTZ R101, R47, R46, !PT ;  /* 0x0000002e2f657209 */ /* 0x000fe20007810000 */
[----:B------:R-:W-:Y:S01]  /*3ff0*/  FFMA.FTZ R46, R84, UR38, -R3 ;  /* 0x00000026542e7c23 */ /* 0x000fe20008010803 */
[----:B------:R-:W-:-:S02]  /*4000*/  ISETP.GT.AND P2, PT, R7, 0xb8, PT ;  /* 0x000000b80700780c */ /* 0x000fc40003f44270 */
[----:B------:R-:W-:Y:S01]  /*4010*/  FSEL R86, R51, -INF , P3 ;  /* 0xff80000033567808 */ /* 0x000fe20001800000 */
[----:B------:R-:W-:-:S01]  /*4020*/  FFMA.FTZ R51, R82, UR38, -R3 ;  /* 0x0000002652337c23 */ /* 0x000fc20008010803 */
[----:B------:R-:W-:Y:S01]  /*4030*/  FMNMX.FTZ R101, R50, R101, !PT ;  /* 0x0000006532657209 */ /* 0x000fe20007810000 */
[----:B------:R-:W-:Y:S01]  /*4040*/  MUFU.EX2 R37, R37 ;  /* 0x0000002500257308 */ /* 0x000fe20000000800 */
[----:B------:R-:W-:Y:S02]  /*4050*/  ISETP.GT.AND P3, PT, R7, 0xb9, PT ;  /* 0x000000b90700780c */ /* 0x000fe40003f64270 */
[----:B------:R-:W-:Y:S02]  /*4060*/  FSEL R54, R54, -INF , P2 ;  /* 0xff80000036367808 */ /* 0x000fe40001000000 */
[----:B------:R-:W-:Y:S02]  /*4070*/  FMNMX.FTZ R101, R86, R101, !PT ;  /* 0x0000006556657209 */ /* 0x000fe40007810000 */
[----:B------:R-:W-:Y:S01]  /*4080*/  FSEL R55, R55, -INF , P3 ;  /* 0xff80000037377808 */ /* 0x000fe20001800000 */
[----:B------:R-:W-:Y:S01]  /*4090*/  MUFU.EX2 R60, R60 ;  /* 0x0000003c003c7308 */ /* 0x000fe20000000800 */
[----:B------:R-:W-:-:S02]  /*40a0*/  ISETP.GT.AND P2, PT, R7, 0xc0, PT ;  /* 0x000000c00700780c */ /* 0x000fc40003f44270 */
[----:B------:R-:W-:Y:S02]  /*40b0*/  FMNMX.FTZ R84, R54, R101, !PT ;  /* 0x0000006536547209 */ /* 0x000fe40007810000 */
[----:B------:R-:W-:Y:S02]  /*40c0*/  ISETP.GT.AND P3, PT, R7, 0xc1, PT ;  /* 0x000000c10700780c */ /* 0x000fe40003f64270 */
[----:B------:R-:W-:Y:S01]  /*40d0*/  FSEL R82, R26, -INF , P2 ;  /* 0xff8000001a527808 */ /* 0x000fe20001000000 */
[----:B------:R-:W-:-:S01]  /*40e0*/  FFMA.FTZ R26, R80, UR38, -R3 ;  /* 0x00000026501a7c23 */ /* 0x000fc20008010803 */
[----:B------:R-:W-:Y:S01]  /*40f0*/  FMNMX.FTZ R101, R55, R84, !PT ;  /* 0x0000005437657209 */ /* 0x000fe20007810000 */
[----:B------:R-:W-:Y:S01]  /*4100*/  MUFU.EX2 R57, R57 ;  /* 0x0000003900397308 */ /* 0x000fe20000000800 */
[----:B------:R-:W-:Y:S02]  /*4110*/  ISETP.GT.AND P2, PT, R7, 0xc8, PT ;  /* 0x000000c80700780c */ /* 0x000fe40003f44270 */
[----:B------:R-:W-:Y:S01]  /*4120*/  FSEL R84, R27, -INF , P3 ;  /* 0xff8000001b547808 */ /* 0x000fe20001800000 */
[----:B------:R-:W-:-:S01]  /*4130*/  FFMA.FTZ R27, R69, UR38, -R3 ;  /* 0x00000026451b7c23 */ /* 0x000fc20008010803 */
[----:B------:R-:W-:-:S02]  /*4140*/  FMNMX.FTZ R101, R82, R101, !PT ;  /* 0x0000006552657209 */ /* 0x000fc40007810000 */
[C---:B------:R-:W-:Y:S01]  /*4150*/  ISETP.GT.AND P3, PT, R7.reuse, 0xc9, PT ;  /* 0x000000c90700780c */ /* 0x040fe20003f64270 */
[----:B------:R-:W4:Y:S01]  /*4160*/  MUFU.EX2 R64, R64 ;  /* 0x0000004000407308 */ /* 0x000f220000000800 */
[----:B------:R-:W-:Y:S02]  /*4170*/  FSEL R30, R30, -INF , P2 ;  /* 0xff8000001e1e7808 */ /* 0x000fe40001000000 */
[----:B------:R-:W-:Y:S02]  /*4180*/  FMNMX.FTZ R101, R84, R101, !PT ;  /* 0x0000006554657209 */ /* 0x000fe40007810000 */
[----:B------:R-:W-:Y:S02]  /*4190*/  ISETP.GT.AND P2, PT, R7, 0xd0, PT ;  /* 0x000000d00700780c */ /* 0x000fe40003f44270 */
[----:B------:R-:W-:Y:S01]  /*41a0*/  FSEL R80, R31, -INF , P3 ;  /* 0xff8000001f507808 */ /* 0x000fe20001800000 */
[----:B------:R-:W-:-:S01]  /*41b0*/  FFMA.FTZ R31, R40, UR38, -R3 ;  /* 0x00000026281f7c23 */ /* 0x000fc20008010803 */
[----:B------:R-:W-:Y:S01]  /*41c0*/  FMNMX.FTZ R101, R30, R101, !PT ;  /* 0x000000651e657209 */ /* 0x000fe20007810000 */
[----:B------:R-:W-:Y:S01]  /*41d0*/  MUFU.EX2 R61, R148 ;  /* 0x00000094003d7308 */ /* 0x000fe20000000800 */
        /* <DEDUP_REMOVED lines=9> */
[----:B------:R-:W-:-:S01]  /*4270*/  FFMA.FTZ R38, R41, UR38, -R3 ;  /* 0x0000002629267c23 */ /* 0x000fc20008010803 */
[----:B------:R-:W-:Y:S01]  /*4280*/  FMNMX.FTZ R40, R35, R40, !PT ;  /* 0x0000002823287209 */ /* 0x000fe20007810000 */
[----:B------:R-:W-:-:S01]  /*4290*/  FFMA.FTZ R41, R48, UR38, -R3 ;  /* 0x0000002630297c23 */ /* 0x000fc20008010803 */
[----:B------:R-:W-:Y:S01]  /*42a0*/  FSEL R101, R39, -INF , P3 ;  /* 0xff80000027657808 */ /* 0x000fe20001800000 */
[----:B------:R-:W-:-:S01]  /*42b0*/  FFMA.FTZ R39, R44, UR38, -R3 ;  /* 0x000000262c277c23 */ /* 0x000fc20008010803 */
[----:B------:R-:W-:Y:S01]  /*42c0*/  FMNMX.FTZ R40, R69, R40, !PT ;  /* 0x0000002845287209 */ /* 0x000fe20007810000 */
[----:B------:R-:W-:-:S01]  /*42d0*/  FFMA.FTZ R44, R49, UR38, -R3 ;  /* 0x00000026312c7c23 */ /* 0x000fc20008010803 */
[--C-:B------:R-:W-:Y:S01]  /*42e0*/  FFMA.FTZ R48, R53, UR38, -R3.reuse ;  /* 0x0000002635307c23 */ /* 0x100fe20008010803 */
[----:B------:R-:W-:Y:S01]  /*42f0*/  MUFU.EX2 R65, R140 ;  /* 0x0000008c00417308 */ /* 0x000fe20000000800 */
[----:B------:R-:W-:Y:S01]  /*4300*/  FMNMX.FTZ R7, R101, R40, !PT ;  /* 0x0000002865077209 */ /* 0x000fe20007810000 */
[--C-:B------:R-:W-:Y:S01]  /*4310*/  FFMA.FTZ R40, R45, UR38, -R3.reuse ;  /* 0x000000262d287c23 */ /* 0x100fe20008010803 */
[----:B------:R-:W-:-:S01]  /*4320*/  FFMA.FTZ R45, R52, UR38, -R3 ;  /* 0x00000026342d7c23 */ /* 0x000fc20008010803 */
[----:B------:R-:W-:-:S02]  /*4330*/  IMAD.U32 R52, RZ, RZ, UR38 ;  /* 0x00000026ff347e24 */ /* 0x000fc4000f8e00ff */
[----:B------:R-:W-:-:S01]  /*4340*/  FFMA.FTZ R3, R6, UR38, -R3 ;  /* 0x0000002606037c23 */ /* 0x000fc20008010803 */
[----:B---3--:R-:W3:Y:S01]  /*4350*/  SHFL.BFLY PT, R104, R7, 0x2, 0x1f ;  /* 0x0c401f0007687f89 */ /* 0x008ee200000e0000 */
[----:B-1----:R-:W-:Y:S01]  /*4360*/  F2FP.SATFINITE.E4M3.F32.PACK_AB_MERGE_C R224, R10, R9, RZ ;  /* 0x000000090ae0723e */ /* 0x002fe200048070ff */
[----:B------:R-:W-:Y:S01]  /*4370*/  MUFU.EX2 R72, R72 ;  /* 0x0000004800487308 */ /* 0x000fe20000000800 */
[----:B0-----:R-:W-:Y:S02]  /*4380*/  F2FP.SATFINITE.E4M3.F32.PACK_AB_MERGE_C R226, R14, R13, RZ ;  /* 0x0000000d0ee2723e */ /* 0x001fe400048070ff */
[----:B--2---:R-:W-:Y:S02]  /*4390*/  F2FP.SATFINITE.E4M3.F32.PACK_AB_MERGE_C R220, R56, R21, RZ ;  /* 0x0000001538dc723e */ /* 0x004fe400048070ff */
[----:B------:R-:W-:Y:S02]  /*43a0*/  F2FP.SATFINITE.E4M3.F32.PACK_AB_MERGE_C R224, R8, R5, R224 ;  /* 0x0000000508e0723e */ /* 0x000fe400048070e0 */
[----:B------:R-:W-:Y:S01]  /*43b0*/  F2FP.SATFINITE.E4M3.F32.PACK_AB_MERGE_C R226, R12, R11, R226 ;  /* 0x0000000b0ce2723e */ /* 0x000fe200048070e2 */
[----:B------:R-:W-:Y:S01]  /*43c0*/  MUFU.EX2 R74, R74 ;  /* 0x0000004a004a7308 */ /* 0x000fe20000000800 */
[----:B----4-:R-:W-:-:S02]  /*43d0*/  F2FP.SATFINITE.E4M3.F32.PACK_AB_MERGE_C R222, R64, R57, RZ ;  /* 0x0000003940de723e */ /* 0x010fc400048070ff */
[----:B------:R-:W-:Y:S02]  /*43e0*/  F2FP.SATFINITE.E4M3.F32.PACK_AB_MERGE_C R220, R20, R15, R220 ;  /* 0x0000000f14dc723e */ /* 0x000fe400048070dc */
[----:B------:R-:W-:-:S03]  /*43f0*/  F2FP.SATFINITE.E4M3.F32.PACK_AB_MERGE_C R222, R60, R37, R222 ;  /* 0x000000253cde723e */ /* 0x000fc600048070de */
[----:B------:R-:W-:Y:S01]  /*4400*/  MUFU.EX2 R78, R78 ;  /* 0x0000004e004e7308 */ /* 0x000fe20000000800 */
[----:B---3--:R-:W-:-:S07]  /*4410*/  FMNMX.FTZ R104, R7, R104, !PT ;  /* 0x0000006807687209 */ /* 0x008fce0007810000 */
[----:B------:R-:W-:Y:S01]  /*4420*/  MUFU.EX2 R76, R76 ;  /* 0x0000004c004c7308 */ /* 0x000fe20000000800 */
[----:B------:R-:W0:Y:S07]  /*4430*/  SHFL.BFLY PT, R7, R104, 0x1, 0x1f ;  /* 0x0c201f0068077f89 */ /* 0x000e2e00000e0000 */
[----:B------:R-:W-:Y:S08]  /*4440*/  MUFU.EX2 R79, R79 ;  /* 0x0000004f004f7308 */ /* 0x000ff00000000800 */
[----:B------:R-:W-:Y:S08]  /*4450*/  MUFU.EX2 R90, R90 ;  /* 0x0000005a005a7308 */ /* 0x000ff00000000800 */
[----:B------:R-:W-:Y:S01]  /*4460*/  MUFU.EX2 R59, R59 ;  /* 0x0000003b003b7308 */ /* 0x000fe20000000800 */
[----:B0-----:R-:W-:-:S04]  /*4470*/  FMNMX.FTZ R7, R104, R7, !PT ;  /* 0x0000000768077209 */ /* 0x001fc80007810000 */
        /* <DEDUP_REMOVED lines=17> */
[----:B------:R-:W-:Y:S01]  /*4590*/  FFMA.FTZ R110, R114, UR38, -R52 ;  /* 0x00000026726e7c23 */ /* 0x000fe20008010834 */
[----:B------:R-:W-:-:S01]  /*45a0*/  FADD.FTZ R102, R5, R8 ;  /* 0x0000000805667221 */ /* 0x000fc20000010000 */
        /* <DEDUP_REMOVED lines=12> */
[----:B------:R-:W-:Y:S01]  /*4670*/  FADD.FTZ R103, R9, R102 ;  /* 0x0000006609677221 */ /* 0x000fe20000010000 */
[----:B------:R-:W-:-:S01]  /*4680*/  FFMA.FTZ R122, R127, UR38, -R52 ;  /* 0x000000267f7a7c23 */ /* 0x000fc20008010834 */
[--C-:B------:R-:W-:Y:S01]  /*4690*/  FFMA.FTZ R118, R119, UR38, -R52.reuse ;  /* 0x0000002677767c23 */ /* 0x100fe20008010834 */
[----:B------:R-:W-:-:S01]  /*46a0*/  FFMA.FTZ R119, R94, UR38, -R52 ;  /* 0x000000265e777c23 */ /* 0x000fc20008010834 */
[--C-:B------:R-:W-:Y:S01]  /*46b0*/  FFMA.FTZ R94, R99, UR38, -R52.reuse ;  /* 0x00000026635e7c23 */ /* 0x100fe20008010834 */
[----:B------:R-:W-:-:S01]  /*46c0*/  FFMA.FTZ R99, R89, UR38, -R52 ;  /* 0x0000002659637c23 */ /* 0x000fc20008010834 */
[----:B------:R-:W2:Y:S01]  /*46d0*/  MUFU.EX2 R112, R112 ;  /* 0x0000007000707308 */ /* 0x000ea20000000800 */
[----:B0-----:R-:W-:-:S01]  /*46e0*/  FADD.FTZ R130, R6, R49 ;  /* 0x0000003106827221 */ /* 0x001fc20000010000 */
[----:B------:R-:W-:Y:S01]  /*46f0*/  FADD.FTZ R102, R10, R103 ;  /* 0x000000670a667221 */ /* 0x000fe20000010000 */
[----:B------:R-:W-:-:S02]  /*4700*/  @!P1 VIADD R89, R2, 0x2e840 ;  /* 0x0002e84002599836 */ /* 0x000fc40000000000 */
[--C-:B------:R-:W-:Y:S01]  /*4710*/  FFMA.FTZ R109, R123, UR38, -R52.reuse ;  /* 0x000000267b6d7c23 */ /* 0x100fe20008010834 */
[----:B------:R-:W-:-:S01]  /*4720*/  FFMA.FTZ R120, R131, UR38, -R52 ;  /* 0x0000002683787c23 */ /* 0x000fc20008010834 */
[----:B------:R-:W-:Y:S01]  /*4730*/  FADD.FTZ R103, R11, R102 ;  /* 0x000000660b677221 */ /* 0x000fe20000010000 */
[----:B------:R-:W-:-:S01]  /*4740*/  FFMA.FTZ R123, R134, UR38, -R52 ;  /* 0x00000026867b7c23 */ /* 0x000fc20008010834 */
[----:B------:R-:W0:Y:S01]  /*4750*/  MUFU.EX2 R53, R53 ;  /* 0x0000003500357308 */ /* 0x000e220000000800 */
[----:B-1----:R-:W-:-:S01]  /*4760*/  FADD.FTZ R127, R105, R130 ;  /* 0x00000082697f7221 */ /* 0x002fc20000010000 */
[----:B------:R-:W-:Y:S01]  /*4770*/  @!P1 PRMT R89, RZ, 0x654, R89 ;  /* 0x00000654ff599816 */ /* 0x000fe20000000059 */
[----:B------:R-:W-:-:S01]  /*4780*/  FADD.FTZ R102, R12, R103 ;  /* 0x000000670c667221 */ /* 0x000fc20000010000 */
[--C-:B------:R-:W-:Y:S01]  /*4790*/  FFMA.FTZ R124, R135, UR38, -R52.reuse ;  /* 0x00000026877c7c23 */ /* 0x100fe20008010834 */
[----:B------:R-:W-:-:S01]  /*47a0*/  FFMA.FTZ R106, R106, UR38, -R52 ;  /* 0x000000266a6a7c23 */ /* 0x000fc20008010834 */
[----:B------:R1:W-:Y:S01]  /*47b0*/  @!P1 SYNCS.ARRIVE.TRANS64.RED.A1T0 RZ, [R89+URZ], RZ ;  /* 0x000000ff59ff99a7 */ /* 0x0003e2000810043f */
[----:B------:R-:W-:-:S01]  /*47c0*/  FFMA.FTZ R107, R107, UR38, -R52 ;  /* 0x000000266b6b7c23 */ /* 0x000fc20008010834 */
[----:B------:R-:W3:Y:S01]  /*47d0*/  MUFU.EX2 R104, R104 ;  /* 0x0000006800687308 */ /* 0x000ee20000000800 */
[----:B--2---:R-:W-:-:S01]  /*47e0*/  FADD.FTZ R130, R112, R127 ;  /* 0x0000007f70827221 */ /* 0x004fc20000010000 */
[--C-:B------:R-:W-:Y:S01]  /*47f0*/  FFMA.FTZ R97, R97, UR38, -R52.reuse ;  /* 0x0000002661617c23 */ /* 0x100fe20008010834 */
[----:B------:R-:W-:-:S01]  /*4800*/  FFMA.FTZ R100, R100, UR38, -R52 ;  /* 0x0000002664647c23 */ /* 0x000fc20008010834 */
[--C-:B------:R-:W-:Y:S01]  /*4810*/  FFMA.FTZ R83, R83, UR38, -R52.reuse ;  /* 0x0000002653537c23 */ /* 0x100fe20008010834 */
[----:B------:R-:W-:-:S01]  /*4820*/  FFMA.FTZ R71, R71, UR38, -R52 ;  /* 0x0000002647477c23 */ /* 0x000fc20008010834 */
[----:B-1----:R-:W-:Y:S01]  /*4830*/  FFMA.FTZ R89, R93, UR38, -R52 ;  /* 0x000000265d597c23 */ /* 0x002fe20008010834 */
[----:B------:R-:W-:-:S01]  /*4840*/  FADD.FTZ R93, R13, R102 ;  /* 0x000000660d5d7221 */ /* 0x000fc20000010000 */
[----:B------:R-:W1:Y:S01]  /*4850*/  MUFU.EX2 R116, R116 ;  /* 0x0000007400747308 */ /* 0x000e620000000800 */
[----:B0-----:R-:W-:-:S01]  /*4860*/  FADD.FTZ R127, R53, R130 ;  /* 0x00000082357f7221 */ /* 0x001fc20000010000 */
[----:B------:R-:W-:Y:S01]  /*4870*/  FFMA.FTZ R85, R85, UR38, -R52 ;  /* 0x0000002655557c23 */ /* 0x000fe20008010834 */
[----:B------:R-:W-:-:S01]  /*4880*/  FADD.FTZ R130, R14, R93 ;  /* 0x0000005d0e827221 */ /* 0x000fc20000010000 */
[--C-:B------:R-:W-:Y:S01]  /*4890*/  FFMA.FTZ R93, R67, UR38, -R52.reuse ;  /* 0x00000026435d7c23 */ /* 0x100fe20008010834 */
[----:B------:R-:W-:Y:S01]  /*48a0*/  F2FP.SATFINITE.E4M3.F32.PACK_AB_MERGE_C R225, R112, R105, RZ ;  /* 0x0000006970e1723e */ /* 0x000fe200048070ff */
[----:B------:R-:W-:Y:S01]  /*48b0*/  FFMA.FTZ R92, R92, UR38, -R52 ;  /* 0x000000265c5c7c23 */ /* 0x000fe20008010834 */
[----:B------:R-:W-:-:S01]  /*48c0*/  FADD.FTZ R103, R15, R130 ;  /* 0x000000820f677221 */ /* 0x000fc20000010000 */
[----:B------:R-:W0:Y:S01]  /*48d0*/  MUFU.EX2 R117, R117 ;  /* 0x0000007500757308 */ /* 0x000e220000000800 */
[----:B---3--:R-:W-:-:S01]  /*48e0*/  FADD.FTZ R127, R104, R127 ;  /* 0x0000007f687f7221 */ /* 0x008fc20000010000 */
[----:B------:R-:W-:Y:S01]  /*48f0*/  F2FP.SATFINITE.E4M3.F32.PACK_AB_MERGE_C R225, R49, R6, R225 ;  /* 0x0000000631e1723e */ /* 0x000fe200048070e1 */
[----:B------:R-:W-:-:S01]  /*4900*/  FADD.FTZ R130, R20, R103 ;  /* 0x0000006714827221 */ /* 0x000fc20000010000 */
        /* <DEDUP_REMOVED lines=14> */
[----:B------:R-:W-:Y:S01]  /*49f0*/  FFMA.FTZ R69, R69, UR38, -R52 ;  /* 0x0000002645457c23 */ /* 0x000fe20008010834 */
[----:B------:R-:W-:Y:S01]  /*4a00*/  F2FP.SATFINITE.E4M3.F32.PACK_AB_MERGE_C R227, R117, R116, RZ ;  /* 0x0000007475e3723e */ /* 0x000fe200048070ff */
[----:B------:R-:W-:-:S03]  /*4a10*/  IMAD.MOV.U32 R49, RZ, RZ, R87 ;  /* 0x000000ffff317224 */ /* 0x000fc600078e0057 */
[----:B------:R-:W-:Y:S01]  /*4a20*/  F2FP.SATFINITE.E4M3.F32.PACK_AB_MERGE_C R227, R104, R53, R227 ;  /* 0x0000003568e3723e */ /* 0x000fe200048070e3 */
[----:B------:R-:W0:Y:S01]  /*4a30*/  MUFU.EX2 R121, R121 ;  /* 0x0000007900797308 */ /* 0x000e220000000800 */
[----:B--2---:R-:W-:-:S01]  /*4a40*/  FADD.FTZ R102, R108, R67 ;  /* 0x000000436c667221 */ /* 0x004fc20000010000 */
[----:B------:R-:W-:Y:S01]  /*4a50*/  FADD.FTZ R67, R21, R130 ;  /* 0x0000008215437221 */ /* 0x000fe20000010000 */
[----:B------:R-:W-:-:S05]  /*4a60*/  IMAD.MOV.U32 R53, RZ, RZ, R87 ;  /* 0x000000ffff357224 */ /* 0x000fca00078e0057 */
[----:B------:R-:W2:Y:S01]  /*4a70*/  MUFU.EX2 R122, R122 ;  /* 0x0000007a007a7308 */ /* 0x000ea20000000800 */
[----:B-1----:R-:W-:-:S07]  /*4a80*/  FADD.FTZ R102, R109, R102 ;  /* 0x000000666d667221 */ /* 0x002fce0000010000 */
[----:B------:R-:W1:Y:S01]  /*4a90*/  MUFU.EX2 R113, R113 ;  /* 0x0000007100717308 */ /* 0x000e620000000800 */
[----:B0-----:R-:W-:-:S01]  /*4aa0*/  FADD.FTZ R103, R121, R102 ;  /* 0x0000006679677221 */ /* 0x001fc20000010000 */
[----:B------:R-:W-:Y:S01]  /*4ab0*/  FADD.FTZ R102, R56, R67 ;  /* 0x0000004338667221 */ /* 0x000fe20000010000 */
[----:B------:R-:W-:-:S05]  /*4ac0*/  IMAD.MOV.U32 R56, RZ, RZ, R87 ;  /* 0x000000ffff387224 */ /* 0x000fca00078e0057 */
[----:B------:R-:W0:Y:S01]  /*4ad0*/  MUFU.EX2 R120, R120 ;  /* 0x0000007800787308 */ /* 0x000e220000000800 */
[----:B--2---:R-:W-:-:S01]  /*4ae0*/  FADD.FTZ R130, R122, R103 ;  /* 0x000000677a827221 */ /* 0x004fc20000010000 */
[----:B------:R-:W-:Y:S01]  /*4af0*/  FADD.FTZ R103, R37, R102 ;  /* 0x0000006625677221 */ /* 0x000fe20000010000 */
[----:B------:R-:W-:-:S01]  /*4b00*/  FFMA.FTZ R102, R54, UR38, -R52 ;  /* 0x0000002636667c23 */ /* 0x000fc20008010834 */
[----:B------:R-:W-:Y:S01]  /*4b10*/  F2FP.SATFINITE.E4M3.F32.PACK_AB_MERGE_C R221, R122, R121, RZ ;  /* 0x000000797add723e */ /* 0x000fe200048070ff */
[----:B------:R-:W-:-:S03]  /*4b20*/  IMAD.MOV.U32 R37, RZ, RZ, R87 ;  /* 0x000000ffff257224 */ /* 0x000fc600078e0057 */
[----:B------:R-:W2:Y:S01]  /*4b30*/  MUFU.EX2 R123, R123 ;  /* 0x0000007b007b7308 */ /* 0x000ea20000000800 */
[----:B-1----:R-:W-:-:S01]  /*4b40*/  FADD.FTZ R127, R113, R130 ;  /* 0x00000082717f7221 */ /* 0x002fc20000010000 */
[----:B------:R-:W-:Y:S01]  /*4b50*/  FADD.FTZ R130, R60, R103 ;  /* 0x000000673c827221 */ /* 0x000fe20000010000 */
[----:B------:R-:W-:Y:S01]  /*4b60*/  F2FP.SATFINITE.E4M3.F32.PACK_AB_MERGE_C R221, R109, R108, R221 ;  /* 0x0000006c6ddd723e */ /* 0x000fe200048070dd */
[----:B------:R-:W-:Y:S02]  /*4b70*/  IMAD.MOV.U32 R60, RZ, RZ, R87 ;  /* 0x000000ffff3c7224 */ /* 0x000fe400078e0057 */
[----:B------:R-:W-:-:S01]  /*4b80*/  FADD.FTZ R103, R57, R130 ;  /* 0x0000008239677221 */ /* 0x000fc20000010000 */
[----:B------:R-:W-:Y:S01]  /*4b90*/  IMAD.MOV.U32 R57, RZ, RZ, R87 ;  /* 0x000000ffff397224 */ /* 0x000fe200078e0057 */
[----:B------:R-:W1:Y:S01]  /*4ba0*/  MUFU.EX2 R124, R124 ;  /* 0x0000007c007c7308 */ /* 0x000e620000000800 */
[----:B0-----:R-:W-:-:S07]  /*4bb0*/  FADD.FTZ R54, R120, R127 ;  /* 0x0000007f78367221 */ /* 0x001fce0000010000 */
[----:B------:R-:W0:Y:S01]  /*4bc0*/  MUFU.EX2 R106, R106 ;  /* 0x0000006a006a7308 */ /* 0x000e220000000800 */
[----:B--2---:R-:W-:-:S01]  /*4bd0*/  FADD.FTZ R127, R123, R54 ;  /* 0x000000367b7f7221 */ /* 0x004fc20000010000 */
[----:B------:R-:W-:Y:S01]  /*4be0*/  FADD.FTZ R54, R64, R103 ;  /* 0x0000006740367221 */ /* 0x000fe20000010000 */
[----:B------:R-:W-:-:S03]  /*4bf0*/  IMAD.MOV.U32 R64, RZ, RZ, R87 ;  /* 0x000000ffff407224 */ /* 0x000fc600078e0057 */
[----:B------:R-:W-:Y:S02]  /*4c00*/  FADD.FTZ R103, R61, R54 ;  /* 0x000000363d677221 */ /* 0x000fe40000010000 */
[----:B------:R-:W2:Y:S01]  /*4c10*/  MUFU.EX2 R107, R107 ;  /* 0x0000006b006b7308 */ /* 0x000ea20000000800 */
[----:B-1----:R-:W-:-:S01]  /*4c20*/  FADD.FTZ R127, R124, R127 ;  /* 0x0000007f7c7f7221 */ /* 0x002fc20000010000 */
[----:B------:R-:W-:-:S04]  /*4c30*/  F2FP.SATFINITE.E4M3.F32.PACK_AB_MERGE_C R223, R124, R123, RZ ;  /* 0x0000007b7cdf723e */ /* 0x000fc800048070ff */
[----:B------:R-:W-:Y:S02]  /*4c40*/  F2FP.SATFINITE.E4M3.F32.PACK_AB_MERGE_C R223, R120, R113, R223 ;  /* 0x0000007178df723e */ /* 0x000fe400048070df */
[----:B------:R-:W1:Y:S08]  /*4c50*/  MUFU.EX2 R125, R125 ;  /* 0x0000007d007d7308 */ /* 0x000e700000000800 */
[----:B------:R3:W-:Y:S08]  /*4c60*/  MUFU.EX2 R2, R99 ;  /* 0x0000006300027308 */ /* 0x0007f00000000800 */
[----:B------:R-:W4:Y:S01]  /*4c70*/  MUFU.EX2 R126, R126 ;  /* 0x0000007e007e7308 */ /* 0x000f220000000800 */
[----:B---3--:R-:W-:-:S07]  /*4c80*/  FFMA.FTZ R99, R70, UR38, -R52 ;  /* 0x0000002646637c23 */ /* 0x008fce0008010834 */
[----:B------:R3:W-:Y:S08]  /*4c90*/  MUFU.EX2 R70, R97 ;  /* 0x0000006100467308 */ /* 0x0007f00000000800 */
[----:B------:R-:W5:Y:S01]  /*4ca0*/  MUFU.EX2 R110, R110 ;  /* 0x0000006e006e7308 */ /* 0x000f620000000800 */
[----:B---3--:R-:W-:-:S07]  /*4cb0*/  FFMA.FTZ R97, R50, UR38, -R52 ;  /* 0x0000002632617c23 */ /* 0x008fce0008010834 */
[----:B------:R3:W-:Y:S08]  /*4cc0*/  MUFU.EX2 R50, R93 ;  /* 0x0000005d00327308 */ /* 0x0007f00000000800 */
[----:B------:R1:W-:Y:S01]  /*4cd0*/  MUFU.EX2 R67, R100 ;  /* 0x0000006400437308 */ /* 0x0003e20000000800 */
[----:B---3--:R-:W-:-:S01]  /*4ce0*/  FFMA.FTZ R93, R30, UR38, -R52 ;  /* 0x000000261e5d7c23 */ /* 0x008fc20008010834 */
[----:B0-----:R-:W-:Y:S01]  /*4cf0*/  FADD.FTZ R30, R106, R127 ;  /* 0x0000007f6a1e7221 */ /* 0x001fe20000010000 */
[----:B------:R-:W-:-:S03]  /*4d00*/  FFMA.FTZ R52, R101, UR38, -R52 ;  /* 0x0000002665347c23 */ /* 0x000fc60008010834 */
[----:B--2---:R-:W-:Y:S02]  /*4d10*/  FADD.FTZ R30, R107, R30 ;  /* 0x0000001e6b1e7221 */ /* 0x004fe40000010000 */
[----:B------:R-:W0:Y:S01]  /*4d20*/  MUFU.EX2 R111, R111 ;  /* 0x0000006f006f7308 */ /* 0x000e220000000800 */
[----:B-1----:R-:W-:-:S01]  /*4d30*/  FADD.FTZ R100, R68, R103 ;  /* 0x0000006744647221 */ /* 0x002fc20000010000 */
[----:B------:R-:W-:Y:S01]  /*4d40*/  FADD.FTZ R127, R125, R30 ;  /* 0x0000001e7d7f7221 */ /* 0x000fe20000010000 */
[C---:B----4-:R-:W-:Y:S02]  /*4d50*/  F2FP.SATFINITE.E4M3.F32.PACK_AB_MERGE_C R125, R126.reuse, R125, RZ ;  /* 0x0000007d7e7d723e */ /* 0x050fe400048070ff */
[----:B------:R-:W-:Y:S01]  /*4d60*/  FADD.FTZ R103, R65, R100 ;  /* 0x0000006441677221 */ /* 0x000fe20000010000 */
[----:B------:R-:W-:-:S01]  /*4d70*/  FADD.FTZ R127, R126, R127 ;  /* 0x0000007f7e7f7221 */ /* 0x000fc20000010000 */
[C---:B------:R-:W-:Y:S01]  /*4d80*/  F2FP.SATFINITE.E4M3.F32.PACK_AB_MERGE_C R65, R72.reuse, R65, RZ ;  /* 0x000000414841723e */ /* 0x040fe200048070ff */
[----:B------:R-:W1:Y:S01]  /*4d90*/  MUFU.EX2 R115, R115 ;  /* 0x0000007300737308 */ /* 0x000e620000000800 */
[----:B------:R-:W-:-:S01]  /*4da0*/  FADD.FTZ R100, R72, R103 ;  /* 0x0000006748647221 */ /* 0x000fc20000010000 */
[----:B-----5:R-:W-:Y:S01]  /*4db0*/  FADD.FTZ R10, R110, R127 ;  /* 0x0000007f6e0a7221 */ /* 0x020fe20000010000 */
[----:B------:R-:W-:Y:S01]  /*4dc0*/  F2FP.SATFINITE.E4M3.F32.PACK_AB_MERGE_C R216, R68, R61, R65 ;  /* 0x0000003d44d8723e */ /* 0x000fe20004807041 */
[----:B------:R-:W-:Y:S01]  /*4dd0*/  IMAD.MOV.U32 R72, RZ, RZ, R87 ;  /* 0x000000ffff487224 */ /* 0x000fe200078e0057 */
[----:B------:R-:W-:Y:S01]  /*4de0*/  F2FP.SATFINITE.E4M3.F32.PACK_AB_MERGE_C R217, R107, R106, R125 ;  /* 0x0000006a6bd9723e */ /* 0x000fe2000480707d */
[----:B------:R-:W-:-:S02]  /*4df0*/  IMAD.MOV.U32 R68, RZ, RZ, R87 ;  /* 0x000000ffff447224 */ /* 0x000fc400078e0057 */
[----:B------:R-:W2:Y:S01]  /*4e00*/  MUFU.EX2 R118, R118 ;  /* 0x0000007600767308 */ /* 0x000ea20000000800 */
[----:B0-----:R-:W-:-:S01]  /*4e10*/  FADD.FTZ R10, R111, R10 ;  /* 0x0000000a6f0a7221 */ /* 0x001fc20000010000 */
[--C-:B------:R-:W-:Y:S02]  /*4e20*/  IMAD.MOV.U32 R65, RZ, RZ, R87.reuse ;  /* 0x000000ffff417224 */ /* 0x100fe400078e0057 */
[----:B------:R-:W-:-:S04]  /*4e30*/  IMAD.MOV.U32 R61, RZ, RZ, R87 ;  /* 0x000000ffff3d7224 */ /* 0x000fc800078e0057 */
[----:B------:R0:W-:Y:S01]  /*4e40*/  MUFU.EX2 R54, R71 ;  /* 0x0000004700367308 */ /* 0x0001e20000000800 */
[----:B-1----:R-:W-:-:S07]  /*4e50*/  FADD.FTZ R21, R115, R10 ;  /* 0x0000000a73157221 */ /* 0x002fce0000010000 */
[----:B------:R-:W1:Y:S01]  /*4e60*/  MUFU.EX2 R83, R83 ;  /* 0x0000005300537308 */ /* 0x000e620000000800 */
[----:B0-----:R-:W-:-:S01]  /*4e70*/  FADD.FTZ R71, R73, R100 ;  /* 0x0000006449477221 */ /* 0x001fc20000010000 */
[C---:B--2---:R-:W-:Y:S01]  /*4e80*/  FADD.FTZ R10, R118.reuse, R21 ;  /* 0x00000015760a7221 */ /* 0x044fe20000010000 */
[----:B------:R-:W-:Y:S02]  /*4e90*/  F2FP.SATFINITE.E4M3.F32.PACK_AB_MERGE_C R115, R118, R115, RZ ;  /* 0x000000737673723e */ /* 0x000fe400048070ff */
[----:B------:R-:W-:Y:S01]  /*4ea0*/  FADD.FTZ R100, R74, R71 ;  /* 0x000000474a647221 */ /* 0x000fe20000010000 */
[----:B------:R-:W-:Y:S01]  /*4eb0*/  IMAD.MOV.U32 R71, RZ, RZ, R87 ;  /* 0x000000ffff477224 */ /* 0x000fe200078e0057 */
[----:B------:R-:W-:Y:S01]  /*4ec0*/  F2FP.SATFINITE.E4M3.F32.PACK_AB_MERGE_C R219, R111, R110, R115 ;  /* 0x0000006e6fdb723e */ /* 0x000fe20004807073 */
[----:B------:R-:W0:Y:S01]  /*4ed0*/  MUFU.EX2 R114, R114 ;  /* 0x0000007200727308 */ /* 0x000e220000000800 */
[----:B------:R-:W-:-:S01]  /*4ee0*/  FADD.FTZ R13, R75, R100 ;  /* 0x000000644b0d7221 */ /* 0x000fc20000010000 */
[----:B------:R-:W-:-:S03]  /*4ef0*/  F2FP.SATFINITE.E4M3.F32.PACK_AB_MERGE_C R75, R78, R75, RZ ;  /* 0x0000004b4e4b723e */ /* 0x000fc600048070ff */
[----:B------:R-:W-:Y:S01]  /*4f00*/  FADD.FTZ R13, R78, R13 ;  /* 0x0000000d4e0d7221 */ /* 0x000fe20000010000 */
[----:B------:R-:W-:Y:S01]  /*4f10*/  F2FP.SATFINITE.E4M3.F32.PACK_AB_MERGE_C R218, R74, R73, R75 ;  /* 0x000000494ada723e */ /* 0x000fe2000480704b */
[----:B------:R-:W-:Y:S01]  /*4f20*/  IMAD.MOV.U32 R78, RZ, RZ, R87 ;  /* 0x000000ffff4e7224 */ /* 0x000fe200078e0057 */
[----:B------:R-:W2:Y:S01]  /*4f30*/  MUFU.EX2 R119, R119 ;  /* 0x0000007700777308 */ /* 0x000ea20000000800 */
[----:B------:R-:W-:-:S01]  /*4f40*/  FADD.FTZ R14, R76, R13 ;  /* 0x0000000d4c0e7221 */ /* 0x000fc20000010000 */
[----:B-1----:R-:W-:Y:S01]  /*4f50*/  FADD.FTZ R13, R83, R10 ;  /* 0x0000000a530d7221 */ /* 0x002fe20000010000 */
[--C-:B------:R-:W-:Y:S02]  /*4f60*/  IMAD.MOV.U32 R75, RZ, RZ, R87.reuse ;  /* 0x000000ffff4b7224 */ /* 0x100fe400078e0057 */
[----:B------:R-:W-:Y:S01]  /*4f70*/  FADD.FTZ R14, R77, R14 ;  /* 0x0000000e4d0e7221 */ /* 0x000fe20000010000 */
[----:B------:R-:W-:Y:S02]  /*4f80*/  IMAD.MOV.U32 R74, RZ, RZ, R87 ;  /* 0x000000ffff4a7224 */ /* 0x000fe400078e0057 */
[----:B------:R-:W1:Y:S01]  /*4f90*/  MUFU.EX2 R128, R128 ;  /* 0x0000008000807308 */ /* 0x000e620000000800 */
[----:B0-----:R-:W-:-:S01]  /*4fa0*/  FADD.FTZ R10, R114, R13 ;  /* 0x0000000d720a7221 */ /* 0x001fc20000010000 */
[----:B------:R-:W-:Y:S01]  /*4fb0*/  FADD.FTZ R13, R79, R14 ;  /* 0x0000000e4f0d7221 */ /* 0x000fe20000010000 */
[----:B------:R-:W-:Y:S01]  /*4fc0*/  F2FP.SATFINITE.E4M3.F32.PACK_AB_MERGE_C R79, R90, R79, RZ ;  /* 0x0000004f5a4f723e */ /* 0x000fe200048070ff */
[----:B------:R-:W-:-:S03]  /*4fd0*/  IMAD.MOV.U32 R73, RZ, RZ, R87 ;  /* 0x000000ffff497224 */ /* 0x000fc600078e0057 */
[----:B------:R-:W-:Y:S01]  /*4fe0*/  F2FP.SATFINITE.E4M3.F32.PACK_AB_MERGE_C R212, R77, R76, R79 ;  /* 0x0000004c4dd4723e */ /* 0x000fe2000480704f */
[----:B------:R-:W0:Y:S01]  /*4ff0*/  MUFU.EX2 R91, R91 ;  /* 0x0000005b005b7308 */ /* 0x000e220000000800 */
[----:B--2---:R-:W-:-:S01]  /*5000*/  FADD.FTZ R21, R119, R10 ;  /* 0x0000000a77157221 */ /* 0x004fc20000010000 */
[----:B------:R-:W-:Y:S01]  /*5010*/  FADD.FTZ R10, R90, R13 ;  /* 0x0000000d5a0a7221 */ /* 0x000fe20000010000 */
[--C-:B------:R-:W-:Y:S02]  /*5020*/  IMAD.MOV.U32 R79, RZ, RZ, R87.reuse ;  /* 0x000000ffff4f7224 */ /* 0x100fe400078e0057 */
[----:B------:R-:W-:Y:S02]  /*5030*/  IMAD.MOV.U32 R77, RZ, RZ, R87 ;  /* 0x000000ffff4d7224 */ /* 0x000fe400078e0057 */
[----:B------:R-:W-:-:S01]  /*5040*/  FADD.FTZ R13, R81, R10 ;  /* 0x0000000a510d7221 */ /* 0x000fc20000010000 */
[----:B------:R-:W-:Y:S01]  /*5050*/  IMAD.MOV.U32 R76, RZ, RZ, R87 ;  /* 0x000000ffff4c7224 */ /* 0x000fe200078e0057 */
[----:B------:R-:W2:Y:S01]  /*5060*/  MUFU.EX2 R94, R94 ;  /* 0x0000005e005e7308 */ /* 0x000ea20000000800 */
[----:B-1----:R-:W-:-:S01]  /*5070*/  FADD.FTZ R14, R128, R21 ;  /* 0x00000015800e7221 */ /* 0x002fc20000010000 */
[----:B------:R-:W-:Y:S01]  /*5080*/  FADD.FTZ R10, R58, R13 ;  /* 0x0000000d3a0a7221 */ /* 0x000fe20000010000 */
[----:B------:R-:W-:-:S03]  /*5090*/  F2FP.SATFINITE.E4M3.F32.PACK_AB_MERGE_C R119, R128, R119, RZ ;  /* 0x000000778077723e */ /* 0x000fc600048070ff */
[----:B------:R-:W-:Y:S01]  /*50a0*/  FADD.FTZ R5, R59, R10 ;  /* 0x0000000a3b057221 */ /* 0x000fe20000010000 */
[----:B------:R-:W-:Y:S01]  /*50b0*/  F2FP.SATFINITE.E4M3.F32.PACK_AB_MERGE_C R59, R66, R59, RZ ;  /* 0x0000003b423b723e */ /* 0x000fe200048070ff */
[----:B------:R-:W1:Y:S01]  /*50c0*/  MUFU.EX2 R95, R95 ;  /* 0x0000005f005f7308 */ /* 0x000e620000000800 */
[----:B0-----:R-:W-:-:S01]  /*50d0*/  FADD.FTZ R21, R91, R14 ;  /* 0x0000000e5b157221 */ /* 0x001fc20000010000 */
[----:B------:R-:W-:Y:S01]  /*50e0*/  FADD.FTZ R5, R66, R5 ;  /* 0x0000000542057221 */ /* 0x000fe20000010000 */
[----:B------:R-:W-:Y:S01]  /*50f0*/  F2FP.SATFINITE.E4M3.F32.PACK_AB_MERGE_C R213, R114, R83, R119 ;  /* 0x0000005372d5723e */ /* 0x000fe20004807077 */
[----:B------:R-:W-:Y:S01]  /*5100*/  IMAD.MOV.U32 R83, RZ, RZ, R87 ;  /* 0x000000ffff537224 */ /* 0x000fe200078e0057 */
[----:B------:R-:W-:Y:S01]  /*5110*/  F2FP.SATFINITE.E4M3.F32.PACK_AB_MERGE_C R214, R58, R81, R59 ;  /* 0x000000513ad6723e */ /* 0x000fe2000480703b */
[----:B------:R-:W-:Y:S01]  /*5120*/  FADD.FTZ R6, R62, R5 ;  /* 0x000000053e067221 */ /* 0x000fe20000010000 */
[----:B------:R-:W-:Y:S01]  /*5130*/  IMAD.MOV.U32 R81, RZ, RZ, R87 ;  /* 0x000000ffff517224 */ /* 0x000fe200078e0057 */
[----:B------:R-:W0:Y:S01]  /*5140*/  MUFU.EX2 R98, R98 ;  /* 0x0000006200627308 */ /* 0x000e220000000800 */
[----:B--2---:R-:W-:-:S01]  /*5150*/  FADD.FTZ R8, R94, R21 ;  /* 0x000000155e087221 */ /* 0x004fc20000010000 */
[----:B------:R-:W-:Y:S01]  /*5160*/  FADD.FTZ R5, R63, R6 ;  /* 0x000000063f057221 */ /* 0x000fe20000010000 */
[----:B------:R-:W-:-:S02]  /*5170*/  IMAD.MOV.U32 R66, RZ, RZ, R87 ;  /* 0x000000ffff427224 */ /* 0x000fc400078e0057 */
[----:B------:R-:W-:Y:S02]  /*5180*/  IMAD.MOV.U32 R59, RZ, RZ, R87 ;  /* 0x000000ffff3b7224 */ /* 0x000fe400078e0057 */
[----:B------:R-:W-:-:S01]  /*5190*/  FADD.FTZ R6, R42, R5 ;  /* 0x000000052a067221 */ /* 0x000fc20000010000 */
[----:B------:R-:W-:Y:S01]  /*51a0*/  IMAD.MOV.U32 R58, RZ, RZ, R87 ;  /* 0x000000ffff3a7224 */ /* 0x000fe200078e0057 */
[----:B------:R-:W2:Y:S01]  /*51b0*/  MUFU.EX2 R85, R85 ;  /* 0x0000005500557308 */ /* 0x000ea20000000800 */
[----:B-1----:R-:W-:-:S07]  /*51c0*/  FADD.FTZ R13, R95, R8 ;  /* 0x000000085f0d7221 */ /* 0x002fce0000010000 */
[----:B------:R-:W1:Y:S01]  /*51d0*/  MUFU.EX2 R89, R89 ;  /* 0x0000005900597308 */ /* 0x000e620000000800 */
[----:B0-----:R-:W-:-:S01]  /*51e0*/  FADD.FTZ R13, R98, R13 ;  /* 0x0000000d620d7221 */ /* 0x001fc20000010000 */
[----:B------:R-:W-:-:S03]  /*51f0*/  F2FP.SATFINITE.E4M3.F32.PACK_AB_MERGE_C R95, R98, R95, RZ ;  /* 0x0000005f625f723e */ /* 0x000fc600048070ff */
[----:B------:R-:W-:Y:S01]  /*5200*/  FADD.FTZ R8, R2, R13 ;  /* 0x0000000d02087221 */ /* 0x000fe20000010000 */
[----:B------:R-:W-:Y:S02]  /*5210*/  F2FP.SATFINITE.E4M3.F32.PACK_AB_MERGE_C R215, R94, R91, R95 ;  /* 0x0000005b5ed7723e */ /* 0x000fe4000480705f */
[----:B------:R-:W0:Y:S01]  /*5220*/  MUFU.EX2 R43, R43 ;  /* 0x0000002b002b7308 */ /* 0x000e220000000800 */
[----:B--2---:R-:W-:-:S07]  /*5230*/  FADD.FTZ R8, R85, R8 ;  /* 0x0000000855087221 */ /* 0x004fce0000010000 */
[----:B------:R-:W2:Y:S01]  /*5240*/  MUFU.EX2 R46, R46 ;  /* 0x0000002e002e7308 */ /* 0x000ea20000000800 */
[----:B-1----:R-:W-:-:S01]  /*5250*/  FADD.FTZ R5, R89, R8 ;  /* 0x0000000859057221 */ /* 0x002fc20000010000 */
[----:B------:R-:W-:-:S03]  /*5260*/  F2FP.SATFINITE.E4M3.F32.PACK_AB_MERGE_C R89, R70, R89, RZ ;  /* 0x000000594659723e */ /* 0x000fc600048070ff */
[----:B------:R-:W-:Y:S01]  /*5270*/  FADD.FTZ R70, R70, R5 ;  /* 0x0000000546467221 */ /* 0x000fe20000010000 */
[----:B------:R-:W-:Y:S01]  /*5280*/  F2FP.SATFINITE.E4M3.F32.PACK_AB_MERGE_C R209, R85, R2, R89 ;  /* 0x0000000255d1723e */ /* 0x000fe20004807059 */
[----:B------:R-:W-:Y:S01]  /*5290*/  IMAD.MOV.U32 R85, RZ, RZ, R87 ;  /* 0x000000ffff557224 */ /* 0x000fe200078e0057 */
[----:B------:R-:W1:Y:S01]  /*52a0*/  MUFU.EX2 R51, R51 ;  /* 0x0000003300337308 */ /* 0x000e620000000800 */
[C---:B0-----:R-:W-:Y:S01]  /*52b0*/  F2FP.SATFINITE.E4M3.F32.PACK_AB_MERGE_C R42, R43.reuse, R42, RZ ;  /* 0x0000002a2b2a723e */ /* 0x041fe200048070ff */
[----:B------:R-:W-:Y:S01]  /*52c0*/  FADD.FTZ R43, R43, R6 ;  /* 0x000000062b2b7221 */ /* 0x000fe20000010000 */
[----:B------:R-:W-:-:S01]  /*52d0*/  FADD.FTZ R11, R67, R70 ;  /* 0x00000046430b7221 */ /* 0x000fc20000010000 */
[--C-:B------:R-:W-:Y:S01]  /*52e0*/  IMAD.MOV.U32 R70, RZ, RZ, R87.reuse ;  /* 0x000000ffff467224 */ /* 0x100fe200078e0057 */
[----:B------:R-:W-:Y:S01]  /*52f0*/  F2FP.SATFINITE.E4M3.F32.PACK_AB_MERGE_C R208, R63, R62, R42 ;  /* 0x0000003e3fd0723e */ /* 0x000fe2000480702a */
[----:B------:R-:W-:Y:S02]  /*5300*/  IMAD.MOV.U32 R63, RZ, RZ, R87 ;  /* 0x000000ffff3f7224 */ /* 0x000fe400078e0057 */
[----:B------:R-:W0:Y:S01]  /*5310*/  MUFU.EX2 R26, R26 ;  /* 0x0000001a001a7308 */ /* 0x000e220000000800 */
[----:B--2---:R-:W-:-:S01]  /*5320*/  FADD.FTZ R6, R46, R43 ;  /* 0x0000002b2e067221 */ /* 0x004fc20000010000 */
[----:B------:R-:W-:-:S02]  /*5330*/  IMAD.MOV.U32 R62, RZ, RZ, R87 ;  /* 0x000000ffff3e7224 */ /* 0x000fc400078e0057 */
[--C-:B------:R-:W-:Y:S02]  /*5340*/  IMAD.MOV.U32 R43, RZ, RZ, R87.reuse ;  /* 0x000000ffff2b7224 */ /* 0x100fe400078e0057 */
[----:B------:R-:W-:Y:S02]  /*5350*/  IMAD.MOV.U32 R42, RZ, RZ, R87 ;  /* 0x000000ffff2a7224 */ /* 0x000fe400078e0057 */
[----:B------:R-:W2:Y:S01]  /*5360*/  MUFU.EX2 R99, R99 ;  /* 0x0000006300637308 */ /* 0x000ea20000000800 */
[----:B-1----:R-:W-:-:S01]  /*5370*/  FADD.FTZ R13, R51, R6 ;  /* 0x00000006330d7221 */ /* 0x002fc20000010000 */
[----:B------:R-:W-:-:S06]  /*5380*/  FADD.FTZ R6, R50, R11 ;  /* 0x0000000b32067221 */ /* 0x000fcc0000010000 */
[----:B------:R-:W1:Y:S01]  /*5390*/  MUFU.EX2 R27, R27 ;  /* 0x0000001b001b7308 */ /* 0x000e620000000800 */
[----:B0-----:R-:W-:-:S07]  /*53a0*/  FADD.FTZ R8, R26, R13 ;  /* 0x0000000d1a087221 */ /* 0x001fce0000010000 */
[----:B------:R-:W0:Y:S01]  /*53b0*/  MUFU.EX2 R31, R31 ;  /* 0x0000001f001f7308 */ /* 0x000e220000000800 */
[----:B--2---:R-:W-:-:S01]  /*53c0*/  FADD.FTZ R11, R99, R6 ;  /* 0x00000006630b7221 */ /* 0x004fc20000010000 */
[----:B------:R-:W-:-:S03]  /*53d0*/  F2FP.SATFINITE.E4M3.F32.PACK_AB_MERGE_C R99, R54, R99, RZ ;  /* 0x000000633663723e */ /* 0x000fc600048070ff */
[----:B------:R-:W-:Y:S01]  /*53e0*/  FADD.FTZ R11, R54, R11 ;  /* 0x0000000b360b7221 */ /* 0x000fe20000010000 */
[----:B------:R-:W-:Y:S01]  /*53f0*/  F2FP.SATFINITE.E4M3.F32.PACK_AB_MERGE_C R211, R50, R67, R99 ;  /* 0x0000004332d3723e */ /* 0x000fe20004807063 */
[----:B------:R-:W-:Y:S01]  /*5400*/  IMAD.MOV.U32 R67, RZ, RZ, R87 ;  /* 0x000000ffff437224 */ /* 0x000fe200078e0057 */
[----:B------:R-:W2:Y:S01]  /*5410*/  MUFU.EX2 R30, R92 ;  /* 0x0000005c001e7308 */ /* 0x000ea20000000800 */
[----:B-1----:R-:W-:-:S01]  /*5420*/  FADD.FTZ R8, R27, R8 ;  /* 0x000000081b087221 */ /* 0x002fc20000010000 */
[----:B------:R-:W-:Y:S01]  /*5430*/  F2FP.SATFINITE.E4M3.F32.PACK_AB_MERGE_C R26, R27, R26, RZ ;  /* 0x0000001a1b1a723e */ /* 0x000fe200048070ff */
[--C-:B------:R-:W-:Y:S02]  /*5440*/  IMAD.MOV.U32 R54, RZ, RZ, R87.reuse ;  /* 0x000000ffff367224 */ /* 0x100fe400078e0057 */
[--C-:B------:R-:W-:Y:S01]  /*5450*/  IMAD.MOV.U32 R50, RZ, RZ, R87.reuse ;  /* 0x000000ffff327224 */ /* 0x100fe200078e0057 */
[----:B------:R-:W-:Y:S01]  /*5460*/  F2FP.SATFINITE.E4M3.F32.PACK_AB_MERGE_C R210, R51, R46, R26 ;  /* 0x0000002e33d2723e */ /* 0x000fe2000480701a */
[----:B------:R-:W-:Y:S01]  /*5470*/  IMAD.MOV.U32 R51, RZ, RZ, R87 ;  /* 0x000000ffff337224 */ /* 0x000fe200078e0057 */
[----:B------:R-:W1:Y:S01]  /*5480*/  MUFU.EX2 R38, R38 ;  /* 0x0000002600267308 */ /* 0x000e620000000800 */
[----:B0-----:R-:W-:-:S01]  /*5490*/  FADD.FTZ R13, R31, R8 ;  /* 0x000000081f0d7221 */ /* 0x001fc20000010000 */
[----:B------:R-:W-:-:S02]  /*54a0*/  IMAD.MOV.U32 R46, RZ, RZ, R87 ;  /* 0x000000ffff2e7224 */ /* 0x000fc400078e0057 */
[--C-:B------:R-:W-:Y:S02]  /*54b0*/  IMAD.MOV.U32 R27, RZ, RZ, R87.reuse ;  /* 0x000000ffff1b7224 */ /* 0x100fe400078e0057 */
[----:B------:R-:W-:Y:S02]  /*54c0*/  IMAD.MOV.U32 R26, RZ, RZ, R87 ;  /* 0x000000ffff1a7224 */ /* 0x000fe400078e0057 */
        /* <DEDUP_REMOVED lines=11> */
[C---:B0-----:R-:W-:Y:S01]  /*5580*/  F2FP.SATFINITE.E4M3.F32.PACK_AB_MERGE_C R39, R40.reuse, R39, RZ ;  /* 0x000000272827723e */ /* 0x041fe200048070ff */
[----:B------:R-:W-:-:S03]  /*5590*/  FADD.FTZ R40, R40, R13 ;  /* 0x0000000d28287221 */ /* 0x000fc60000010000 */
[----:B------:R-:W-:Y:S01]  /*55a0*/  F2FP.SATFINITE.E4M3.F32.PACK_AB_MERGE_C R204, R38, R31, R39 ;  /* 0x0000001f26cc723e */ /* 0x000fe20004807027 */
[----:B------:R-:W-:Y:S02]  /*55b0*/  IMAD.MOV.U32 R39, RZ, RZ, R87 ;  /* 0x000000ffff277224 */ /* 0x000fe400078e0057 */
[----:B------:R-:W0:Y:S01]  /*55c0*/  MUFU.EX2 R97, R97 ;  /* 0x0000006100617308 */ /* 0x000e220000000800 */
[----:B--2---:R-:W-:-:S01]  /*55d0*/  FADD.FTZ R6, R47, R6 ;  /* 0x000000062f067221 */ /* 0x004fc20000010000 */
[----:B------:R-:W-:Y:S01]  /*55e0*/  F2FP.SATFINITE.E4M3.F32.PACK_AB_MERGE_C R88, R47, R88, RZ ;  /* 0x000000582f58723e */ /* 0x000fe200048070ff */
[--C-:B------:R-:W-:Y:S02]  /*55f0*/  IMAD.MOV.U32 R47, RZ, RZ, R87.reuse ;  /* 0x000000ffff2f7224 */ /* 0x100fe400078e0057 */
[--C-:B------:R-:W-:Y:S01]  /*5600*/  IMAD.MOV.U32 R38, RZ, RZ, R87.reuse ;  /* 0x000000ffff267224 */ /* 0x100fe200078e0057 */
[----:B------:R-:W-:Y:S01]  /*5610*/  F2FP.SATFINITE.E4M3.F32.PACK_AB_MERGE_C R205, R9, R30, R88 ;  /* 0x0000001e09cd723e */ /* 0x000fe20004807058 */
[----:B------:R-:W-:Y:S01]  /*5620*/  IMAD.MOV.U32 R31, RZ, RZ, R87 ;  /* 0x000000ffff1f7224 */ /* 0x000fe200078e0057 */
[----:B------:R-:W2:Y:S01]  /*5630*/  MUFU.EX2 R44, R44 ;  /* 0x0000002c002c7308 */ /* 0x000ea20000000800 */
[----:B-1----:R-:W-:-:S01]  /*5640*/  FADD.FTZ R11, R41, R40 ;  /* 0x00000028290b7221 */ /* 0x002fc20000010000 */
[----:B------:R-:W-:-:S02]  /*5650*/  IMAD.MOV.U32 R40, RZ, RZ, R87 ;  /* 0x000000ffff287224 */ /* 0x000fc400078e0057 */
[----:B------:R-:W-:-:S04]  /*5660*/  IMAD.MOV.U32 R30, RZ, RZ, R87 ;  /* 0x000000ffff1e7224 */ /* 0x000fc800078e0057 */
        /* <DEDUP_REMOVED lines=11> */
[C---:B-1----:R-:W-:Y:S01]  /*5720*/  F2FP.SATFINITE.E4M3.F32.PACK_AB_MERGE_C R102, R55.reuse, R102, RZ ;  /* 0x000000663766723e */ /* 0x042fe200048070ff */
[----:B------:R-:W-:-:S03]  /*5730*/  FADD.FTZ R55, R55, R2 ;  /* 0x0000000237377221 */ /* 0x000fc60000010000 */
[----:B------:R-:W-:Y:S01]  /*5740*/  F2FP.SATFINITE.E4M3.F32.PACK_AB_MERGE_C R207, R86, R97, R102 ;  /* 0x0000006156cf723e */ /* 0x000fe20004807066 */
[----:B------:R-:W-:Y:S02]  /*5750*/  IMAD.MOV.U32 R86, RZ, RZ, R87 ;  /* 0x000000ffff567224 */ /* 0x000fe400078e0057 */
[----:B------:R-:W1:Y:S01]  /*5760*/  MUFU.EX2 R82, R82 ;  /* 0x0000005200527308 */ /* 0x000e620000000800 */
[----:B0-----:R-:W-:-:S01]  /*5770*/  FADD.FTZ R11, R48, R11 ;  /* 0x0000000b300b7221 */ /* 0x001fc20000010000 */
[----:B------:R-:W-:Y:S01]  /*5780*/  F2FP.SATFINITE.E4M3.F32.PACK_AB_MERGE_C R45, R48, R45, RZ ;  /* 0x0000002d302d723e */ /* 0x000fe200048070ff */
[----:B------:R-:W-:-:S03]  /*5790*/  IMAD.MOV.U32 R48, RZ, RZ, R87 ;  /* 0x000000ffff307224 */ /* 0x000fc600078e0057 */
[----:B------:R-:W-:Y:S01]  /*57a0*/  F2FP.SATFINITE.E4M3.F32.PACK_AB_MERGE_C R206, R44, R41, R45 ;  /* 0x000000292cce723e */ /* 0x000fe2000480702d */
[----:B------:R-:W-:Y:S01]  /*57b0*/  IMAD.MOV.U32 R45, RZ, RZ, R87 ;  /* 0x000000ffff2d7224 */ /* 0x000fe200078e0057 */
[----:B------:R-:W0:Y:S01]  /*57c0*/  MUFU.EX2 R25, R25 ;  /* 0x0000001900197308 */ /* 0x000e220000000800 */
[----:B--2---:R-:W-:-:S01]  /*57d0*/  FADD.FTZ R2, R24, R11 ;  /* 0x0000000b18027221 */ /* 0x004fc20000010000 */
[--C-:B------:R-:W-:Y:S02]  /*57e0*/  IMAD.MOV.U32 R44, RZ, RZ, R87.reuse ;  /* 0x000000ffff2c7224 */ /* 0x100fe400078e0057 */
[----:B------:R-:W-:-:S04]  /*57f0*/  IMAD.MOV.U32 R41, RZ, RZ, R87 ;  /* 0x000000ffff297224 */ /* 0x000fc800078e0057 */
[----:B------:R2:W3:Y:S01]  /*5800*/  MUFU.EX2 R5, R84 ;  /* 0x0000005400057308 */ /* 0x0004e20000000800 */
[----:B-1----:R-:W-:-:S01]  /*5810*/  FADD.FTZ R6, R82, R55 ;  /* 0x0000003752067221 */ /* 0x002fc20000010000 */
[----:B------:R-:W-:-:S06]  /*5820*/  IMAD.MOV.U32 R55, RZ, RZ, R87 ;  /* 0x000000ffff377224 */ /* 0x000fcc00078e0057 */
[----:B------:R-:W1:Y:S01]  /*5830*/  MUFU.EX2 R28, R28 ;  /* 0x0000001c001c7308 */ /* 0x000e620000000800 */
[----:B0-----:R-:W-:-:S01]  /*5840*/  FADD.FTZ R11, R25, R2 ;  /* 0x00000002190b7221 */ /* 0x001fc20000010000 */
[----:B--2---:R-:W-:-:S06]  /*5850*/  IMAD.MOV.U32 R84, RZ, RZ, R87 ;  /* 0x000000ffff547224 */ /* 0x004fcc00078e0057 */
[----:B------:R-:W0:Y:S01]  /*5860*/  MUFU.EX2 R93, R93 ;  /* 0x0000005d005d7308 */ /* 0x000e220000000800 */
[----:B---3--:R-:W-:-:S07]  /*5870*/  FADD.FTZ R6, R5, R6 ;  /* 0x0000000605067221 */ /* 0x008fce0000010000 */
[----:B------:R-:W2:Y:S01]  /*5880*/  MUFU.EX2 R29, R29 ;  /* 0x0000001d001d7308 */ /* 0x000ea20000000800 */
[----:B-1----:R-:W-:-:S07]  /*5890*/  FADD.FTZ R2, R28, R11 ;  /* 0x0000000b1c027221 */ /* 0x002fce0000010000 */
[----:B------:R-:W1:Y:S01]  /*58a0*/  MUFU.EX2 R80, R80 ;  /* 0x0000005000507308 */ /* 0x000e620000000800 */
[----:B0-----:R-:W-:-:S07]  /*58b0*/  FADD.FTZ R9, R93, R6 ;  /* 0x000000065d097221 */ /* 0x001fce0000010000 */
[----:B------:R-:W0:Y:S01]  /*58c0*/  MUFU.EX2 R32, R32 ;  /* 0x0000002000207308 */ /* 0x000e220000000800 */
[C---:B--2---:R-:W-:Y:S01]  /*58d0*/  F2FP.SATFINITE.E4M3.F32.PACK_AB_MERGE_C R28, R29.reuse, R28, RZ ;  /* 0x0000001c1d1c723e */ /* 0x044fe200048070ff */
[----:B------:R-:W-:-:S03]  /*58e0*/  FADD.FTZ R29, R29, R2 ;  /* 0x000000021d1d7221 */ /* 0x000fc60000010000 */
[----:B------:R-:W-:Y:S01]  /*58f0*/  F2FP.SATFINITE.E4M3.F32.PACK_AB_MERGE_C R200, R25, R24, R28 ;  /* 0x0000001819c8723e */ /* 0x000fe2000480701c */
[----:B------:R-:W-:Y:S02]  /*5900*/  IMAD.MOV.U32 R28, RZ, RZ, R87 ;  /* 0x000000ffff1c7224 */ /* 0x000fe400078e0057 */
[----:B------:R-:W2:Y:S01]  /*5910*/  MUFU.EX2 R34, R34 ;  /* 0x0000002200227308 */ /* 0x000ea20000000800 */
[----:B-1----:R-:W-:-:S01]  /*5920*/  FADD.FTZ R9, R80, R9 ;  /* 0x0000000950097221 */ /* 0x002fc20000010000 */
[----:B------:R-:W-:Y:S01]  /*5930*/  F2FP.SATFINITE.E4M3.F32.PACK_AB_MERGE_C R93, R80, R93, RZ ;  /* 0x0000005d505d723e */ /* 0x000fe200048070ff */
[--C-:B------:R-:W-:Y:S02]  /*5940*/  IMAD.MOV.U32 R80, RZ, RZ, R87.reuse ;  /* 0x000000ffff507224 */ /* 0x100fe400078e0057 */
[----:B------:R-:W-:Y:S01]  /*5950*/  IMAD.MOV.U32 R25, RZ, RZ, R87 ;  /* 0x000000ffff197224 */ /* 0x000fe200078e0057 */
[----:B------:R-:W-:Y:S01]  /*5960*/  F2FP.SATFINITE.E4M3.F32.PACK_AB_MERGE_C R201, R5, R82, R93 ;  /* 0x0000005205c9723e */ /* 0x000fe2000480705d */
[----:B------:R-:W-:Y:S01]  /*5970*/  IMAD.MOV.U32 R82, RZ, RZ, R87 ;  /* 0x000000ffff527224 */ /* 0x000fe200078e0057 */
[----:B------:R-:W1:Y:S01]  /*5980*/  MUFU.EX2 R33, R33 ;  /* 0x0000002100217308 */ /* 0x000e620000000800 */
[----:B0-----:R-:W-:-:S01]  /*5990*/  FADD.FTZ R2, R32, R29 ;  /* 0x0000001d20027221 */ /* 0x001fc20000010000 */
[----:B------:R-:W-:-:S02]  /*59a0*/  IMAD.MOV.U32 R29, RZ, RZ, R87 ;  /* 0x000000ffff1d7224 */ /* 0x000fc400078e0057 */
[----:B------:R-:W-:-:S04]  /*59b0*/  IMAD.MOV.U32 R24, RZ, RZ, R87 ;  /* 0x000000ffff187224 */ /* 0x000fc800078e0057 */
[----:B------:R-:W0:Y:S01]  /*59c0*/  MUFU.EX2 R35, R35 ;  /* 0x0000002300237308 */ /* 0x000e220000000800 */
[----:B--2---:R-:W-:-:S07]  /*59d0*/  FADD.FTZ R6, R34, R9 ;  /* 0x0000000922067221 */ /* 0x004fce0000010000 */
[----:B------:R-:W-:Y:S01]  /*59e0*/  MUFU.EX2 R36, R36 ;  /* 0x0000002400247308 */ /* 0x000fe20000000800 */
[----:B-1----:R-:W-:-:S07]  /*59f0*/  FADD.FTZ R5, R33, R2 ;  /* 0x0000000221057221 */ /* 0x002fce0000010000 */
[----:B------:R-:W1:Y:S01]  /*5a00*/  MUFU.EX2 R3, R3 ;  /* 0x0000000300037308 */ /* 0x000e620000000800 */
[----:B0-----:R-:W-:-:S07]  /*5a10*/  FADD.FTZ R6, R35, R6 ;  /* 0x0000000623067221 */ /* 0x001fce0000010000 */
[----:B------:R-:W-:Y:S08]  /*5a20*/  MUFU.EX2 R69, R69 ;  /* 0x0000004500457308 */ /* 0x000ff00000000800 */
[----:B------:R-:W0:Y:S01]  /*5a30*/  MUFU.EX2 R52, R52 ;  /* 0x0000003400347308 */ /* 0x000e220000000800 */
[----:B-1----:R-:W-:Y:S01]  /*5a40*/  F2FP.SATFINITE.E4M3.F32.PACK_AB_MERGE_C R2, R3, R36, RZ ;  /* 0x000000240302723e */ /* 0x002fe200048070ff */
[----:B------:R-:W-:-:S03]  /*5a50*/  FADD.FTZ R36, R36, R5 ;  /* 0x0000000524247221 */ /* 0x000fc60000010000 */
[----:B------:R-:W-:Y:S01]  /*5a60*/  F2FP.SATFINITE.E4M3.F32.PACK_AB_MERGE_C R202, R33, R32, R2 ;  /* 0x0000002021ca723e */ /* 0x000fe20004807002 */
[----:B------:R-:W-:-:S01]  /*5a70*/  FADD.FTZ R3, R3, R36 ;  /* 0x0000002403037221 */ /* 0x000fc20000010000 */
[--C-:B------:R-:W-:Y:S02]  /*5a80*/  IMAD.MOV.U32 R36, RZ, RZ, R87.reuse ;  /* 0x000000ffff247224 */ /* 0x100fe400078e0057 */
[--C-:B------:R-:W-:Y:S02]  /*5a90*/  IMAD.MOV.U32 R33, RZ, RZ, R87.reuse ;  /* 0x000000ffff217224 */ /* 0x100fe400078e0057 */
[----:B------:R-:W-:Y:S01]  /*5aa0*/  IMAD.MOV.U32 R32, RZ, RZ, R87 ;  /* 0x000000ffff207224 */ /* 0x000fe200078e0057 */
[----:B0-----:R-:W-:Y:S01]  /*5ab0*/  F2FP.SATFINITE.E4M3.F32.PACK_AB_MERGE_C R8, R52, R69, RZ ;  /* 0x000000453408723e */ /* 0x001fe200048070ff */
[----:B------:R-:W-:-:S03]  /*5ac0*/  FADD.FTZ R69, R69, R6 ;  /* 0x0000000645457221 */ /* 0x000fc60000010000 */
[----:B------:R-:W-:Y:S01]  /*5ad0*/  F2FP.SATFINITE.E4M3.F32.PACK_AB_MERGE_C R203, R35, R34, R8 ;  /* 0x0000002223cb723e */ /* 0x000fe20004807008 */
[----:B------:R-:W-:-:S01]  /*5ae0*/  FADD.FTZ R2, R52, R69 ;  /* 0x0000004534027221 */ /* 0x000fc20000010000 */
[--C-:B------:R-:W-:Y:S02]  /*5af0*/  IMAD.MOV.U32 R69, RZ, RZ, R87.reuse ;  /* 0x000000ffff457224 */ /* 0x100fe400078e0057 */
[--C-:B------:R-:W-:Y:S02]  /*5b00*/  IMAD.MOV.U32 R52, RZ, RZ, R87.reuse ;  /* 0x000000ffff347224 */ /* 0x100fe400078e0057 */
[--C-:B------:R-:W-:Y:S02]  /*5b10*/  IMAD.MOV.U32 R35, RZ, RZ, R87.reuse ;  /* 0x000000ffff237224 */ /* 0x100fe400078e0057 */
        /* <DEDUP_REMOVED lines=37> */
[----:B------:R-:W-:-:S05]  /*5d70*/  UMOV UR57, UR55 ;  /* 0x0000003700397c82 */ /* 0x000fca0008000000 */
.L_x_1879:
[----:B------:R-:W-:Y:S01]  /*5d80*/  ISETP.NE.AND P3, PT, RZ, UR44, PT ;  /* 0x0000002cff007c0c */ /* 0x000fe2000bf65270 */
[----:B------:R-:W-:-:S04]  /*5d90*/  UISETP.NE.AND UP0, UPT, UR57, 0x1, UPT ;  /* 0x000000013900788c */ /* 0x000fc8000bf05270 */
[----:B------:R-:W-:-:S04]  /*5da0*/  USEL UR46, URZ, 0x1, UP0 ;  /* 0x000000013f2e7887 */ /* 0x000fc80008000000 */
[----:B------:R-:W-:-:S04]  /*5db0*/  ULOP3.LUT UR46, UR58, UR46, URZ, 0x3c, !UPT ;  /* 0x0000002e3a2e7292 */ /* 0x000fc8000f8e3c3f */
[----:B------:R-:W-:Y:S08]  /*5dc0*/  @P3 BRA `(.L_x_1870) ;  /* 0x0000000000383947 */ /* 0x000ff00003800000 */
[----:B------:R-:W-:Y:S05]  /*5dd0*/  @!P0 BRA `(.L_x_1871) ;  /* 0x0000000000048947 */ /* 0x000fea0003800000 */
[----:B------:R-:W-:Y:S01]  /*5de0*/  BPT.TRAP 0x1 ;  /* 0x000000040000795c */ /* 0x000fe20000300000 */
.L_x_1871:
[----:B------:R-:W-:Y:S01]  /*5df0*/  UIADD3 UR6, UR57, 0x1, URZ ;  /* 0x0000000139067890 */ /* 0x000fe2000fffe03f */
[----:B------:R-:W-:-:S03]  /*5e00*/  IMAD.U32 R0, RZ, RZ, UR46 ;  /* 0x0000002eff007e24 */ /* 0x000fc6000f8e00ff */
[----:B------:R-:W-:Y:S02]  /*5e10*/  UISETP.NE.AND UP0, UPT, UR6, 0x2, UPT ;  /* 0x000000020600788c */ /* 0x000fe4000bf05270 */
[----:B------:R-:W-:Y:S02]  /*5e20*/  SHF.L.U32 R0, R0, 0x1f, RZ ;  /* 0x0000001f00007819 */ /* 0x000fe400000006ff */
[----:B------:R-:W-:-:S04]  /*5e30*/  USEL UR6, UR6, URZ, UP0 ;  /* 0x0000003f06067287 */ /* 0x000fc80008000000 */
[----:B------:R-:W-:-:S09]  /*5e40*/  ULEA UR6, UR6, UR41, 0x3 ;  /* 0x0000002906067291 */ /* 0x000fd2000f8e183f */
[----:B------:R0:W1:Y:S01]  /*5e50*/  SYNCS.PHASECHK.TRANS64.TRYWAIT P2, [UR6+0x2e830], R0 ;  /* 0x02e83000ff0075a7 */ /* 0x0000620008040146 */
[----:B------:R-:W-:Y:S05]  /*5e60*/  @!P0 BRA `(.L_x_1872) ;  /* 0x0000000000048947 */ /* 0x000fea0003800000 */
[----:B------:R-:W-:Y:S01]  /*5e70*/  BPT.TRAP 0x1 ;  /* 0x000000040000795c */ /* 0x000fe20000300000 */
.L_x_1872:
[----:B-1----:R-:W-:Y:S05]  /*5e80*/  @P2 BRA `(.L_x_1870) ;  /* 0x0000000000082947 */ /* 0x002fea0003800000 */
[----:B------:R-:W1:Y:S02]  /*5e90*/  SYNCS.PHASECHK.TRANS64.TRYWAIT P2, [UR6+0x2e830], R0 ;  /* 0x02e83000ff0075a7 */ /* 0x000e640008040146 */
[----:B-1----:R-:W-:Y:S05]  /*5ea0*/  @!P2 BRA `(.L_x_1873) ;  /* 0x000000f800dca947 */ /* 0x002fea0003800000 */
.L_x_1870:
        /* <DEDUP_REMOVED lines=186> */
.L_x_1875:
[----:B------:R-:W-:Y:S01]  /*6a50*/  ULEA UR6, UR57, UR41, 0x3 ;  /* 0x0000002939067291 */ /* 0x000fe2000f8e183f */
[----:B------:R-:W-:-:S05]  /*6a60*/  IMAD.U32 R0, RZ, RZ, UR58 ;  /* 0x0000003aff007e24 */ /* 0x000fca000f8e00ff */
[----:B------:R-:W-:-:S04]  /*6a70*/  SHF.L.U32 R0, R0, 0x1f, RZ ;  /* 0x0000001f00007819 */ /* 0x000fc800000006ff */
[----:B------:R0:W1:Y:S01]  /*6a80*/  SYNCS.PHASECHK.TRANS64.TRYWAIT P2, [UR6+0x2e850], R0 ;  /* 0x02e85000ff0075a7 */ /* 0x0000620008040146 */
[----:B------:R-:W-:Y:S05]  /*6a90*/  @!P0 BRA `(.L_x_1876) ;  /* 0x0000000000048947 */ /* 0x000fea0003800000 */
[----:B------:R-:W-:Y:S01]  /*6aa0*/  BPT.TRAP 0x1 ;  /* 0x000000040000795c */ /* 0x000fe20000300000 */
.L_x_1876:
[----:B-1----:R-:W-:Y:S05]  /*6ab0*/  @P2 BRA `(.L_x_1874) ;  /* 0x0000000000082947 */ /* 0x002fea0003800000 */
[----:B------:R-:W1:Y:S02]  /*6ac0*/  SYNCS.PHASECHK.TRANS64.TRYWAIT P2, [UR6+0x2e850], R0 ;  /* 0x02e85000ff0075a7 */ /* 0x000e640008040146 */
[----:B-1----:R-:W-:Y:S05]  /*6ad0*/  @!P2 BRA `(.L_x_1877) ;  /* 0x000000ec00e8a947 */ /* 0x002fea0003800000 */
.L_x_1874:
[----:B------:R-:W-:Y:S01]  /*6ae0*/  USHF.L.U32 UR7, UR51, 0x7, URZ ;  /* 0x0000000733077899 */ /* 0x000fe2000800063f */
[----:B01----:R-:W-:Y:S01]  /*6af0*/  IMAD.MOV.U32 R0, RZ, RZ, -0x2 ;  /* 0xfffffffeff007424 */ /* 0x003fe200078e00ff */
[----:B------:R-:W-:Y:S01]  /*6b00*/  UIADD3 UR6, UR41, 0x400, URZ ;  /* 0x0000040029067890 */ /* 0x000fe2000fffe03f */
[----:B------:R-:W-:Y:S01]  /*6b10*/  WARPGROUP.ARRIVE ;  /* 0x00000000000079c5 */ /* 0x000fe20000000000 */
[----:B------:R-:W-:Y:S01]  /*6b20*/  UIMAD UR7, UR56, -0xe0, UR7 ;  /* 0xffffff20380778a4 */ /* 0x000fe2000f8e0207 */
[----:B------:R-:W-:Y:S01]  /*6b30*/  IMAD.U32 R13, RZ, RZ, UR38 ;  /* 0x00000026ff0d7e24 */ /* 0x000fe2000f8e00ff */
[----:B------:R-:W-:Y:S02]  /*6b40*/  USHF.R.U32.HI UR6, URZ, 0x4, UR6 ;  /* 0x000000043f067899 */ /* 0x000fe40008011606 */
[----:B------:R-:W-:Y:S02]  /*6b50*/  UIADD3 UR7, UR7, 0x1, UR49 ;  /* 0x0000000107077890 */ /* 0x000fe4000fffe031 */
[----:B------:R-:W-:-:S02]  /*6b60*/  ULOP3.LUT UR6, UR6, 0x3fff, URZ, 0xc0, !UPT ;  /* 0x00003fff06067892 */ /* 0x000fc4000f8ec03f */
[----:B------:R-:W-:Y:S02]  /*6b70*/  UIADD3 UR7, UR7, -UR50, URZ ;  /* 0x8000003207077290 */ /* 0x000fe4000fffe03f */
[----:B------:R-:W-:-:S04]  /*6b80*/  ULOP3.LUT UR6, UR6, 0x10000, URZ, 0xfc, !UPT ;  /* 0x0001000006067892 */ /* 0x000fc8000f8efc3f */
[----:B------:R-:W-:Y:S01]  /*6b90*/  IMAD R7, R17, R0, UR7 ;  /* 0x0000000711077e24 */ /* 0x000fe2000f8e0200 */
[----:B------:R-:W-:Y:S01]  /*6ba0*/  UIMAD UR10, UR57, 0x700, UR6 ;  /* 0x00000700390a78a4 */ /* 0x000fe2000f8e0206 */
[----:B------:R-:W-:Y:S02]  /*6bb0*/  UMOV UR7, 0xc0000010 ;  /* 0xc000001000077882 */ /* 0x000fe40000000000 */
[----:B------:R-:W-:-:S04]  /*6bc0*/  IMAD.IADD R7, R22, 0x1, R7 ;  /* 0x0000000116077824 */ /* 0x000fc800078e0207 */
[----:B------:R-:W-:Y:S01]  /*6bd0*/  UMOV UR6, UR10 ;  /* 0x0000000a00067c82 */ /* 0x000fe20008000000 */
[C---:B------:R-:W-:Y:S01]  /*6be0*/  ISETP.GT.AND P2, PT, R7.reuse, RZ, PT ;  /* 0x000000ff0700720c */ /* 0x040fe20003f44270 */
[----:B------:R-:W-:Y:S01]  /*6bf0*/  QGMMA.64x128x32.F32.E4M3.E4M3 R24, R224, gdesc[UR4], R24, gsb0 ;  /* 0x01e00004e0187df3 */ /* 0x000fe20008000818 */
[C---:B------:R-:W-:Y:S01]  /*6c00*/  ISETP.GT.AND P3, PT, R7.reuse, 0x1, PT ;  /* 0x000000010700780c */ /* 0x040fe20003f64270 */
[----:B------:R-:W-:Y:S01]  /*6c10*/  UIADD3 UR6, UR10, 0x100, URZ ;  /* 0x000001000a067890 */ /* 0x000fe2000fffe03f */
[----:B------:R-:W-:Y:S01]  /*6c20*/  FSEL R184, R184, -INF , P2 ;  /* 0xff800000b8b87808 */ /* 0x000fe20001000000 */
        /* <DEDUP_REMOVED lines=69> */
[----:B------:R-:W-:Y:S01]  /*7080*/  FMNMX.FTZ R0, R164, R9, !PT ;  /* 0x00000009a4007209 */ /* 0x000fe20007810000 */
[----:B------:R-:W-:-:S02]  /*7090*/  WARPGROUP.DEPBAR.LE gsb0, 0x0 ;  /* 0x00008000000079c5 */ /* 0x000fc40000010000 */
[----:B------:R-:W-:Y:S01]  /*70a0*/  ISETP.GT.AND P3, PT, R7, 0x61, PT ;  /* 0x000000610700780c */ /* 0x000fe20003f64270 */
[----:B------:R-:W-:Y:S01]  /*70b0*/  WARPGROUP.ARRIVE ;  /* 0x00000000000079c5 */ /* 0x000fe20000000000 */
[----:B------:R-:W-:Y:S02]  /*70c0*/  FSEL R136, R136, -INF , P2 ;  /* 0xff80000088887808 */ /* 0x000fe40001000000 */
[----:B------:R-:W-:Y:S02]  /*70d0*/  FMNMX.FTZ R9, R165, R0, !PT ;  /* 0x00000000a5097209 */ /* 0x000fe40007810000 */
[----:B------:R-:W-:Y:S01]  /*70e0*/  ISETP.GT.AND P2, PT, R7, 0x68, PT ;  /* 0x000000680700780c */ /* 0x000fe20003f44270 */
[----:B------:R-:W-:Y:S01]  /*70f0*/  QGMMA.64x128x32.F32.E4M3.E4M3 R24, R220, gdesc[UR4], R24, gsb0 ;  /* 0x01e00004dc187df3 */ /* 0x000fe20008000818 */
[----:B------:R-:W-:Y:S01]  /*7100*/  FSEL R137, R137, -INF , P3 ;  /* 0xff80000089897808 */ /* 0x000fe20001800000 */
        /* <DEDUP_REMOVED lines=71> */
[----:B------:R-:W-:Y:S01]  /*7580*/  FMNMX.FTZ R9, R117, R0, !PT ;  /* 0x0000000075097209 */ /* 0x000fe20007810000 */
[----:B------:R-:W-:Y:S02]  /*7590*/  WARPGROUP.DEPBAR.LE gsb0, 0x0 ;  /* 0x00008000000079c5 */ /* 0x000fe40000010000 */
        /* <DEDUP_REMOVED lines=19> */
[C---:B------:R-:W-:Y:S01]  /*76d0*/  ISETP.GT.AND P3, PT, R7.reuse, 0xd9, PT ;  /* 0x000000d90700780c */ /* 0x040fe20003f64270 */
[----:B------:R-:W-:Y:S01]  /*76e0*/  VIADD R7, R7, 0x8 ;  /* 0x0000000807077836 */ /* 0x000fe20000000000 */
[----:B------:R-:W-:Y:S02]  /*76f0*/  FSEL R100, R100, -INF , P2 ;  /* 0xff80000064647808 */ /* 0x000fe40001000000 */
[----:B------:R-:W-:Y:S02]  /*7700*/  FMNMX.FTZ R9, R97, R0, !PT ;  /* 0x0000000061097209 */ /* 0x000fe40007810000 */
[----:B------:R-:W-:-:S02]  /*7710*/  FSEL R101, R101, -INF , P3 ;  /* 0xff80000065657808 */ /* 0x000fc40001800000 */
[----:B------:R-:W-:Y:S02]  /*7720*/  FMNMX.FTZ R0, R100, R9, !PT ;  /* 0x0000000964007209 */ /* 0x000fe40007810000 */
[----:B------:R-:W-:Y:S02]  /*7730*/  ISETP.GT.AND P3, PT, R7, RZ, PT ;  /* 0x000000ff0700720c */ /* 0x000fe40003f64270 */
[----:B------:R-:W-:Y:S02]  /*7740*/  FMNMX.FTZ R9, R101, R0, !PT ;  /* 0x0000000065097209 */ /* 0x000fe40007810000 */
[----:B------:R-:W-:-:S03]  /*7750*/  ISETP.GT.AND P4, PT, R7, 0x1, PT ;  /* 0x000000010700780c */ /* 0x000fc60003f84270 */
[----:B------:R-:W0:Y:S01]  /*7760*/  SHFL.BFLY PT, R0, R9, 0x2, 0x1f ;  /* 0x0c401f0009007f89 */ /* 0x000e2200000e0000 */
        /* <DEDUP_REMOVED lines=26> */
[----:B------:R-:W-:Y:S02]  /*7910*/  FSEL R163, R163, -INF , P4 ;  /* 0xff800000a3a37808 */ /* 0x000fe40002000000 */
[----:B------:R-:W-:Y:S01]  /*7920*/  ISETP.GT.AND P4, PT, R7, 0x59, PT ;  /* 0x000000590700780c */ /* 0x000fe20003f84270 */
        /* <DEDUP_REMOVED lines=8> */
[----:B------:R-:W-:Y:S01]  /*79b0*/  FSEL R181, R186, -INF , P3 ;  /* 0xff800000bab57808 */ /* 0x000fe20001800000 */
        /* <DEDUP_REMOVED lines=22> */
[----:B------:R-:W-:Y:S01]  /*7b20*/  FFMA.FTZ R156, R156, UR38, -R8 ;  /* 0x000000269c9c7c23 */ /* 0x000fe20008010808 */
[----:B------:R-:W-:Y:S01]  /*7b30*/  FMNMX.FTZ R185, R195, R184, !PT ;  /* 0x000000b8c3b97209 */ /* 0x000fe20007810000 */
[----:B------:R-:W-:-:S02]  /*7b40*/  WARPGROUP.DEPBAR.LE gsb0, 0x0 ;  /* 0x00008000000079c5 */ /* 0x000fc40000010000 */
[----:B------:R-:W-:Y:S01]  /*7b50*/  ISETP.GT.AND P3, PT, R7, 0x20, PT ;  /* 0x000000200700780c */ /* 0x000fe20003f64270 */
[----:B------:R-:W-:Y:S01]  /*7b60*/  WARPGROUP.ARRIVE ;  /* 0x00000000000079c5 */ /* 0x000fe20000000000 */
[----:B------:R-:W-:Y:S01]  /*7b70*/  FMNMX.FTZ R184, R198, R185, !PT ;  /* 0x000000b9c6b87209 */ /* 0x000fe20007810000 */
[--C-:B------:R-:W-:Y:S01]  /*7b80*/  FFMA.FTZ R157, R157, UR38, -R8.reuse ;  /* 0x000000269d9d7c23 */ /* 0x100fe20008010808 */
[----:B------:R-:W-:Y:S01]  /*7b90*/  FSEL R170, R170, -INF , P3 ;  /* 0xff800000aaaa7808 */ /* 0x000fe20001800000 */
[--C-:B------:R-:W-:Y:S01]  /*7ba0*/  FFMA.FTZ R160, R160, UR38, -R8.reuse ;  /* 0x00000026a0a07c23 */ /* 0x100fe20008010808 */
[----:B------:R-:W-:Y:S01]  /*7bb0*/  FMNMX.FTZ R185, R199, R184, !PT ;  /* 0x000000b8c7b97209 */ /* 0x000fe20007810000 */
[----:B------:R-:W-:Y:S01]  /*7bc0*/  QGMMA.64x128x32.F32.E4M3.E4M3 R24, R212, gdesc[UR4], R24, gsb0 ;  /* 0x01e00004d4187df3 */ /* 0x000fe20008000818 */
[----:B------:R-:W-:Y:S01]  /*7bd0*/  ISETP.GT.AND P3, PT, R7, 0x28, PT ;  /* 0x000000280700780c */ /* 0x000fe20003f64270 */
[----:B------:R-:W-:Y:S01]  /*7be0*/  UIADD3 UR6, UR10, 0x400, URZ ;  /* 0x000004000a067890 */ /* 0x000fe2000fffe03f */
[----:B------:R-:W-:Y:S01]  /*7bf0*/  FMNMX.FTZ R184, R170, R185, !PT ;  /* 0x000000b9aab87209 */ /* 0x000fe20007810000 */
[----:B------:R-:W-:Y:S01]  /*7c00*/  UMOV UR7, 0xc0000010 ;  /* 0xc000001000077882 */ /* 0x000fe20000000000 */
        /* <DEDUP_REMOVED lines=52> */
[----:B------:R-:W-:Y:S01]  /*7f50*/  FSEL R167, R167, -INF , P4 ;  /* 0xff800000a7a77808 */ /* 0x000fe20002000000 */
[--C-:B------:R-:W-:Y:S01]  /*7f60*/  FFMA.FTZ R96, R96, UR38, -R8.reuse ;  /* 0x0000002660607c23 */ /* 0x100fe20008010808 */
[----:B------:R-:W-:Y:S01]  /*7f70*/  ISETP.GT.AND P3, PT, R7, 0x60, PT ;  /* 0x000000600700780c */ /* 0x000fe20003f64270 */
[--C-:B------:R-:W-:Y:S01]  /*7f80*/  FFMA.FTZ R97, R97, UR38, -R8.reuse ;  /* 0x0000002661617c23 */ /* 0x100fe20008010808 */
[----:B------:R-:W-:Y:S01]  /*7f90*/  FMNMX.FTZ R184, R166, R185, !PT ;  /* 0x000000b9a6b87209 */ /* 0x000fe20007810000 */
[--C-:B------:R-:W-:Y:S01]  /*7fa0*/  FFMA.FTZ R100, R100, UR38, -R8.reuse ;  /* 0x0000002664647c23 */ /* 0x100fe20008010808 */
[----:B------:R-:W-:Y:S01]  /*7fb0*/  ISETP.GT.AND P4, PT, R7, 0x61, PT ;  /* 0x000000610700780c */ /* 0x000fe20003f84270 */
[----:B------:R-:W-:Y:S01]  /*7fc0*/  FFMA.FTZ R101, R101, UR38, -R8 ;  /* 0x0000002665657c23 */ /* 0x000fe20008010808 */
        /* <DEDUP_REMOVED lines=11> */
[----:B------:R0:W-:Y:S01]  /*8080*/  MUFU.EX2 R142, R186 ;  /* 0x000000ba008e7308 */ /* 0x0001e20000000800 */
[----:B------:R-:W-:Y:S02]  /*8090*/  FSEL R143, R143, -INF , P4 ;  /* 0xff8000008f8f7808 */ /* 0x000fe40002000000 */
[----:B------:R-:W-:Y:S02]  /*80a0*/  FMNMX.FTZ R184, R144, R185, !PT ;  /* 0x000000b990b87209 */ /* 0x000fe40007810000 */
[----:B------:R-:W-:Y:S02]  /*80b0*/  ISETP.GT.AND P4, PT, R7, 0x71, PT ;  /* 0x000000710700780c */ /* 0x000fe40003f84270 */
[----:B------:R-:W-:Y:S01]  /*80c0*/  FSEL R146, R146, -INF , P3 ;  /* 0xff80000092927808 */ /* 0x000fe20001800000 */
[----:B------:R-:W-:Y:S01]  /*80d0*/  MUFU.EX2 R11, R11 ;  /* 0x0000000b000b7308 */ /* 0x000fe20000000800 */
[----:B------:R-:W-:Y:S01]  /*80e0*/  FMNMX.FTZ R185, R143, R184, !PT ;  /* 0x000000b88fb97209 */ /* 0x000fe20007810000 */
[----:B0-----:R-:W-:Y:S01]  /*80f0*/  FFMA.FTZ R186, R128, UR38, -R8 ;  /* 0x0000002680ba7c23 */ /* 0x001fe20008010808 */
[----:B------:R-:W-:-:S02]  /*8100*/  ISETP.GT.AND P3, PT, R7, 0x78, PT ;  /* 0x000000780700780c */ /* 0x000fc40003f64270 */
[----:B------:R-:W-:Y:S02]  /*8110*/  FSEL R147, R147, -INF , P4 ;  /* 0xff80000093937808 */ /* 0x000fe40002000000 */
        /* <DEDUP_REMOVED lines=11> */
[----:B------:R-:W-:Y:S01]  /*81d0*/  MUFU.EX2 R14, R14 ;  /* 0x0000000e000e7308 */ /* 0x000fe20000000800 */
[----:B------:R-:W-:Y:S02]  /*81e0*/  FMNMX.FTZ R185, R151, R184, !PT ;  /* 0x000000b897b97209 */ /* 0x000fe40007810000 */
[----:B------:R-:W-:Y:S02]  /*81f0*/  ISETP.GT.AND P3, PT, R7, 0x88, PT ;  /* 0x000000880700780c */ /* 0x000fe40003f64270 */
[----:B------:R-:W-:-:S02]  /*8200*/  FSEL R123, R123, -INF , P4 ;  /* 0xff8000007b7b7808 */ /* 0x000fc40002000000 */
[----:B------:R-:W-:Y:S01]  /*8210*/  FMNMX.FTZ R184, R122, R185, !PT ;  /* 0x000000b97ab87209 */ /* 0x000fe20007810000 */
[----:B------:R-:W-:Y:S01]  /*8220*/  MUFU.EX2 R15, R15 ;  /* 0x0000000f000f7308 */ /* 0x000fe20000000800 */
[----:B------:R-:W-:Y:S02]  /*8230*/  ISETP.GT.AND P4, PT, R7, 0x89, PT ;  /* 0x000000890700780c */ /* 0x000fe40003f84270 */
[----:B------:R-:W-:Y:S02]  /*8240*/  FSEL R126, R126, -INF , P3 ;  /* 0xff8000007e7e7808 */ /* 0x000fe40001800000 */
[----:B------:R-:W-:Y:S02]  /*8250*/  FMNMX.FTZ R185, R123, R184, !PT ;  /* 0x000000b87bb97209 */ /* 0x000fe40007810000 */
[----:B------:R-:W-:Y:S01]  /*8260*/  ISETP.GT.AND P3, PT, R7, 0x90, PT ;  /* 0x000000900700780c */ /* 0x000fe20003f64270 */
[----:B------:R-:W-:Y:S01]  /*8270*/  MUFU.EX2 R20, R20 ;  /* 0x0000001400147308 */ /* 0x000fe20000000800 */
[----:B------:R-:W-:-:S02]  /*8280*/  FSEL R127, R127, -INF , P4 ;  /* 0xff8000007f7f7808 */ /* 0x000fc40002000000 */
[----:B------:R-:W-:Y:S02]  /*8290*/  FMNMX.FTZ R184, R126, R185, !PT ;  /* 0x000000b97eb87209 */ /* 0x000fe40007810000 */
[----:B------:R-:W-:Y:S02]  /*82a0*/  ISETP.GT.AND P4, PT, R7, 0x91, PT ;  /* 0x000000910700780c */ /* 0x000fe40003f84270 */
[----:B------:R-:W-:Y:S01]  /*82b0*/  FSEL R130, R130, -INF , P3 ;  /* 0xff80000082827808 */ /* 0x000fe20001800000 */
[----:B------:R-:W-:Y:S01]  /*82c0*/  MUFU.EX2 R21, R21 ;  /* 0x0000001500157308 */ /* 0x000fe20000000800 */
[----:B------:R-:W-:Y:S02]  /*82d0*/  FMNMX.FTZ R185, R127, R184, !PT ;  /* 0x000000b87fb97209 */ /* 0x000fe40007810000 */
[----:B------:R-:W-:Y:S01]  /*82e0*/  ISETP.GT.AND P3, PT, R7, 0x98, PT ;  /* 0x000000980700780c */ /* 0x000fe20003f64270 */
[----:B------:R-:W-:Y:S02]  /*82f0*/  WARPGROUP.DEPBAR.LE gsb0, 0x0 ;  /* 0x00008000000079c5 */ /* 0x000fe40000010000 */
[----:B------:R-:W-:Y:S01]  /*8300*/  FSEL R131, R131, -INF , P4 ;  /* 0xff80000083837808 */ /* 0x000fe20002000000 */
[----:B------:R-:W-:Y:S01]  /*8310*/  WARPGROUP.ARRIVE ;  /* 0x00000000000079c5 */ /* 0x000fe20000000000 */
[----:B------:R-:W-:Y:S01]  /*8320*/  FMNMX.FTZ R184, R130, R185, !PT ;  /* 0x000000b982b87209 */ /* 0x000fe20007810000 */
[----:B------:R-:W-:Y:S01]  /*8330*/  MUFU.EX2 R168, R168 ;  /* 0x000000a800a87308 */ /* 0x000fe20000000800 */
[----:B------:R-:W-:-:S02]  /*8340*/  ISETP.GT.AND P4, PT, R7, 0x99, PT ;  /* 0x000000990700780c */ /* 0x000fc40003f84270 */
[----:B------:R-:W-:Y:S01]  /*8350*/  FSEL R134, R134, -INF , P3 ;  /* 0xff80000086867808 */ /* 0x000fe20001800000 */
[----:B------:R-:W-:Y:S01]  /*8360*/  QGMMA.64x128x32.F32.E4M3.E4M3 R24, R208, gdesc[UR4], R24, gsb0 ;  /* 0x01e00004d0187df3 */ /* 0x000fe20008000818 */
[----:B------:R-:W-:Y:S01]  /*8370*/  FMNMX.FTZ R185, R131, R184, !PT ;  /* 0x000000b883b97209 */ /* 0x000fe20007810000 */
[----:B------:R-:W-:Y:S01]  /*8380*/  UIADD3 UR6, UR10, 0x500, URZ ;  /* 0x000005000a067890 */ /* 0x000fe2000fffe03f */
[----:B------:R-:W-:Y:S01]  /*8390*/  FSEL R135, R135, -INF , P4 ;  /* 0xff80000087877808 */ /* 0x000fe20002000000 */
[----:B------:R-:W-:Y:S01]  /*83a0*/  UMOV UR7, 0xc0000010 ;  /* 0xc000001000077882 */ /* 0x000fe20000000000 */
[C---:B------:R-:W-:Y:S01]  /*83b0*/  ISETP.GT.AND P3, PT, R7.reuse, 0xa0, PT ;  /* 0x000000a00700780c */ /* 0x040fe20003f64270 */
[----:B------:R-:W-:Y:S01]  /*83c0*/  MUFU.EX2 R169, R169 ;  /* 0x000000a900a97308 */ /* 0x000fe20000000800 */
[----:B------:R-:W-:Y:S02]  /*83d0*/  FMNMX.FTZ R184, R134, R185, !PT ;  /* 0x000000b986b87209 */ /* 0x000fe40007810000 */
[----:B------:R-:W-:-:S02]  /*83e0*/  ISETP.GT.AND P4, PT, R7, 0xa1, PT ;  /* 0x000000a10700780c */ /* 0x000fc40003f84270 */
[----:B------:R-:W-:Y:S02]  /*83f0*/  FSEL R106, R106, -INF , P3 ;  /* 0xff8000006a6a7808 */ /* 0x000fe40001800000 */
        /* <DEDUP_REMOVED lines=17> */
[----:B------:R-:W-:Y:S01]  /*8510*/  ISETP.GT.AND P3, PT, R7, 0xb8, PT ;  /* 0x000000b80700780c */ /* 0x000fe20003f64270 */
[----:B0-----:R-:W-:Y:S01]  /*8520*/  FFMA.FTZ R186, R132, UR38, -R8 ;  /* 0x0000002684ba7c23 */ /* 0x001fe20008010808 */
[----:B------:R-:W-:Y:S02]  /*8530*/  FSEL R115, R115, -INF , P4 ;  /* 0xff80000073737808 */ /* 0x000fe40002000000 */
[----:B------:R-:W-:Y:S02]  /*8540*/  FMNMX.FTZ R184, R114, R185, !PT ;  /* 0x000000b972b87209 */ /* 0x000fe40007810000 */
[----:B------:R-:W-:Y:S01]  /*8550*/  ISETP.GT.AND P4, PT, R7, 0xb9, PT ;  /* 0x000000b90700780c */ /* 0x000fe20003f84270 */
[----:B------:R-:W-:Y:S01]  /*8560*/  MUFU.EX2 R177, R177 ;  /* 0x000000b100b17308 */ /* 0x000fe20000000800 */
[----:B------:R-:W-:-:S02]  /*8570*/  FSEL R132, R118, -INF , P3 ;  /* 0xff80000076847808 */ /* 0x000fc40001800000 */
[----:B------:R-:W-:Y:S02]  /*8580*/  FMNMX.FTZ R185, R115, R184, !PT ;  /* 0x000000b873b97209 */ /* 0x000fe40007810000 */
[----:B------:R-:W-:Y:S02]  /*8590*/  FSEL R119, R119, -INF , P4 ;  /* 0xff80000077777808 */ /* 0x000fe40002000000 */
[C---:B------:R-:W-:Y:S01]  /*85a0*/  ISETP.GT.AND P3, PT, R7.reuse, 0xc0, PT ;  /* 0x000000c00700780c */ /* 0x040fe20003f64270 */
        /* <DEDUP_REMOVED lines=24> */
[----:B------:R-:W-:Y:S01]  /*8730*/  FSEL R99, R99, -INF , P4 ;  /* 0xff80000063637808 */ /* 0x000fe20002000000 */
[----:B------:R-:W-:Y:S01]  /*8740*/  IMAD.U32 R8, RZ, RZ, UR38 ;  /* 0x00000026ff087e24 */ /* 0x000fe2000f8e00ff */
[----:B------:R-:W-:Y:S02]  /*8750*/  FMNMX.FTZ R184, R98, R185, !PT ;  /* 0x000000b962b87209 */ /* 0x000fe40007810000 */
[----:B------:R-:W-:Y:S01]  /*8760*/  ISETP.GT.AND P4, PT, R7, 0xd9, PT ;  /* 0x000000d90700780c */ /* 0x000fe20003f84270 */
[----:B------:R-:W-:Y:S01]  /*8770*/  MUFU.EX2 R156, R156 ;  /* 0x0000009c009c7308 */ /* 0x000fe20000000800 */
[----:B------:R-:W-:-:S02]  /*8780*/  FSEL R108, R102, -INF , P3 ;  /* 0xff800000666c7808 */ /* 0x000fc40001800000 */
[----:B------:R-:W-:Y:S02]  /*8790*/  FMNMX.FTZ R7, R99, R184, !PT ;  /* 0x000000b863077209 */ /* 0x000fe40007810000 */
[----:B------:R-:W-:Y:S02]  /*87a0*/  FSEL R103, R103, -INF , P4 ;  /* 0xff80000067677808 */ /* 0x000fe40002000000 */
[----:B------:R-:W-:Y:S01]  /*87b0*/  FMNMX.FTZ R184, R108, R7, !PT ;  /* 0x000000076cb87209 */ /* 0x000fe20007810000 */
[----:B------:R0:W-:Y:S03]  /*87c0*/  MUFU.EX2 R102, R186 ;  /* 0x000000ba00667308 */ /* 0x0001e60000000800 */
[----:B------:R-:W-:-:S05]  /*87d0*/  FMNMX.FTZ R184, R103, R184, !PT ;  /* 0x000000b867b87209 */ /* 0x000fca0007810000 */
[----:B------:R-:W1:Y:S01]  /*87e0*/  SHFL.BFLY PT, R7, R184, 0x2, 0x1f ;  /* 0x0c401f00b8077f89 */ /* 0x000e6200000e0000 */
[----:B------:R-:W-:Y:S08]  /*87f0*/  MUFU.EX2 R157, R157 ;  /* 0x0000009d009d7308 */ /* 0x000ff00000000800 */
[----:B------:R-:W-:Y:S08]  /*8800*/  MUFU.EX2 R160, R160 ;  /* 0x000000a000a07308 */ /* 0x000ff00000000800 */
[----:B------:R-:W-:Y:S01]  /*8810*/  MUFU.EX2 R161, R161 ;  /* 0x000000a100a17308 */ /* 0x000fe20000000800 */
[----:B-1----:R-:W-:-:S07]  /*8820*/  FMNMX.FTZ R185, R184, R7, !PT ;  /* 0x00000007b8b97209 */ /* 0x002fce0007810000 */
[----:B------:R-:W-:Y:S01]  /*8830*/  MUFU.EX2 R164, R164 ;  /* 0x000000a400a47308 */ /* 0x000fe20000000800 */
[----:B------:R-:W1:Y:S01]  /*8840*/  SHFL.BFLY PT, R184, R185, 0x1, 0x1f ;  /* 0x0c201f00b9b87f89 */ /* 0x000e6200000e0000 */
[----:B------:R-:W-:Y:S02]  /*8850*/  WARPGROUP.DEPBAR.LE gsb0, 0x0 ;  /* 0x00008000000079c5 */ /* 0x000fe40000010000 */
[----:B------:R-:W-:-:S04]  /*8860*/  WARPGROUP.ARRIVE ;  /* 0x00000000000079c5 */ /* 0x000fc80000000000 */
[----:B------:R-:W-:Y:S02]  /*8870*/  MUFU.EX2 R165, R165 ;  /* 0x000000a500a57308 */ /* 0x000fe40000000800 */
[----:B------:R-:W-:Y:S01]  /*8880*/  QGMMA.64x128x32.F32.E4M3.E4M3 R24, R204, gdesc[UR4], R24, gsb0 ;  /* 0x01e00004cc187df3 */ /* 0x000fe20008000818 */
[----:B------:R-:W-:-:S05]  /*8890*/  UIADD3 UR6, UR10, 0x600, URZ ;  /* 0x000006000a067890 */ /* 0x000fca000fffe03f */
[----:B------:R-:W-:Y:S01]  /*88a0*/  MUFU.EX2 R136, R136 ;  /* 0x0000008800887308 */ /* 0x000fe20000000800 */
[----:B------:R-:W-:-:S07]  /*88b0*/  UMOV UR7, 0xc0000010 ;  /* 0xc000001000077882 */ /* 0x000fce0000000000 */
[----:B------:R-:W-:Y:S01]  /*88c0*/  MUFU.EX2 R137, R137 ;  /* 0x0000008900897308 */ /* 0x000fe20000000800 */
[----:B-1----:R-:W-:Y:S02]  /*88d0*/  FMNMX.FTZ R7, R185, R184, !PT ;  /* 0x000000b8b9077209 */ /* 0x002fe40007810000 */
[----:B------:R-:W-:Y:S02]  /*88e0*/  FSEL R184, R0, RZ, P2 ;  /* 0x000000ff00b87208 */ /* 0x000fe40001000000 */
[C---:B------:R-:W-:Y:S01]  /*88f0*/  FSETP.NEU.FTZ.AND P2, PT, R7.reuse, -INF , PT ;  /* 0xff8000000700780b */ /* 0x040fe20003f5d000 */
[----:B------:R-:W-:Y:S02]  /*8900*/  FFMA.FTZ R8, R7, R8, -8 ;  /* 0xc100000007087423 */ /* 0x000fe40000010008 */
[----:B------:R-:W-:Y:S01]  /*8910*/  MUFU.EX2 R140, R140 ;  /* 0x0000008c008c7308 */ /* 0x000fe20000000800 */
[----:B------:R-:W-:-:S02]  /*8920*/  FADD.FTZ R184, -R184, R5 ;  /* 0x00000005b8b87221 */ /* 0x000fc40000010100 */
[----:B------:R-:W-:-:S02]  /*8930*/  FSEL R8, R8, RZ, P2 ;  /* 0x000000ff08087208 */ /* 0x000fc40001000000 */
[----:B------:R-:W-:-:S03]  /*8940*/  FMUL.FTZ R5, R184, UR38 ;  /* 0x00000026b8057c20 */ /* 0x000fc60008410000 */
[----:B------:R-:W-:Y:S01]  /*8950*/  MUFU.EX2 R141, R141 ;  /* 0x0000008d008d7308 */ /* 0x000fe20000000800 */
[----:B0-----:R-:W-:-:S01]  /*8960*/  FFMA.FTZ R186, R191, UR38, -R8 ;  /* 0x00000026bfba7c23 */ /* 0x001fc20008010808 */
[----:B------:R-:W-:Y:S01]  /*8970*/  FSEL R191, R7, RZ, P2 ;  /* 0x000000ff07bf7208 */ /* 0x000fe20001000000 */
[----:B------:R-:W-:-:S01]  /*8980*/  FFMA.FTZ R192, R144, UR38, -R8 ;  /* 0x0000002690c07c23 */ /* 0x000fc20008010808 */
[--C-:B------:R-:W-:Y:S01]  /*8990*/  FFMA.FTZ R181, R181, UR38, -R8.reuse ;  /* 0x00000026b5b57c23 */ /* 0x100fe20008010808 */
[----:B------:R-:W-:-:S01]  /*89a0*/  FFMA.FTZ R184, R187, UR38, -R8 ;  /* 0x00000026bbb87c23 */ /* 0x000fc20008010808 */
[----:B------:R-:W-:Y:S01]  /*89b0*/  FFMA.FTZ R185, R190, UR38, -R8 ;  /* 0x00000026beb97c23 */ /* 0x000fe20008010808 */
[----:B------:R-:W-:-:S01]  /*89c0*/  FADD.FTZ R191, -R191, R6 ;  /* 0x00000006bfbf7221 */ /* 0x000fc20000010100 */
[----:B------:R-:W0:Y:S01]  /*89d0*/  MUFU.EX2 R5, R5 ;  /* 0x0000000500057308 */ /* 0x000e220000000800 */
[----:B------:R-:W-:-:S01]  /*89e0*/  FFMA.FTZ R187, R194, UR38, -R8 ;  /* 0x00000026c2bb7c23 */ /* 0x000fc20008010808 */
[--C-:B------:R-:W-:Y:S01]  /*89f0*/  FFMA.FTZ R188, R195, UR38, -R8.reuse ;  /* 0x00000026c3bc7c23 */ /* 0x100fe20008010808 */
[----:B------:R-:W-:Y:S01]  /*8a00*/  FMUL.FTZ R144, R191, UR38 ;  /* 0x00000026bf907c20 */ /* 0x000fe20008410000 */
        /* <DEDUP_REMOVED lines=38> */
[----:B------:R-:W-:Y:S01]  /*8c70*/  FADD.FTZ R3, R11, R194 ;  /* 0x000000c20b037221 */ /* 0x000fe20000010000 */
[----:B------:R-:W-:-:S01]  /*8c80*/  FFMA.FTZ R130, R130, UR38, -R8 ;  /* 0x0000002682827c23 */ /* 0x000fc20008010808 */
[--C-:B------:R-:W-:Y:S01]  /*8c90*/  FFMA.FTZ R131, R131, UR38, -R8.reuse ;  /* 0x0000002683837c23 */ /* 0x100fe20008010808 */
[----:B------:R-:W-:-:S01]  /*8ca0*/  FFMA.FTZ R134, R134, UR38, -R8 ;  /* 0x0000002686867c23 */ /* 0x000fc20008010808 */
[--C-:B------:R-:W-:Y:S01]  /*8cb0*/  FFMA.FTZ R135, R135, UR38, -R8.reuse ;  /* 0x0000002687877c23 */ /* 0x100fe20008010808 */
[----:B------:R-:W-:-:S01]  /*8cc0*/  FFMA.FTZ R106, R106, UR38, -R8 ;  /* 0x000000266a6a7c23 */ /* 0x000fc20008010808 */
[----:B------:R-:W0:Y:S01]  /*8cd0*/  MUFU.EX2 R187, R187 ;  /* 0x000000bb00bb7308 */ /* 0x000e220000000800 */
        /* <DEDUP_REMOVED lines=8> */
[----:B------:R-:W-:-:S01]  /*8d60*/  FFMA.FTZ R115, R115, UR38, -R8 ;  /* 0x0000002673737c23 */ /* 0x000fc20008010808 */
[----:B------:R-:W-:Y:S01]  /*8d70*/  FADD.FTZ R2, R14, R3 ;  /* 0x000000030e027221 */ /* 0x000fe20000010000 */
[----:B------:R-:W-:-:S01]  /*8d80*/  FFMA.FTZ R132, R132, UR38, -R8 ;  /* 0x0000002684847c23 */ /* 0x000fc20008010808 */
[--C-:B------:R-:W-:Y:S01]  /*8d90*/  FFMA.FTZ R119, R119, UR38, -R8.reuse ;  /* 0x0000002677777c23 */ /* 0x100fe20008010808 */
[----:B------:R-:W-:-:S01]  /*8da0*/  FFMA.FTZ R90, R90, UR38, -R8 ;  /* 0x000000265a5a7c23 */ /* 0x000fc20008010808 */
[----:B------:R-:W-:Y:S01]  /*8db0*/  FADD.FTZ R3, R15, R2 ;  /* 0x000000020f037221 */ /* 0x000fe20000010000 */
[----:B------:R-:W-:-:S01]  /*8dc0*/  FFMA.FTZ R91, R91, UR38, -R8 ;  /* 0x000000265b5b7c23 */ /* 0x000fc20008010808 */
[----:B------:R-:W3:Y:S01]  /*8dd0*/  MUFU.EX2 R189, R189 ;  /* 0x000000bd00bd7308 */ /* 0x000ee20000000800 */
[----:B------:R-:W-:-:S01]  /*8de0*/  FFMA.FTZ R104, R104, UR38, -R8 ;  /* 0x0000002668687c23 */ /* 0x000fc20008010808 */
[----:B------:R-:W-:-:S04]  /*8df0*/  FADD.FTZ R2, R20, R3 ;  /* 0x0000000314027221 */ /* 0x000fc80000010000 */
[----:B------:R-:W-:Y:S02]  /*8e00*/  FADD.FTZ R3, R21, R2 ;  /* 0x0000000215037221 */ /* 0x000fe40000010000 */
[----:B------:R-:W4:Y:S08]  /*8e10*/  MUFU.EX2 R190, R190 ;  /* 0x000000be00be7308 */ /* 0x000f300000000800 */
[----:B------:R1:W-:Y:S08]  /*8e20*/  MUFU.EX2 R6, R192 ;  /* 0x000000c000067308 */ /* 0x0003f00000000800 */
[----:B------:R-:W5:Y:S01]  /*8e30*/  MUFU.EX2 R170, R170 ;  /* 0x000000aa00aa7308 */ /* 0x000f620000000800 */
[----:B-1----:R-:W-:-:S04]  /*8e40*/  FADD.FTZ R192, R186, R191 ;  /* 0x000000bfbac07221 */ /* 0x002fc80000010000 */
[----:B0-----:R-:W-:-:S03]  /*8e50*/  FADD.FTZ R191, R187, R192 ;  /* 0x000000c0bbbf7221 */ /* 0x001fc60000010000 */
[----:B------:R-:W0:Y:S01]  /*8e60*/  MUFU.EX2 R171, R171 ;  /* 0x000000ab00ab7308 */ /* 0x000e220000000800 */
[----:B--2---:R-:W-:-:S04]  /*8e70*/  FADD.FTZ R192, R188, R191 ;  /* 0x000000bfbcc07221 */ /* 0x004fc80000010000 */
[----:B---3--:R-:W-:Y:S01]  /*8e80*/  FADD.FTZ R191, R189, R192 ;  /* 0x000000c0bdbf7221 */ /* 0x008fe20000010000 */
[----:B------:R-:W-:-:S02]  /*8e90*/  FADD.FTZ R192, R168, R3 ;  /* 0x00000003a8c07221 */ /* 0x000fc40000010000 */
[----:B------:R-:W1:Y:S01]  /*8ea0*/  MUFU.EX2 R174, R174 ;  /* 0x000000ae00ae7308 */ /* 0x000e620000000800 */
[----:B----4-:R-:W-:-:S01]  /*8eb0*/  FADD.FTZ R191, R190, R191 ;  /* 0x000000bfbebf7221 */ /* 0x010fc20000010000 */
[----:B------:R-:W-:-:S03]  /*8ec0*/  WARPGROUP.DEPBAR.LE gsb0, 0x0 ;  /* 0x00008000000079c5 */ /* 0x000fc60000010000 */
[----:B-----5:R-:W-:Y:S01]  /*8ed0*/  FADD.FTZ R2, R170, R191 ;  /* 0x000000bfaa027221 */ /* 0x020fe20000010000 */
[----:B------:R-:W-:-:S01]  /*8ee0*/  FADD.FTZ R191, R169, R192 ;  /* 0x000000c0a9bf7221 */ /* 0x000fc20000010000 */
[----:B------:R-:W-:Y:S01]  /*8ef0*/  WARPGROUP.ARRIVE ;  /* 0x00000000000079c5 */ /* 0x000fe20000000000 */
[----:B------:R-:W2:Y:S01]  /*8f00*/  MUFU.EX2 R175, R175 ;  /* 0x000000af00af7308 */ /* 0x000ea20000000800 */
[----:B0-----:R-:W-:-:S01]  /*8f10*/  FADD.FTZ R3, R171, R2 ;  /* 0x00000002ab037221 */ /* 0x001fc20000010000 */
[----:B------:R-:W-:-:S03]  /*8f20*/  FADD.FTZ R192, R172, R191 ;  /* 0x000000bfacc07221 */ /* 0x000fc60000010000 */
[----:B------:R-:W-:Y:S01]  /*8f30*/  QGMMA.64x128x32.F32.E4M3.E4M3 R24, R200, gdesc[UR4], R24, gsb0 ;  /* 0x01e00004c8187df3 */ /* 0x000fe20008000818 */
[----:B------:R-:W-:-:S02]  /*8f40*/  FADD.FTZ R191, R173, R192 ;  /* 0x000000c0adbf7221 */ /* 0x000fc40000010000 */
[----:B------:R-:W0:Y:S01]  /*8f50*/  MUFU.EX2 R178, R178 ;  /* 0x000000b200b27308 */ /* 0x000e220000000800 */
[----:B-1----:R-:W-:-:S01]  /*8f60*/  FADD.FTZ R2, R174, R3 ;  /* 0x00000003ae027221 */ /* 0x002fc20000010000 */
[----:B------:R-:W-:-:S04]  /*8f70*/  FADD.FTZ R192, R176, R191 ;  /* 0x000000bfb0c07221 */ /* 0x000fc80000010000 */
[----:B------:R-:W-:Y:S02]  /*8f80*/  FADD.FTZ R191, R177, R192 ;  /* 0x000000c0b1bf7221 */ /* 0x000fe40000010000 */
[----:B------:R-:W1:Y:S01]  /*8f90*/  MUFU.EX2 R179, R179 ;  /* 0x000000b300b37308 */ /* 0x000e620000000800 */
[----:B--2---:R-:W-:-:S01]  /*8fa0*/  FADD.FTZ R3, R175, R2 ;  /* 0x00000002af037221 */ /* 0x004fc20000010000 */
[----:B------:R-:W-:-:S06]  /*8fb0*/  FADD.FTZ R191, R180, R191 ;  /* 0x000000bfb4bf7221 */ /* 0x000fcc0000010000 */
        /* <DEDUP_REMOVED lines=8> */
[----:B------:R-:W-:-:S06]  /*9040*/  FADD.FTZ R2, R152, R191 ;  /* 0x000000bf98027221 */ /* 0x000fcc0000010000 */
        /* <DEDUP_REMOVED lines=25> */
[----:B-1----:R-:W-:-:S07]  /*91e0*/  FADD.FTZ R192, R166, R191 ;  /* 0x000000bfa6c07221 */ /* 0x002fce0000010000 */
[----:B------:R-:W1:Y:S01]  /*91f0*/  MUFU.EX2 R139, R139 ;  /* 0x0000008b008b7308 */ /* 0x000e620000000800 */
[----:B--2---:R-:W-:-:S07]  /*9200*/  FADD.FTZ R191, R167, R192 ;  /* 0x000000c0a7bf7221 */ /* 0x004fce0000010000 */
[----:B------:R-:W2:Y:S01]  /*9210*/  MUFU.EX2 R143, R143 ;  /* 0x0000008f008f7308 */ /* 0x000ea20000000800 */
[----:B0-----:R-:W-:-:S07]  /*9220*/  FADD.FTZ R192, R138, R191 ;  /* 0x000000bf8ac07221 */ /* 0x001fce0000010000 */
[----:B------:R-:W0:Y:S01]  /*9230*/  MUFU.EX2 R146, R146 ;  /* 0x0000009200927308 */ /* 0x000e220000000800 */
[----:B-1----:R-:W-:-:S04]  /*9240*/  FADD.FTZ R191, R139, R192 ;  /* 0x000000c08bbf7221 */ /* 0x002fc80000010000 */
[----:B------:R-:W-:-:S03]  /*9250*/  FADD.FTZ R192, R6, R191 ;  /* 0x000000bf06c07221 */ /* 0x000fc60000010000 */
        /* <DEDUP_REMOVED lines=50> */
[--C-:B------:R-:W-:Y:S01]  /*9580*/  FFMA.FTZ R191, R95, UR38, -R8.reuse ;  /* 0x000000265fbf7c23 */ /* 0x100fe20008010808 */
[----:B------:R-:W-:-:S05]  /*9590*/  FFMA.FTZ R95, R98, UR38, -R8 ;  /* 0x00000026625f7c23 */ /* 0x000fca0008010808 */
        /* <DEDUP_REMOVED lines=8> */
[----:B-1----:R-:W-:-:S01]  /*9620*/  FADD.FTZ R3, R109, R2 ;  /* 0x000000026d037221 */ /* 0x002fc20000010000 */
[----:B------:R-:W-:-:S06]  /*9630*/  IADD3 R2, -R23, 0xb, RZ ;  /* 0x0000000b17027810 */ /* 0x000fcc0007ffe1ff */
        /* <DEDUP_REMOVED lines=8> */
[----:B------:R-:W-:Y:S01]  /*96c0*/  FFMA.FTZ R98, R99, UR38, -R8 ;  /* 0x0000002663627c23 */ /* 0x000fe20008010808 */
[----:B------:R-:W-:-:S05]  /*96d0*/  IMAD.U32 R99, RZ, RZ, UR55 ;  /* 0x00000037ff637e24 */ /* 0x000fca000f8e00ff */
        /* <DEDUP_REMOVED lines=10> */
[----:B------:R-:W-:Y:S01]  /*9780*/  @!P1 LEA R194, R99, UR41, 0x3 ;  /* 0x0000002963c29c11 */ /* 0x000fe2000f8e18ff */
[----:B------:R-:W-:-:S01]  /*9790*/  FFMA.FTZ R99, R108, UR38, -R8 ;  /* 0x000000266c637c23 */ /* 0x000fc20008010808 */
[----:B------:R1:W-:Y:S06]  /*97a0*/  BAR.ARV R2, 0x100 ;  /* 0x000400020000751d */ /* 0x0003ec0000002000 */
[----:B------:R-:W3:Y:S01]  /*97b0*/  MUFU.EX2 R89, R89 ;  /* 0x0000005900597308 */ /* 0x000ee20000000800 */
[----:B--2---:R-:W-:-:S01]  /*97c0*/  FADD.FTZ R108, R88, R3 ;  /* 0x00000003586c7221 */ /* 0x004fc20000010000 */
[----:B-1----:R-:W-:-:S02]  /*97d0*/  @!P1 VIADD R2, R194, 0x2e840 ;  /* 0x0002e840c2029836 */ /* 0x002fc40000000000 */
[----:B------:R-:W-:-:S01]  /*97e0*/  FFMA.FTZ R8, R103, UR38, -R8 ;  /* 0x0000002667087c23 */ /* 0x000fc20008010808 */
[----:B0-----:R-:W-:-:S03]  /*97f0*/  FADD.FTZ R192, R90, R193 ;  /* 0x000000c15ac07221 */ /* 0x001fc60000010000 */
[----:B------:R-:W0:Y:S01]  /*9800*/  MUFU.EX2 R91, R91 ;  /* 0x0000005b005b7308 */ /* 0x000e220000000800 */
[----:B------:R-:W-:-:S04]  /*9810*/  @!P1 PRMT R2, RZ, 0x654, R2 ;  /* 0x00000654ff029816 */ /* 0x000fc80000000002 */
[----:B------:R1:W-:Y:S03]  /*9820*/  @!P1 SYNCS.ARRIVE.TRANS64.RED.A1T0 RZ, [R2+URZ], RZ ;  /* 0x000000ff02ff99a7 */ /* 0x0003e6000810043f */
        /* <DEDUP_REMOVED lines=28> */
.L_x_1878:
[----:B------:R-:W-:Y:S01]  /*99f0*/  UISETP.GT.AND UP0, UPT, UR56, UR54, UPT ;  /* 0x000000363800728c */ /* 0x000fe2000bf04270 */
[----:B------:R-:W-:Y:S01]  /*9a00*/  F2FP.SATFINITE.E4M3.F32.PACK_AB_MERGE_C R6, R143, R6, RZ ;  /* 0x000000068f06723e */ /* 0x000fe200048070ff */
[----:B------:R-:W-:Y:S01]  /*9a10*/  ULEA UR6, UR57, UR41, 0x3 ;  /* 0x0000002939067291 */ /* 0x000fe2000f8e183f */
[----:B------:R-:W-:Y:S01]  /*9a20*/  F2FP.SATFINITE.E4M3.F32.PACK_AB_MERGE_C R11, R12, R11, RZ ;  /* 0x0000000b0c0b723e */ /* 0x000fe200048070ff */
[----:B------:R-:W-:Y:S01]  /*9a30*/  UIADD3 UR7, UR56, -0x1, URZ ;  /* 0xffffffff38077890 */ /* 0x000fe2000fffe03f */
[----:B------:R-:W-:Y:S01]  /*9a40*/  F2FP.SATFINITE.E4M3.F32.PACK_AB_MERGE_C R185, R186, R185, RZ ;  /* 0x000000b9bab9723e */ /* 0x000fe200048070ff */
[----:B------:R-:W-:Y:S01]  /*9a50*/  UIADD3 UR6, UR6, 0x2e860, URZ ;  /* 0x0002e86006067890 */ /* 0x000fe2000fffe03f */
[----:B------:R-:W-:Y:S01]  /*9a60*/  PLOP3.LUT P2, PT, PT, PT, UP0, 0x80, 0x0 ;  /* 0x000000000000781c */ /* 0x000fe20003f4f008 */
        /* <DEDUP_REMOVED lines=8> */
[----:B------:R-:W-:Y:S01]  /*9af0*/  FMUL.FTZ R24, R24, R5 ;  /* 0x0000000518187220 */ /* 0x000fe20000410000 */
        /* <DEDUP_REMOVED lines=115> */
[----:B------:R-:W-:Y:S06]  /*a230*/  @P2 BRA `(.L_x_1879) ;  /* 0xffffffb800d02947 */ /* 0x000fec000383ffff */
[----:B------:R-:W-:-:S05]  /*a240*/  UMOV UR56, UR7 ;  /* 0x0000000700387c82 */ /* 0x000fca0008000000 */
.L_x_1869:
[----:B------:R-:W-:-:S13]  /*a250*/  ISETP.LE.AND P2, PT, RZ, UR56, PT ;  /* 0x00000038ff007c0c */ /* 0x000fda000bf43270 */
[----:B------:R-:W-:Y:S05]  /*a260*/  @!P2 BRA `(.L_x_1880) ;  /* 0x000000340084a947 */ /* 0x000fea0003800000 */
[----:B------:R-:W-:Y:S01]  /*a270*/  IMAD.MOV.U32 R6, RZ, RZ, R7 ;  /* 0x000000ffff067224 */ /* 0x000fe200078e0007 */
[----:B------:R-:W-:Y:S01]  /*a280*/  UMOV UR50, UR46 ;  /* 0x0000002e00327c82 */ /* 0x000fe20008000000 */
[----:B------:R-:W-:Y:S01]  /*a290*/  IMAD.MOV.U32 R5, RZ, RZ, R0 ;  /* 0x000000ffff057224 */ /* 0x000fe200078e0000 */
[----:B------:R-:W-:-:S06]  /*a2a0*/  UMOV UR49, UR55 ;  /* 0x0000003700317c82 */ /* 0x000fcc0008000000 */
.L_x_1890:
[----:B------:R-:W-:Y:S01]  /*a2b0*/  ISETP.NE.AND P3, PT, RZ, UR44, PT ;  /* 0x0000002cff007c0c */ /* 0x000fe2000bf65270 */
[----:B------:R-:W-:-:S04]  /*a2c0*/  UISETP.NE.AND UP0, UPT, UR49, 0x1, UPT ;  /* 0x000000013100788c */ /* 0x000fc8000bf05270 */
[----:B------:R-:W-:-:S04]  /*a2d0*/  USEL UR46, URZ, 0x1, UP0 ;  /* 0x000000013f2e7887 */ /* 0x000fc80008000000 */
[----:B------:R-:W-:-:S04]  /*a2e0*/  ULOP3.LUT UR46, UR50, UR46, URZ, 0x3c, !UPT ;  /* 0x0000002e322e7292 */ /* 0x000fc8000f8e3c3f */
[----:B------:R-:W-:Y:S08]  /*a2f0*/  @P3 BRA `(.L_x_1881) ;  /* 0x0000000000383947 */ /* 0x000ff00003800000 */
[----:B------:R-:W-:Y:S05]  /*a300*/  @!P0 BRA `(.L_x_1882) ;  /* 0x0000000000048947 */ /* 0x000fea0003800000 */
[----:B------:R-:W-:Y:S01]  /*a310*/  BPT.TRAP 0x1 ;  /* 0x000000040000795c */ /* 0x000fe20000300000 */
.L_x_1882:
        /* <DEDUP_REMOVED lines=9> */
.L_x_1883:
[----:B-1----:R-:W-:Y:S05]  /*a3b0*/  @P2 BRA `(.L_x_1881) ;  /* 0x0000000000082947 */ /* 0x002fea0003800000 */
[----:B------:R-:W1:Y:S02]  /*a3c0*/  SYNCS.PHASECHK.TRANS64.TRYWAIT P2, [UR6+0x2e830], R0 ;  /* 0x02e83000ff0075a7 */ /* 0x000e640008040146 */
[----:B-1----:R-:W-:Y:S05]  /*a3d0*/  @!P2 BRA `(.L_x_1884) ;  /* 0x000000b400c0a947 */ /* 0x002fea0003800000 */
.L_x_1881:
        /* <DEDUP_REMOVED lines=186> */
.L_x_1886:
[----:B------:R-:W-:Y:S01]  /*af80*/  ULEA UR6, UR49, UR41, 0x3 ;  /* 0x0000002931067291 */ /* 0x000fe2000f8e183f */
[----:B------:R-:W-:-:S05]  /*af90*/  IMAD.U32 R0, RZ, RZ, UR50 ;  /* 0x00000032ff007e24 */ /* 0x000fca000f8e00ff */
[----:B------:R-:W-:-:S04]  /*afa0*/  SHF.L.U32 R0, R0, 0x1f, RZ ;  /* 0x0000001f00007819 */ /* 0x000fc800000006ff */
[----:B------:R0:W1:Y:S01]  /*afb0*/  SYNCS.PHASECHK.TRANS64.TRYWAIT P2, [UR6+0x2e850], R0 ;  /* 0x02e85000ff0075a7 */ /* 0x0000620008040146 */
[----:B------:R-:W-:Y:S05]  /*afc0*/  @!P0 BRA `(.L_x_1887) ;  /* 0x0000000000048947 */ /* 0x000fea0003800000 */
[----:B------:R-:W-:Y:S01]  /*afd0*/  BPT.TRAP 0x1 ;  /* 0x000000040000795c */ /* 0x000fe20000300000 */
.L_x_1887:
[----:B-1----:R-:W-:Y:S05]  /*afe0*/  @P2 BRA `(.L_x_1885) ;  /* 0x0000000000082947 */ /* 0x002fea0003800000 */
[----:B------:R-:W1:Y:S02]  /*aff0*/  SYNCS.PHASECHK.TRANS64.TRYWAIT P2, [UR6+0x2e850], R0 ;  /* 0x02e85000ff0075a7 */ /* 0x000e640008040146 */
[----:B-1----:R-:W-:Y:S05]  /*b000*/  @!P2 BRA `(.L_x_1888) ;  /* 0x000000a800cca947 */ /* 0x002fea0003800000 */
.L_x_1885:
[----:B------:R-:W-:Y:S01]  /*b010*/  UIADD3 UR6, UR41, 0x400, URZ ;  /* 0x0000040029067890 */ /* 0x000fe2000fffe03f */
[----:B------:R-:W-:Y:S01]  /*b020*/  WARPGROUP.ARRIVE ;  /* 0x00000000000079c5 */ /* 0x000fe20000000000 */
[----:B------:R-:W-:Y:S01]  /*b030*/  UMOV UR7, 0xc0000010 ;  /* 0xc000001000077882 */ /* 0x000fe20000000000 */
[----:B01----:R-:W-:Y:S01]  /*b040*/  FMNMX.FTZ R0, R184, R5, !PT ;  /* 0x00000005b8007209 */ /* 0x003fe20007810000 */
[----:B------:R-:W-:-:S03]  /*b050*/  USHF.R.U32.HI UR6, URZ, 0x4, UR6 ;  /* 0x000000043f067899 */ /* 0x000fc60008011606 */
        /* <DEDUP_REMOVED lines=121> */
[----:B------:R-:W-:-:S03]  /*b7f0*/  FMNMX.FTZ R8, R102, R9, !PT ;  /* 0x0000000966087209 */ /* 0x000fc60007810000 */
[----:B------:R-:W0:Y:S01]  /*b800*/  SHFL.BFLY PT, R7, R0, 0x2, 0x1f ;  /* 0x0c401f0000077f89 */ /* 0x000e2200000e0000 */
[----:B------:R-:W-:-:S05]  /*b810*/  FMNMX.FTZ R8, R103, R8, !PT ;  /* 0x0000000867087209 */ /* 0x000fca0007810000 */
[----:B------:R-:W1:Y:S01]  /*b820*/  SHFL.BFLY PT, R11, R8, 0x2, 0x1f ;  /* 0x0c401f00080b7f89 */ /* 0x000e6200000e0000 */
[----:B0-----:R-:W-:-:S05]  /*b830*/  FMNMX.FTZ R9, R0, R7, !PT ;  /* 0x0000000700097209 */ /* 0x001fca0007810000 */
[----:B------:R-:W0:Y:S01]  /*b840*/  SHFL.BFLY PT, R10, R9, 0x1, 0x1f ;  /* 0x0c201f00090a7f89 */ /* 0x000e2200000e0000 */
[----:B-1----:R-:W-:-:S05]  /*b850*/  FMNMX.FTZ R11, R8, R11, !PT ;  /* 0x0000000b080b7209 */ /* 0x002fca0007810000 */
[----:B------:R-:W1:Y:S01]  /*b860*/  SHFL.BFLY PT, R12, R11, 0x1, 0x1f ;  /* 0x0c201f000b0c7f89 */ /* 0x000e6200000e0000 */
[----:B0-----:R-:W-:Y:S01]  /*b870*/  FMNMX.FTZ R0, R9, R10, !PT ;  /* 0x0000000a09007209 */ /* 0x001fe20007810000 */
[----:B------:R-:W-:-:S04]  /*b880*/  IMAD.U32 R9, RZ, RZ, UR38 ;  /* 0x00000026ff097e24 */ /* 0x000fc8000f8e00ff */
[C---:B------:R-:W-:Y:S01]  /*b890*/  FFMA.FTZ R8, R0.reuse, R9, -8 ;  /* 0xc100000000087423 */ /* 0x040fe20000010009 */
[----:B-1----:R-:W-:Y:S01]  /*b8a0*/  FMNMX.FTZ R7, R11, R12, !PT ;  /* 0x0000000c0b077209 */ /* 0x002fe20007810000 */
[----:B------:R-:W-:Y:S02]  /*b8b0*/  FADD.FTZ R5, -R0, R5 ;  /* 0x0000000500057221 */ /* 0x000fe40000010100 */
[----:B------:R-:W-:-:S01]  /*b8c0*/  FFMA.FTZ R21, R168, UR38, -R8 ;  /* 0x00000026a8157c23 */ /* 0x000fc20008010808 */
[--C-:B------:R-:W-:Y:S01]  /*b8d0*/  FFMA.FTZ R168, R169, UR38, -R8.reuse ;  /* 0x00000026a9a87c23 */ /* 0x100fe20008010808 */
[----:B------:R-:W-:-:S01]  /*b8e0*/  FFMA.FTZ R169, R172, UR38, -R8 ;  /* 0x00000026aca97c23 */ /* 0x000fc20008010808 */
[--C-:B------:R-:W-:Y:S01]  /*b8f0*/  FFMA.FTZ R9, R184, UR38, -R8.reuse ;  /* 0x00000026b8097c23 */ /* 0x100fe20008010808 */
[----:B------:R-:W-:-:S01]  /*b900*/  FFMA.FTZ R172, R173, UR38, -R8 ;  /* 0x00000026adac7c23 */ /* 0x000fc20008010808 */
[----:B------:R-:W-:Y:S01]  /*b910*/  FFMA.FTZ R173, R176, UR38, -R8 ;  /* 0x00000026b0ad7c23 */ /* 0x000fe20008010808 */
[----:B------:R-:W-:-:S02]  /*b920*/  IMAD.U32 R184, RZ, RZ, UR38 ;  /* 0x00000026ffb87e24 */ /* 0x000fc4000f8e00ff */
[--C-:B------:R-:W-:Y:S01]  /*b930*/  FFMA.FTZ R176, R177, UR38, -R8.reuse ;  /* 0x00000026b1b07c23 */ /* 0x100fe20008010808 */
[----:B------:R-:W-:-:S01]  /*b940*/  FFMA.FTZ R177, R180, UR38, -R8 ;  /* 0x00000026b4b17c23 */ /* 0x000fc20008010808 */
[----:B------:R-:W-:Y:S01]  /*b950*/  FMUL.FTZ R12, R5, UR38 ;  /* 0x00000026050c7c20 */ /* 0x000fe20008410000 */
        /* <DEDUP_REMOVED lines=53> */
[----:B------:R-:W-:-:S01]  /*bcb0*/  FADD.FTZ R5, -R7, R6 ;  /* 0x0000000607057221 */ /* 0x000fc20000010100 */
[----:B------:R-:W-:Y:S01]  /*bcc0*/  FFMA.FTZ R8, R7, R184, -8 ;  /* 0xc100000007087423 */ /* 0x000fe200000100b8 */
[----:B------:R-:W-:Y:S02]  /*bcd0*/  MUFU.EX2 R6, R12 ;  /* 0x0000000c00067308 */ /* 0x000fe40000000800 */
[----:B------:R-:W-:Y:S01]  /*bce0*/  FMUL.FTZ R5, R5, UR38 ;  /* 0x0000002605057c20 */ /* 0x000fe20008410000 */
[--C-:B------:R-:W-:Y:S01]  /*bcf0*/  FFMA.FTZ R184, R186, UR38, -R8.reuse ;  /* 0x00000026bab87c23 */ /* 0x100fe20008010808 */
[----:B------:R-:W-:-:S01]  /*bd00*/  FFMA.FTZ R181, R187, UR38, -R8 ;  /* 0x00000026bbb57c23 */ /* 0x000fc20008010808 */
[--C-:B------:R-:W-:Y:S01]  /*bd10*/  FFMA.FTZ R185, R190, UR38, -R8.reuse ;  /* 0x00000026beb97c23 */ /* 0x100fe20008010808 */
[----:B------:R-:W-:-:S01]  /*bd20*/  FFMA.FTZ R186, R191, UR38, -R8 ;  /* 0x00000026bfba7c23 */ /* 0x000fc20008010808 */
[--C-:B------:R-:W-:Y:S01]  /*bd30*/  FFMA.FTZ R187, R194, UR38, -R8.reuse ;  /* 0x00000026c2bb7c23 */ /* 0x100fe20008010808 */
        /* <DEDUP_REMOVED lines=56> */
[----:B------:R2:W3:Y:S01]  /*c0c0*/  MUFU.EX2 R12, R189 ;  /* 0x000000bd000c7308 */ /* 0x0004e20000000800 */
[----:B-1----:R-:W-:-:S01]  /*c0d0*/  FADD.FTZ R3, R11, R192 ;  /* 0x000000c00b037221 */ /* 0x002fc20000010000 */
[----:B------:R-:W-:-:S06]  /*c0e0*/  IADD3 R194, -R23, 0xb, RZ ;  /* 0x0000000b17c27810 */ /* 0x000fcc0007ffe1ff */
[----:B------:R-:W1:Y:S01]  /*c0f0*/  MUFU.EX2 R186, R186 ;  /* 0x000000ba00ba7308 */ /* 0x000e620000000800 */
[----:B--2---:R-:W-:-:S01]  /*c100*/  FFMA.FTZ R189, R198, UR38, -R8 ;  /* 0x00000026c6bd7c23 */ /* 0x004fc20008010808 */
[----:B0-----:R-:W-:-:S06]  /*c110*/  FADD.FTZ R191, R185, R2 ;  /* 0x00000002b9bf7221 */ /* 0x001fcc0000010000 */
[----:B------:R-:W0:Y:S01]  /*c120*/  MUFU.EX2 R13, R13 ;  /* 0x0000000d000d7308 */ /* 0x000e220000000800 */
[----:B---3--:R-:W-:-:S07]  /*c130*/  FADD.FTZ R2, R12, R3 ;  /* 0x000000030c027221 */ /* 0x008fce0000010000 */
        /* <DEDUP_REMOVED lines=93> */
[----:B0-----:R-:W-:-:S01]  /*c710*/  FADD.FTZ R191, R167, R192 ;  /* 0x000000c0a7bf7221 */ /* 0x001fc20000010000 */
[----:B------:R-:W-:-:S04]  /*c720*/  UIADD3 UR6, UR10, 0x600, URZ ;  /* 0x000006000a067890 */ /* 0x000fc8000fffe03f */
        /* <DEDUP_REMOVED lines=72> */
[----:B-1----:R-:W-:-:S01]  /*cbb0*/  FADD.FTZ R192, R106, R191 ;  /* 0x000000bf6ac07221 */ /* 0x002fc20000010000 */
[--C-:B------:R-:W-:Y:S01]  /*cbc0*/  FFMA.FTZ R191, R95, UR38, -R8.reuse ;  /* 0x000000265fbf7c23 */ /* 0x100fe20008010808 */
[----:B------:R-:W-:-:S05]  /*cbd0*/  FFMA.FTZ R95, R98, UR38, -R8 ;  /* 0x00000026625f7c23 */ /* 0x000fca0008010808 */
        /* <DEDUP_REMOVED lines=21> */
[----:B------:R-:W-:Y:S01]  /*cd30*/  FFMA.FTZ R98, R99, UR38, -R8 ;  /* 0x0000002663627c23 */ /* 0x000fe20008010808 */
[----:B------:R-:W-:-:S05]  /*cd40*/  IMAD.U32 R99, RZ, RZ, UR55 ;  /* 0x00000037ff637e24 */ /* 0x000fca000f8e00ff */
[----:B------:R-:W0:Y:S01]  /*cd50*/  MUFU.EX2 R117, R117 ;  /* 0x0000007500757308 */ /* 0x000e220000000800 */
[----:B--2---:R-:W-:-:S07]  /*cd60*/  FADD.FTZ R2, R116, R3 ;  /* 0x0000000374027221 */ /* 0x004fce0000010000 */
[----:B------:R-:W2:Y:S01]  /*cd70*/  MUFU.EX2 R119, R119 ;  /* 0x0000007700777308 */ /* 0x000ea20000000800 */
[----:B-1----:R-:W-:-:S07]  /*cd80*/  FADD.FTZ R192, R118, R193 ;  /* 0x000000c176c07221 */ /* 0x002fce0000010000 */
[----:B------:R-:W1:Y:S01]  /*cd90*/  MUFU.EX2 R88, R88 ;  /* 0x0000005800587308 */ /* 0x000e620000000800 */
[----:B0-----:R-:W-:-:S01]  /*cda0*/  FADD.FTZ R3, R117, R2 ;  /* 0x0000000275037221 */ /* 0x001fc20000010000 */
[----:B------:R-:W-:Y:S01]  /*cdb0*/  @!P1 LEA R2, R99, UR41, 0x3 ;  /* 0x0000002963029c11 */ /* 0x000fe2000f8e18ff */
[----:B------:R-:W-:-:S01]  /*cdc0*/  FFMA.FTZ R99, R102, UR38, -R8 ;  /* 0x0000002666637c23 */ /* 0x000fc20008010808 */
[----:B------:R-:W-:-:S03]  /*cdd0*/  FFMA.FTZ R8, R103, UR38, -R8 ;  /* 0x0000002667087c23 */ /* 0x000fc60008010808 */
[----:B------:R-:W-:Y:S01]  /*cde0*/  @!P1 VIADD R2, R2, 0x2e840 ;  /* 0x0002e84002029836 */ /* 0x000fe20000000000 */
[----:B------:R-:W0:Y:S01]  /*cdf0*/  MUFU.EX2 R90, R90 ;  /* 0x0000005a005a7308 */ /* 0x000e220000000800 */
[----:B--2---:R-:W-:-:S03]  /*ce00*/  FADD.FTZ R193, R119, R192 ;  /* 0x000000c077c17221 */ /* 0x004fc60000010000 */
[----:B------:R-:W-:Y:S01]  /*ce10*/  @!P1 PRMT R2, RZ, 0x654, R2 ;  /* 0x00000654ff029816 */ /* 0x000fe20000000002 */
[----:B------:R2:W-:Y:S06]  /*ce20*/  BAR.ARV R194, 0x100 ;  /* 0x000400c20000751d */ /* 0x0005ec0000002000 */
[----:B------:R-:W3:Y:S01]  /*ce30*/  MUFU.EX2 R89, R89 ;  /* 0x0000005900597308 */ /* 0x000ee20000000800 */
[----:B-1----:R-:W-:-:S01]  /*ce40*/  FADD.FTZ R102, R88, R3 ;  /* 0x0000000358667221 */ /* 0x002fc20000010000 */
[----:B------:R1:W-:Y:S01]  /*ce50*/  @!P1 SYNCS.ARRIVE.TRANS64.RED.A1T0 RZ, [R2+URZ], RZ ;  /* 0x000000ff02ff99a7 */ /* 0x0003e2000810043f */
[----:B0-----:R-:W-:-:S05]  /*ce60*/  FADD.FTZ R192, R90, R193 ;  /* 0x000000c15ac07221 */ /* 0x001fca0000010000 */
[----:B------:R-:W0:Y:S08]  /*ce70*/  MUFU.EX2 R91, R91 ;  /* 0x0000005b005b7308 */ /* 0x000e300000000800 */
[----:B------:R-:W4:Y:S01]  /*ce80*/  MUFU.EX2 R92, R92 ;  /* 0x0000005c005c7308 */ /* 0x000f220000000800 */
[----:B---3--:R-:W-:-:S07]  /*ce90*/  FADD.FTZ R3, R89, R102 ;  /* 0x0000006659037221 */ /* 0x008fce0000010000 */
[----:B------:R-:W3:Y:S01]  /*cea0*/  MUFU.EX2 R94, R94 ;  /* 0x0000005e005e7308 */ /* 0x000ee20000000800 */
[----:B0-----:R-:W-:-:S07]  /*ceb0*/  FADD.FTZ R193, R91, R192 ;  /* 0x000000c05bc17221 */ /* 0x001fce0000010000 */
[----:B------:R-:W0:Y:S01]  /*cec0*/  MUFU.EX2 R93, R93 ;  /* 0x0000005d005d7308 */ /* 0x000e220000000800 */
[----:B----4-:R-:W-:-:S07]  /*ced0*/  FADD.FTZ R102, R92, R3 ;  /* 0x000000035c667221 */ /* 0x010fce0000010000 */
[----:B------:R-:W4:Y:S01]  /*cee0*/  MUFU.EX2 R191, R191 ;  /* 0x000000bf00bf7308 */ /* 0x000f220000000800 */
[----:B---3--:R-:W-:-:S07]  /*cef0*/  FADD.FTZ R192, R94, R193 ;  /* 0x000000c15ec07221 */ /* 0x008fce0000010000 */
[----:B------:R-:W1:Y:S01]  /*cf00*/  MUFU.EX2 R96, R96 ;  /* 0x0000006000607308 */ /* 0x000e620000000800 */
[----:B0-----:R-:W-:-:S07]  /*cf10*/  FADD.FTZ R3, R93, R102 ;  /* 0x000000665d037221 */ /* 0x001fce0000010000 */
[----:B------:R-:W0:Y:S01]  /*cf20*/  MUFU.EX2 R95, R95 ;  /* 0x0000005f005f7308 */ /* 0x000e220000000800 */
[----:B----4-:R-:W-:-:S07]  /*cf30*/  FADD.FTZ R192, R191, R192 ;  /* 0x000000c0bfc07221 */ /* 0x010fce0000010000 */
[----:B------:R-:W3:Y:S01]  /*cf40*/  MUFU.EX2 R97, R97 ;  /* 0x0000006100617308 */ /* 0x000ee20000000800 */
[----:B-1----:R-:W-:-:S07]  /*cf50*/  FADD.FTZ R2, R96, R3 ;  /* 0x0000000360027221 */ /* 0x002fce0000010000 */
[----:B------:R-:W1:Y:S01]  /*cf60*/  MUFU.EX2 R98, R98 ;  /* 0x0000006200627308 */ /* 0x000e620000000800 */
[----:B0-----:R-:W-:-:S07]  /*cf70*/  FADD.FTZ R3, R95, R192 ;  /* 0x000000c05f037221 */ /* 0x001fce0000010000 */
[----:B------:R-:W0:Y:S01]  /*cf80*/  MUFU.EX2 R100, R100 ;  /* 0x0000006400647308 */ /* 0x000e220000000800 */
[----:B---3--:R-:W-:-:S07]  /*cf90*/  FADD.FTZ R103, R97, R2 ;  /* 0x0000000261677221 */ /* 0x008fce0000010000 */
[----:B------:R-:W3:Y:S01]  /*cfa0*/  MUFU.EX2 R99, R99 ;  /* 0x0000006300637308 */ /* 0x000ee20000000800 */
[----:B-1----:R-:W-:-:S07]  /*cfb0*/  FADD.FTZ R2, R98, R3 ;  /* 0x0000000362027221 */ /* 0x002fce0000010000 */
[----:B------:R-:W1:Y:S01]  /*cfc0*/  MUFU.EX2 R101, R101 ;  /* 0x0000006500657308 */ /* 0x000e620000000800 */
[----:B0-----:R-:W-:-:S07]  /*cfd0*/  FADD.FTZ R102, R100, R103 ;  /* 0x0000006764667221 */ /* 0x001fce0000010000 */
[----:B------:R-:W0:Y:S01]  /*cfe0*/  MUFU.EX2 R8, R8 ;  /* 0x0000000800087308 */ /* 0x000e220000000800 */
[----:B---3--:R-:W-:-:S01]  /*cff0*/  FADD.FTZ R2, R99, R2 ;  /* 0x0000000263027221 */ /* 0x008fc20000010000 */
[----:B-1----:R-:W-:-:S03]  /*d000*/  FADD.FTZ R3, R101, R102 ;  /* 0x0000006665037221 */ /* 0x002fc60000010000 */
[----:B0-----:R-:W-:Y:S01]  /*d010*/  FADD.FTZ R2, R8, R2 ;  /* 0x0000000208027221 */ /* 0x001fe20000010000 */
[----:B--2---:R-:W-:Y:S06]  /*d020*/  @!P0 BRA `(.L_x_1889) ;  /* 0x0000000000048947 */ /* 0x004fec0003800000 */
[----:B------:R-:W-:Y:S01]  /*d030*/  BPT.TRAP 0x1 ;  /* 0x000000040000795c */ /* 0x000fe20000300000 */
.L_x_1889:
        /* <DEDUP_REMOVED lines=132> */
.L_x_1880:
[----:B------:R-:W-:Y:S06]  /*d880*/  BAR.ARV 0x8, 0x120 ;  /* 0x0204800000007b1d */ /* 0x000fec0000002000 */
[----:B------:R-:W-:Y:S05]  /*d890*/  @!P0 BRA `(.L_x_1891) ;  /* 0x0000000000048947 */ /* 0x000fea0003800000 */
[----:B------:R-:W-:Y:S01]  /*d8a0*/  BPT.TRAP 0x1 ;  /* 0x000000040000795c */ /* 0x000fe20000300000 */
.L_x_1891:
[----:B------:R-:W-:Y:S01]  /*d8b0*/  ULEA UR4, UR55, UR41, 0x3 ;  /* 0x0000002937047291 */ /* 0x000fe2000f8e183f */
[----:B------:R-:W-:-:S05]  /*d8c0*/  IMAD.U32 R4, RZ, RZ, UR46 ;  /* 0x0000002eff047e24 */ /* 0x000fca000f8e00ff */
[----:B------:R-:W-:-:S04]  /*d8d0*/  SHF.L.U32 R4, R4, 0x1f, RZ ;  /* 0x0000001f04047819 */ /* 0x000fc800000006ff */
[----:B------:R0:W1:Y:S01]  /*d8e0*/  SYNCS.PHASECHK.TRANS64.TRYWAIT P1, [UR4+0x2e850], R4 ;  /* 0x02e85004ff0075a7 */ /* 0x0000620008020144 */
[----:B------:R-:W-:Y:S05]  /*d8f0*/  @!P0 BRA `(.L_x_1892) ;  /* 0x0000000000048947 */ /* 0x000fea0003800000 */
[----:B------:R-:W-:Y:S01]  /*d900*/  BPT.TRAP 0x1 ;  /* 0x000000040000795c */ /* 0x000fe20000300000 */
.L_x_1892:
[----:B-1----:R-:W-:Y:S05]  /*d910*/  @P1 BRA `(.L_x_1893) ;  /* 0x0000000000081947 */ /* 0x002fea0003800000 */
[----:B------:R-:W1:Y:S02]  /*d920*/  SYNCS.PHASECHK.TRANS64.TRYWAIT P1, [UR4+0x2e850], R4 ;  /* 0x02e85004ff0075a7 */ /* 0x000e640008020144 */
[----:B-1----:R-:W-:Y:S05]  /*d930*/  @!P1 BRA `(.L_x_1894) ;  /* 0x0000008000989947 */ /* 0x002fea0003800000 */
.L_x_1893:
        /* <DEDUP_REMOVED lines=12> */
[----:B------:R-:W-:Y:S02]  /*da00*/  @UP0 ULDC.64 UR12, c[0x0][0x9c8] ;  /* 0x00027200000c0ab9 */ /* 0x000fe40000000a00 */
[----:B------:R-:W-:Y:S01]  /*da10*/  UMOV UR6, UR5 ;  /* 0x0000000500067c82 */ /* 0x000fe20008000000 */
[----:B------:R-:W-:Y:S01]  /*da20*/  @UP0 UIMAD UR8, UR37, UR12, URZ ;  /* 0x0000000c250802a4 */ /* 0x000fe2000f8e023f */
[----:B------:R-:W-:Y:S01]  /*da30*/  QGMMA.64x128x32.F32.E4M3.E4M3 R24, R224, gdesc[UR4], R24, gsb0 ;  /* 0x01e00004e0187df3 */ /* 0x000fe20008000818 */
[----:B------:R-:W-:Y:S01]  /*da40*/  UIADD3 UR6, UR5, 0x100, URZ ;  /* 0x0000010005067890 */ /* 0x000fe2000fffe03f */
[----:B------:R-:W-:Y:S01]  /*da50*/  UMOV UR7, 0xc0000010 ;  /* 0xc000001000077882 */ /* 0x000fe20000000000 */
[----:B------:R-:W-:Y:S02]  /*da60*/  @UP0 UIMAD UR9, UR36, UR13, UR8 ;  /* 0x0000000d240902a4 */ /* 0x000fe4000f8e0208 */
[----:B------:R-:W-:Y:S01]  /*da70*/  @UP0 USHF.R.S32.HI UR8, URZ, 0x1f, UR45 ;  /* 0x0000001f3f080899 */ /* 0x000fe2000801142d */
[----:B------:R-:W-:-:S02]  /*da80*/  WARPGROUP.DEPBAR.LE gsb0, 0x0 ;  /* 0x00008000000079c5 */ /* 0x000fc40000010000 */
        /* <DEDUP_REMOVED lines=42> */
[----:B0-----:R-:W-:-:S01]  /*dd30*/  FADD.FTZ R10, R8, R5 ;  /* 0x00000005080a7221 */ /* 0x001fc20000010000 */
        /* <DEDUP_REMOVED lines=31> */
.L_x_1895:
        /* <DEDUP_REMOVED lines=74> */
.L_x_1862:
[----:B------:R-:W0:Y:S01]  /*e3d0*/  S2R R5, SR_CgaCtaId ;  /* 0x0000000000057919 */ /* 0x000e220000008800 */
[----:B------:R-:W-:Y:S01]  /*e3e0*/  MOV R0, 0x400 ;  /* 0x0000040000007802 */ /* 0x000fe20000000f00 */
[----:B------:R-:W-:Y:S01]  /*e3f0*/  BSSY B0, `(.L_x_1896) ;  /* 0x000025f000007945 */ /* 0x000fe20003800000 */
[----:B------:R-:W-:Y:S02]  /*e400*/  BAR.SYNC.DEFER_BLOCKING 0x5, 0x180 ;  /* 0x0146000000007b1d */ /* 0x000fe40000010000 */
[----:B0-----:R-:W-:-:S05]  /*e410*/  LEA R0, R5, R0, 0x18 ;  /* 0x0000000005007211 */ /* 0x001fca00078ec0ff */
[----:B------:R-:W0:Y:S02]  /*e420*/  LDS.128 R44, [R0+0x2e8d0] ;  /* 0x02e8d000002c7984 */ /* 0x000e240000000c00 */
[----:B0-----:R-:W-:Y:S02]  /*e430*/  R2UR UR51, R45 ;  /* 0x000000002d3372ca */ /* 0x001fe400000e0000 */
[----:B------:R-:W-:Y:S01]  /*e440*/  R2UR UR45, R46 ;  /* 0x000000002e2d72ca */ /* 0x000fe200000e0000 */
[----:B------:R-:W-:Y:S06]  /*e450*/  BAR.ARV 0x4, 0x180 ;  /* 0x0106000000007b1d */ /* 0x000fec0000002000 */
[----:B------:R-:W-:Y:S08]  /*e460*/  @P0 BRA `(.L_x_1897) ;  /* 0x0000001800a80947 */ /* 0x000ff00003800000 */
[----:B------:R-:W0:Y:S01]  /*e470*/  S2R R51, SR_TID.X ;  /* 0x0000000000337919 */ /* 0x000e220000002100 */
[----:B------:R-:W-:Y:S01]  /*e480*/  ULDC.64 UR4, c[0x4][0x38] ;  /* 0x01000e0000047ab9 */ /* 0x000fe20000000a00 */
[----:B------:R-:W-:Y:S01]  /*e490*/  F2FP.BF16.F32.PACK_AB R11, R11, R12 ;  /* 0x0000000c0b0b723e */ /* 0x000fe200000010ff */
[----:B------:R-:W-:Y:S01]  /*e4a0*/  ULDC.64 UR6, c[0x0][0xbe0] ;  /* 0x0002f80000067ab9 */ /* 0x000fe20000000a00 */
[----:B0-----:R-:W-:-:S05]  /*e4b0*/  IMAD.SHL.U32 R4, R51, 0x4, RZ ;  /* 0x0000000433047824 */ /* 0x001fca00078e00ff */
[----:B------:R-:W-:-:S04]  /*e4c0*/  LOP3.LUT R4, R4, 0xc, RZ, 0xc0, !PT ;  /* 0x0000000c04047812 */ /* 0x000fc800078ec0ff */
[----:B------:R-:W-:-:S05]  /*e4d0*/  IADD3 R4, P0, R4, UR4, RZ ;  /* 0x0000000404047c10 */ /* 0x000fca000ff1e0ff */
[----:B------:R-:W-:Y:S01]  /*e4e0*/  IMAD.X R5, RZ, RZ, UR5, P0 ;  /* 0x00000005ff057e24 */ /* 0x000fe200080e06ff */
[----:B------:R-:W-:Y:S02]  /*e4f0*/  F2FP.BF16.F32.PACK_AB R8, R7, R8 ;  /* 0x000000080708723e */ /* 0x000fe400000010ff */
[----:B------:R-:W-:Y:S02]  /*e500*/  F2FP.BF16.F32.PACK_AB R60, R60, R61 ;  /* 0x0000003d3c3c723e */ /* 0x000fe400000010ff */
[----:B------:R-:W-:Y:S01]  /*e510*/  F2FP.BF16.F32.PACK_AB R10, R9, R10 ;  /* 0x0000000a090a723e */ /* 0x000fe200000010ff */
[----:B------:R0:W2:Y:S01]  /*e520*/  LDG.E.CONSTANT R44, desc[UR52][R4.64] ;  /* 0x00000034042c7981 */ /* 0x0000a2000c1e9900 */
[----:B------:R-:W-:Y:S01]  /*e530*/  F2FP.BF16.F32.PACK_AB R87, R87, R6 ;  /* 0x000000065757723e */ /* 0x000fe200000010ff */
[----:B------:R-:W-:Y:S01]  /*e540*/  UISETP.NE.U32.AND UP1, UPT, UR6, URZ, UPT ;  /* 0x0000003f0600728c */ /* 0x000fe2000bf25070 */
[----:B------:R-:W-:Y:S01]  /*e550*/  F2FP.BF16.F32.PACK_AB R92, R92, R93 ;  /* 0x0000005d5c5c723e */ /* 0x000fe200000010ff */
[----:B------:R-:W-:Y:S01]  /*e560*/  ULDC.64 UR4, c[0x0][0xbd8] ;  /* 0x0002f60000047ab9 */ /* 0x000fe20000000a00 */
[----:B------:R-:W-:Y:S01]  /*e570*/  F2FP.BF16.F32.PACK_AB R96, R96, R97 ;  /* 0x000000616060723e */ /* 0x000fe200000010ff */
[----:B------:R-:W-:Y:S01]  /*e580*/  UISETP.NE.AND.EX UP1, UPT, UR7, URZ, UPT, UP1 ;  /* 0x0000003f0700728c */ /* 0x000fe2000bf25310 */
[----:B------:R-:W-:Y:S01]  /*e590*/  F2FP.BF16.F32.PACK_AB R21, R21, R24 ;  /* 0x000000181515723e */ /* 0x000fe200000010ff */
[----:B------:R-:W-:Y:S01]  /*e5a0*/  UISETP.NE.U32.AND UP0, UPT, UR4, URZ, UPT ;  /* 0x0000003f0400728c */ /* 0x000fe2000bf05070 */
[----:B------:R-:W-:Y:S01]  /*e5b0*/  F2FP.BF16.F32.PACK_AB R14, R13, R14 ;  /* 0x0000000e0d0e723e */ /* 0x000fe200000010ff */
[----:B0-----:R-:W0:Y:S01]  /*e5c0*/  S2R R5, SR_SWINHI ;  /* 0x0000000000057919 */ /* 0x001e220000002f00 */
[----:B------:R-:W-:Y:S01]  /*e5d0*/  LOP3.LUT P0, R4, R51, 0x3, RZ, 0xc0, !PT ;  /* 0x0000000333047812 */ /* 0x000fe2000780c0ff */
[----:B------:R-:W-:Y:S01]  /*e5e0*/  ULEA UR4, UP2, UR36, UR4, 0x2 ;  /* 0x0000000424047291 */ /* 0x000fe2000f84103f */
[----:B------:R-:W-:Y:S01]  /*e5f0*/  F2FP.BF16.F32.PACK_AB R25, R25, R28 ;  /* 0x0000001c1919723e */ /* 0x000fe200000010ff */
[----:B------:R-:W-:Y:S01]  /*e600*/  UISETP.NE.AND.EX UP0, UPT, UR5, URZ, UPT, UP0 ;  /* 0x0000003f0500728c */ /* 0x000fe2000bf05300 */
[----:B------:R-:W-:Y:S01]  /*e610*/  ISETP.EQ.OR P0, PT, R4, 0x3, !P0 ;  /* 0x000000030400780c */ /* 0x000fe20004702670 */
[----:B------:R-:W-:Y:S01]  /*e620*/  ULEA.HI.X UR6, UR36, UR5, UR37, 0x2, UP2 ;  /* 0x0000000524067291 */ /* 0x000fe200090f1425 */
[----:B------:R-:W-:-:S02]  /*e630*/  F2FP.BF16.F32.PACK_AB R20, R15, R20 ;  /* 0x000000140f14723e */ /* 0x000fc400000010ff */
[----:B------:R-:W-:Y:S02]  /*e640*/  SEL R59, R11, R8, P0 ;  /* 0x000000080b3b7207 */ /* 0x000fe40000000000 */
[----:B------:R-:W-:Y:S02]  /*e650*/  SEL R61, R8, R11, P0 ;  /* 0x0000000b083d7207 */ /* 0x000fe40000000000 */
[----:B------:R-:W-:Y:S02]  /*e660*/  SEL R85, R10, R87, P0 ;  /* 0x000000570a557207 */ /* 0x000fe40000000000 */
[----:B------:R-:W-:Y:S02]  /*e670*/  SEL R87, R87, R10, P0 ;  /* 0x0000000a57577207 */ /* 0x000fe40000000000 */
[----:B------:R-:W-:Y:S02]  /*e680*/  F2FP.BF16.F32.PACK_AB R52, R52, R89 ;  /* 0x000000593434723e */ /* 0x000fe400000010ff */
[----:B------:R-:W-:-:S02]  /*e690*/  F2FP.BF16.F32.PACK_AB R50, R50, R53 ;  /* 0x000000353232723e */ /* 0x000fc400000010ff */
[----:B------:R-:W-:Y:S02]  /*e6a0*/  SEL R81, R21, R14, P0 ;  /* 0x0000000e15517207 */ /* 0x000fe40000000000 */
[----:B------:R-:W-:Y:S02]  /*e6b0*/  SEL R83, R14, R21, P0 ;  /* 0x000000150e537207 */ /* 0x000fe40000000000 */
[----:B------:R-:W-:Y:S02]  /*e6c0*/  SEL R53, R25, R20, P0 ;  /* 0x0000001419357207 */ /* 0x000fe40000000000 */
[----:B------:R-:W-:Y:S02]  /*e6d0*/  SEL R55, R20, R25, P0 ;  /* 0x0000001914377207 */ /* 0x000fe40000000000 */
[----:B------:R-:W-:Y:S02]  /*e6e0*/  F2FP.BF16.F32.PACK_AB R100, R100, R101 ;  /* 0x000000656464723e */ /* 0x000fe400000010ff */
[----:B------:R-:W-:-:S02]  /*e6f0*/  F2FP.BF16.F32.PACK_AB R99, R98, R99 ;  /* 0x000000636263723e */ /* 0x000fc400000010ff */
[----:B------:R-:W-:Y:S02]  /*e700*/  MOV R8, R0 ;  /* 0x0000000000087202 */ /* 0x000fe40000000f00 */
[----:B0-----:R-:W-:Y:S02]  /*e710*/  MOV R9, R5 ;  /* 0x0000000500097202 */ /* 0x001fe40000000f00 */
[----:B------:R-:W-:Y:S02]  /*e720*/  F2FP.BF16.F32.PACK_AB R65, R64, R65 ;  /* 0x000000414041723e */ /* 0x000fe400000010ff */
[----:B------:R-:W-:Y:S01]  /*e730*/  F2FP.BF16.F32.PACK_AB R32, R29, R32 ;  /* 0x000000201d20723e */ /* 0x000fe200000010ff */
[----:B------:R-:W-:Y:S01]  /*e740*/  IMAD.WIDE R4, R230, 0x2, R8 ;  /* 0x00000002e6047825 */ /* 0x000fe200078e0208 */
[----:B------:R-:W-:Y:S02]  /*e750*/  SEL R29, R100, R99, P0 ;  /* 0x00000063641d7207 */ /* 0x000fe40000000000 */
[----:B------:R-:W-:-:S02]  /*e760*/  SEL R99, R99, R100, P0 ;  /* 0x0000006463637207 */ /* 0x000fc40000000000 */
[C---:B------:R-:W-:Y:S02]  /*e770*/  IADD3 R93, P1, R4.reuse, 0x40, RZ ;  /* 0x00000040045d7810 */ /* 0x040fe40007f3e0ff */
[C---:B------:R-:W-:Y:S02]  /*e780*/  IADD3 R97, P2, R4.reuse, 0x60, RZ ;  /* 0x0000006004617810 */ /* 0x040fe40007f5e0ff */
[----:B------:R-:W-:Y:S01]  /*e790*/  LOP3.LUT R10, R93, 0x380, RZ, 0xc0, !PT ;  /* 0x000003805d0a7812 */ /* 0x000fe200078ec0ff */
[--C-:B------:R-:W-:Y:S01]  /*e7a0*/  IMAD.X R25, RZ, RZ, R5.reuse, P1 ;  /* 0x000000ffff197224 */ /* 0x100fe200008e0605 */
[----:B------:R-:W-:Y:S01]  /*e7b0*/  IADD3 R103, P4, R4, 0x4020, RZ ;  /* 0x0000402004677810 */ /* 0x000fe20007f9e0ff */
[--C-:B------:R-:W-:Y:S01]  /*e7c0*/  IMAD.X R21, RZ, RZ, R5.reuse, P2 ;  /* 0x000000ffff157224 */ /* 0x100fe200010e0605 */
[----:B------:R-:W-:Y:S02]  /*e7d0*/  SHF.R.U64 R10, R10, 0x3, RZ ;  /* 0x000000030a0a7819 */ /* 0x000fe400000012ff */
[----:B------:R-:W-:Y:S01]  /*e7e0*/  IADD3 R105, P5, R4, 0x4040, RZ ;  /* 0x0000404004697810 */ /* 0x000fe20007fbe0ff */
[----:B------:R-:W-:Y:S01]  /*e7f0*/  IMAD.X R13, RZ, RZ, R5, P4 ;  /* 0x000000ffff0d7224 */ /* 0x000fe200020e0605 */
[----:B------:R-:W-:-:S02]  /*e800*/  LOP3.LUT R12, R97, 0x380, RZ, 0xc0, !PT ;  /* 0x00000380610c7812 */ /* 0x000fc400078ec0ff */
[----:B------:R-:W-:Y:S01]  /*e810*/  LOP3.LUT R24, R10, R93, RZ, 0x3c, !PT ;  /* 0x0000005d0a187212 */ /* 0x000fe200078e3cff */
[----:B------:R-:W-:Y:S01]  /*e820*/  IMAD.X R11, RZ, RZ, R5, P5 ;  /* 0x000000ffff0b7224 */ /* 0x000fe200028e0605 */
[----:B------:R-:W-:Y:S02]  /*e830*/  LOP3.LUT R10, R103, 0x380, RZ, 0xc0, !PT ;  /* 0x00000380670a7812 */ /* 0x000fe400078ec0ff */
[----:B------:R-:W-:Y:S02]  /*e840*/  SHF.R.U64 R12, R12, 0x3, RZ ;  /* 0x000000030c0c7819 */ /* 0x000fe400000012ff */
[----:B------:R-:W-:Y:S02]  /*e850*/  LOP3.LUT R28, R105, 0x380, RZ, 0xc0, !PT ;  /* 0x00000380691c7812 */ /* 0x000fe400078ec0ff */
[----:B------:R-:W-:Y:S02]  /*e860*/  IADD3 R89, P6, R4, 0x20, RZ ;  /* 0x0000002004597810 */ /* 0x000fe40007fde0ff */
[----:B------:R-:W-:-:S02]  /*e870*/  SHF.R.U64 R10, R10, 0x3, RZ ;  /* 0x000000030a0a7819 */ /* 0x000fc400000012ff */
[----:B------:R-:W-:Y:S02]  /*e880*/  LOP3.LUT R20, R12, R97, RZ, 0x3c, !PT ;  /* 0x000000610c147212 */ /* 0x000fe400078e3cff */
[----:B------:R-:W-:Y:S02]  /*e890*/  SHF.R.U64 R28, R28, 0x3, RZ ;  /* 0x000000031c1c7819 */ /* 0x000fe400000012ff */
[----:B------:R-:W-:Y:S02]  /*e8a0*/  LOP3.LUT R6, R89, 0x380, RZ, 0xc0, !PT ;  /* 0x0000038059067812 */ /* 0x000fe400078ec0ff */
[----:B------:R-:W-:Y:S02]  /*e8b0*/  LOP3.LUT R12, R10, R103, RZ, 0x3c, !PT ;  /* 0x000000670a0c7212 */ /* 0x000fe400078e3cff */
[----:B------:R-:W-:Y:S02]  /*e8c0*/  LOP3.LUT R10, R28, R105, RZ, 0x3c, !PT ;  /* 0x000000691c0a7212 */ /* 0x000fe400078e3cff */
[----:B------:R-:W-:-:S02]  /*e8d0*/  MOV R64, R20 ;  /* 0x0000001400407202 */ /* 0x000fc40000000f00 */
[----:B------:R-:W-:Y:S02]  /*e8e0*/  F2FP.BF16.F32.PACK_AB R30, R30, R31 ;  /* 0x0000001f1e1e723e */ /* 0x000fe400000010ff */
[----:B------:R-:W-:Y:S02]  /*e8f0*/  F2FP.BF16.F32.PACK_AB R27, R26, R27 ;  /* 0x0000001b1a1b723e */ /* 0x000fe400000010ff */
[----:B------:R-:W-:Y:S02]  /*e900*/  SHF.R.U64 R6, R6, 0x3, RZ ;  /* 0x0000000306067819 */ /* 0x000fe400000012ff */
[----:B------:R-:W-:Y:S02]  /*e910*/  IADD3 R101, P3, R4, 0x4000, RZ ;  /* 0x0000400004657810 */ /* 0x000fe40007f7e0ff */
[----:B------:R-:W-:Y:S02]  /*e920*/  MOV R58, R10 ;  /* 0x0000000a003a7202 */ /* 0x000fe40000000f00 */
[----:B------:R-:W-:Y:S01]  /*e930*/  F2FP.BF16.F32.PACK_AB R76, R76, R77 ;  /* 0x0000004d4c4c723e */ /* 0x000fe200000010ff */
[----:B------:R-:W-:Y:S01]  /*e940*/  IMAD.X R15, RZ, RZ, R5, P3 ;  /* 0x000000ffff0f7224 */ /* 0x000fe200018e0605 */
[----:B------:R-:W-:-:S02]  /*e950*/  SEL R77, R30, R27, P0 ;  /* 0x0000001b1e4d7207 */ /* 0x000fc40000000000 */
[----:B------:R-:W-:Y:S01]  /*e960*/  SEL R79, R27, R30, P0 ;  /* 0x0000001e1b4f7207 */ /* 0x000fe20000000000 */
[----:B------:R-:W-:Y:S01]  /*e970*/  IMAD.X R27, RZ, RZ, R5, P6 ;  /* 0x000000ffff1b7224 */ /* 0x000fe200030e0605 */
[----:B------:R-:W-:Y:S02]  /*e980*/  LOP3.LUT R26, R6, R89, RZ, 0x3c, !PT ;  /* 0x00000059061a7212 */ /* 0x000fe400078e3cff */
[----:B------:R-:W-:Y:S02]  /*e990*/  LOP3.LUT R6, R101, 0x380, RZ, 0xc0, !PT ;  /* 0x0000038065067812 */ /* 0x000fe400078ec0ff */
[----:B------:R-:W-:Y:S02]  /*e9a0*/  IADD3 R107, P6, R4, 0x4060, RZ ;  /* 0x00004060046b7810 */ /* 0x000fe40007fde0ff */
[----:B------:R-:W-:Y:S02]  /*e9b0*/  F2FP.BF16.F32.PACK_AB R73, R72, R73 ;  /* 0x000000494849723e */ /* 0x000fe400000010ff */
[----:B------:R-:W-:-:S02]  /*e9c0*/  F2FP.BF16.F32.PACK_AB R95, R94, R95 ;  /* 0x0000005f5e5f723e */ /* 0x000fc400000010ff */
[----:B------:R-:W-:Y:S02]  /*e9d0*/  SHF.R.U64 R6, R6, 0x3, RZ ;  /* 0x0000000306067819 */ /* 0x000fe400000012ff */
[----:B------:R-:W-:Y:S02]  /*e9e0*/  F2FP.BF16.F32.PACK_AB R68, R68, R69 ;  /* 0x000000454444723e */ /* 0x000fe400000010ff */
[----:B------:R-:W-:Y:S02]  /*e9f0*/  LOP3.LUT R30, R107, 0x380, RZ, 0xc0, !PT ;  /* 0x000003806b1e7812 */ /* 0x000fe400078ec0ff */
[----:B------:R-:W-:Y:S02]  /*ea00*/  LOP3.LUT R7, R4, 0x380, RZ, 0xc0, !PT ;  /* 0x0000038004077812 */ /* 0x000fe400078ec0ff */
[----:B------:R-:W-:Y:S02]  /*ea10*/  SEL R31, R96, R95, P0 ;  /* 0x0000005f601f7207 */ /* 0x000fe40000000000 */
[----:B------:R-:W-:-:S02]  /*ea20*/  SEL R63, R76, R73, P0 ;  /* 0x000000494c3f7207 */ /* 0x000fc40000000000 */
[----:B------:R-:W-:Y:S02]  /*ea30*/  LOP3.LUT R14, R6, R101, RZ, 0x3c, !PT ;  /* 0x00000065060e7212 */ /* 0x000fe400078e3cff */
[----:B------:R-:W-:Y:S02]  /*ea40*/  F2FP.BF16.F32.PACK_AB R91, R90, R91 ;  /* 0x0000005b5a5b723e */ /* 0x000fe400000010ff */
[----:B------:R-:W-:Y:S02]  /*ea50*/  F2FP.BF16.F32.PACK_AB R57, R56, R57 ;  /* 0x000000393839723e */ /* 0x000fe400000010ff */
[----:B------:R-:W-:Y:S02]  /*ea60*/  SEL R95, R95, R96, P0 ;  /* 0x000000605f5f7207 */ /* 0x000fe40000000000 */
[----:B------:R-:W-:Y:S02]  /*ea70*/  SEL R73, R73, R76, P0 ;  /* 0x0000004c49497207 */ /* 0x000fe40000000000 */
[----:B------:R-:W-:-:S02]  /*ea80*/  SEL R67, R68, R65, P0 ;  /* 0x0000004144437207 */ /* 0x000fc40000000000 */
[----:B------:R-:W-:Y:S02]  /*ea90*/  SHF.R.U64 R30, R30, 0x3, RZ ;  /* 0x000000031e1e7819 */ /* 0x000fe400000012ff */
[----:B------:R-:W-:Y:S02]  /*eaa0*/  F2FP.BF16.F32.PACK_AB R49, R49, R88 ;  /* 0x000000583131723e */ /* 0x000fe400000010ff */
[----:B------:R-:W-:Y:S02]  /*eab0*/  SEL R65, R65, R68, P0 ;  /* 0x0000004441417207 */ /* 0x000fe40000000000 */
[----:B------:R-:W-:Y:S02]  /*eac0*/  F2FP.BF16.F32.PACK_AB R43, R42, R43 ;  /* 0x0000002b2a2b723e */ /* 0x000fe400000010ff */
[----:B------:R-:W-:Y:S02]  /*ead0*/  F2FP.BF16.F32.PACK_AB R41, R41, R48 ;  /* 0x000000302929723e */ /* 0x000fe400000010ff */
[----:B------:R-:W-:-:S02]  /*eae0*/  F2FP.BF16.F32.PACK_AB R38, R38, R39 ;  /* 0x000000272626723e */ /* 0x000fc400000010ff */
[----:B------:R-:W-:Y:S02]  /*eaf0*/  F2FP.BF16.F32.PACK_AB R40, R37, R40 ;  /* 0x000000282528723e */ /* 0x000fe400000010ff */
[----:B------:R-:W-:Y:S02]  /*eb00*/  F2FP.BF16.F32.PACK_AB R35, R34, R35 ;  /* 0x000000232223723e */ /* 0x000fe400000010ff */
[----:B------:R-:W-:Y:S02]  /*eb10*/  F2FP.BF16.F32.PACK_AB R33, R33, R36 ;  /* 0x000000242121723e */ /* 0x000fe400000010ff */
[----:B------:R-:W-:Y:S02]  /*eb20*/  SHF.R.U64 R7, R7, 0x3, RZ ;  /* 0x0000000307077819 */ /* 0x000fe400000012ff */
[----:B------:R-:W-:Y:S02]  /*eb30*/  SEL R37, R92, R91, P0 ;  /* 0x0000005b5c257207 */ /* 0x000fe40000000000 */
[----:B------:R-:W-:-:S02]  /*eb40*/  SEL R69, R60, R57, P0 ;  /* 0x000000393c457207 */ /* 0x000fc40000000000 */
[----:B------:R-:W-:Y:S02]  /*eb50*/  MOV R62, R14 ;  /* 0x0000000e003e7202 */ /* 0x000fe40000000f00 */
[----:B------:R-:W-:Y:S02]  /*eb60*/  SEL R91, R91, R92, P0 ;  /* 0x0000005c5b5b7207 */ /* 0x000fe40000000000 */
[----:B------:R-:W-:Y:S02]  /*eb70*/  SEL R39, R52, R49, P0 ;  /* 0x0000003134277207 */ /* 0x000fe40000000000 */
[----:B------:R-:W-:Y:S02]  /*eb80*/  SEL R57, R57, R60, P0 ;  /* 0x0000003c39397207 */ /* 0x000fe40000000000 */
[----:B------:R-:W-:Y:S02]  /*eb90*/  LOP3.LUT R6, R30, R107, RZ, 0x3c, !PT ;  /* 0x0000006b1e067212 */ /* 0x000fe400078e3cff */
[----:B------:R-:W-:-:S02]  /*eba0*/  SEL R49, R49, R52, P0 ;  /* 0x0000003431317207 */ /* 0x000fc40000000000 */
[----:B------:R-:W-:Y:S02]  /*ebb0*/  SEL R45, R41, R40, P0 ;  /* 0x00000028292d7207 */ /* 0x000fe40000000000 */
[----:B------:R-:W-:Y:S02]  /*ebc0*/  SEL R51, R33, R32, P0 ;  /* 0x0000002021337207 */ /* 0x000fe40000000000 */
[----:B------:R-:W-:Y:S02]  /*ebd0*/  SEL R71, R50, R43, P0 ;  /* 0x0000002b32477207 */ /* 0x000fe40000000000 */
[----:B------:R-:W-:Y:S02]  /*ebe0*/  SEL R75, R38, R35, P0 ;  /* 0x00000023264b7207 */ /* 0x000fe40000000000 */
[----:B------:R-:W-:Y:S01]  /*ebf0*/  LOP3.LUT R4, R7, R4, RZ, 0x3c, !PT ;  /* 0x0000000407047212 */ /* 0x000fe200078e3cff */
[----:B------:R-:W-:Y:S01]  /*ec00*/  IMAD.X R7, RZ, RZ, R5, P6 ;  /* 0x000000ffff077224 */ /* 0x000fe200030e0605 */
[----:B------:R-:W-:-:S02]  /*ec10*/  SEL R43, R43, R50, P0 ;  /* 0x000000322b2b7207 */ /* 0x000fc40000000000 */
[----:B------:R-:W-:Y:S02]  /*ec20*/  SEL R41, R40, R41, P0 ;  /* 0x0000002928297207 */ /* 0x000fe40000000000 */
[----:B------:R-:W-:Y:S02]  /*ec30*/  SEL R35, R35, R38, P0 ;  /* 0x0000002623237207 */ /* 0x000fe40000000000 */
[----:B------:R-:W-:Y:S02]  /*ec40*/  SEL R33, R32, R33, P0 ;  /* 0x0000002120217207 */ /* 0x000fe40000000000 */
[----:B------:R-:W-:Y:S02]  /*ec50*/  MOV R50, R24 ;  /* 0x0000001800327202 */ /* 0x000fe40000000f00 */
[----:B------:R-:W-:Y:S02]  /*ec60*/  MOV R27, R26 ;  /* 0x0000001a001b7202 */ /* 0x000fe40000000f00 */
[----:B------:R-:W-:-:S02]  /*ec70*/  MOV R48, R4 ;  /* 0x0000000400307202 */ /* 0x000fc40000000f00 */
[----:B------:R-:W-:Y:S02]  /*ec80*/  MOV R21, R6 ;  /* 0x0000000600157202 */ /* 0x000fe40000000f00 */
        /* <DEDUP_REMOVED lines=18> */
[----:B------:R-:W1:Y:S01]  /*edb0*/  SHFL.IDX PT, R42, R57, R20, 0x1c1f ;  /* 0x001c1f14392a7589 */ /* 0x000e6200000e0000 */
[----:B--2---:R-:W-:-:S02]  /*edc0*/  SEL R5, R63, R28, P0 ;  /* 0x0000001c3f057207 */ /* 0x004fc40000000000 */
[----:B------:R-:W-:Y:S01]  /*edd0*/  SEL R7, R28, R63, P0 ;  /* 0x0000003f1c077207 */ /* 0x000fe20000000000 */
[----:B------:R-:W-:Y:S01]  /*ede0*/  BAR.SYNC.DEFER_BLOCKING 0x1, 0x100 ;  /* 0x0044000000007b1d */ /* 0x000fe20000010000 */
[----:B---3--:R-:W-:Y:S02]  /*edf0*/  SEL R13, R67, R30, P0 ;  /* 0x0000001e430d7207 */ /* 0x008fe40000000000 */
[----:B------:R-:W-:-:S03]  /*ee00*/  SEL R15, R30, R67, P0 ;  /* 0x000000431e0f7207 */ /* 0x000fc60000000000 */
[----:B------:R-:W-:Y:S04]  /*ee10*/  SHFL.IDX PT, R39, R39, R44, 0x1c1f ;  /* 0x001c1f2c27277589 */ /* 0x000fe800000e0000 */
[----:B------:R-:W2:Y:S04]  /*ee20*/  SHFL.IDX PT, R26, R49, R20, 0x1c1f ;  /* 0x001c1f14311a7589 */ /* 0x000ea800000e0000 */
[----:B------:R-:W-:Y:S01]  /*ee30*/  SHFL.IDX PT, R45, R45, R44, 0x1c1f ;  /* 0x001c1f2c2d2d7589 */ /* 0x000fe200000e0000 */
[----:B0-----:R-:W-:Y:S02]  /*ee40*/  SEL R28, R37, R24, P0 ;  /* 0x00000018251c7207 */ /* 0x001fe40000000000 */
[----:B------:R-:W-:Y:S01]  /*ee50*/  SEL R30, R24, R37, P0 ;  /* 0x00000025181e7207 */ /* 0x000fe20000000000 */
[----:B------:R-:W-:Y:S01]  /*ee60*/  SHFL.IDX PT, R51, R51, R44, 0x1c1f ;  /* 0x001c1f2c33337589 */ /* 0x000fe200000e0000 */
[----:B-1----:R-:W-:-:S02]  /*ee70*/  SEL R29, R69, R42, P0 ;  /* 0x0000002a451d7207 */ /* 0x002fc40000000000 */
[----:B------:R-:W-:Y:S01]  /*ee80*/  SEL R31, R42, R69, P0 ;  /* 0x000000452a1f7207 */ /* 0x000fe20000000000 */
[----:B------:R-:W-:Y:S04]  /*ee90*/  SHFL.IDX PT, R53, R53, R44, 0x1c1f ;  /* 0x001c1f2c35357589 */ /* 0x000fe800000e0000 */
[----:B------:R-:W-:Y:S04]  /*eea0*/  SHFL.IDX PT, R59, R59, R44, 0x1c1f ;  /* 0x001c1f2c3b3b7589 */ /* 0x000fe800000e0000 */
[----:B------:R-:W-:Y:S04]  /*eeb0*/  SHFL.IDX PT, R71, R71, R44, 0x1c1f ;  /* 0x001c1f2c47477589 */ /* 0x000fe800000e0000 */
[----:B------:R-:W-:Y:S01]  /*eec0*/  SHFL.IDX PT, R75, R75, R44, 0x1c1f ;  /* 0x001c1f2c4b4b7589 */ /* 0x000fe200000e0000 */
[----:B--2---:R-:W-:-:S02]  /*eed0*/  SEL R24, R39, R26, P0 ;  /* 0x0000001a27187207 */ /* 0x004fc40000000000 */
[----:B------:R-:W-:Y:S01]  /*eee0*/  SEL R26, R26, R39, P0 ;  /* 0x000000271a1a7207 */ /* 0x000fe20000000000 */
[----:B------:R-:W-:Y:S04]  /*eef0*/  SHFL.IDX PT, R77, R77, R44, 0x1c1f ;  /* 0x001c1f2c4d4d7589 */ /* 0x000fe800000e0000 */
[----:B------:R-:W-:Y:S04]  /*ef00*/  SHFL.IDX PT, R81, R81, R44, 0x1c1f ;  /* 0x001c1f2c51517589 */ /* 0x000fe800000e0000 */
[----:B------:R-:W-:Y:S04]  /*ef10*/  SHFL.IDX PT, R85, R85, R44, 0x1c1f ;  /* 0x001c1f2c55557589 */ /* 0x000fe800000e0000 */
[----:B------:R-:W0:Y:S04]  /*ef20*/  SHFL.IDX PT, R46, R43, R20, 0x1c1f ;  /* 0x001c1f142b2e7589 */ /* 0x000e2800000e0000 */
[----:B------:R-:W1:Y:S04]  /*ef30*/  SHFL.IDX PT, R32, R41, R20, 0x1c1f ;  /* 0x001c1f1429207589 */ /* 0x000e6800000e0000 */
[----:B------:R-:W2:Y:S04]  /*ef40*/  SHFL.IDX PT, R44, R35, R20, 0x1c1f ;  /* 0x001c1f14232c7589 */ /* 0x000ea800000e0000 */
[----:B------:R-:W-:Y:S04]  /*ef50*/  SHFL.IDX PT, R10, R33, R20, 0x1c1f ;  /* 0x001c1f14210a7589 */ /* 0x000fe800000e0000 */
[----:B------:R-:W3:Y:S04]  /*ef60*/  SHFL.IDX PT, R34, R55, R20, 0x1c1f ;  /* 0x001c1f1437227589 */ /* 0x000ee800000e0000 */
[----:B------:R-:W-:Y:S04]  /*ef70*/  SHFL.IDX PT, R52, R79, R20, 0x1c1f ;  /* 0x001c1f144f347589 */ /* 0x000fe800000e0000 */
[----:B------:R-:W4:Y:S01]  /*ef80*/  SHFL.IDX PT, R54, R83, R20, 0x1c1f ;  /* 0x001c1f1453367589 */ /* 0x000f2200000e0000 */
[----:B0-----:R-:W-:-:S03]  /*ef90*/  SEL R25, R71, R46, P0 ;  /* 0x0000002e47197207 */ /* 0x001fc60000000000 */
[----:B------:R-:W0:Y:S01]  /*efa0*/  SHFL.IDX PT, R40, R61, R20, 0x1c1f ;  /* 0x001c1f143d287589 */ /* 0x000e2200000e0000 */
[----:B-1----:R-:W-:Y:S02]  /*efb0*/  SEL R36, R45, R32, P0 ;  /* 0x000000202d247207 */ /* 0x002fe40000000000 */
[----:B------:R-:W-:Y:S01]  /*efc0*/  SEL R38, R32, R45, P0 ;  /* 0x0000002d20267207 */ /* 0x000fe20000000000 */
[----:B------:R-:W1:Y:S01]  /*efd0*/  SHFL.IDX PT, R56, R87, R20, 0x1c1f ;  /* 0x001c1f1457387589 */ /* 0x000e6200000e0000 */
[----:B--2---:R-:W-:Y:S02]  /*efe0*/  SEL R37, R75, R44, P0 ;  /* 0x0000002c4b257207 */ /* 0x004fe40000000000 */
[----:B------:R-:W-:Y:S01]  /*eff0*/  SEL R39, R44, R75, P0 ;  /* 0x0000004b2c277207 */ /* 0x000fe20000000000 */
[----:B------:R0:W-:Y:S04]  /*f000*/  STSM.16.M88.4 [R48], R4 ;  /* 0x0000000430007844 */ /* 0x0001e80000000200 */
[----:B------:R2:W-:Y:S01]  /*f010*/  STSM.16.M88.4 [R27], R12 ;  /* 0x0000000c1b007844 */ /* 0x0005e20000000200 */
[----:B---3--:R-:W-:-:S02]  /*f020*/  SEL R32, R53, R34, P0 ;  /* 0x0000002235207207 */ /* 0x008fc40000000000 */
[----:B------:R-:W-:Y:S01]  /*f030*/  SEL R34, R34, R53, P0 ;  /* 0x0000003522227207 */ /* 0x000fe20000000000 */
[----:B------:R3:W-:Y:S01]  /*f040*/  STSM.16.M88.4 [R50], R28 ;  /* 0x0000001c32007844 */ /* 0x0007e20000000200 */
[----:B----4-:R-:W-:Y:S02]  /*f050*/  SEL R33, R81, R54, P0 ;  /* 0x0000003651217207 */ /* 0x010fe40000000000 */
[----:B------:R-:W-:Y:S02]  /*f060*/  SEL R35, R54, R81, P0 ;  /* 0x0000005136237207 */ /* 0x000fe40000000000 */
[----:B0-----:R-:W-:Y:S01]  /*f070*/  SEL R48, R59, R40, P0 ;  /* 0x000000283b307207 */ /* 0x001fe20000000000 */
[----:B------:R-:W-:Y:S01]  /*f080*/  IMAD.U32 R4, RZ, RZ, UR4 ;  /* 0x00000004ff047e24 */ /* 0x000fe2000f8e00ff */
[----:B------:R-:W-:Y:S01]  /*f090*/  @UP1 ULDC.64 UR4, c[0x0][0xbe0] ;  /* 0x0002f80000041ab9 */ /* 0x000fe20000000a00 */
[----:B------:R-:W-:Y:S01]  /*f0a0*/  IMAD.U32 R5, RZ, RZ, UR6 ;  /* 0x00000006ff057e24 */ /* 0x000fe2000f8e00ff */
[----:B--2---:R-:W-:Y:S01]  /*f0b0*/  SEL R27, R46, R71, P0 ;  /* 0x000000472e1b7207 */ /* 0x004fe20000000000 */
[----:B------:R-:W-:Y:S01]  /*f0c0*/  @UP1 UIMAD.WIDE UR4, UR36, 0x4, UR4 ;  /* 0x00000004240418a5 */ /* 0x000fe2000f8e0204 */
[----:B------:R-:W-:-:S02]  /*f0d0*/  SEL R12, R51, R10, P0 ;  /* 0x0000000a330c7207 */ /* 0x000fc40000000000 */
[----:B------:R-:W-:Y:S01]  /*f0e0*/  SEL R14, R10, R51, P0 ;  /* 0x000000330a0e7207 */ /* 0x000fe20000000000 */
[----:B------:R0:W-:Y:S01]  /*f0f0*/  STSM.16.M88.4 [R64], R24 ;  /* 0x0000001840007844 */ /* 0x0001e20000000200 */
[----:B------:R-:W-:Y:S02]  /*f100*/  SEL R13, R77, R52, P0 ;  /* 0x000000344d0d7207 */ /* 0x000fe40000000000 */
[----:B------:R-:W-:Y:S01]  /*f110*/  SEL R15, R52, R77, P0 ;  /* 0x0000004d340f7207 */ /* 0x000fe20000000000 */
[----:B------:R0:W-:Y:S01]  /*f120*/  STSM.16.M88.4 [R62], R36 ;  /* 0x000000243e007844 */ /* 0x0001e20000000200 */
[----:B---3--:R-:W-:Y:S02]  /*f130*/  SEL R50, R40, R59, P0 ;  /* 0x0000003b28327207 */ /* 0x008fe40000000000 */
[----:B-1----:R-:W-:Y:S01]  /*f140*/  SEL R49, R85, R56, P0 ;  /* 0x0000003855317207 */ /* 0x002fe20000000000 */
[----:B------:R0:W-:Y:S01]  /*f150*/  STSM.16.M88.4 [R60], R12 ;  /* 0x0000000c3c007844 */ /* 0x0001e20000000200 */
[----:B------:R-:W-:-:S02]  /*f160*/  SEL R51, R56, R85, P0 ;  /* 0x0000005538337207 */ /* 0x000fc40000000000 */
[----:B------:R-:W-:Y:S01]  /*f170*/  PLOP3.LUT P0, PT, PT, PT, UP1, 0x80, 0x0 ;  /* 0x000000000000781c */ /* 0x000fe20003f0f018 */
[----:B------:R0:W-:Y:S04]  /*f180*/  STSM.16.M88.4 [R58], R32 ;  /* 0x000000203a007844 */ /* 0x0001e80000000200 */
[----:B------:R0:W-:Y:S01]  /*f190*/  STSM.16.M88.4 [R21], R48 ;  /* 0x0000003015007844 */ /* 0x0001e20000000200 */
[----:B------:R-:W-:Y:S01]  /*f1a0*/  BAR.SYNC.DEFER_BLOCKING 0x1, 0x100 ;  /* 0x0044000000007b1d */ /* 0x000fe20000010000 */
[----:B------:R-:W-:Y:S02]  /*f1b0*/  IMAD.U32 R6, RZ, RZ, UR4 ;  /* 0x00000004ff067e24 */ /* 0x000fe4000f8e00ff */
[----:B------:R-:W-:-:S03]  /*f1c0*/  IMAD.U32 R7, RZ, RZ, UR5 ;  /* 0x00000005ff077e24 */ /* 0x000fc6000f8e00ff */
[----:B------:R-:W2:Y:S04]  /*f1d0*/  @P2 LDG.E R10, desc[UR52][R4.64] ;  /* 0x00000034040a2981 */ /* 0x000ea8000c1e1900 */
[----:B------:R-:W3:Y:S01]  /*f1e0*/  @P0 LDG.E R6, desc[UR52][R6.64] ;  /* 0x0000003406060981 */ /* 0x000ee2000c1e1900 */
[----:B------:R-:W-:Y:S01]  /*f1f0*/  IMAD R11, R18, 0x40, R16 ;  /* 0x00000040120b7824 */ /* 0x000fe200078e0210 */
[----:B------:R-:W-:Y:S01]  /*f200*/  UMOV UR4, URZ ;  /* 0x0000003f00047c82 */ /* 0x000fe20008000000 */
[----:B------:R-:W-:Y:S02]  /*f210*/  ULDC UR8, c[0x0][0xa88] ;  /* 0x0002a20000087ab9 */ /* 0x000fe40000000800 */
[----:B------:R-:W-:-:S03]  /*f220*/  IMAD.WIDE R8, R11, 0x2, R8 ;  /* 0x000000020b087825 */ /* 0x000fc600078e0208 */
[----:B------:R-:W-:Y:S02]  /*f230*/  IADD3 R29, P1, R8, 0x1000, RZ ;  /* 0x00001000081d7810 */ /* 0x000fe40007f3e0ff */
[----:B--2---:R-:W-:Y:S02]  /*f240*/  @P2 R2UR UR4, R10 ;  /* 0x000000000a0422ca */ /* 0x004fe400000e0000 */
        /* <DEDUP_REMOVED lines=8> */
.L_x_1898:
[----:B------:R-:W-:Y:S01]  /*f2d0*/  USHF.R.S32.HI UR12, URZ, 0x1f, UR42 ;  /* 0x0000001f3f0c7899 */ /* 0x000fe2000801142a */
[----:B------:R-:W-:Y:S01]  /*f2e0*/  IMAD.U32 R5, RZ, RZ, UR43 ;  /* 0x0000002bff057e24 */ /* 0x000fe2000f8e00ff */
[----:B------:R-:W-:Y:S01]  /*f2f0*/  ULDC.64 UR10, c[0x0][0xb70] ;  /* 0x0002dc00000a7ab9 */ /* 0x000fe20000000a00 */
[----:B------:R-:W-:Y:S01]  /*f300*/  USHF.R.S32.HI UR5, URZ, 0x1f, UR4 ;  /* 0x0000001f3f057899 */ /* 0x000fe20008011404 */
[C---:B------:R-:W-:Y:S01]  /*f310*/  IADD3 R13, P2, R8.reuse, 0x2000, RZ ;  /* 0x00002000080d7810 */ /* 0x040fe20007f5e0ff */
[----:B------:R-:W-:Y:S01]  /*f320*/  UIMAD UR9, UR12, UR10, URZ ;  /* 0x0000000a0c0972a4 */ /* 0x000fe2000f8e023f */
[----:B------:R-:W-:Y:S01]  /*f330*/  IMAD R10, R5, 0x80, R22 ;  /* 0x00000080050a7824 */ /* 0x000fe200078e0216 */
[----:B------:R-:W-:Y:S01]  /*f340*/  UIMAD.WIDE.U32 UR6, UR42, UR10, UR4 ;  /* 0x0000000a2a0672a5 */ /* 0x000fe2000f8e0004 */
[----:B------:R-:W-:Y:S01]  /*f350*/  IADD3 R7, P6, R8, 0x3000, RZ ;  /* 0x0000300008077810 */ /* 0x000fe20007fde0ff */
[----:B------:R-:W-:Y:S01]  /*f360*/  UIMAD UR9, UR42, UR11, UR9 ;  /* 0x0000000b2a0972a4 */ /* 0x000fe2000f8e0209 */
[----:B------:R-:W-:Y:S01]  /*f370*/  LOP3.LUT R28, R29, 0x380, RZ, 0xc0, !PT ;  /* 0x000003801d1c7812 */ /* 0x000fe200078ec0ff */
[----:B------:R-:W-:Y:S01]  /*f380*/  USEL UR37, UR37, URZ, !UP0 ;  /* 0x0000003f25257287 */ /* 0x000fe2000c000000 */
[----:B------:R-:W-:Y:S01]  /*f390*/  SHF.R.S32.HI R5, RZ, 0x1f, R10 ;  /* 0x0000001fff057819 */ /* 0x000fe2000001140a */
[----:B------:R-:W-:Y:S01]  /*f3a0*/  ULDC.64 UR10, c[0x0][0xb78] ;  /* 0x0002de00000a7ab9 */ /* 0x000fe20000000a00 */
[----:B------:R-:W-:Y:S01]  /*f3b0*/  UIADD3 UR7, UR7, UR9, URZ ;  /* 0x0000000907077290 */ /* 0x000fe2000fffe03f */
[----:B------:R-:W-:Y:S01]  /*f3c0*/  LOP3.LUT R12, R13, 0x380, RZ, 0xc0, !PT ;  /* 0x000003800d0c7812 */ /* 0x000fe200078ec0ff */
[----:B------:R-:W-:Y:S01]  /*f3d0*/  USEL UR36, UR36, URZ, !UP0 ;  /* 0x0000003f24247287 */ /* 0x000fe2000c000000 */
[----:B------:R-:W-:Y:S01]  /*f3e0*/  LOP3.LUT R4, R7, 0x380, RZ, 0xc0, !PT ;  /* 0x0000038007047812 */ /* 0x000fe200078ec0ff */
[----:B------:R-:W-:Y:S01]  /*f3f0*/  UIMAD UR9, UR37, UR10, URZ ;  /* 0x0000000a250972a4 */ /* 0x000fe2000f8e023f */
[----:B------:R-:W-:Y:S01]  /*f400*/  SHF.R.U64 R28, R28, 0x3, RZ ;  /* 0x000000031c1c7819 */ /* 0x000fe200000012ff */
[----:B------:R-:W-:Y:S01]  /*f410*/  UIMAD.WIDE.U32 UR6, UR36, UR10, UR6 ;  /* 0x0000000a240672a5 */ /* 0x000fe2000f8e0006 */
[----:B------:R-:W-:Y:S01]  /*f420*/  SHF.R.U64 R12, R12, 0x3, RZ ;  /* 0x000000030c0c7819 */ /* 0x000fe200000012ff */
[----:B------:R-:W-:Y:S01]  /*f430*/  UIMAD UR9, UR36, UR11, UR9 ;  /* 0x0000000b240972a4 */ /* 0x000fe2000f8e0209 */
[----:B------:R-:W-:-:S02]  /*f440*/  SHF.R.U64 R4, R4, 0x3, RZ ;  /* 0x0000000304047819 */ /* 0x000fc400000012ff */
[----:B------:R-:W-:Y:S01]  /*f450*/  LOP3.LUT R28, R28, R29, RZ, 0x3c, !PT ;  /* 0x0000001d1c1c7212 */ /* 0x000fe200078e3cff */
[--C-:B------:R-:W-:Y:S01]  /*f460*/  IMAD.X R29, RZ, RZ, R9.reuse, P1 ;  /* 0x000000ffff1d7224 */ /* 0x100fe200008e0609 */
[----:B------:R-:W-:Y:S01]  /*f470*/  IADD3 R6, P0, R10, UR6, RZ ;  /* 0x000000060a067c10 */ /* 0x000fe2000ff1e0ff */
[----:B------:R-:W-:Y:S01]  /*f480*/  IMAD.U32 R14, RZ, RZ, UR9 ;  /* 0x00000009ff0e7e24 */ /* 0x000fe2000f8e00ff */
[----:B------:R-:W-:Y:S01]  /*f490*/  LOP3.LUT R12, R12, R13, RZ, 0x3c, !PT ;  /* 0x0000000d0c0c7212 */ /* 0x000fe200078e3cff */
[----:B------:R-:W-:Y:S01]  /*f4a0*/  IMAD.X R13, RZ, RZ, R9, P2 ;  /* 0x000000ffff0d7224 */ /* 0x000fe200010e0609 */
[----:B------:R-:W-:Y:S02]  /*f4b0*/  IADD3 R37, P5, R8, 0x4000, RZ ;  /* 0x0000400008257810 */ /* 0x000fe40007fbe0ff */
[----:B------:R-:W-:Y:S01]  /*f4c0*/  IADD3.X R5, R5, UR7, R14, P0, !PT ;  /* 0x0000000705057c10 */ /* 0x000fe200087fe40e */
[----:B------:R-:W-:Y:S01]  /*f4d0*/  ULDC.64 UR6, c[0x0][0xb40] ;  /* 0x0002d00000067ab9 */ /* 0x000fe20000000a00 */
[----:B------:R-:W-:-:S02]  /*f4e0*/  LOP3.LUT R4, R4, R7, RZ, 0x3c, !PT ;  /* 0x0000000704047212 */ /* 0x000fc400078e3cff */
[----:B------:R-:W-:Y:S02]  /*f4f0*/  LEA R44, P0, R6, UR6, 0x2 ;  /* 0x00000006062c7c11 */ /* 0x000fe4000f8010ff */
[----:B------:R-:W-:Y:S02]  /*f500*/  IADD3 R41, P4, R8, 0x5000, RZ ;  /* 0x0000500008297810 */ /* 0x000fe40007f9e0ff */
[----:B------:R-:W-:Y:S01]  /*f510*/  LEA.HI.X R45, R6, UR7, R5, 0x2, P0 ;  /* 0x00000007062d7c11 */ /* 0x000fe200080f1405 */
[----:B------:R-:W-:Y:S01]  /*f520*/  VIADD R5, R10, 0x8 ;  /* 0x000000080a057836 */ /* 0x000fe20000000000 */
[----:B------:R-:W-:Y:S01]  /*f530*/  LOP3.LUT P0, RZ, R228, 0x3, RZ, 0xc0, !PT ;  /* 0x00000003e4ff7812 */ /* 0x000fe2000780c0ff */
[----:B------:R-:W-:Y:S01]  /*f540*/  ULDC.64 UR6, c[0x0][0xaa0] ;  /* 0x0002a80000067ab9 */ /* 0x000fe20000000a00 */
[----:B------:R-:W-:Y:S02]  /*f550*/  IADD3 R25, P3, R8, 0x6000, RZ ;  /* 0x0000600008197810 */ /* 0x000fe40007f7e0ff */
[----:B------:R-:W-:-:S02]  /*f560*/  ISETP.GE.OR P1, PT, R10, UR8, P0 ;  /* 0x000000080a007c0c */ /* 0x000fc40008726670 */
[C---:B------:R-:W-:Y:S02]  /*f570*/  IADD3 R7, P2, R8.reuse, 0x7000, RZ ;  /* 0x0000700008077810 */ /* 0x040fe40007f5e0ff */
[----:B------:R-:W-:Y:S02]  /*f580*/  LOP3.LUT R36, R37, 0x380, RZ, 0xc0, !PT ;  /* 0x0000038025247812 */ /* 0x000fe400078ec0ff */
[----:B------:R-:W-:Y:S02]  /*f590*/  LOP3.LUT R40, R41, 0x380, RZ, 0xc0, !PT ;  /* 0x0000038029287812 */ /* 0x000fe400078ec0ff */
[----:B------:R-:W-:Y:S01]  /*f5a0*/  LOP3.LUT R33, R8, 0x380, RZ, 0xc0, !PT ;  /* 0x0000038008217812 */ /* 0x000fe200078ec0ff */
[----:B------:R-:W-:Y:S01]  /*f5b0*/  UIMAD UR5, UR5, UR6, URZ ;  /* 0x00000006050572a4 */ /* 0x000fe2000f8e023f */
[----:B------:R-:W-:Y:S01]  /*f5c0*/  LOP3.LUT R24, R25, 0x380, RZ, 0xc0, !PT ;  /* 0x0000038019187812 */ /* 0x000fe200078ec0ff */
[--C-:B------:R-:W-:Y:S01]  /*f5d0*/  IMAD.X R11, RZ, RZ, R9.reuse, P2 ;  /* 0x000000ffff0b7224 */ /* 0x100fe200010e0609 */
[----:B------:R-:W-:Y:S01]  /*f5e0*/  ISETP.GE.OR P0, PT, R5, UR8, P0 ;  /* 0x0000000805007c0c */ /* 0x000fe20008706670 */
[----:B------:R-:W-:Y:S01]  /*f5f0*/  IMAD.X R5, RZ, RZ, R9, P6 ;  /* 0x000000ffff057224 */ /* 0x000fe200030e0609 */
[----:B------:R-:W-:Y:S01]  /*f600*/  LOP3.LUT R6, R7, 0x380, RZ, 0xc0, !PT ;  /* 0x0000038007067812 */ /* 0x000fe200078ec0ff */
[----:B------:R0:W-:Y:S01]  /*f610*/  @!P1 STG.E desc[UR52][R44.64], R3 ;  /* 0x000000032c009986 */ /* 0x0001e2000c101934 */
[----:B------:R-:W-:-:S02]  /*f620*/  SHF.R.U64 R36, R36, 0x3, RZ ;  /* 0x0000000324247819 */ /* 0x000fc400000012ff */
[----:B------:R-:W-:Y:S02]  /*f630*/  SHF.R.U64 R40, R40, 0x3, RZ ;  /* 0x0000000328287819 */ /* 0x000fe400000012ff */
        /* <DEDUP_REMOVED lines=15> */
[----:B------:R-:W-:Y:S01]  /*f730*/  UIMAD UR5, UR4, UR7, UR5 ;  /* 0x00000007040572a4 */ /* 0x000fe2000f8e0205 */
[----:B------:R0:W-:Y:S02]  /*f740*/  @!P0 STG.E desc[UR52][R44.64+0x20], R2 ;  /* 0x000020022c008986 */ /* 0x0001e4000c101934 */
[----:B------:R-:W-:-:S02]  /*f750*/  ULDC.64 UR6, c[0x0][0xae0] ;  /* 0x0002b80000067ab9 */ /* 0x000fc40000000a00 */
[----:B------:R-:W5:Y:S01]  /*f760*/  LD.E.128 R32, desc[UR52][R32.64] ;  /* 0x0000003420207980 */ /* 0x000f62000c101d00 */
[----:B------:R-:W-:-:S03]  /*f770*/  IMAD.U32 R19, RZ, RZ, UR6 ;  /* 0x00000006ff137e24 */ /* 0x000fc6000f8e00ff */
[----:B------:R-:W5:Y:S01]  /*f780*/  LD.E.128 R28, desc[UR52][R28.64] ;  /* 0x000000341c1c7980 */ /* 0x000f62000c101d00 */
[----:B0-----:R-:W-:-:S03]  /*f790*/  IMAD.WIDE.U32 R2, R3, UR4, R20 ;  /* 0x0000000403027c25 */ /* 0x001fc6000f8e0014 */
[----:B------:R-:W5:Y:S01]  /*f7a0*/  LD.E.128 R12, desc[UR52][R12.64] ;  /* 0x000000340c0c7980 */ /* 0x000f62000c101d00 */
[----:B------:R-:W-:-:S03]  /*f7b0*/  UIMAD UR4, UR12, UR6, URZ ;  /* 0x000000060c0472a4 */ /* 0x000fc6000f8e023f */
[----:B------:R-:W5:Y:S01]  /*f7c0*/  LD.E.128 R4, desc[UR52][R4.64] ;  /* 0x0000003404047980 */ /* 0x000f62000c101d00 */
[----:B------:R-:W-:-:S03]  /*f7d0*/  VIADD R3, R3, UR5 ;  /* 0x0000000503037c36 */ /* 0x000fc60008000000 */
[----:B------:R-:W5:Y:S04]  /*f7e0*/  LD.E.128 R36, desc[UR52][R36.64] ;  /* 0x0000003424247980 */ /* 0x000f68000c101d00 */
[----:B------:R-:W5:Y:S04]  /*f7f0*/  LD.E.128 R40, desc[UR52][R40.64] ;  /* 0x0000003428287980 */ /* 0x000f68000c101d00 */
[----:B------:R-:W5:Y:S04]  /*f800*/  LD.E.128 R24, desc[UR52][R24.64] ;  /* 0x0000003418187980 */ /* 0x000f68000c101d00 */
[----:B------:R-:W5:Y:S01]  /*f810*/  LD.E.128 R8, desc[UR52][R10.64] ;  /* 0x000000340a087980 */ /* 0x000f62000c101d00 */
[----:B------:R-:W-:-:S02]  /*f820*/  UIMAD UR4, UR42, UR7, UR4 ;  /* 0x000000072a0472a4 */ /* 0x000fc4000f8e0204 */
[----:B------:R-:W-:Y:S01]  /*f830*/  IMAD.WIDE.U32 R2, R19, UR42, R2 ;  /* 0x0000002a13027c25 */ /* 0x000fe2000f8e0002 */
[----:B------:R-:W-:Y:S01]  /*f840*/  UIMAD UR8, UR43, -0x80, UR8 ;  /* 0xffffff802b0878a4 */ /* 0x000fe2000f8e0208 */
[----:B------:R-:W-:Y:S01]  /*f850*/  @!PT LDS RZ, [RZ] ;  /* 0x00000000fffff984 */ /* 0x000fe20000000800 */
[----:B------:R-:W-:Y:S01]  /*f860*/  @!PT LDS RZ, [RZ] ;  /* 0x00000000fffff984 */ /* 0x000fe20000000800 */
[----:B------:R-:W-:Y:S01]  /*f870*/  @!PT LDS RZ, [RZ] ;  /* 0x00000000fffff984 */ /* 0x000fe20000000800 */
[----:B------:R-:W-:Y:S01]  /*f880*/  @!PT LDS RZ, [RZ] ;  /* 0x00000000fffff984 */ /* 0x000fe20000000800 */
[----:B------:R0:W-:Y:S06]  /*f890*/  MEMBAR.ALL.CTA ;  /* 0x0000000000007992 */ /* 0x0001ec0000008000 */
[----:B0-----:R-:W0:Y:S01]  /*f8a0*/  FENCE.VIEW.ASYNC.S ;  /* 0x00000000000073c6 */ /* 0x001e220000000000 */
[----:B------:R-:W-:Y:S01]  /*f8b0*/  BSSY B1, `(.L_x_1899) ;  /* 0x0000026000017945 */ /* 0x000fe20003800000 */
[----:B------:R-:W-:-:S02]  /*f8c0*/  VIADD R0, R0, 0x2e820 ;  /* 0x0002e82000007836 */ /* 0x000fc40000000000 */
[----:B------:R-:W-:Y:S01]  /*f8d0*/  VIADD R3, R3, UR4 ;  /* 0x0000000403037c36 */ /* 0x000fe20008000000 */
[----:B------:R-:W-:Y:S01]  /*f8e0*/  ULDC.64 UR4, c[0x0][0xae8] ;  /* 0x0002ba0000047ab9 */ /* 0x000fe20000000a00 */
[C---:B------:R-:W-:Y:S01]  /*f8f0*/  ISETP.GE.AND P2, PT, R18.reuse, UR8, PT ;  /* 0x0000000812007c0c */ /* 0x040fe2000bf46270 */
[----:B------:R-:W-:Y:S01]  /*f900*/  IMAD.U32 R45, RZ, RZ, UR4 ;  /* 0x00000004ff2d7e24 */ /* 0x000fe2000f8e00ff */
[----:B------:R-:W-:Y:S01]  /*f910*/  UIMAD UR4, UR37, UR4, URZ ;  /* 0x00000004250472a4 */ /* 0x000fe2000f8e023f */
[C---:B------:R-:W-:Y:S01]  /*f920*/  VIADD R19, R18.reuse, 0x20 ;  /* 0x0000002012137836 */ /* 0x040fe20000000000 */
[----:B------:R-:W-:Y:S01]  /*f930*/  PRMT R0, RZ, 0x654, R0 ;  /* 0x00000654ff007816 */ /* 0x000fe20000000000 */
[----:B------:R-:W-:Y:S01]  /*f940*/  VIADD R21, R18, 0x60 ;  /* 0x0000006012157836 */ /* 0x000fe20000000000 */
[----:B------:R-:W-:Y:S02]  /*f950*/  UIMAD UR4, UR36, UR5, UR4 ;  /* 0x00000005240472a4 */ /* 0x000fe4000f8e0204 */
[----:B------:R-:W-:Y:S01]  /*f960*/  IMAD.WIDE.U32 R44, R45, UR36, R2 ;  /* 0x000000242d2c7c25 */ /* 0x000fe2000f8e0002 */
[----:B------:R-:W-:-:S02]  /*f970*/  ISETP.GE.AND P4, PT, R19, UR8, PT ;  /* 0x0000000813007c0c */ /* 0x000fc4000bf86270 */
[----:B------:R-:W-:Y:S01]  /*f980*/  ISETP.GE.AND P1, PT, R21, UR8, PT ;  /* 0x0000000815007c0c */ /* 0x000fe2000bf26270 */
[----:B------:R-:W-:Y:S01]  /*f990*/  VIADD R20, R18, 0x40 ;  /* 0x0000004012147836 */ /* 0x000fe20000000000 */
[--C-:B------:R-:W-:Y:S01]  /*f9a0*/  SHF.R.S32.HI R19, RZ, 0x1f, R18.reuse ;  /* 0x0000001fff137819 */ /* 0x100fe20000011412 */
[----:B------:R-:W-:Y:S02]  /*f9b0*/  IMAD.U32 R21, RZ, RZ, UR43 ;  /* 0x0000002bff157e24 */ /* 0x000fe4000f8e00ff */
[----:B------:R-:W-:Y:S01]  /*f9c0*/  VIADD R51, R45, UR4 ;  /* 0x000000042d337c36 */ /* 0x000fe20008000000 */
[----:B------:R-:W-:Y:S01]  /*f9d0*/  ISETP.GE.AND P0, PT, R20, UR8, PT ;  /* 0x0000000814007c0c */ /* 0x000fe2000bf06270 */
[----:B------:R-:W-:Y:S01]  /*f9e0*/  IMAD.WIDE R20, R21, 0x80, R18 ;  /* 0x0000008015147825 */ /* 0x000fe200078e0212 */
[----:B0-----:R0:W-:Y:S01]  /*f9f0*/  SYNCS.ARRIVE.TRANS64.RED.A1T0 RZ, [R0+URZ], RZ ;  /* 0x000000ff00ff79a7 */ /* 0x0011e2000810043f */
[----:B------:R-:W-:Y:S10]  /*fa00*/  @P2 BRA `(.L_x_1900) ;  /* 0x0000000000402947 */ /* 0x000ff40003800000 */
[----:B------:R-:W-:Y:S01]  /*fa10*/  ULDC.64 UR4, c[0x0][0xad8] ;  /* 0x0002b60000047ab9 */ /* 0x000fe20000000a00 */
[----:B------:R-:W-:Y:S01]  /*fa20*/  IMAD.MOV.U32 R2, RZ, RZ, R44 ;  /* 0x000000ffff027224 */ /* 0x000fe200078e002c */
[----:B------:R-:W-:Y:S01]  /*fa30*/  ULDC.64 UR6, c[0x0][0xa80] ;  /* 0x0002a00000067ab9 */ /* 0x000fe20000000a00 */
[----:B------:R-:W-:Y:S02]  /*fa40*/  IMAD.MOV.U32 R3, RZ, RZ, R51 ;  /* 0x000000ffff037224 */ /* 0x000fe400078e0033 */
[----:B------:R-:W-:Y:S02]  /*fa50*/  IMAD R49, R21, UR4, RZ ;  /* 0x0000000415317c24 */ /* 0x000fe4000f8e02ff */
[----:B0-----:R-:W-:Y:S02]  /*fa60*/  VIADD R0, R16, 0x40 ;  /* 0x0000004010007836 */ /* 0x001fe40000000000 */
        /* <DEDUP_REMOVED lines=10> */
.L_x_1900:
[----:B------:R-:W-:Y:S05]  /*fb10*/  BSYNC B1 ;  /* 0x0000000000017941 */ /* 0x000fea0003800000 */
.L_x_1899:
[----:B------:R-:W-:Y:S04]  /*fb20*/  BSSY B1, `(.L_x_1901) ;  /* 0x0000014000017945 */ /* 0x000fe80003800000 */
[----:B------:R-:W-:Y:S05]  /*fb30*/  @P4 BRA `(.L_x_1902) ;  /* 0x0000000000484947 */ /* 0x000fea0003800000 */
[----:B-1---5:R-:W-:Y:S01]  /*fb40*/  IADD3 R33, P2, R20, 0x20, RZ ;  /* 0x0000002014217810 */ /* 0x022fe20007f5e0ff */
[----:B------:R-:W-:Y:S01]  /*fb50*/  ULDC.64 UR4, c[0x0][0xad8] ;  /* 0x0002b60000047ab9 */ /* 0x000fe20000000a00 */
[----:B------:R-:W-:Y:S01]  /*fb60*/  IMAD.MOV.U32 R2, RZ, RZ, R44 ;  /* 0x000000ffff027224 */ /* 0x000fe200078e002c */
[----:B------:R-:W-:Y:S01]  /*fb70*/  ULDC.64 UR6, c[0x0][0xa80] ;  /* 0x0002a00000067ab9 */ /* 0x000fe20000000a00 */
[----:B------:R-:W-:Y:S02]  /*fb80*/  IMAD.MOV.U32 R3, RZ, RZ, R51 ;  /* 0x000000ffff037224 */ /* 0x000fe400078e0033 */
[----:B0-----:R-:W-:Y:S02]  /*fb90*/  IMAD.X R0, RZ, RZ, R21, P2 ;  /* 0x000000ffff007224 */ /* 0x001fe400010e0615 */
        /* <DEDUP_REMOVED lines=12> */
.L_x_1902:
[----:B------:R-:W-:Y:S05]  /*fc60*/  BSYNC B1 ;  /* 0x0000000000017941 */ /* 0x000fea0003800000 */
.L_x_1901:
[----:B------:R-:W-:Y:S04]  /*fc70*/  BSSY B1, `(.L_x_1903) ;  /* 0x0000014000017945 */ /* 0x000fe80003800000 */
[----:B------:R-:W-:Y:S05]  /*fc80*/  @P0 BRA `(.L_x_1904) ;  /* 0x0000000000480947 */ /* 0x000fea0003800000 */
[----:B--2--5:R-:W-:Y:S01]  /*fc90*/  IADD3 R29, P0, R20, 0x40, RZ ;  /* 0x00000040141d7810 */ /* 0x024fe20007f1e0ff */
        /* <DEDUP_REMOVED lines=17> */
.L_x_1904:
[----:B------:R-:W-:Y:S05]  /*fdb0*/  BSYNC B1 ;  /* 0x0000000000017941 */ /* 0x000fea0003800000 */
.L_x_1903:
[----:B------:R-:W-:Y:S05]  /*fdc0*/  @P1 BRA `(.L_x_1905) ;  /* 0x0000000c00041947 */ /* 0x000fea0003800000 */
[----:B---3-5:R-:W-:Y:S01]  /*fdd0*/  IADD3 R13, P0, R20, 0x60, RZ ;  /* 0x00000060140d7810 */ /* 0x028fe20007f1e0ff */
        /* <DEDUP_REMOVED lines=8> */
[----:B0-----:R-:W-:Y:S02]  /*fe60*/  VIADD R0, R16, 0x40 ;  /* 0x0000004010007836 */ /* 0x001fe40000000000 */
        /* <DEDUP_REMOVED lines=10> */
.L_x_1897:
[----:B------:R-:W-:Y:S01]  /*ff10*/  ULDC.64 UR4, c[0x0][0xbe0] ;  /* 0x0002f80000047ab9 */ /* 0x000fe20000000a00 */
[----:B------:R-:W-:Y:S01]  /*ff20*/  ULDC.64 UR6, c[0x0][0xbd8] ;  /* 0x0002f60000067ab9 */ /* 0x000fe20000000a00 */
[----:B------:R-:W-:-:S04]  /*ff30*/  UISETP.NE.U32.AND UP0, UPT, UR4, URZ, UPT ;  /* 0x0000003f0400728c */ /* 0x000fc8000bf05070 */
[----:B------:R-:W-:Y:S02]  /*ff40*/  UISETP.NE.AND.EX UP1, UPT, UR5, URZ, UPT, UP0 ;  /* 0x0000003f0500728c */ /* 0x000fe4000bf25300 */
[----:B------:R-:W-:-:S04]  /*ff50*/  UISETP.NE.U32.AND UP0, UPT, UR6, URZ, UPT ;  /* 0x0000003f0600728c */ /* 0x000fc8000bf05070 */
[----:B------:R-:W-:Y:S01]  /*ff60*/  PLOP3.LUT P2, PT, PT, PT, UP1, 0x80, 0x0 ;  /* 0x000000000000781c */ /* 0x000fe20003f4f018 */
[----:B------:R-:W-:-:S04]  /*ff70*/  UISETP.NE.AND.EX UP0, UPT, UR7, URZ, UPT, UP0 ;  /* 0x0000003f0700728c */ /* 0x000fc8000bf05300 */
[----:B------:R-:W-:Y:S02]  /*ff80*/  @UP1 ULDC.64 UR4, c[0x0][0xbe0] ;  /* 0x0002f80000041ab9 */ /* 0x000fe40000000a00 */
[----:B------:R-:W-:Y:S01]  /*ff90*/  @UP1 UIMAD.WIDE UR4, UR36, 0x4, UR4 ;  /* 0x00000004240418a5 */ /* 0x000fe2000f8e0204 */
[----:B------:R-:W-:Y:S01]  /*ffa0*/  PLOP3.LUT P1, PT, PT, PT, UP0, 0x80, 0x0 ;  /* 0x000000000000781c */ /* 0x000fe20003f2f008 */
[----:B------:R-:W-:-:S04]  /*ffb0*/  ULEA UR6, UP1, UR36, UR6, 0x2 ;  /* 0x0000000624067291 */ /* 0x000fc8000f82103f */
[----:B------:R-:W-:Y:S01]  /*ffc0*/  IMAD.U32 R4, RZ, RZ, UR4 ;  /* 0x00000004ff047e24 */ /* 0x000fe2000f8e00ff */
[----:B------:R-:W-:Y:S01]  /*ffd0*/  ULEA.HI.X UR7, UR36, UR7, UR37, 0x2, UP1 ;  /* 0x0000000724077291 */ /* 0x000fe200088f1425 */
[----:B------:R-:W-:Y:S02]  /*ffe0*/  IMAD.U32 R5, RZ, RZ, UR5 ;  /* 0x00000005ff057e24 */ /* 0x000fe4000f8e00ff */
[----:B------:R-:W-:-:S03]  /*fff0*/  IMAD.MOV.U32 R7, RZ, RZ, RZ ;  /* 0x000000ffff077224 */ /* 0x000fc600078e00ff */
[----:B------:R-:W2:Y:S01]  /*10000*/  @P2 LDG.E R4, desc[UR52][R4.64] ;  /* 0x0000003404042981 */ /* 0x000ea2000c1e1900 */
[----:B------:R-:W-:Y:S02]  /*10010*/  IMAD.U32 R2, RZ, RZ, UR6 ;  /* 0x00000006ff027e24 */ /* 0x000fe4000f8e00ff */
[----:B------:R-:W-:-:S05]  /*10020*/  IMAD.U32 R3, RZ, RZ, UR7 ;  /* 0x00000007ff037e24 */ /* 0x000fca000f8e00ff */
[----:B------:R0:W5:Y:S01]  /*10030*/  @P1 LDG.E R7, desc[UR52][R2.64] ;  /* 0x0000003402071981 */ /* 0x000162000c1e1900 */
[----:B------:R-:W-:Y:S01]  /*10040*/  ULDC UR4, c[0x0][0xa88] ;  /* 0x0002a20000047ab9 */ /* 0x000fe20000000800 */
[----:B------:R-:W-:Y:S02]  /*10050*/  ISETP.GT.AND P0, PT, R231, 0x7f, PT ;  /* 0x0000007fe700780c */ /* 0x000fe40003f04270 */
[----:B--2---:R-:W-:Y:S01]  /*10060*/  @P2 R2UR UR4, R4 ;  /* 0x00000000040422ca */ /* 0x004fe200000e0000 */
[----:B0-----:R-:W-:-:S14]  /*10070*/  @P2 BRA `(.L_x_1906) ;  /* 0x0000000000182947 */ /* 0x001fdc0003800000 */
[----:B------:R-:W-:Y:S05]  /*10080*/  @!P1 BRA `(.L_x_1906) ;  /* 0x0000000000149947 */ /* 0x000fea0003800000 */
[----:B------:R-:W2:Y:S04]  /*10090*/  LDG.E R4, desc[UR52][R2.64] ;  /* 0x0000003402047981 */ /* 0x000ea8000c1e1900 */
[----:B------:R-:W3:Y:S01]  /*100a0*/  LDG.E R0, desc[UR52][R2.64+0x4] ;  /* 0x0000043402007981 */ /* 0x000ee2000c1e1900 */
[----:B--2---:R-:W-:Y:S02]  /*100b0*/  R2UR UR5, R4 ;  /* 0x00000000040572ca */ /* 0x004fe400000e0000 */
[----:B---3--:R-:W-:-:S13]  /*100c0*/  R2UR UR4, R0 ;  /* 0x00000000000472ca */ /* 0x008fda00000e0000 */
[----:B------:R-:W-:-:S12]  /*100d0*/  UIADD3 UR4, -UR5, UR4, URZ ;  /* 0x0000000405047290 */ /* 0x000fd8000fffe13f */
.L_x_1906:
[----:B------:R-:W-:Y:S01]  /*100e0*/  USHF.R.S32.HI UR7, URZ, 0x1f, UR42 ;  /* 0x0000001f3f077899 */ /* 0x000fe2000801142a */
[----:B------:R-:W-:Y:S01]  /*100f0*/  BSSY B1, `(.L_x_1907) ;  /* 0x000001f000017945 */ /* 0x000fe20003800000 */
[----:B------:R-:W-:Y:S01]  /*10100*/  USEL UR36, UR36, URZ, !UP0 ;  /* 0x0000003f24247287 */ /* 0x000fe2000c000000 */
[----:B------:R-:W-:Y:S01]  /*10110*/  SHF.R.S32.HI R9, RZ, 0x1f, R16 ;  /* 0x0000001fff097819 */ /* 0x000fe20000011410 */
[----:B------:R-:W-:Y:S01]  /*10120*/  USEL UR37, UR37, URZ, !UP0 ;  /* 0x0000003f25257287 */ /* 0x000fe2000c000000 */
[----:B-----5:R-:W-:Y:S01]  /*10130*/  SHF.R.S32.HI R6, RZ, 0x1f, R7 ;  /* 0x0000001fff067819 */ /* 0x020fe20000011407 */
[----:B------:R-:W-:Y:S10]  /*10140*/  @P0 BRA `(.L_x_1908) ;  /* 0x0000000000640947 */ /* 0x000ff40003800000 */
[----:B------:R-:W0:Y:S01]  /*10150*/  S2R R2, SR_TID.X ;  /* 0x0000000000027919 */ /* 0x000e220000002100 */
[----:B------:R-:W-:-:S04]  /*10160*/  IMAD.U32 R0, RZ, RZ, UR43 ;  /* 0x0000002bff007e24 */ /* 0x000fc8000f8e00ff */
[----:B0-----:R-:W-:-:S04]  /*10170*/  IMAD R0, R0, 0x80, R2 ;  /* 0x0000008000007824 */ /* 0x001fc800078e0202 */
[----:B------:R-:W-:-:S05]  /*10180*/  VIADD R0, R0, 0xffffff80 ;  /* 0xffffff8000007836 */ /* 0x000fca0000000000 */
[----:B------:R-:W-:-:S13]  /*10190*/  ISETP.GE.AND P0, PT, R0, UR4, PT ;  /* 0x0000000400007c0c */ /* 0x000fda000bf06270 */
        /* <DEDUP_REMOVED lines=20> */
.L_x_1908:
[----:B------:R-:W-:Y:S05]  /*102e0*/  BSYNC B1 ;  /* 0x0000000000017941 */ /* 0x000fea0003800000 */
.L_x_1907:
[----:B------:R-:W-:Y:S01]  /*102f0*/  ULDC.64 UR8, c[0x0][0xaa0] ;  /* 0x0002a80000087ab9 */ /* 0x000fe20000000a00 */
[----:B------:R-:W-:Y:S01]  /*10300*/  IMAD.MOV.U32 R2, RZ, RZ, R16 ;  /* 0x000000ffff027224 */ /* 0x000fe200078e0010 */
[----:B------:R-:W-:Y:S01]  /*10310*/  UIMAD UR6, UR43, -0x80, UR4 ;  /* 0xffffff802b0678a4 */ /* 0x000fe2000f8e0204 */
[----:B0-----:R-:W-:Y:S01]  /*10320*/  IMAD.MOV.U32 R3, RZ, RZ, R9 ;  /* 0x000000ffff037224 */ /* 0x001fe200078e0009 */
[----:B------:R-:W-:Y:S01]  /*10330*/  BSSY B1, `(.L_x_1909) ;  /* 0x000002d000017945 */ /* 0x000fe20003800000 */
[----:B------:R-:W-:Y:S02]  /*10340*/  IMAD R0, R6, UR8, RZ ;  /* 0x0000000806007c24 */ /* 0x000fe4000f8e02ff */
[----:B------:R-:W-:Y:S01]  /*10350*/  IMAD.WIDE.U32 R2, R7, UR8, R2 ;  /* 0x0000000807027c25 */ /* 0x000fe2000f8e0002 */
[----:B------:R-:W-:-:S03]  /*10360*/  ISETP.GE.AND P2, PT, R18, UR6, PT ;  /* 0x0000000612007c0c */ /* 0x000fc6000bf46270 */
[----:B------:R-:W-:Y:S01]  /*10370*/  IMAD R7, R7, UR9, R0 ;  /* 0x0000000907077c24 */ /* 0x000fe2000f8e0200 */
[----:B------:R-:W-:Y:S01]  /*10380*/  ULDC.64 UR8, c[0x0][0xae0] ;  /* 0x0002b80000087ab9 */ /* 0x000fe20000000a00 */
[C---:B------:R-:W-:Y:S01]  /*10390*/  VIADD R4, R18.reuse, 0x60 ;  /* 0x0000006012047836 */ /* 0x040fe20000000000 */
[----:B------:R-:W-:Y:S01]  /*103a0*/  UIMAD UR5, UR7, UR8, URZ ;  /* 0x00000008070572a4 */ /* 0x000fe2000f8e023f */
[----:B------:R-:W-:Y:S01]  /*103b0*/  IMAD.IADD R3, R3, 0x1, R7 ;  /* 0x0000000103037824 */ /* 0x000fe200078e0207 */
[----:B------:R-:W-:Y:S01]  /*103c0*/  SHF.R.S32.HI R7, RZ, 0x1f, R18 ;  /* 0x0000001fff077819 */ /* 0x000fe20000011412 */
[----:B------:R-:W-:Y:S01]  /*103d0*/  IMAD.U32 R5, RZ, RZ, UR8 ;  /* 0x00000008ff057e24 */ /* 0x000fe2000f8e00ff */
[----:B------:R-:W-:Y:S01]  /*103e0*/  UIMAD UR5, UR42, UR9, UR5 ;  /* 0x000000092a0572a4 */ /* 0x000fe2000f8e0205 */
[----:B------:R-:W-:Y:S01]  /*103f0*/  VIADD R0, R18, 0x20 ;  /* 0x0000002012007836 */ /* 0x000fe20000000000 */
[----:B------:R-:W-:Y:S01]  /*10400*/  ISETP.GE.AND P0, PT, R4, UR6, PT ;  /* 0x0000000604007c0c */ /* 0x000fe2000bf06270 */
[----:B------:R-:W-:Y:S01]  /*10410*/  IMAD.WIDE.U32 R2, R5, UR42, R2 ;  /* 0x0000002a05027c25 */ /* 0x000fe2000f8e0002 */
[----:B------:R-:W-:-:S02]  /*10420*/  ULDC.64 UR8, c[0x0][0xae8] ;  /* 0x0002ba0000087ab9 */ /* 0x000fc40000000a00 */
[----:B------:R-:W-:Y:S01]  /*10430*/  UIMAD UR4, UR37, UR8, URZ ;  /* 0x00000008250472a4 */ /* 0x000fe2000f8e023f */
[----:B------:R-:W-:Y:S01]  /*10440*/  VIADD R3, R3, UR5 ;  /* 0x0000000503037c36 */ /* 0x000fe20008000000 */
[----:B------:R-:W-:Y:S01]  /*10450*/  ISETP.GE.AND P3, PT, R0, UR6, PT ;  /* 0x0000000600007c0c */ /* 0x000fe2000bf66270 */
[----:B------:R-:W-:Y:S01]  /*10460*/  IMAD.U32 R5, RZ, RZ, UR8 ;  /* 0x00000008ff057e24 */ /* 0x000fe2000f8e00ff */
[----:B------:R-:W-:Y:S01]  /*10470*/  UIMAD UR4, UR36, UR9, UR4 ;  /* 0x00000009240472a4 */ /* 0x000fe2000f8e0204 */
[----:B------:R-:W-:Y:S02]  /*10480*/  VIADD R0, R18, 0x40 ;  /* 0x0000004012007836 */ /* 0x000fe40000000000 */
[----:B------:R-:W-:-:S03]  /*10490*/  IMAD.WIDE.U32 R4, R5, UR36, R2 ;  /* 0x0000002405047c25 */ /* 0x000fc6000f8e0002 */
[----:B------:R-:W-:Y:S01]  /*104a0*/  ISETP.GE.AND P1, PT, R0, UR6, PT ;  /* 0x0000000600007c0c */ /* 0x000fe2000bf26270 */
[----:B------:R-:W-:Y:S02]  /*104b0*/  IMAD.U32 R9, RZ, RZ, UR43 ;  /* 0x0000002bff097e24 */ /* 0x000fe4000f8e00ff */
[----:B------:R-:W-:Y:S02]  /*104c0*/  IMAD.MOV.U32 R6, RZ, RZ, R18 ;  /* 0x000000ffff067224 */ /* 0x000fe400078e0012 */
        /* <DEDUP_REMOVED lines=19> */
.L_x_1910:
[----:B------:R-:W-:Y:S05]  /*10600*/  BSYNC B1 ;  /* 0x0000000000017941 */ /* 0x000fea0003800000 */
.L_x_1909:
        /* <DEDUP_REMOVED lines=20> */
.L_x_1912:
[----:B------:R-:W-:Y:S05]  /*10750*/  BSYNC B1 ;  /* 0x0000000000017941 */ /* 0x000fea0003800000 */
.L_x_1911:
        /* <DEDUP_REMOVED lines=20> */
.L_x_1914:
[----:B------:R-:W-:Y:S05]  /*108a0*/  BSYNC B1 ;  /* 0x0000000000017941 */ /* 0x000fea0003800000 */
.L_x_1913:
        /* <DEDUP_REMOVED lines=19> */
.L_x_1905:
[----:B------:R-:W-:Y:S05]  /*109e0*/  BSYNC B0 ;  /* 0x0000000000007941 */ /* 0x000fea0003800000 */
.L_x_1896:
[----:B------:R-:W-:Y:S02]  /*109f0*/  ULDC UR4, c[0x0][0xc14] ;  /* 0x0003050000047ab9 */ /* 0x000fe40000000800 */
[----:B------:R-:W-:-:S13]  /*10a00*/  ISETP.GE.AND P0, PT, R47, UR4, PT ;  /* 0x000000042f007c0c */ /* 0x000fda000bf06270 */
[----:B------:R-:W-:Y:S05]  /*10a10*/  @!P0 BRA `(.L_x_1915) ;  /* 0xffffff0000dc8947 */ /* 0x000fea000383ffff */
[----:B------:R-:W-:Y:S05]  /*10a20*/  EXIT ;  /* 0x000000000000794d */ /* 0x000fea0003800000 */
.L_x_1857:
[----:B------:R-:W-:-:S08]  /*10a30*/  NOP ;  /* 0x0000000000007918 */ /* 0x000fd00000000000 */
[----:B------:R-:W0:-:S00]  /*10a40*/  USETMAXREG.DEALLOC.CTAPOOL 0x18 ;  /* 0x00000018000079c8 */ /* 0x000e0000080e0500 */
[----:B0-----:R-:W-:Y:S01]  /*10a50*/  LOP3.LUT R0, R0, 0x3, RZ, 0xc0, !PT ;  /* 0x0000000300007812 */ /* 0x001fe200078ec0ff */
[----:B------:R-:W-:-:S05]  /*10a60*/  IMAD.MOV.U32 R6, RZ, RZ, RZ ;  /* 0x000000ffff067224 */ /* 0x000fca00078e00ff */
[----:B------:R-:W0:Y:S02]  /*10a70*/  SHFL.IDX PT, R0, R0, RZ, 0x1f ;  /* 0x00001fff00007589 */ /* 0x000e2400000e0000 */
[----:B0-----:R-:W-:-:S04]  /*10a80*/  ISETP.NE.AND P0, PT, R0, RZ, PT ;  /* 0x000000ff0000720c */ /* 0x001fc80003f05270 */
[----:B------:R-:W-:-:S05]  /*10a90*/  P2R R0, PR, RZ, 0x1 ;  /* 0x00000001ff007803 */ /* 0x000fca0000000000 */
[----:B------:R0:W-:Y:S04]  /*10aa0*/  STL [R1+0x30], R0 ;  /* 0x0000300001007387 */ /* 0x0001e80000100800 */
        /* <DEDUP_REMOVED lines=12> */
.L_x_1916:
[----:B0-----:R-:W0:Y:S01]  /*10b70*/  S2R R0, SR_TID.X ;  /* 0x0000000000007919 */ /* 0x001e220000002100 */
        /* <DEDUP_REMOVED lines=40> */
.L_x_1922:
        /* <DEDUP_REMOVED lines=14> */
.L_x_1921:
[----:B------:R-:W-:Y:S05]  /*10ee0*/  BSYNC B0 ;  /* 0x0000000000007941 */ /* 0x000fea0003800000 */
.L_x_1920:
        /* <DEDUP_REMOVED lines=22> */
.L_x_1918:
        /* <DEDUP_REMOVED lines=25> */
.L_x_1923:
        /* <DEDUP_REMOVED lines=58> */
.L_x_1919:
[----:B------:R0:W-:Y:S01]  /*11580*/  STL [R1+0x20], R0 ;  /* 0x0000200001007387 */ /* 0x0001e20000100800 */
[----:B------:R-:W-:-:S03]  /*11590*/  UMOV UR38, URZ ;  /* 0x0000003f00267c82 */ /* 0x000fc60008000000 */
[----:B------:R0:W-:Y:S02]  /*115a0*/  STL [R1+0x24], RZ ;  /* 0x000024ff01007387 */ /* 0x0001e40000100800 */
.L_x_1924:
        /* <DEDUP_REMOVED lines=11> */
.L_x_1917:
[----:B0-2---:R-:W-:Y:S01]  /*11660*/  IMAD.MOV.U32 R0, RZ, RZ, 0x1 ;  /* 0x00000001ff007424 */ /* 0x005fe200078e00ff */
[----:B------:R-:W-:Y:S01]  /*11670*/  ULDC UR4, c[0x0][0xc14] ;  /* 0x0003050000047ab9 */ /* 0x000fe20000000800 */
[----:B------:R0:W-:Y:S01]  /*11680*/  STL [R1+0x2c], RZ ;  /* 0x00002cff01007387 */ /* 0x0001e20000100800 */
        /* <DEDUP_REMOVED lines=36> */
[----:B------:R1:W-:Y:S02]  /*118d0*/  STL [R1+0x2c], RZ ;  /* 0x00002cff01007387 */ /* 0x0003e40000100800 */
.L_x_1985:
[----:B------:R-:W-:Y:S01]  /*118e0*/  ULDC.64 UR4, c[0x0][0xc60] ;  /* 0x0003180000047ab9 */ /* 0x000fe20000000a00 */
[----:B------:R-:W-:Y:S01]  /*118f0*/  ULDC.64 UR10, c[0x0][0xa00] ;  /* 0x00028000000a7ab9 */ /* 0x000fe20000000a00 */
[----:B------:R-:W-:Y:S01]  /*11900*/  UIMAD.WIDE UR4, UR48, 0x4, UR4 ;  /* 0x00000004300478a5 */ /* 0x000fe2000f8e0204 */
[----:B------:R-:W-:Y:S01]  /*11910*/  ULDC.64 UR6, c[0x0][0xa18] ;  /* 0x0002860000067ab9 */ /* 0x000fe20000000a00 */
[----:B------:R-:W-:-:S04]  /*11920*/  ULDC.64 UR12, c[0x0][0xa08] ;  /* 0x00028200000c7ab9 */ /* 0x000fc80000000a00 */
[----:B------:R-:W-:Y:S02]  /*11930*/  IMAD.U32 R2, RZ, RZ, UR4 ;  /* 0x00000004ff027e24 */ /* 0x000fe4000f8e00ff */
[----:B------:R-:W-:Y:S01]  /*11940*/  IMAD.U32 R3, RZ, RZ, UR5 ;  /* 0x00000005ff037e24 */ /* 0x000fe2000f8e00ff */
[----:B------:R-:W-:-:S04]  /*11950*/  ULDC.64 UR4, c[0x0][0xa28] ;  /* 0x00028a0000047ab9 */ /* 0x000fc80000000a00 */
[----:B--2---:R-:W2:Y:S01]  /*11960*/  LDG.E R2, desc[UR52][R2.64] ;  /* 0x0000003402027981 */ /* 0x004ea2000c1e1900 */
[----:B------:R-:W-:Y:S01]  /*11970*/  UISETP.NE.U32.AND UP0, UPT, UR4, URZ, UPT ;  /* 0x0000003f0400728c */ /* 0x000fe2000bf05070 */
[----:B01----:R-:W-:-:S03]  /*11980*/  IMAD.MOV.U32 R0, RZ, RZ, RZ ;  /* 0x000000ffff007224 */ /* 0x003fc600078e00ff */
[----:B------:R-:W-:-:S06]  /*11990*/  UISETP.NE.AND.EX UP0, UPT, UR5, URZ, UPT, UP0 ;  /* 0x0000003f0500728c */ /* 0x000fcc000bf05300 */
[----:B------:R-:W-:Y:S02]  /*119a0*/  PLOP3.LUT P0, PT, PT, PT, UP0, 0x80, 0x0 ;  /* 0x000000000000781c */ /* 0x000fe40003f0f008 */
[----:B------:R-:W-:-:S04]  /*119b0*/  ISETP.NE.U32.AND P1, PT, RZ, UR12, PT ;  /* 0x0000000cff007c0c */ /* 0x000fc8000bf25070 */
[----:B------:R-:W-:Y:S01]  /*119c0*/  ISETP.NE.AND.EX P1, PT, RZ, UR13, PT, P1 ;  /* 0x0000000dff007c0c */ /* 0x000fe2000bf25310 */
[----:B------:R-:W-:Y:S02]  /*119d0*/  IMAD.MOV.U32 R18, RZ, RZ, RZ ;  /* 0x000000ffff127224 */ /* 0x000fe400078e00ff */
[----:B------:R-:W-:Y:S01]  /*119e0*/  IMAD.MOV.U32 R9, RZ, RZ, RZ ;  /* 0x000000ffff097224 */ /* 0x000fe200078e00ff */
[----:B--2---:R-:W-:-:S13]  /*119f0*/  R2UR UR45, R2 ;  /* 0x00000000022d72ca */ /* 0x004fda00000e0000 */
[----:B------:R-:W-:Y:S02]  /*11a00*/  USHF.R.S32.HI UR44, URZ, 0x1f, UR45 ;  /* 0x0000001f3f2c7899 */ /* 0x000fe4000801142d */
[----:B------:R-:W-:-:S04]  /*11a10*/  @UP0 ULEA UR4, UP1, UR45, UR4, 0x2 ;  /* 0x000000042d040291 */ /* 0x000fc8000f82103f */
[----:B------:R-:W-:Y:S02]  /*11a20*/  @UP0 ULEA.HI.X UR5, UR45, UR5, UR44, 0x2, UP1 ;  /* 0x000000052d050291 */ /* 0x000fe400088f142c */
[----:B------:R-:W-:Y:S01]  /*11a30*/  USHF.L.U32 UR43, UR45, 0x2, URZ ;  /* 0x000000022d2b7899 */ /* 0x000fe2000800063f */
[----:B------:R-:W-:Y:S01]  /*11a40*/  IMAD.U32 R2, RZ, RZ, UR4 ;  /* 0x00000004ff027e24 */ /* 0x000fe2000f8e00ff */
[----:B------:R-:W-:Y:S02]  /*11a50*/  USHF.L.U64.HI UR44, UR45, 0x2, UR44 ;  /* 0x000000022d2c7899 */ /* 0x000fe4000801022c */
[----:B------:R-:W-:Y:S01]  /*11a60*/  IMAD.U32 R3, RZ, RZ, UR5 ;  /* 0x00000005ff037e24 */ /* 0x000fe2000f8e00ff */
[----:B------:R-:W-:-:S04]  /*11a70*/  UIADD3 UR5, UP0, UR43, UR10, URZ ;  /* 0x0000000a2b057290 */ /* 0x000fc8000ff1e03f */
[----:B------:R-:W-:Y:S01]  /*11a80*/  UIADD3.X UR8, UR44, UR11, URZ, UP0, !UPT ;  /* 0x0000000b2c087290 */ /* 0x000fe200087fe43f */
[----:B------:R0:W5:Y:S01]  /*11a90*/  @P0 LDG.E R0, desc[UR52][R2.64] ;  /* 0x0000003402000981 */ /* 0x000162000c1e1900 */
[----:B------:R-:W-:Y:S01]  /*11aa0*/  UISETP.NE.U32.AND UP0, UPT, UR6, URZ, UPT ;  /* 0x0000003f0600728c */ /* 0x000fe2000bf05070 */
[----:B------:R-:W-:Y:S01]  /*11ab0*/  ISETP.NE.U32.AND P0, PT, RZ, UR10, PT ;  /* 0x0000000aff007c0c */ /* 0x000fe2000bf05070 */
[----:B------:R-:W-:Y:S02]  /*11ac0*/  UIADD3 UR9, UP1, UR43, UR12, URZ ;  /* 0x0000000c2b097290 */ /* 0x000fe4000ff3e03f */
[----:B------:R-:W-:Y:S01]  /*11ad0*/  UISETP.NE.AND.EX UP0, UPT, UR7, URZ, UPT, UP0 ;  /* 0x0000003f0700728c */ /* 0x000fe2000bf05300 */
[----:B------:R-:W-:Y:S01]  /*11ae0*/  ISETP.NE.AND.EX P0, PT, RZ, UR11, PT, P0 ;  /* 0x0000000bff007c0c */ /* 0x000fe2000bf05300 */
[----:B------:R-:W-:Y:S02]  /*11af0*/  UIADD3.X UR4, UR44, UR13, URZ, UP1, !UPT ;  /* 0x0000000d2c047290 */ /* 0x000fe40008ffe43f */
[----:B------:R-:W-:-:S02]  /*11b00*/  IMAD.U32 R4, RZ, RZ, UR9 ;  /* 0x00000009ff047e24 */ /* 0x000fc4000f8e00ff */
[----:B0-----:R-:W-:Y:S02]  /*11b10*/  IMAD.U32 R2, RZ, RZ, UR5 ;  /* 0x00000005ff027e24 */ /* 0x001fe4000f8e00ff */
[----:B------:R-:W-:Y:S01]  /*11b20*/  IMAD.U32 R5, RZ, RZ, UR4 ;  /* 0x00000004ff057e24 */ /* 0x000fe2000f8e00ff */
[----:B------:R-:W-:Y:S01]  /*11b30*/  PLOP3.LUT P2, PT, PT, PT, UP0, 0x80, 0x0 ;  /* 0x000000000000781c */ /* 0x000fe20003f4f008 */
[----:B------:R-:W-:Y:S01]  /*11b40*/  IMAD.U32 R3, RZ, RZ, UR8 ;  /* 0x00000008ff037e24 */ /* 0x000fe2000f8e00ff */
[----:B------:R-:W-:Y:S02]  /*11b50*/  @UP0 UIADD3 UR4, UP1, UR43, UR6, URZ ;  /* 0x000000062b040290 */ /* 0x000fe4000ff3e03f */
[----:B------:R0:W5:Y:S02]  /*11b60*/  @P1 LDG.E R9, desc[UR52][R4.64] ;  /* 0x0000003404091981 */ /* 0x000164000c1e1900 */
[----:B------:R-:W-:Y:S01]  /*11b70*/  @UP0 UIADD3.X UR5, UR44, UR7, URZ, UP1, !UPT ;  /* 0x000000072c050290 */ /* 0x000fe20008ffe43f */
[----:B------:R-:W-:Y:S01]  /*11b80*/  ULDC UR6, c[0x0][0x288] ;  /* 0x0000a20000067ab9 */ /* 0x000fe20000000800 */
[----:B------:R-:W-:Y:S01]  /*11b90*/  IMAD.U32 R6, RZ, RZ, UR4 ;  /* 0x00000004ff067e24 */ /* 0x000fe2000f8e00ff */
[----:B------:R0:W5:Y:S01]  /*11ba0*/  @P0 LDG.E R18, desc[UR52][R2.64] ;  /* 0x0000003402120981 */ /* 0x000162000c1e1900 */
[----:B------:R-:W-:-:S02]  /*11bb0*/  IMAD.U32 R8, RZ, RZ, UR6 ;  /* 0x00000006ff087e24 */ /* 0x000fc4000f8e00ff */
[----:B------:R-:W-:-:S05]  /*11bc0*/  IMAD.U32 R7, RZ, RZ, UR5 ;  /* 0x00000005ff077e24 */ /* 0x000fca000f8e00ff */
[----:B------:R0:W5:Y:S01]  /*11bd0*/  @P2 LDG.E R8, desc[UR52][R6.64] ;  /* 0x0000003406082981 */ /* 0x000162000c1e1900 */
[----:B------:R-:W-:Y:S05]  /*11be0*/  @P2 BRA `(.L_x_1926) ;  /* 0x0000000000102947 */ /* 0x000fea0003800000 */
[----:B------:R-:W-:Y:S05]  /*11bf0*/  @!P0 BRA `(.L_x_1926) ;  /* 0x00000000000c8947 */ /* 0x000fea0003800000 */
[----:B0-----:R-:W2:Y:S04]  /*11c00*/  LDG.E R7, desc[UR52][R2.64] ;  /* 0x0000003402077981 */ /* 0x001ea8000c1e1900 */
[----:B-----5:R-:W2:Y:S02]  /*11c10*/  LDG.E R8, desc[UR52][R2.64+0x4] ;  /* 0x0000043402087981 */ /* 0x020ea4000c1e1900 */
[----:B--2---:R-:W-:-:S07]  /*11c20*/  IMAD.IADD R8, R8, 0x1, -R7 ;  /* 0x0000000108087824 */ /* 0x004fce00078e0a07 */
.L_x_1926:
[----:B0----5:R-:W-:Y:S01]  /*11c30*/  IMAD.IADD R2, R9, 0x1, R0 ;  /* 0x0000000109027824 */ /* 0x021fe200078e0200 */
[----:B------:R-:W-:Y:S01]  /*11c40*/  ULDC.64 UR4, c[0x0][0x3f8] ;  /* 0x0000fe0000047ab9 */ /* 0x000fe20000000a00 */
[----:B------:R-:W-:Y:S01]  /*11c50*/  ULDC.64 UR6, c[0x0][0xa20] ;  /* 0x0002880000067ab9 */ /* 0x000fe20000000a00 */
[----:B------:R-:W-:Y:S01]  /*11c60*/  UISETP.NE.U32.AND UP0, UPT, UR4, URZ, UPT ;  /* 0x0000003f0400728c */ /* 0x000fe2000bf05070 */
[----:B------:R-:W-:Y:S01]  /*11c70*/  ISETP.NE.U32.AND P0, PT, RZ, UR6, PT ;  /* 0x00000006ff007c0c */ /* 0x000fe2000bf05070 */
[----:B------:R0:W-:Y:S01]  /*11c80*/  STL [R1+0x18], R2 ;  /* 0x0000180201007387 */ /* 0x0001e20000100800 */
[----:B------:R-:W-:Y:S01]  /*11c90*/  ULDC UR4, c[0x0][0x404] ;  /* 0x0001010000047ab9 */ /* 0x000fe20000000800 */
[----:B------:R-:W-:Y:S01]  /*11ca0*/  UISETP.NE.AND.EX UP0, UPT, UR5, URZ, UPT, UP0 ;  /* 0x0000003f0500728c */ /* 0x000fe2000bf05300 */
[----:B------:R-:W-:Y:S02]  /*11cb0*/  ISETP.NE.AND.EX P0, PT, RZ, UR7, PT, P0 ;  /* 0x00000007ff007c0c */ /* 0x000fe4000bf05300 */
[----:B------:R-:W-:Y:S01]  /*11cc0*/  ULDC UR5, c[0x0][0x2e0] ;  /* 0x0000b80000057ab9 */ /* 0x000fe20000000800 */
[----:B------:R-:W-:-:S04]  /*11cd0*/  USEL UR4, UR4, 0x1, UP0 ;  /* 0x0000000104047887 */ /* 0x000fc80008000000 */
[----:B------:R-:W-:-:S06]  /*11ce0*/  UIMAD UR4, UR4, UR5, URZ ;  /* 0x00000005040472a4 */ /* 0x000fcc000f8e023f */
[----:B------:R-:W-:Y:S01]  /*11cf0*/  IMAD.U32 R3, RZ, RZ, UR4 ;  /* 0x00000004ff037e24 */ /* 0x000fe2000f8e00ff */
[----:B0-----:R-:W-:Y:S06]  /*11d00*/  @!P0 BRA `(.L_x_1927) ;  /* 0x0000000000188947 */ /* 0x001fec0003800000 */
[----:B------:R-:W-:-:S04]  /*11d10*/  UIADD3 UR4, UP0, UR43, UR6, URZ ;  /* 0x000000062b047290 */ /* 0x000fc8000ff1e03f */
[----:B------:R-:W-:Y:S02]  /*11d20*/  UIADD3.X UR5, UR44, UR7, URZ, UP0, !UPT ;  /* 0x000000072c057290 */ /* 0x000fe400087fe43f */
[----:B------:R-:W-:-:S04]  /*11d30*/  IMAD.U32 R2, RZ, RZ, UR4 ;  /* 0x00000004ff027e24 */ /* 0x000fc8000f8e00ff */
[----:B------:R-:W-:-:S06]  /*11d40*/  IMAD.U32 R3, RZ, RZ, UR5 ;  /* 0x00000005ff037e24 */ /* 0x000fcc000f8e00ff */
[----:B------:R0:W5:Y:S01]  /*11d50*/  LDG.E R3, desc[UR52][R2.64] ;  /* 0x0000003402037981 */ /* 0x000162000c1e1900 */
[----:B------:R-:W-:Y:S05]  /*11d60*/  BRA `(.L_x_1928) ;  /* 0x0000000000107947 */ /* 0x000fea0003800000 */
.L_x_1927:
[----:B------:R-:W-:Y:S05]  /*11d70*/  @!P1 BRA `(.L_x_1928) ;  /* 0x00000000000c9947 */ /* 0x000fea0003800000 */
[----:B------:R-:W2:Y:S04]  /*11d80*/  LDG.E R2, desc[UR52][R4.64] ;  /* 0x0000003404027981 */ /* 0x000ea8000c1e1900 */
[----:B------:R-:W2:Y:S02]  /*11d90*/  LDG.E R3, desc[UR52][R4.64+0x4] ;  /* 0x0000043404037981 */ /* 0x000ea4000c1e1900 */
[----:B--2---:R-:W-:-:S07]  /*11da0*/  IMAD.IADD R3, R3, 0x1, -R2 ;  /* 0x0000000103037824 */ /* 0x004fce00078e0a02 */
.L_x_1928:
[----:B------:R-:W0:Y:S01]  /*11db0*/  LDL R19, [R1+0x24] ;  /* 0x0000240001137983 */ /* 0x000e220000100800 */
[----:B-----5:R-:W-:Y:S01]  /*11dc0*/  IMAD.IADD R5, R3, 0x1, -R0 ;  /* 0x0000000103057824 */ /* 0x020fe200078e0a00 */
[----:B------:R-:W-:Y:S01]  /*11dd0*/  BSSY B6, `(.L_x_1929) ;  /* 0x00002ad000067945 */ /* 0x000fe20003800000 */
[----:B------:R-:W-:Y:S01]  /*11de0*/  IMAD.MOV.U32 R4, RZ, RZ, RZ ;  /* 0x000000ffff047224 */ /* 0x000fe200078e00ff */
[----:B0-----:R-:W-:-:S04]  /*11df0*/  LEA R2, R19, 0x15f, 0x7 ;  /* 0x0000015f13027811 */ /* 0x001fc800078e38ff */
[C---:B------:R-:W-:Y:S01]  /*11e00*/  IADD3 R3, R5.reuse, R2, -R8 ;  /* 0x0000000205037210 */ /* 0x040fe20007ffe808 */
[----:B------:R-:W-:Y:S02]  /*11e10*/  VIADD R5, R5, 0xdf ;  /* 0x000000df05057836 */ /* 0x000fe40000000000 */
[----:B------:R-:W-:Y:S02]  /*11e20*/  IMAD.MOV.U32 R2, RZ, RZ, RZ ;  /* 0x000000ffff027224 */ /* 0x000fe400078e00ff */
[----:B------:R-:W-:-:S04]  /*11e30*/  IMAD.HI R4, R5, -0x6db6db6d, R4 ;  /* 0x9249249305047827 */ /* 0x000fc800078e0204 */
[----:B------:R-:W-:Y:S01]  /*11e40*/  IMAD.HI R2, R3, -0x6db6db6d, R2 ;  /* 0x9249249303027827 */ /* 0x000fe200078e0202 */
[----:B------:R-:W-:-:S04]  /*11e50*/  SHF.R.U32.HI R3, RZ, 0x1f, R4 ;  /* 0x0000001fff037819 */ /* 0x000fc80000011604 */
[----:B------:R-:W-:Y:S02]  /*11e60*/  SHF.R.U32.HI R5, RZ, 0x1f, R2 ;  /* 0x0000001fff057819 */ /* 0x000fe40000011602 */
[----:B------:R-:W-:Y:S02]  /*11e70*/  LEA.HI.SX32 R3, R4, R3, 0x19 ;  /* 0x0000000304037211 */ /* 0x000fe400078fcaff */
[----:B------:R-:W-:-:S04]  /*11e80*/  LEA.HI.SX32 R16, R2, R5, 0x19 ;  /* 0x0000000502107211 */ /* 0x000fc800078fcaff */
[----:B------:R-:W-:-:S04]  /*11e90*/  VIMNMX R16, R3, R16, PT ;  /* 0x0000001003107248 */ /* 0x000fc80003fe0100 */
[----:B------:R-:W-:-:S13]  /*11ea0*/  ISETP.GT.AND P0, PT, R16, RZ, PT ;  /* 0x000000ff1000720c */ /* 0x000fda0003f04270 */
[----:B------:R-:W-:Y:S05]  /*11eb0*/  @P0 BRA `(.L_x_1930) ;  /* 0x0000000000480947 */ /* 0x000fea0003800000 */
        /* <DEDUP_REMOVED lines=18> */
.L_x_1930:
        /* <DEDUP_REMOVED lines=23> */
.L_x_1932:
        /* <DEDUP_REMOVED lines=20> */
.L_x_1933:
        /* <DEDUP_REMOVED lines=20> */
.L_x_1934:
        /* <DEDUP_REMOVED lines=18> */
.L_x_1935:
[----:B------:R-:W0:Y:S01]  /*124f0*/  LDC R0, c[0x0][0x428] ;  /* 0x00010a00ff007b82 */ /* 0x000e220000000800 */
[----:B------:R-:W-:Y:S01]  /*12500*/  ULDC.64 UR4, c[0x0][0x9f8] ;  /* 0x00027e0000047ab9 */ /* 0x000fe20000000a00 */
[----:B------:R-:W-:Y:S01]  /*12510*/  IMAD.U32 R2, RZ, RZ, UR38 ;  /* 0x00000026ff027e24 */ /* 0x000fe2000f8e00ff */
[----:B------:R-:W-:Y:S01]  /*12520*/  UISETP.NE.U32.AND UP0, UPT, UR4, URZ, UPT ;  /* 0x0000003f0400728c */ /* 0x000fe2000bf05070 */
[----:B------:R-:W-:Y:S01]  /*12530*/  IMAD.U32 R10, RZ, RZ, UR45 ;  /* 0x0000002dff0a7e24 */ /* 0x000fe2000f8e00ff */
[----:B------:R-:W1:Y:S01]  /*12540*/  S2R R4, SR_TID.X ;  /* 0x0000000000047919 */ /* 0x000e620000002100 */
[----:B------:R-:W-:Y:S01]  /*12550*/  IMAD R7, R19, 0x80, R18 ;  /* 0x0000008013077824 */ /* 0x000fe200078e0212 */
[----:B------:R-:W-:Y:S01]  /*12560*/  UISETP.NE.AND.EX UP0, UPT, UR5, URZ, UPT, UP0 ;  /* 0x0000003f0500728c */ /* 0x000fe2000bf05300 */
[----:B------:R-:W-:-:S05]  /*12570*/  ULDC.64 UR6, c[0x0][0xa08] ;  /* 0x0002820000067ab9 */ /* 0x000fca0000000a00 */
[----:B------:R-:W-:-:S05]  /*12580*/  PLOP3.LUT P1, PT, PT, PT, UP0, 0x80, 0x0 ;  /* 0x000000000000781c */ /* 0x000fca0003f2f008 */
[----:B------:R-:W-:-:S04]  /*12590*/  @UP0 UIADD3 UR4, UP1, UR43, UR4, URZ ;  /* 0x000000042b040290 */ /* 0x000fc8000ff3e03f */
[----:B------:R-:W-:Y:S01]  /*125a0*/  @UP0 UIADD3.X UR5, UR44, UR5, URZ, UP1, !UPT ;  /* 0x000000052c050290 */ /* 0x000fe20008ffe43f */
[----:B0-----:R-:W-:-:S13]  /*125b0*/  ISETP.NE.AND P0, PT, R0, 0x1, PT ;  /* 0x000000010000780c */ /* 0x001fda0003f05270 */
[----:B------:R-:W0:Y:S01]  /*125c0*/  @P0 LDC R0, c[0x0][0x42c] ;  /* 0x00010b00ff000b82 */ /* 0x000e220000000800 */
[----:B-1----:R-:W-:-:S07]  /*125d0*/  LOP3.LUT R17, R4, 0x7f, RZ, 0xc0, !PT ;  /* 0x0000007f04117812 */ /* 0x002fce00078ec0ff */
[----:B------:R-:W1:Y:S01]  /*125e0*/  @P0 LDC R3, c[0x0][0x430] ;  /* 0x00010c00ff030b82 */ /* 0x000e620000000800 */
[----:B0-----:R-:W-:-:S05]  /*125f0*/  @P0 IMAD.HI.U32 R0, R0, UR38, RZ ;  /* 0x0000002600000c27 */ /* 0x001fca000f8e00ff */
[----:B-1----:R-:W-:Y:S01]  /*12600*/  @P0 SHF.R.U32.HI R2, RZ, R3, R0 ;  /* 0x00000003ff020219 */ /* 0x002fe20000011600 */
[----:B------:R-:W-:-:S04]  /*12610*/  IMAD.U32 R3, RZ, RZ, UR5 ;  /* 0x00000005ff037e24 */ /* 0x000fc8000f8e00ff */
[----:B------:R0:W-:Y:S02]  /*12620*/  STL [R1+0x10], R2 ;  /* 0x0000100201007387 */ /* 0x0001e40000100800 */
[----:B0-----:R-:W-:Y:S01]  /*12630*/  IMAD.U32 R2, RZ, RZ, UR4 ;  /* 0x00000004ff027e24 */ /* 0x001fe2000f8e00ff */
[----:B------:R-:W-:-:S04]  /*12640*/  ULDC.64 UR4, c[0x0][0xa00] ;  /* 0x0002800000047ab9 */ /* 0x000fc80000000a00 */
[----:B------:R0:W2:Y:S01]  /*12650*/  @P1 LDG.E R10, desc[UR52][R2.64] ;  /* 0x00000034020a1981 */ /* 0x0000a2000c1e1900 */
[----:B------:R-:W-:Y:S01]  /*12660*/  ISETP.NE.AND P1, PT, R17, RZ, PT ;  /* 0x000000ff1100720c */ /* 0x000fe20003f25270 */
[----:B------:R-:W-:Y:S01]  /*12670*/  UMOV UR36, URZ ;  /* 0x0000003f00247c82 */ /* 0x000fe20008000000 */
[----:B------:R-:W-:Y:S02]  /*12680*/  ISETP.NE.U32.AND P0, PT, RZ, UR4, PT ;  /* 0x00000004ff007c0c */ /* 0x000fe4000bf05070 */
[----:B------:R-:W-:Y:S02]  /*12690*/  R2UR UR37, R7 ;  /* 0x00000000072572ca */ /* 0x000fe400000e0000 */
[----:B------:R-:W-:Y:S02]  /*126a0*/  ISETP.NE.AND.EX P0, PT, RZ, UR5, PT, P0 ;  /* 0x00000005ff007c0c */ /* 0x000fe4000bf05300 */
[----:B------:R-:W-:Y:S01]  /*126b0*/  SHF.R.U32.HI R4, RZ, 0x5, R4 ;  /* 0x00000005ff047819 */ /* 0x000fe20000011604 */
[----:B0-----:R-:W0:Y:S01]  /*126c0*/  LDC.64 R2, c[0x0][0x3f8] ;  /* 0x0000fe00ff027b82 */ /* 0x001e220000000a00 */
[----:B------:R-:W-:-:S02]  /*126d0*/  SEL R8, RZ, UR45, P0 ;  /* 0x0000002dff087c07 */ /* 0x000fc40008000000 */
[----:B------:R-:W-:Y:S01]  /*126e0*/  LOP3.LUT R4, R4, 0x3, RZ, 0xc0, !PT ;  /* 0x0000000304047812 */ /* 0x000fe200078ec0ff */
[----:B------:R-:W-:Y:S01]  /*126f0*/  VOTEU.ALL UP1, P1 ;  /* 0x00000000003f7886 */ /* 0x000fe20000820000 */
[----:B------:R-:W-:-:S04]  /*12700*/  R2UR UR39, R8 ;  /* 0x00000000082772ca */ /* 0x000fc800000e0000 */
[----:B------:R-:W-:-:S04]  /*12710*/  @!UP1 UIADD3 UR4, UP0, UR50, 0x270, URZ ;  /* 0x0000027032049890 */ /* 0x000fc8000ff1e03f */
[----:B------:R-:W-:-:S09]  /*12720*/  @!UP1 UIADD3.X UR5, URZ, UR51, URZ, UP0, !UPT ;  /* 0x000000333f059290 */ /* 0x000fd200087fe43f */
[----:B------:R1:W-:Y:S01]  /*12730*/  @!UP1 UTMAPF.L2.4D [UR36], [UR4] ;  /* 0x00000024040095b8 */ /* 0x0003e20008018000 */
[----:B0-----:R-:W-:Y:S01]  /*12740*/  LOP3.LUT P0, RZ, R2, UR6, RZ, 0xfc, !PT ;  /* 0x0000000602ff7c12 */ /* 0x001fe2000f80fcff */
[----:B------:R-:W-:-:S03]  /*12750*/  UMOV UR6, 0xffffffff ;  /* 0xffffffff00067882 */ /* 0x000fc60000000000 */
[----:B------:R-:W-:Y:S02]  /*12760*/  LOP3.LUT P0, RZ, R3, UR7, RZ, 0xfc, P0 ;  /* 0x0000000703ff7c12 */ /* 0x000fe4000800fcff */
[----:B--2---:R-:W-:Y:S01]  /*12770*/  SHF.R.S32.HI R19, RZ, 0x1f, R10 ;  /* 0x0000001fff137819 */ /* 0x004fe2000001140a */
[----:B------:R1:W-:Y:S01]  /*12780*/  STL [R1+0xc], R10 ;  /* 0x00000c0a01007387 */ /* 0x0003e20000100800 */
[----:B------:R-:W-:-:S03]  /*12790*/  SEL R0, R10, RZ, !P0 ;  /* 0x000000ff0a007207 */ /* 0x000fc60004000000 */
[----:B------:R1:W-:Y:S01]  /*127a0*/  STL [R1+0x14], R19 ;  /* 0x0000141301007387 */ /* 0x0003e20000100800 */
[----:B------:R-:W-:Y:S05]  /*127b0*/  BRA.DIV UR6, `(.L_x_1936) ;  /* 0x0000003606107947 */ /* 0x000fea000b800000 */
[----:B------:R0:W2:Y:S02]  /*127c0*/  SHFL.IDX PT, R14, R4, RZ, 0x1f ;  /* 0x00001fff040e7589 */ /* 0x0000a400000e0000 */
.L_x_2004:
[----:B--2---:R-:W-:Y:S02]  /*127d0*/  ISETP.NE.AND P0, PT, R14, RZ, PT ;  /* 0x000000ff0e00720c */ /* 0x004fe40003f05270 */
[----:B------:R-:W-:-:S11]  /*127e0*/  PLOP3.LUT P6, PT, PT, PT, PT, 0x8, 0x0 ;  /* 0x000000000000781c */ /* 0x000fd60003fce170 */
[----:B------:R-:W-:Y:S05]  /*127f0*/  @P0 BRA `(.L_x_1937) ;  /* 0x0000000400940947 */ /* 0x000fea0003800000 */
[----:B-1----:R-:W-:Y:S01]  /*12800*/  UMOV UR4, 0xffffffff ;  /* 0xffffffff00047882 */ /* 0x002fe20000000000 */
[----:B------:R-:W-:Y:S02]  /*12810*/  VIADD R6, R16, 0xffffffff ;  /* 0xffffffff10067836 */ /* 0x000fe40000000000 */
[----:B------:R-:W-:Y:S05]  /*12820*/  BRA.DIV UR4, `(.L_x_1938) ;  /* 0x0000003604147947 */ /* 0x000fea000b800000 */
[----:B------:R-:W-:-:S13]  /*12830*/  ELECT P6, URZ, PT ;  /* 0x00000000003f782f */ /* 0x000fda00038c0000 */
.L_x_2007:
[----:B------:R-:W-:Y:S05]  /*12840*/  @!P6 BRA `(.L_x_1939) ;  /* 0x00000004003ce947 */ /* 0x000fea0003800000 */
[----:B------:R-:W-:-:S04]  /*12850*/  ISETP.NE.U32.AND P0, PT, R2, RZ, PT ;  /* 0x000000ff0200720c */ /* 0x000fc80003f05070 */
[----:B------:R-:W-:-:S13]  /*12860*/  ISETP.NE.AND.EX P0, PT, R3, RZ, PT, P0 ;  /* 0x000000ff0300720c */ /* 0x000fda0003f05300 */
[----:B------:R-:W-:Y:S05]  /*12870*/  @!P0 BRA `(.L_x_1940) ;  /* 0x0000000000448947 */ /* 0x000fea0003800000 */
[----:B------:R-:W1:Y:S01]  /*12880*/  LDC R9, c[0x0][0x41c] ;  /* 0x00010700ff097b82 */ /* 0x000e620000000800 */
[----:B------:R-:W-:Y:S01]  /*12890*/  ULDC.64 UR4, c[0x0][0x408] ;  /* 0x0001020000047ab9 */ /* 0x000fe20000000a00 */
[----:B-1----:R-:W-:-:S13]  /*128a0*/  ISETP.NE.AND P0, PT, R9, 0x1, PT ;  /* 0x000000010900780c */ /* 0x002fda0003f05270 */
[----:B0-----:R-:W0:Y:S02]  /*128b0*/  @P0 LDC.64 R4, c[0x0][0x420] ;  /* 0x00010800ff040b82 */ /* 0x001e240000000a00 */
        /* <DEDUP_REMOVED lines=13> */
.L_x_1940:
[----:B-1----:R-:W0:Y:S04]  /*12990*/  LDL R3, [R1+0x4] ;  /* 0x0000040001037983 */ /* 0x002e280000100800 */
[----:B------:R-:W2:Y:S01]  /*129a0*/  LDL R2, [R1+0x8] ;  /* 0x0000080001027983 */ /* 0x000ea20000100800 */
[----:B------:R-:W-:Y:S02]  /*129b0*/  ISETP.NE.AND P0, PT, R17, RZ, PT ;  /* 0x000000ff1100720c */ /* 0x000fe40003f05270 */
[----:B0-----:R-:W-:Y:S02]  /*129c0*/  LEA R4, R3, UR41, 0x3 ;  /* 0x0000002903047c11 */ /* 0x001fe4000f8e18ff */
[----:B--2---:R-:W-:-:S04]  /*129d0*/  SHF.L.U32 R3, R2, 0x1f, RZ ;  /* 0x0000001f02037819 */ /* 0x004fc800000006ff */
[----:B------:R-:W0:Y:S02]  /*129e0*/  SYNCS.PHASECHK.TRANS64.TRYWAIT P2, [R4+URZ+0x2e880], R3 ;  /* 0x02e88003040075a7 */ /* 0x000e24000804017f */
[----:B0-----:R-:W-:Y:S05]  /*129f0*/  @!P2 BRA `(.L_x_1941) ;  /* 0x0000003000c0a947 */ /* 0x001fea0003800000 */
.L_x_2008:
        /* <DEDUP_REMOVED lines=8> */
.L_x_1942:
        /* <DEDUP_REMOVED lines=21> */
.L_x_2009:
        /* <DEDUP_REMOVED lines=8> */
.L_x_1944:
        /* <DEDUP_REMOVED lines=14> */
[----:B-1----:R-:W-:Y:S01]  /*12d30*/  NOP ;  /* 0x0000000000007918 */ /* 0x002fe20000000000 */
.L_x_1939:
        /* <DEDUP_REMOVED lines=17> */
.L_x_1937:
[----:B------:R-:W2:Y:S01]  /*12e50*/  LDL.LU R3, [R1+0x2c] ;  /* 0x00002c0001037983 */ /* 0x000ea20000300800 */
[----:B------:R-:W-:Y:S01]  /*12e60*/  BSSY B0, `(.L_x_1945) ;  /* 0x000000a000007945 */ /* 0x000fe20003800000 */
[----:B------:R-:W-:Y:S01]  /*12e70*/  ISETP.GE.AND P2, PT, R16, 0x2, PT ;  /* 0x000000021000780c */ /* 0x000fe20003f46270 */
        /* <DEDUP_REMOVED lines=8> */
.L_x_2010:
[----:B-1----:R-:W-:Y:S05]  /*12f00*/  BSYNC B0 ;  /* 0x0000000000007941 */ /* 0x002fea0003800000 */
.L_x_1945:
[----:B------:R-:W-:Y:S05]  /*12f10*/  @!P2 BRA `(.L_x_1947) ;  /* 0x0000000c00f0a947 */ /* 0x000fea0003800000 */
[----:B------:R1:W5:Y:S01]  /*12f20*/  LDL.LU R6, [R1+0x8] ;  /* 0x0000080001067983 */ /* 0x0003620000300800 */
[----:B------:R-:W-:-:S03]  /*12f30*/  VIADD R21, R16, 0xfffffffe ;  /* 0xfffffffe10157836 */ /* 0x000fc60000000000 */
[----:B------:R1:W5:Y:S04]  /*12f40*/  LDL.LU R7, [R1+0x4] ;  /* 0x0000040001077983 */ /* 0x0003680000300800 */
.L_x_1967:
        /* <DEDUP_REMOVED lines=18> */
[----:B0-----:R-:W2:Y:S01]  /*13070*/  LDL R4, [R1+0xc] ;  /* 0x00000c0001047983 */ /* 0x001ea20000100800 */
[----:B----4-:R-:W-:-:S13]  /*13080*/  ISETP.NE.AND P0, PT, R8, 0x1, PT ;  /* 0x000000010800780c */ /* 0x010fda0003f05270 */
[----:B------:R-:W0:Y:S02]  /*13090*/  @P0 LDC.64 R2, c[0x0][0x420] ;  /* 0x00010800ff020b82 */ /* 0x000e240000000a00 */
[----:B0-----:R-:W-:-:S04]  /*130a0*/  @P0 IMAD.HI.U32 R0, R21, R2, RZ ;  /* 0x0000000215000227 */ /* 0x001fc800078e00ff */
        /* <DEDUP_REMOVED lines=12> */
.L_x_1950:
[----:B0--3--:R-:W-:Y:S01]  /*13170*/  LEA R4, R10, UR41, 0x3 ;  /* 0x000000290a047c11 */ /* 0x009fe2000f8e18ff */
[----:B------:R-:W0:Y:S01]  /*13180*/  S2R R2, SR_TID.X ;  /* 0x0000000000027919 */ /* 0x000e220000002100 */
[----:B------:R-:W-:Y:S01]  /*13190*/  SHF.L.U32 R3, R9, 0x1f, RZ ;  /* 0x0000001f09037819 */ /* 0x000fe200000006ff */
[----:B------:R-:W-:Y:S03]  /*131a0*/  BSSY B1, `(.L_x_1951) ;  /* 0x0000005000017945 */ /* 0x000fe60003800000 */
[----:B------:R-:W3:Y:S01]  /*131b0*/  SYNCS.PHASECHK.TRANS64.TRYWAIT P0, [R4+URZ+0x2e880], R3 ;  /* 0x02e88003040075a7 */ /* 0x000ee2000800017f */
[----:B0-----:R-:W-:-:S04]  /*131c0*/  LOP3.LUT R2, R2, 0x7f, RZ, 0xc0, !PT ;  /* 0x0000007f02027812 */ /* 0x001fc800078ec0ff */
[----:B------:R-:W-:Y:S01]  /*131d0*/  ISETP.NE.AND P2, PT, R2, RZ, PT ;  /* 0x000000ff0200720c */ /* 0x000fe20003f45270 */
[----:B---3--:R-:W-:-:S12]  /*131e0*/  @!P0 BRA `(.L_x_1952) ;  /* 0x0000002c00048947 */ /* 0x008fd80003800000 */
.L_x_2011:
[----:B------:R-:W-:Y:S05]  /*131f0*/  BSYNC B1 ;  /* 0x0000000000017941 */ /* 0x000fea0003800000 */
.L_x_1951:
        /* <DEDUP_REMOVED lines=9> */
.L_x_1954:
[----:B------:R-:W-:Y:S05]  /*13290*/  BSYNC B1 ;  /* 0x0000000000017941 */ /* 0x000fea0003800000 */
.L_x_1953:
        /* <DEDUP_REMOVED lines=16> */
.L_x_1955:
        /* <DEDUP_REMOVED lines=12> */
.L_x_2012:
[----:B------:R-:W-:Y:S05]  /*13460*/  BSYNC B1 ;  /* 0x0000000000017941 */ /* 0x000fea0003800000 */
.L_x_1956:
        /* <DEDUP_REMOVED lines=11> */
.L_x_1959:
[----:B------:R-:W-:Y:S05]  /*13520*/  BSYNC B1 ;  /* 0x0000000000017941 */ /* 0x000fea0003800000 */
.L_x_1958:
[----:B0-2---:R-:W2:Y:S01]  /*13530*/  LDL R3, [R1+0x10] ;  /* 0x0000100001037983 */ /* 0x005ea20000100800 */
        /* <DEDUP_REMOVED lines=9> */
.L_x_1960:
        /* <DEDUP_REMOVED lines=9> */
.L_x_1949:
[----:B------:R-:W-:Y:S05]  /*13660*/  BSYNC B0 ;  /* 0x0000000000007941 */ /* 0x000fea0003800000 */
.L_x_1948:
[----:B------:R-:W-:-:S06]  /*13670*/  UISETP.NE.AND UP0, UPT, UR42, 0x3, UPT ;  /* 0x000000032a00788c */ /* 0x000fcc000bf05270 */
[----:B------:R-:W-:-:S13]  /*13680*/  PLOP3.LUT P0, PT, PT, PT, UP0, 0x80, 0x0 ;  /* 0x000000000000781c */ /* 0x000fda0003f0f008 */
[----:B------:R-:W-:Y:S05]  /*13690*/  @!P0 BRA `(.L_x_1961) ;  /* 0x0000000000048947 */ /* 0x000fea0003800000 */
[----:B------:R-:W-:Y:S01]  /*136a0*/  BPT.TRAP 0x1 ;  /* 0x000000040000795c */ /* 0x000fe20000300000 */
.L_x_1961:
        /* <DEDUP_REMOVED lines=9> */
.L_x_2013:
[----:B------:R-:W-:Y:S05]  /*13740*/  BSYNC B0 ;  /* 0x0000000000007941 */ /* 0x000fea0003800000 */
.L_x_1962:
[----:B------:R-:W-:Y:S05]  /*13750*/  @!P0 BRA `(.L_x_1964) ;  /* 0x0000000000048947 */ /* 0x000fea0003800000 */
[----:B------:R-:W-:Y:S01]  /*13760*/  BPT.TRAP 0x1 ;  /* 0x000000040000795c */ /* 0x000fe20000300000 */
.L_x_1964:
[----:B---3--:R-:W3:Y:S01]  /*13770*/  LDL R2, [R1] ;  /* 0x0000000001027983 */ /* 0x008ee20000100800 */
[----:B------:R-:W-:-:S04]  /*13780*/  SHF.L.U32 R3, R6, 0x1f, RZ ;  /* 0x0000001f06037819 */ /* 0x000fc800000006ff */
[----:B---3--:R3:W4:Y:S02]  /*13790*/  SYNCS.PHASECHK.TRANS64.TRYWAIT P2, [R2+URZ+0x2e860], R3 ;  /* 0x02e86003020075a7 */ /* 0x008724000804017f */
[----:B---3--:R-:W-:Y:S01]  /*137a0*/  IMAD R2, R7, 0x7000, RZ ;  /* 0x0000700007027824 */ /* 0x008fe200078e02ff */
[----:B----4-:R-:W-:Y:S06]  /*137b0*/  @!P2 BRA `(.L_x_1965) ;  /* 0x0000002400d0a947 */ /* 0x010fec0003800000 */
.L_x_2014:
[----:B0-----:R-:W3:Y:S04]  /*137c0*/  LDL R4, [R1+0x28] ;  /* 0x0000280001047983 */ /* 0x001ee80000100800 */
[----:B------:R-:W4:Y:S01]  /*137d0*/  LDL R12, [R1+0x1c] ;  /* 0x00001c00010c7983 */ /* 0x000f220000100800 */
[----:B------:R-:W-:Y:S05]  /*137e0*/  WARPSYNC.ALL ;  /* 0x0000000000007948 */ /* 0x000fea0003800000 */
[----:B------:R-:W0:Y:S01]  /*137f0*/  S2R R8, SR_TID.X ;  /* 0x0000000000087919 */ /* 0x000e220000002100 */
[----:B--2---:R-:W-:Y:S01]  /*13800*/  IMAD.MOV.U32 R10, RZ, RZ, 0x40 ;  /* 0x00000040ff0a7424 */ /* 0x004fe200078e00ff */
[----:B0-----:R-:W-:-:S04]  /*13810*/  LOP3.LUT P2, RZ, R8, 0x4, RZ, 0xc0, !PT ;  /* 0x0000000408ff7812 */ /* 0x001fc8000784c0ff */
[----:B------:R-:W-:Y:S02]  /*13820*/  SEL R10, R10, 0xffffffc0, !P2 ;  /* 0xffffffc00a0a7807 */ /* 0x000fe40005000000 */
[C---:B---3--:R-:W-:Y:S02]  /*13830*/  LOP3.LUT R3, R2.reuse, R4, RZ, 0xfc, !PT ;  /* 0x0000000402037212 */ /* 0x048fe400078efcff */
[----:B----4-:R-:W-:-:S03]  /*13840*/  IADD3 R2, R2, UR41, R12 ;  /* 0x0000002902027c10 */ /* 0x010fc6000fffe00c */
        /* <DEDUP_REMOVED lines=8> */
[----:B------:R-:W-:Y:S01]  /*138d0*/  STSM.16.M88.4 [R2+0x400], R8 ;  /* 0x0004000802007844 */ /* 0x000fe20000000200 */
        /* <DEDUP_REMOVED lines=71> */
[----:B------:R0:W-:Y:S02]  /*13d50*/  STSM.16.M88.4 [R2+0x6400], R4 ;  /* 0x0064000402007844 */ /* 0x0001e40000000200 */
[C-C-:B0-----:R-:W-:Y:S02]  /*13d60*/  PRMT R4, R8.reuse, 0x6420, R9.reuse ;  /* 0x0000642008047816 */ /* 0x141fe40000000009 */
        /* <DEDUP_REMOVED lines=12> */
.L_x_1966:
[----:B------:R-:W2:Y:S01]  /*13e30*/  LDL.LU R3, [R1] ;  /* 0x0000000001037983 */ /* 0x000ea20000300800 */
[C---:B------:R-:W-:Y:S01]  /*13e40*/  ISETP.GT.AND P0, PT, R21.reuse, RZ, PT ;  /* 0x000000ff1500720c */ /* 0x040fe20003f04270 */
[----:B------:R-:W-:Y:S02]  /*13e50*/  VIADD R21, R21, 0xffffffff ;  /* 0xffffffff15157836 */ /* 0x000fe40000000000 */
[----:B0-----:R3:W5:Y:S04]  /*13e60*/  LDL R6, [R1+0x8] ;  /* 0x0000080001067983 */ /* 0x0017680000100800 */
[----:B------:R3:W5:Y:S01]  /*13e70*/  LDL R7, [R1+0x4] ;  /* 0x0000040001077983 */ /* 0x0007620000100800 */
[----:B--2---:R3:W-:Y:S01]  /*13e80*/  SYNCS.ARRIVE.TRANS64.A1T0 RZ, [R3+URZ+0x2e850], RZ ;  /* 0x02e850ff03ff79a7 */ /* 0x0047e2000810003f */
[----:B------:R-:W-:-:S05]  /*13e90*/  @!P1 VIADD R2, R3, 0x2e880 ;  /* 0x0002e88003029836 */ /* 0x000fca0000000000 */
[----:B------:R-:W-:Y:S01]  /*13ea0*/  @!P1 PRMT R2, RZ, 0x654, R2 ;  /* 0x00000654ff029816 */ /* 0x000fe20000000002 */
[----:B------:R-:W-:Y:S06]  /*13eb0*/  BAR.SYNC.DEFER_BLOCKING 0x2, 0x80 ;  /* 0x0082000000007b1d */ /* 0x000fec0000010000 */
[----:B------:R3:W-:Y:S01]  /*13ec0*/  @!P1 SYNCS.ARRIVE.TRANS64.RED.A1T0 RZ, [R2+URZ], RZ ;  /* 0x000000ff02ff99a7 */ /* 0x0007e2000810043f */
[----:B------:R-:W-:Y:S05]  /*13ed0*/  @P0 BRA `(.L_x_1967) ;  /* 0xfffffff0001c0947 */ /* 0x000fea000383ffff */
.L_x_1947:
        /* <DEDUP_REMOVED lines=9> */
[----:B0-----:R-:W0:Y:S02]  /*13f70*/  S2R R4, SR_LTMASK ;  /* 0x0000000000047919 */ /* 0x001e240000003900 */
[----:B0-----:R-:W-:-:S04]  /*13f80*/  LOP3.LUT R4, R4, UR4, RZ, 0xc0, !PT ;  /* 0x0000000404047c12 */ /* 0x001fc8000f8ec0ff */
[----:B-----5:R-:W0:Y:S01]  /*13f90*/  POPC R7, R4 ;  /* 0x0000000400077309 */ /* 0x020e220000000000 */
[----:B--2---:R-:W0:Y:S02]  /*13fa0*/  SHFL.IDX PT, R0, R3, R0, 0x1f ;  /* 0x00001f0003007589 */ /* 0x004e2400000e0000 */
[----:B0-----:R-:W-:-:S05]  /*13fb0*/  IADD3 R0, R0, UR46, R7 ;  /* 0x0000002e00007c10 */ /* 0x001fca000fffe007 */
[----:B------:R4:W-:Y:S02]  /*13fc0*/  STL [R1+0x20], R0 ;  /* 0x0000200001007387 */ /* 0x0009e40000100800 */
.L_x_1969:
[----:B------:R-:W-:Y:S05]  /*13fd0*/  BSYNC B0 ;  /* 0x0000000000007941 */ /* 0x000fea0003800000 */
.L_x_1968:
[----:B------:R-:W-:-:S06]  /*13fe0*/  UISETP.NE.AND UP0, UPT, UR42, 0x3, UPT ;  /* 0x000000032a00788c */ /* 0x000fcc000bf05270 */
[----:B------:R-:W-:-:S13]  /*13ff0*/  PLOP3.LUT P0, PT, PT, PT, UP0, 0x80, 0x0 ;  /* 0x000000000000781c */ /* 0x000fda0003f0f008 */
[----:B------:R-:W-:Y:S05]  /*14000*/  @!P0 BRA `(.L_x_1970) ;  /* 0x0000000000048947 */ /* 0x000fea0003800000 */
[----:B------:R-:W-:Y:S01]  /*14010*/  BPT.TRAP 0x1 ;  /* 0x000000040000795c */ /* 0x000fe20000300000 */
.L_x_1970:
        /* <DEDUP_REMOVED lines=10> */
.L_x_2015:
[----:B------:R-:W-:Y:S05]  /*140c0*/  BSYNC B0 ;  /* 0x0000000000007941 */ /* 0x000fea0003800000 */
.L_x_1971:
[----:B------:R-:W-:Y:S05]  /*140d0*/  @!P2 BRA `(.L_x_1973) ;  /* 0x000000000004a947 */ /* 0x000fea0003800000 */
[----:B------:R-:W-:Y:S01]  /*140e0*/  BPT.TRAP 0x1 ;  /* 0x000000040000795c */ /* 0x000fe20000300000 */
.L_x_1973:
[----:B------:R-:W2:Y:S02]  /*140f0*/  LDL R0, [R1+0x8] ;  /* 0x0000080001007983 */ /* 0x000ea40000100800 */
[----:B--2---:R-:W-:-:S04]  /*14100*/  SHF.L.U32 R3, R0, 0x1f, RZ ;  /* 0x0000001f00037819 */ /* 0x004fc800000006ff */
[----:B------:R-:W2:Y:S02]  /*14110*/  SYNCS.PHASECHK.TRANS64.TRYWAIT P0, [R20+URZ+0x2e860], R3 ;  /* 0x02e86003140075a7 */ /* 0x000ea4000800017f */
[----:B--2---:R-:W-:Y:S05]  /*14120*/  @!P0 BRA `(.L_x_1974) ;  /* 0x0000001c00a08947 */ /* 0x004fea0003800000 */
.L_x_2016:
[----:B------:R-:W3:Y:S04]  /*14130*/  LDL R0, [R1+0x4] ;  /* 0x0000040001007983 */ /* 0x000ee80000100800 */
[----:B------:R-:W4:Y:S04]  /*14140*/  LDL R2, [R1+0x28] ;  /* 0x0000280001027983 */ /* 0x000f280000100800 */
[----:B------:R-:W2:Y:S01]  /*14150*/  LDL R12, [R1+0x1c] ;  /* 0x00001c00010c7983 */ /* 0x000ea20000100800 */
[----:B------:R-:W-:Y:S05]  /*14160*/  WARPSYNC.ALL ;  /* 0x0000000000007948 */ /* 0x000fea0003800000 */
[----:B------:R-:W0:Y:S01]  /*14170*/  S2R R8, SR_TID.X ;  /* 0x0000000000087919 */ /* 0x000e220000002100 */
[----:B------:R-:W-:Y:S01]  /*14180*/  IMAD.MOV.U32 R10, RZ, RZ, 0x40 ;  /* 0x00000040ff0a7424 */ /* 0x000fe200078e00ff */
[----:B0-----:R-:W-:-:S04]  /*14190*/  LOP3.LUT P0, RZ, R8, 0x4, RZ, 0xc0, !PT ;  /* 0x0000000408ff7812 */ /* 0x001fc8000780c0ff */
[----:B------:R-:W-:Y:S01]  /*141a0*/  SEL R10, R10, 0xffffffc0, !P0 ;  /* 0xffffffc00a0a7807 */ /* 0x000fe20004000000 */
[----:B---3--:R-:W-:-:S05]  /*141b0*/  IMAD R0, R0, 0x7000, RZ ;  /* 0x0000700000007824 */ /* 0x008fca00078e02ff */
[C---:B----4-:R-:W-:Y:S02]  /*141c0*/  LOP3.LUT R2, R0.reuse, R2, RZ, 0xfc, !PT ;  /* 0x0000000200027212 */ /* 0x050fe400078efcff */
[----:B--2---:R-:W-:-:S03]  /*141d0*/  IADD3 R0, R0, UR41, R12 ;  /* 0x0000002900007c10 */ /* 0x004fc6000fffe00c */
[----:B-----5:R-:W0:Y:S01]  /*141e0*/  LDSM.16.MT88.4 R4, [R2+UR41+0xe400] ;  /* 0x00e400290204783b */ /* 0x020e220008004200 */
        /* <DEDUP_REMOVED lines=93> */
.L_x_1975:
[----:B------:R-:W3:Y:S01]  /*147c0*/  LDL.LU R2, [R1+0x4] ;  /* 0x0000040001027983 */ /* 0x000ee20000300800 */
[----:B0-----:R-:W-:Y:S03]  /*147d0*/  SYNCS.ARRIVE.TRANS64.A1T0 RZ, [R20+URZ+0x2e850], RZ ;  /* 0x02e850ff14ff79a7 */ /* 0x001fe6000810003f */
        /* <DEDUP_REMOVED lines=12> */
.L_x_1931:
[----:B------:R-:W-:Y:S05]  /*148a0*/  BSYNC B6 ;  /* 0x0000000000067941 */ /* 0x000fea0003800000 */
.L_x_1929:
[----:B0-2---:R-:W2:Y:S02]  /*148b0*/  LDL R0, [R1+0x30] ;  /* 0x0000300001007983 */ /* 0x005ea40000100800 */
[----:B--2---:R-:W-:-:S13]  /*148c0*/  ISETP.NE.AND P0, PT, R0, RZ, PT ;  /* 0x000000ff0000720c */ /* 0x004fda0003f05270 */
[----:B------:R-:W-:Y:S05]  /*148d0*/  @!P0 BRA `(.L_x_1976) ;  /* 0x0000000000308947 */ /* 0x000fea0003800000 */
[----:B------:R-:W0:Y:S08]  /*148e0*/  S2UR UR5, SR_CgaCtaId ;  /* 0x00000000000579c3 */ /* 0x000e300000008800 */
[----:B------:R-:W-:Y:S06]  /*148f0*/  BAR.SYNC.DEFER_BLOCKING 0x5, 0x180 ;  /* 0x0146000000007b1d */ /* 0x000fec0000010000 */
[----:B------:R-:W-:-:S02]  /*14900*/  UMOV UR4, 0x400 ;  /* 0x0000040000047882 */ /* 0x000fc40000000000 */
[----:B0-----:R-:W-:-:S09]  /*14910*/  ULEA UR4, UR5, UR4, 0x18 ;  /* 0x0000000405047291 */ /* 0x001fd2000f8ec03f */
[----:B------:R-:W0:Y:S04]  /*14920*/  LDS.128 R4, [UR4+0x2e8d0] ;  /* 0x02e8d004ff047984 */ /* 0x000e280008000c00 */
[----:B0-----:R2:W-:Y:S01]  /*14930*/  STL.64 [R1+0x20], R4 ;  /* 0x0000200401007387 */ /* 0x0015e20000100a00 */
[----:B------:R-:W-:Y:S02]  /*14940*/  IMAD.MOV.U32 R2, RZ, RZ, R7 ;  /* 0x000000ffff027224 */ /* 0x000fe400078e0007 */
[----:B------:R-:W-:-:S03]  /*14950*/  IMAD.MOV.U32 R0, RZ, RZ, R6 ;  /* 0x000000ffff007224 */ /* 0x000fc600078e0006 */
[----:B------:R-:W-:Y:S02]  /*14960*/  R2UR UR48, R2 ;  /* 0x00000000023072ca */ /* 0x000fe400000e0000 */
[----:B------:R-:W-:Y:S01]  /*14970*/  R2UR UR38, R0 ;  /* 0x00000000002672ca */ /* 0x000fe200000e0000 */
[----:B------:R-:W-:Y:S06]  /*14980*/  BAR.ARV 0x4, 0x180 ;  /* 0x0106000000007b1d */ /* 0x000fec0000002000 */
[----:B------:R-:W-:Y:S08]  /*14990*/  BRA `(.L_x_1977) ;  /* 0x0000000800d47947 */ /* 0x000ff00003800000 */
.L_x_1976:
[----:B------:R-:W0:Y:S01]  /*149a0*/  S2R R2, SR_TID.X ;  /* 0x0000000000027919 */ /* 0x000e220000002100 */
[----:B------:R-:W-:Y:S01]  /*149b0*/  ULDC UR4, c[0x0][0xc14] ;  /* 0x0003050000047ab9 */ /* 0x000fe20000000800 */
[----:B------:R-:W2:Y:S01]  /*149c0*/  LDL.LU R0, [R1+0x20] ;  /* 0x0000200001007983 */ /* 0x000ea20000300800 */
[----:B0-----:R-:W-:-:S04]  /*149d0*/  LOP3.LUT R6, R2, 0x1f, RZ, 0xc0, !PT ;  /* 0x0000001f02067812 */ /* 0x001fc800078ec0ff */
        /* <DEDUP_REMOVED lines=37> */
.L_x_1982:
        /* <DEDUP_REMOVED lines=14> */
.L_x_1981:
[----:B------:R-:W-:Y:S05]  /*14d10*/  BSYNC B0 ;  /* 0x0000000000007941 */ /* 0x000fea0003800000 */
.L_x_1980:
        /* <DEDUP_REMOVED lines=21> */
.L_x_1978:
        /* <DEDUP_REMOVED lines=21> */
.L_x_1983:
        /* <DEDUP_REMOVED lines=64> */
.L_x_1979:
[----:B------:R0:W-:Y:S01]  /*153c0*/  STL [R1+0x20], R0 ;  /* 0x0000200001007387 */ /* 0x0001e20000100800 */
[----:B------:R-:W-:Y:S01]  /*153d0*/  ULDC UR48, c[0x0][0xc14] ;  /* 0x0003050000307ab9 */ /* 0x000fe20000000800 */
[----:B------:R-:W-:Y:S02]  /*153e0*/  UMOV UR38, URZ ;  /* 0x0000003f00267c82 */ /* 0x000fe40008000000 */
[----:B------:R0:W-:Y:S03]  /*153f0*/  STL [R1+0x24], RZ ;  /* 0x000024ff01007387 */ /* 0x0001e60000100800 */
.L_x_1984:
        /* <DEDUP_REMOVED lines=15> */
.L_x_1977:
[----:B------:R-:W-:Y:S02]  /*154f0*/  ULDC UR4, c[0x0][0xc14] ;  /* 0x0003050000047ab9 */ /* 0x000fe40000000800 */
[----:B------:R-:W-:-:S06]  /*15500*/  UISETP.GE.AND UP0, UPT, UR48, UR4, UPT ;  /* 0x000000043000728c */ /* 0x000fcc000bf06270 */
[----:B------:R-:W-:-:S13]  /*15510*/  PLOP3.LUT P0, PT, PT, PT, UP0, 0x80, 0x0 ;  /* 0x000000000000781c */ /* 0x000fda0003f0f008 */
[----:B------:R-:W-:Y:S05]  /*15520*/  @!P0 BRA `(.L_x_1985) ;  /* 0xffffffc000ec8947 */ /* 0x000fea000383ffff */
.L_x_1925:
[----:B0-----:R-:W3:Y:S01]  /*15530*/  LDL.LU R0, [R1+0x2c] ;  /* 0x00002c0001007983 */ /* 0x001ee20000300800 */
[----:B------:R-:W-:Y:S01]  /*15540*/  BSSY B0, `(.L_x_1986) ;  /* 0x000000b000007945 */ /* 0x000fe20003800000 */
[----:B-12---:R-:W0:Y:S01]  /*15550*/  S2R R5, SR_CgaCtaId ;  /* 0x0000000000057919 */ /* 0x006e220000008800 */
        /* <DEDUP_REMOVED lines=9> */
.L_x_2017:
[----:B------:R-:W-:Y:S05]  /*155f0*/  BSYNC B0 ;  /* 0x0000000000007941 */ /* 0x000fea0003800000 */
.L_x_1986:
[----:B------:R-:W-:-:S03]  /*15600*/  UMOV UR4, 0xffffffff ;  /* 0xffffffff00047882 */ /* 0x000fc60000000000 */
[----:B------:R-:W-:Y:S05]  /*15610*/  BRA.DIV UR4, `(.L_x_1988) ;  /* 0x0000000a048c7947 */ /* 0x000fea000b800000 */
[----:B------:R-:W1:Y:S02]  /*15620*/  S2R R2, SR_TID.X ;  /* 0x0000000000027919 */ /* 0x000e640000002100 */
[----:B-1----:R-:W-:-:S04]  /*15630*/  SHF.R.U32.HI R2, RZ, 0x5, R2 ;  /* 0x00000005ff027819 */ /* 0x002fc80000011602 */
[----:B------:R-:W-:-:S05]  /*15640*/  LOP3.LUT R2, R2, 0x3, RZ, 0xc0, !PT ;  /* 0x0000000302027812 */ /* 0x000fca00078ec0ff */
[----:B------:R1:W2:Y:S02]  /*15650*/  SHFL.IDX PT, R14, R2, RZ, 0x1f ;  /* 0x00001fff020e7589 */ /* 0x0002a400000e0000 */
.L_x_2020:
[----:B--2---:R-:W-:Y:S01]  /*15660*/  ISETP.NE.AND P0, PT, R14, RZ, PT ;  /* 0x000000ff0e00720c */ /* 0x004fe20003f05270 */
[----:B------:R-:W-:-:S12]  /*15670*/  BSSY B0, `(.L_x_1989) ;  /* 0x000002e000007945 */ /* 0x000fd80003800000 */
[----:B------:R-:W-:Y:S05]  /*15680*/  @P0 BRA `(.L_x_1990) ;  /* 0x0000000000b00947 */ /* 0x000fea0003800000 */
[----:B------:R-:W-:-:S03]  /*15690*/  UMOV UR4, 0xffffffff ;  /* 0xffffffff00047882 */ /* 0x000fc60000000000 */
[----:B------:R-:W-:Y:S05]  /*156a0*/  BRA.DIV UR4, `(.L_x_1991) ;  /* 0x0000000a049c7947 */ /* 0x000fea000b800000 */
[----:B------:R-:W-:-:S13]  /*156b0*/  ELECT P6, URZ, PT ;  /* 0x00000000003f782f */ /* 0x000fda00038c0000 */
.L_x_2023:
[----:B------:R-:W-:Y:S05]  /*156c0*/  @!P6 BRA `(.L_x_1990) ;  /* 0x0000000000a0e947 */ /* 0x000fea0003800000 */
[----:B------:R-:W-:-:S06]  /*156d0*/  ULOP3.LUT UR4, UR40, 0x2, URZ, 0xfc, !UPT ;  /* 0x0000000228047892 */ /* 0x000fcc000f8efc3f */
[----:B-1----:R-:W-:-:S05]  /*156e0*/  IMAD.U32 R2, RZ, RZ, UR4 ;  /* 0x00000004ff027e24 */ /* 0x002fca000f8e00ff */
[----:B------:R-:W-:-:S13]  /*156f0*/  ISETP.NE.AND P0, PT, R2, 0x3, PT ;  /* 0x000000030200780c */ /* 0x000fda0003f05270 */
[----:B------:R-:W-:Y:S05]  /*15700*/  @!P0 BRA `(.L_x_1992) ;  /* 0x0000000000048947 */ /* 0x000fea0003800000 */
[----:B------:R-:W-:Y:S01]  /*15710*/  BPT.TRAP 0x1 ;  /* 0x000000040000795c */ /* 0x000fe20000300000 */
.L_x_1992:
        /* <DEDUP_REMOVED lines=14> */
.L_x_2024:
[----:B------:R-:W1:Y:S02]  /*15800*/  SYNCS.PHASECHK.TRANS64.TRYWAIT P1, [R7+URZ], R2 ;  /* 0x00000002070075a7 */ /* 0x000e64000802017f */
[----:B-1----:R-:W-:Y:S05]  /*15810*/  @!P1 BRA `(.L_x_1994) ;  /* 0x0000000800749947 */ /* 0x002fea0003800000 */
.L_x_2025:
[----:B------:R-:W-:Y:S05]  /*15820*/  @!P0 BRA `(.L_x_1995) ;  /* 0x0000000000048947 */ /* 0x000fea0003800000 */
[----:B------:R-:W-:Y:S01]  /*15830*/  BPT.TRAP 0x1 ;  /* 0x000000040000795c */ /* 0x000fe20000300000 */
.L_x_1995:
[----:B------:R-:W2:Y:S02]  /*15840*/  LDL.LU R4, [R1+0x4] ;  /* 0x0000040001047983 */ /* 0x000ea40000300800 */
[----:B--2---:R-:W-:-:S04]  /*15850*/  IMAD R4, R4, 0x8, R0 ;  /* 0x0000000804047824 */ /* 0x004fc800078e0200 */
[----:B------:R-:W2:Y:S02]  /*15860*/  SYNCS.PHASECHK.TRANS64.TRYWAIT P1, [R4+URZ+0x2e860], R5 ;  /* 0x02e86005040075a7 */ /* 0x000ea4000802017f */
[----:B--2---:R-:W-:Y:S05]  /*15870*/  @!P1 BRA `(.L_x_1996) ;  /* 0x0000000800709947 */ /* 0x004fea0003800000 */
.L_x_2026:
[----:B------:R-:W-:Y:S05]  /*15880*/  @!P0 BRA `(.L_x_1997) ;  /* 0x0000000000048947 */ /* 0x000fea0003800000 */
[----:B------:R-:W-:Y:S01]  /*15890*/  BPT.TRAP 0x1 ;  /* 0x000000040000795c */ /* 0x000fe20000300000 */
.L_x_1997:
[----:B------:R-:W-:-:S04]  /*158a0*/  IMAD R3, R3, 0x8, R0 ;  /* 0x0000000803037824 */ /* 0x000fc800078e0200 */
[----:B------:R-:W3:Y:S02]  /*158b0*/  SYNCS.PHASECHK.TRANS64.TRYWAIT P1, [R3+URZ+0x2e860], R2 ;  /* 0x02e86002030075a7 */ /* 0x000ee4000802017f */
[----:B---3--:R-:W-:Y:S05]  /*158c0*/  @!P1 BRA `(.L_x_1998) ;  /* 0x0000000800709947 */ /* 0x008fea0003800000 */
.L_x_2027:
[----:B------:R-:W-:Y:S05]  /*158d0*/  @!P0 BRA `(.L_x_1999) ;  /* 0x0000000000048947 */ /* 0x000fea0003800000 */
[----:B------:R-:W-:Y:S01]  /*158e0*/  BPT.TRAP 0x1 ;  /* 0x000000040000795c */ /* 0x000fe20000300000 */
.L_x_1999:
[----:B------:R-:W4:Y:S02]  /*158f0*/  SYNCS.PHASECHK.TRANS64.TRYWAIT P0, [R4+URZ+0x2e880], R5 ;  /* 0x02e88005040075a7 */ /* 0x000f24000800017f */
[----:B----4-:R-:W-:Y:S05]  /*15900*/  @!P0 BRA `(.L_x_2000) ;  /* 0x0000000800748947 */ /* 0x010fea0003800000 */
.L_x_2001:
[----:B------:R0:W0:Y:S02]  /*15910*/  SYNCS.PHASECHK.TRANS64.TRYWAIT P0, [R3+URZ+0x2e880], R2 ;  /* 0x02e88002030075a7 */ /* 0x000024000800017f */
[----:B0-----:R-:W-:Y:S05]  /*15920*/  @!P0 NANOSLEEP.SYNCS 0x989680 ;  /* 0x009896800000895d */ /* 0x001fea0003900000 */
[----:B------:R-:W0:Y:S02]  /*15930*/  @!P0 SYNCS.PHASECHK.TRANS64 P0, [R3+URZ+0x2e880], R2 ;  /* 0x02e88002030085a7 */ /* 0x000e24000800007f */
[----:B0-----:R-:W-:Y:S05]  /*15940*/  @!P0 BRA `(.L_x_2001) ;  /* 0xfffffffc00f08947 */ /* 0x001fea000383ffff */
.L_x_1990:
[----:B------:R-:W-:Y:S05]  /*15950*/  BSYNC B0 ;  /* 0x0000000000007941 */ /* 0x000fea0003800000 */
.L_x_1989:
[----:B------:R-:W-:Y:S05]  /*15960*/  EXIT ;  /* 0x000000000000794d */ /* 0x000fea0003800000 */
.L_x_1864:
[----:B0-----:R-:W-:-:S04]  /*15970*/  IMAD.U32 R3, RZ, RZ, UR41 ;  /* 0x00000029ff037e24 */ /* 0x001fc8000f8e00ff */
[----:B------:R0:W1:Y:S03]  /*15980*/  SYNCS.PHASECHK.TRANS64.TRYWAIT P1, [R3+URZ+0x2e800], R0 ;  /* 0x02e80000030075a7 */ /* 0x000066000802017f */
[----:B-1----:R-:W-:Y:S05]  /*15990*/  @!P1 NANOSLEEP.SYNCS 0x989680 ;  /* 0x009896800000995d */ /* 0x002fea0003900000 */
[----:B------:R-:W1:Y:S02]  /*159a0*/  @!P1 SYNCS.PHASECHK.TRANS64 P1, [R3+URZ+0x2e800], R0 ;  /* 0x02e80000030095a7 */ /* 0x000e64000802007f */
[----:B-1----:R-:W-:Y:S05]  /*159b0*/  @!P1 BRA `(.L_x_1864) ;  /* 0xfffffffc00ec9947 */ /* 0x002fea000383ffff */
[----:B------:R-:W-:Y:S05]  /*159c0*/  BRA `(.L_x_2002) ;  /* 0xfffffec0006c7947 */ /* 0x000fea000383ffff */
.L_x_1868:
[----:B-1----:R1:W2:Y:S02]  /*159d0*/  SYNCS.PHASECHK.TRANS64.TRYWAIT P1, [R2+URZ+0x2e830], R3 ;  /* 0x02e83003020075a7 */ /* 0x0022a4000802017f */
[----:B--2---:R-:W-:Y:S05]  /*159e0*/  @!P1 NANOSLEEP.SYNCS 0x989680 ;  /* 0x009896800000995d */ /* 0x004fea0003900000 */
[----:B------:R-:W2:Y:S02]  /*159f0*/  @!P1 SYNCS.PHASECHK.TRANS64 P1, [R2+URZ+0x2e830], R3 ;  /* 0x02e83003020095a7 */ /* 0x000ea4000802007f */
[----:B--2---:R-:W-:Y:S05]  /*15a00*/  @!P1 BRA `(.L_x_1868) ;  /* 0xfffffffc00f09947 */ /* 0x004fea000383ffff */
[----:B------:R-:W-:Y:S05]  /*15a10*/  BRA `(.L_x_1867) ;  /* 0xfffffec000887947 */ /* 0x000fea000383ffff */
.L_x_1873:
[----:B-1----:R-:W-:-:S04]  /*15a20*/  IMAD.U32 R7, RZ, RZ, UR6 ;  /* 0x00000006ff077e24 */ /* 0x002fc8000f8e00ff */
[----:B------:R1:W2:Y:S03]  /*15a30*/  SYNCS.PHASECHK.TRANS64.TRYWAIT P2, [R7+URZ+0x2e830], R0 ;  /* 0x02e83000070075a7 */ /* 0x0002a6000804017f */
[----:B--2---:R-:W-:Y:S05]  /*15a40*/  @!P2 NANOSLEEP.SYNCS 0x989680 ;  /* 0x009896800000a95d */ /* 0x004fea0003900000 */
[----:B------:R-:W2:Y:S02]  /*15a50*/  @!P2 SYNCS.PHASECHK.TRANS64 P2, [R7+URZ+0x2e830], R0 ;  /* 0x02e830000700a5a7 */ /* 0x000ea4000804007f */
[----:B--2---:R-:W-:Y:S05]  /*15a60*/  @!P2 BRA `(.L_x_1873) ;  /* 0xfffffffc00eca947 */ /* 0x004fea000383ffff */
[----:B------:R-:W-:Y:S05]  /*15a70*/  BRA `(.L_x_1870) ;  /* 0xffffff04000c7947 */ /* 0x000fea000383ffff */
.L_x_1877:
[----:B-1----:R-:W-:-:S04]  /*15a80*/  IMAD.U32 R7, RZ, RZ, UR6 ;  /* 0x00000006ff077e24 */ /* 0x002fc8000f8e00ff */
[----:B------:R1:W2:Y:S03]  /*15a90*/  SYNCS.PHASECHK.TRANS64.TRYWAIT P2, [R7+URZ+0x2e850], R0 ;  /* 0x02e85000070075a7 */ /* 0x0002a6000804017f */
[----:B--2---:R-:W-:Y:S05]  /*15aa0*/  @!P2 NANOSLEEP.SYNCS 0x989680 ;  /* 0x009896800000a95d */ /* 0x004fea0003900000 */
[----:B------:R-:W2:Y:S02]  /*15ab0*/  @!P2 SYNCS.PHASECHK.TRANS64 P2, [R7+URZ+0x2e850], R0 ;  /* 0x02e850000700a5a7 */ /* 0x000ea4000804007f */
[----:B--2---:R-:W-:Y:S05]  /*15ac0*/  @!P2 BRA `(.L_x_1877) ;  /* 0xfffffffc00eca947 */ /* 0x004fea000383ffff */
[----:B------:R-:W-:Y:S05]  /*15ad0*/  BRA `(.L_x_1874) ;  /* 0xffffff1000007947 */ /* 0x000fea000383ffff */
.L_x_1884:
[----:B-1----:R-:W-:-:S04]  /*15ae0*/  IMAD.U32 R7, RZ, RZ, UR6 ;  /* 0x00000006ff077e24 */ /* 0x002fc8000f8e00ff */
[----:B------:R1:W2:Y:S03]  /*15af0*/  SYNCS.PHASECHK.TRANS64.TRYWAIT P2, [R7+URZ+0x2e830], R0 ;  /* 0x02e83000070075a7 */ /* 0x0002a6000804017f */
[----:B--2---:R-:W-:Y:S05]  /*15b00*/  @!P2 NANOSLEEP.SYNCS 0x989680 ;  /* 0x009896800000a95d */ /* 0x004fea0003900000 */
[----:B------:R-:W2:Y:S02]  /*15b10*/  @!P2 SYNCS.PHASECHK.TRANS64 P2, [R7+URZ+0x2e830], R0 ;  /* 0x02e830000700a5a7 */ /* 0x000ea4000804007f */
[----:B--2---:R-:W-:Y:S05]  /*15b20*/  @!P2 BRA `(.L_x_1884) ;  /* 0xfffffffc00eca947 */ /* 0x004fea000383ffff */
[----:B------:R-:W-:Y:S05]  /*15b30*/  BRA `(.L_x_1881) ;  /* 0xffffff4800287947 */ /* 0x000fea000383ffff */
.L_x_1888:
[----:B-1----:R-:W-:-:S04]  /*15b40*/  IMAD.U32 R7, RZ, RZ, UR6 ;  /* 0x00000006ff077e24 */ /* 0x002fc8000f8e00ff */
[----:B------:R1:W2:Y:S03]  /*15b50*/  SYNCS.PHASECHK.TRANS64.TRYWAIT P2, [R7+URZ+0x2e850], R0 ;  /* 0x02e85000070075a7 */ /* 0x0002a6000804017f */
[----:B--2---:R-:W-:Y:S05]  /*15b60*/  @!P2 NANOSLEEP.SYNCS 0x989680 ;  /* 0x009896800000a95d */ /* 0x004fea0003900000 */
[----:B------:R-:W2:Y:S02]  /*15b70*/  @!P2 SYNCS.PHASECHK.TRANS64 P2, [R7+URZ+0x2e850], R0 ;  /* 0x02e850000700a5a7 */ /* 0x000ea4000804007f */
[----:B--2---:R-:W-:Y:S05]  /*15b80*/  @!P2 BRA `(.L_x_1888) ;  /* 0xfffffffc00eca947 */ /* 0x004fea000383ffff */
[----:B------:R-:W-:Y:S05]  /*15b90*/  BRA `(.L_x_1885) ;  /* 0xffffff54001c7947 */ /* 0x000fea000383ffff */
.L_x_1894:
[----:B-1----:R-:W-:-:S04]  /*15ba0*/  IMAD.U32 R5, RZ, RZ, UR4 ;  /* 0x00000004ff057e24 */ /* 0x002fc8000f8e00ff */
[----:B------:R1:W2:Y:S03]  /*15bb0*/  SYNCS.PHASECHK.TRANS64.TRYWAIT P1, [R5+URZ+0x2e850], R4 ;  /* 0x02e85004050075a7 */ /* 0x0002a6000802017f */
[----:B--2---:R-:W-:Y:S05]  /*15bc0*/  @!P1 NANOSLEEP.SYNCS 0x989680 ;  /* 0x009896800000995d */ /* 0x004fea0003900000 */
[----:B------:R-:W2:Y:S02]  /*15bd0*/  @!P1 SYNCS.PHASECHK.TRANS64 P1, [R5+URZ+0x2e850], R4 ;  /* 0x02e85004050095a7 */ /* 0x000ea4000802007f */
[----:B--2---:R-:W-:Y:S05]  /*15be0*/  @!P1 BRA `(.L_x_1894) ;  /* 0xfffffffc00ec9947 */ /* 0x004fea000383ffff */
[----:B------:R-:W-:Y:S05]  /*15bf0*/  BRA `(.L_x_1893) ;  /* 0xffffff7c00507947 */ /* 0x000fea000383ffff */
.L_x_1936:
[----:B------:R-:W-:Y:S02]  /*15c00*/  IMAD.MOV.U32 R13, RZ, RZ, R4 ;  /* 0x000000ffff0d7224 */ /* 0x000fe400078e0004 */
[----:B------:R-:W-:Y:S02]  /*15c10*/  IMAD.MOV.U32 R12, RZ, RZ, RZ ;  /* 0x000000ffff0c7224 */ /* 0x000fe400078e00ff */
[----:B------:R-:W-:Y:S02]  /*15c20*/  IMAD.MOV.U32 R11, RZ, RZ, 0x1f ;  /* 0x0000001fff0b7424 */ /* 0x000fe400078e00ff */
[----:B------:R-:W-:-:S07]  /*15c30*/  IMAD.MOV.U32 R15, RZ, RZ, -0x1 ;  /* 0xffffffffff0f7424 */ /* 0x000fce00078e00ff */
[----:B-1----:R-:W-:Y:S05]  /*15c40*/  WARPSYNC.COLLECTIVE R15, `(.L_x_2003) ;  /* 0x000000000f087348 */ /* 0x002fea0003c00000 */
[----:B------:R0:W2:Y:S02]  /*15c50*/  SHFL.IDX P6, R14, R13, R12, R11 ;  /* 0x0000000c0d0e7389 */ /* 0x0000a400000c000b */
[----:B012---:R-:W-:Y:S01]  /*15c60*/  ENDCOLLECTIVE ;  /* 0x000000000000791b */ /* 0x007fe20003800000 */
.L_x_2003:
[----:B------:R-:W-:Y:S05]  /*15c70*/  BRA `(.L_x_2004) ;  /* 0xffffffc800d47947 */ /* 0x000fea000383ffff */
.L_x_1938:
[----:B------:R-:W-:Y:S01]  /*15c80*/  BSSY B0, `(.L_x_2005) ;  /* 0x0000006000007945 */ /* 0x000fe20003800000 */
[----:B------:R-:W-:-:S07]  /*15c90*/  IMAD.MOV.U32 R15, RZ, RZ, -0x1 ;  /* 0xffffffffff0f7424 */ /* 0x000fce00078e00ff */
[----:B0-----:R-:W-:Y:S05]  /*15ca0*/  WARPSYNC.COLLECTIVE R15, `(.L_x_2006) ;  /* 0x000000000f0c7348 */ /* 0x001fea0003c00000 */
[----:B------:R-:W-:Y:S02]  /*15cb0*/  ELECT P6, UR62, PT ;  /* 0x00000000003e782f */ /* 0x000fe400038c0000 */
[----:B------:R-:W-:Y:S01]  /*15cc0*/  MOV R14, UR62 ;  /* 0x0000003e000e7c02 */ /* 0x000fe20008000f00 */
[----:B0-----:R-:W-:Y:S10]  /*15cd0*/  ENDCOLLECTIVE ;  /* 0x000000000000791b */ /* 0x001ff40003800000 */
.L_x_2006:
[----:B------:R-:W-:Y:S05]  /*15ce0*/  BSYNC B0 ;  /* 0x0000000000007941 */ /* 0x000fea0003800000 */
.L_x_2005:
[----:B------:R-:W-:Y:S05]  /*15cf0*/  BRA `(.L_x_2007) ;  /* 0xffffffc800d07947 */ /* 0x000fea000383ffff */
.L_x_1941:
[----:B0-----:R0:W1:Y:S02]  /*15d00*/  SYNCS.PHASECHK.TRANS64.TRYWAIT P2, [R4+URZ+0x2e880], R3 ;  /* 0x02e88003040075a7 */ /* 0x001064000804017f */
[----:B-1----:R-:W-:Y:S05]  /*15d10*/  @!P2 NANOSLEEP.SYNCS 0x989680 ;  /* 0x009896800000a95d */ /* 0x002fea0003900000 */
[----:B------:R-:W1:Y:S02]  /*15d20*/  @!P2 SYNCS.PHASECHK.TRANS64 P2, [R4+URZ+0x2e880], R3 ;  /* 0x02e880030400a5a7 */ /* 0x000e64000804007f */
[----:B-1----:R-:W-:Y:S05]  /*15d30*/  @!P2 BRA `(.L_x_1941) ;  /* 0xfffffffc00f0a947 */ /* 0x002fea000383ffff */
[----:B------:R-:W-:Y:S05]  /*15d40*/  BRA `(.L_x_2008) ;  /* 0xffffffcc002c7947 */ /* 0x000fea000383ffff */
.L_x_1943:
[----:B-1----:R1:W2:Y:S02]  /*15d50*/  SYNCS.PHASECHK.TRANS64.TRYWAIT P2, [R4+URZ+0x2e840], R3 ;  /* 0x02e84003040075a7 */ /* 0x0022a4000804017f */
[----:B--2---:R-:W-:Y:S05]  /*15d60*/  @!P2 NANOSLEEP.SYNCS 0x989680 ;  /* 0x009896800000a95d */ /* 0x004fea0003900000 */
[----:B------:R-:W2:Y:S02]  /*15d70*/  @!P2 SYNCS.PHASECHK.TRANS64 P2, [R4+URZ+0x2e840], R3 ;  /* 0x02e840030400a5a7 */ /* 0x000ea4000804007f */
[----:B--2---:R-:W-:Y:S05]  /*15d80*/  @!P2 BRA `(.L_x_1943) ;  /* 0xfffffffc00f0a947 */ /* 0x004fea000383ffff */
[----:B------:R-:W-:Y:S05]  /*15d90*/  BRA `(.L_x_2009) ;  /* 0xffffffcc008c7947 */ /* 0x000fea000383ffff */
.L_x_1946:
[----:B--2---:R-:W-:-:S04]  /*15da0*/  IMAD.U32 R3, RZ, RZ, UR41 ;  /* 0x00000029ff037e24 */ /* 0x004fc8000f8e00ff */
[----:B------:R2:W3:Y:S03]  /*15db0*/  SYNCS.PHASECHK.TRANS64.TRYWAIT P0, [R3+URZ+0x2e820], R2 ;  /* 0x02e82002030075a7 */ /* 0x0004e6000800017f */
[----:B---3--:R-:W-:Y:S05]  /*15dc0*/  @!P0 NANOSLEEP.SYNCS 0x989680 ;  /* 0x009896800000895d */ /* 0x008fea0003900000 */
[----:B------:R-:W3:Y:S02]  /*15dd0*/  @!P0 SYNCS.PHASECHK.TRANS64 P0, [R3+URZ+0x2e820], R2 ;  /* 0x02e82002030085a7 */ /* 0x000ee4000800007f */
[----:B---3--:R-:W-:Y:S05]  /*15de0*/  @!P0 BRA `(.L_x_1946) ;  /* 0xfffffffc00ec8947 */ /* 0x008fea000383ffff */
[----:B------:R-:W-:Y:S05]  /*15df0*/  BRA `(.L_x_2010) ;  /* 0xffffffd000407947 */ /* 0x000fea000383ffff */
.L_x_1952:
[----:B0-----:R0:W3:Y:S02]  /*15e00*/  SYNCS.PHASECHK.TRANS64.TRYWAIT P0, [R4+URZ+0x2e880], R3 ;  /* 0x02e88003040075a7 */ /* 0x0010e4000800017f */
[----:B---3--:R-:W-:Y:S05]  /*15e10*/  @!P0 NANOSLEEP.SYNCS 0x989680 ;  /* 0x009896800000895d */ /* 0x008fea0003900000 */
[----:B------:R-:W3:Y:S02]  /*15e20*/  @!P0 SYNCS.PHASECHK.TRANS64 P0, [R4+URZ+0x2e880], R3 ;  /* 0x02e88003040085a7 */ /* 0x000ee4000800007f */
[----:B---3--:R-:W-:Y:S05]  /*15e30*/  @!P0 BRA `(.L_x_1952) ;  /* 0xfffffffc00f08947 */ /* 0x008fea000383ffff */
[----:B------:R-:W-:Y:S05]  /*15e40*/  BRA `(.L_x_2011) ;  /* 0xffffffd000e87947 */ /* 0x000fea000383ffff */
.L_x_1957:
[----:B--2---:R2:W3:Y:S02]  /*15e50*/  SYNCS.PHASECHK.TRANS64.TRYWAIT P0, [R4+URZ+0x2e840], R3 ;  /* 0x02e84003040075a7 */ /* 0x0044e4000800017f */
[----:B---3--:R-:W-:Y:S05]  /*15e60*/  @!P0 NANOSLEEP.SYNCS 0x989680 ;  /* 0x009896800000895d */ /* 0x008fea0003900000 */
[----:B------:R-:W3:Y:S02]  /*15e70*/  @!P0 SYNCS.PHASECHK.TRANS64 P0, [R4+URZ+0x2e840], R3 ;  /* 0x02e84003040085a7 */ /* 0x000ee4000800007f */
[----:B---3--:R-:W-:Y:S05]  /*15e80*/  @!P0 BRA `(.L_x_1957) ;  /* 0xfffffffc00f08947 */ /* 0x008fea000383ffff */
[----:B------:R-:W-:Y:S05]  /*15e90*/  BRA `(.L_x_2012) ;  /* 0xffffffd400707947 */ /* 0x000fea000383ffff */
.L_x_1963:
[----:B---3--:R-:W3:Y:S02]  /*15ea0*/  LDL R3, [R1] ;  /* 0x0000000001037983 */ /* 0x008ee40000100800 */
[----:B---3--:R3:W4:Y:S02]  /*15eb0*/  SYNCS.PHASECHK.TRANS64.TRYWAIT P2, [R3+URZ+0x2e870], R2 ;  /* 0x02e87002030075a7 */ /* 0x008724000804017f */
[----:B----4-:R-:W-:Y:S05]  /*15ec0*/  @!P2 NANOSLEEP.SYNCS 0x989680 ;  /* 0x009896800000a95d */ /* 0x010fea0003900000 */
[----:B------:R-:W4:Y:S02]  /*15ed0*/  @!P2 SYNCS.PHASECHK.TRANS64 P2, [R3+URZ+0x2e870], R2 ;  /* 0x02e870020300a5a7 */ /* 0x000f24000804007f */
[----:B----4-:R-:W-:Y:S05]  /*15ee0*/  @!P2 BRA `(.L_x_1963) ;  /* 0xfffffffc00eca947 */ /* 0x010fea000383ffff */
[----:B------:R-:W-:Y:S05]  /*15ef0*/  BRA `(.L_x_2013) ;  /* 0xffffffd800107947 */ /* 0x000fea000383ffff */
.L_x_1965:
[----:B0-----:R-:W3:Y:S02]  /*15f00*/  LDL R4, [R1] ;  /* 0x0000000001047983 */ /* 0x001ee40000100800 */
[----:B---3--:R0:W3:Y:S02]  /*15f10*/  SYNCS.PHASECHK.TRANS64.TRYWAIT P2, [R4+URZ+0x2e860], R3 ;  /* 0x02e86003040075a7 */ /* 0x0080e4000804017f */
[----:B---3--:R-:W-:Y:S05]  /*15f20*/  @!P2 NANOSLEEP.SYNCS 0x989680 ;  /* 0x009896800000a95d */ /* 0x008fea0003900000 */
[----:B------:R-:W3:Y:S02]  /*15f30*/  @!P2 SYNCS.PHASECHK.TRANS64 P2, [R4+URZ+0x2e860], R3 ;  /* 0x02e860030400a5a7 */ /* 0x000ee4000804007f */
[----:B---3--:R-:W-:Y:S05]  /*15f40*/  @!P2 BRA `(.L_x_1965) ;  /* 0xfffffffc00eca947 */ /* 0x008fea000383ffff */
[----:B------:R-:W-:Y:S05]  /*15f50*/  BRA `(.L_x_2014) ;  /* 0xffffffd800187947 */ /* 0x000fea000383ffff */
.L_x_1972:
[----:B--2---:R2:W3:Y:S02]  /*15f60*/  SYNCS.PHASECHK.TRANS64.TRYWAIT P0, [R20+URZ+0x2e870], R3 ;  /* 0x02e87003140075a7 */ /* 0x0044e4000800017f */
[----:B---3--:R-:W-:Y:S05]  /*15f70*/  @!P0 NANOSLEEP.SYNCS 0x989680 ;  /* 0x009896800000895d */ /* 0x008fea0003900000 */
[----:B------:R-:W3:Y:S02]  /*15f80*/  @!P0 SYNCS.PHASECHK.TRANS64 P0, [R20+URZ+0x2e870], R3 ;  /* 0x02e87003140085a7 */ /* 0x000ee4000800007f */
[----:B---3--:R-:W-:Y:S05]  /*15f90*/  @!P0 BRA `(.L_x_1972) ;  /* 0xfffffffc00f08947 */ /* 0x008fea000383ffff */
[----:B------:R-:W-:Y:S05]  /*15fa0*/  BRA `(.L_x_2015) ;  /* 0xffffffe000447947 */ /* 0x000fea000383ffff */
.L_x_1974:
[----:B--2---:R2:W3:Y:S02]  /*15fb0*/  SYNCS.PHASECHK.TRANS64.TRYWAIT P0, [R20+URZ+0x2e860], R3 ;  /* 0x02e86003140075a7 */ /* 0x0044e4000800017f */
[----:B---3--:R-:W-:Y:S05]  /*15fc0*/  @!P0 NANOSLEEP.SYNCS 0x989680 ;  /* 0x009896800000895d */ /* 0x008fea0003900000 */
[----:B------:R-:W3:Y:S02]  /*15fd0*/  @!P0 SYNCS.PHASECHK.TRANS64 P0, [R20+URZ+0x2e860], R3 ;  /* 0x02e86003140085a7 */ /* 0x000ee4000800007f */
[----:B---3--:R-:W-:Y:S05]  /*15fe0*/  @!P0 BRA `(.L_x_1974) ;  /* 0xfffffffc00f08947 */ /* 0x008fea000383ffff */
[----:B------:R-:W-:Y:S05]  /*15ff0*/  BRA `(.L_x_2016) ;  /* 0xffffffe0004c7947 */ /* 0x000fea000383ffff */
.L_x_1987:
[----:B0-----:R0:W1:Y:S02]  /*16000*/  SYNCS.PHASECHK.TRANS64.TRYWAIT P0, [R0+URZ+0x2e820], R3 ;  /* 0x02e82003000075a7 */ /* 0x001064000800017f */
[----:B-1----:R-:W-:Y:S05]  /*16010*/  @!P0 NANOSLEEP.SYNCS 0x989680 ;  /* 0x009896800000895d */ /* 0x002fea0003900000 */
[----:B------:R-:W1:Y:S02]  /*16020*/  @!P0 SYNCS.PHASECHK.TRANS64 P0, [R0+URZ+0x2e820], R3 ;  /* 0x02e82003000085a7 */ /* 0x000e64000800007f */
[----:B-1----:R-:W-:Y:S05]  /*16030*/  @!P0 BRA `(.L_x_1987) ;  /* 0xfffffffc00f08947 */ /* 0x002fea000383ffff */
[----:B------:R-:W-:Y:S05]  /*16040*/  BRA `(.L_x_2017) ;  /* 0xfffffff400687947 */ /* 0x000fea000383ffff */
.L_x_1988:
        /* <DEDUP_REMOVED lines=11> */
.L_x_2019:
[----:B------:R-:W-:Y:S05]  /*16100*/  BSYNC B0 ;  /* 0x0000000000007941 */ /* 0x000fea0003800000 */
.L_x_2018:
[----:B------:R-:W-:Y:S05]  /*16110*/  BRA `(.L_x_2020) ;  /* 0xfffffff400507947 */ /* 0x000fea000383ffff */
.L_x_1991:
[----:B------:R-:W-:Y:S01]  /*16120*/  BSSY B1, `(.L_x_2021) ;  /* 0x0000006000017945 */ /* 0x000fe20003800000 */
[----:B------:R-:W-:-:S07]  /*16130*/  IMAD.MOV.U32 R15, RZ, RZ, -0x1 ;  /* 0xffffffffff0f7424 */ /* 0x000fce00078e00ff */
[----:B01----:R-:W-:Y:S05]  /*16140*/  WARPSYNC.COLLECTIVE R15, `(.L_x_2022) ;  /* 0x000000000f0c7348 */ /* 0x003fea0003c00000 */
[----:B------:R-:W-:Y:S02]  /*16150*/  ELECT P6, UR62, PT ;  /* 0x00000000003e782f */ /* 0x000fe400038c0000 */
[----:B------:R-:W-:Y:S01]  /*16160*/  MOV R14, UR62 ;  /* 0x0000003e000e7c02 */ /* 0x000fe20008000f00 */
[----:B01----:R-:W-:Y:S10]  /*16170*/  ENDCOLLECTIVE ;  /* 0x000000000000791b */ /* 0x003ff40003800000 */
.L_x_2022:
[----:B------:R-:W-:Y:S05]  /*16180*/  BSYNC B1 ;  /* 0x0000000000017941 */ /* 0x000fea0003800000 */
.L_x_2021:
[----:B------:R-:W-:Y:S05]  /*16190*/  BRA `(.L_x_2023) ;  /* 0xfffffff400487947 */ /* 0x000fea000383ffff */
.L_x_1993:
[----:B0-----:R0:W1:Y:S02]  /*161a0*/  SYNCS.PHASECHK.TRANS64.TRYWAIT P1, [R6+URZ], R5 ;  /* 0x00000005060075a7 */ /* 0x001064000802017f */
[----:B-1----:R-:W-:Y:S05]  /*161b0*/  @!P1 NANOSLEEP.SYNCS 0x989680 ;  /* 0x009896800000995d */ /* 0x002fea0003900000 */
[----:B------:R-:W1:Y:S02]  /*161c0*/  @!P1 SYNCS.PHASECHK.TRANS64 P1, [R6+URZ], R5 ;  /* 0x00000005060095a7 */ /* 0x000e64000802007f */
[----:B-1----:R-:W-:Y:S05]  /*161d0*/  @!P1 BRA `(.L_x_1993) ;  /* 0xfffffffc00f09947 */ /* 0x002fea000383ffff */
[----:B------:R-:W-:Y:S05]  /*161e0*/  BRA `(.L_x_2024) ;  /* 0xfffffff400847947 */ /* 0x000fea000383ffff */
.L_x_1994:
[----:B-1----:R1:W2:Y:S02]  /*161f0*/  SYNCS.PHASECHK.TRANS64.TRYWAIT P1, [R7+URZ], R2 ;  /* 0x00000002070075a7 */ /* 0x0022a4000802017f */
[----:B--2---:R-:W-:Y:S05]  /*16200*/  @!P1 NANOSLEEP.SYNCS 0x989680 ;  /* 0x009896800000995d */ /* 0x004fea0003900000 */
[----:B------:R-:W2:Y:S02]  /*16210*/  @!P1 SYNCS.PHASECHK.TRANS64 P1, [R7+URZ], R2 ;  /* 0x00000002070095a7 */ /* 0x000ea4000802007f */
[----:B--2---:R-:W-:Y:S05]  /*16220*/  @!P1 BRA `(.L_x_1994) ;  /* 0xfffffffc00f09947 */ /* 0x004fea000383ffff */
[----:B------:R-:W-:Y:S05]  /*16230*/  BRA `(.L_x_2025) ;  /* 0xfffffff400787947 */ /* 0x000fea000383ffff */
.L_x_1996:
[----:B--2---:R2:W3:Y:S02]  /*16240*/  SYNCS.PHASECHK.TRANS64.TRYWAIT P1, [R4+URZ+0x2e860], R5 ;  /* 0x02e86005040075a7 */ /* 0x0044e4000802017f */
[----:B---3--:R-:W-:Y:S05]  /*16250*/  @!P1 NANOSLEEP.SYNCS 0x989680 ;  /* 0x009896800000995d */ /* 0x008fea0003900000 */
[----:B------:R-:W3:Y:S02]  /*16260*/  @!P1 SYNCS.PHASECHK.TRANS64 P1, [R4+URZ+0x2e860], R5 ;  /* 0x02e86005040095a7 */ /* 0x000ee4000802007f */
[----:B---3--:R-:W-:Y:S05]  /*16270*/  @!P1 BRA `(.L_x_1996) ;  /* 0xfffffffc00f09947 */ /* 0x008fea000383ffff */
[----:B------:R-:W-:Y:S05]  /*16280*/  BRA `(.L_x_2026) ;  /* 0xfffffff4007c7947 */ /* 0x000fea000383ffff */
.L_x_1998:
[----:B---3--:R3:W4:Y:S02]  /*16290*/  SYNCS.PHASECHK.TRANS64.TRYWAIT P1, [R3+URZ+0x2e860], R2 ;  /* 0x02e86002030075a7 */ /* 0x008724000802017f */
[----:B----4-:R-:W-:Y:S05]  /*162a0*/  @!P1 NANOSLEEP.SYNCS 0x989680 ;  /* 0x009896800000995d */ /* 0x010fea0003900000 */
[----:B------:R-:W4:Y:S02]  /*162b0*/  @!P1 SYNCS.PHASECHK.TRANS64 P1, [R3+URZ+0x2e860], R2 ;  /* 0x02e86002030095a7 */ /* 0x000f24000802007f */
[----:B----4-:R-:W-:Y:S05]  /*162c0*/  @!P1 BRA `(.L_x_1998) ;  /* 0xfffffffc00f09947 */ /* 0x010fea000383ffff */
[----:B------:R-:W-:Y:S05]  /*162d0*/  BRA `(.L_x_2027) ;  /* 0xfffffff4007c7947 */ /* 0x000fea000383ffff */
.L_x_2000:
[----:B----4-:R4:W0:Y:S02]  /*162e0*/  SYNCS.PHASECHK.TRANS64.TRYWAIT P0, [R4+URZ+0x2e880], R5 ;  /* 0x02e88005040075a7 */ /* 0x010824000800017f */
[----:B0-----:R-:W-:Y:S05]  /*162f0*/  @!P0 NANOSLEEP.SYNCS 0x989680 ;  /* 0x009896800000895d */ /* 0x001fea0003900000 */
[----:B------:R-:W0:Y:S02]  /*16300*/  @!P0 SYNCS.PHASECHK.TRANS64 P0, [R4+URZ+0x2e880], R5 ;  /* 0x02e88005040085a7 */ /* 0x000e24000800007f */
[----:B0-----:R-:W-:Y:S05]  /*16310*/  @!P0 BRA `(.L_x_2000) ;  /* 0xfffffffc00f08947 */ /* 0x001fea000383ffff */
[----:B------:R-:W-:Y:S05]  /*16320*/  BRA `(.L_x_2001) ;  /* 0xfffffff400787947 */ /* 0x000fea000383ffff */
.L_x_2028:
        /* <DEDUP_REMOVED lines=13> */
.L_x_2512:


//--------------------- .text._ZN7cutlass13device_kernelIN5flash11enable_sm90INS1_16FlashAttnFwdSm90INS1_25CollectiveMainloopFwdSm90ILi2EN4cute5tupleIJNS5_1CILi1EEES8_S8_EEENS6_IJNS7_ILi128EEENS7_ILi224EEESA_EEELi128ENS_12float_e4m3_tEfNS_4arch4Sm90ELb1ELb0ELb0ELb1ELb0ELb1ELb0ELb1ELb1ELb0ELb0ELb0EEENS1_21CollectiveEpilogueFwdINS6_IJSA_SA_SB_EEES9_NS_10bfloat16_tESF_Li256ELb1ELb0ELb0ELb1EEENS1_36VarlenDynamicPersistentTileSchedulerILi128ELi224ELi256ELi128ELb0ELb0ELb1ELb1ELb1ELb1EEEEEEEEEvNT_6ParamsE --------------------------
	.section	.text._ZN7cutlass13device_kernelIN5flash11enable_sm90INS1_16FlashAttnFwdSm90INS1_25CollectiveMainloopFwdSm90ILi2EN4cute5tupleIJNS5_1CILi1EEES8_S8_EEENS6_IJNS7_ILi128EEENS7_ILi224EEESA_EEELi128ENS_12float_e4m3_tEfNS_4arch4Sm90ELb1ELb0ELb0ELb1ELb0ELb1ELb0ELb1ELb1ELb0ELb0ELb0EEENS1_21CollectiveEpilogueFwdINS6_IJSA_SA_SB_EEES9_NS_10bfloat16_tESF_Li256ELb1ELb0ELb0ELb1EEENS1_36VarlenDynamicPersistentTileSchedulerILi128ELi224ELi256ELi128ELb0ELb0ELb1ELb1ELb1ELb1EEEEEEEEEvNT_6ParamsE,"ax",@progbits
	.align	128
.text._ZN7cutlass13device_kernelIN5flash11enable_sm90INS1_16FlashAttnFwdSm90INS1_25CollectiveMainloopFwdSm90ILi2EN4cute5tupleIJNS5_1CILi1EEES8_S8_EEENS6_IJNS7_ILi128EEENS7_ILi224EEESA_EEELi128ENS_12float_e4m3_tEfNS_4arch4Sm90ELb1ELb0ELb0ELb1ELb0ELb1ELb0ELb1ELb1ELb0ELb0ELb0EEENS1_21CollectiveEpilogueFwdINS6_IJSA_SA_SB_EEES9_NS_10bfloat16_tESF_Li256ELb1ELb0ELb0ELb1EEENS1_36VarlenDynamicPersistentTileSchedulerILi128ELi224ELi256ELi128ELb0ELb0ELb1ELb1ELb1ELb1EEEEEEEEEvNT_6ParamsE:
        .type           _ZN7cutlass13device_kernelIN5flash11enable_sm90INS1_16FlashAttnFwdSm90INS1_25CollectiveMainloopFwdSm90ILi2EN4cute5tupleIJNS5_1CILi1EEES8_S8_EEENS6_IJNS7_ILi128EEENS7_ILi224EEESA_EEELi128ENS_12float_e4m3_tEfNS_4arch4Sm90ELb1ELb0ELb0ELb1ELb0ELb1ELb0ELb1ELb1ELb0ELb0ELb0EEENS1_21CollectiveEpilogueFwdINS6_IJSA_SA_SB_EEES9_NS_10bfloat16_tESF_Li256ELb1ELb0ELb0ELb1EEENS1_36VarlenDynamicPersistentTileSchedulerILi128ELi224ELi256ELi128ELb0ELb0ELb1ELb1ELb1ELb1EEEEEEEEEvNT_6ParamsE,@function
        .size           _ZN7cutlass13device_kernelIN5flash11enable_sm90INS1_16FlashAttnFwdSm90INS1_25CollectiveMainloopFwdSm90ILi2EN4cute5tupleIJNS5_1CILi1EEES8_S8_EEENS6_IJNS7_ILi128EEENS7_ILi224EEESA_EEELi128ENS_12float_e4m3_tEfNS_4arch4Sm90ELb1ELb0ELb0ELb1ELb0ELb1ELb0ELb1ELb1ELb0ELb0ELb0EEENS1_21CollectiveEpilogueFwdINS6_IJSA_SA_SB_EEES9_NS_10bfloat16_tESF_Li256ELb1ELb0ELb0ELb1EEENS1_36VarlenDynamicPersistentTileSchedulerILi128ELi224ELi256ELi128ELb0ELb0ELb1ELb1ELb1ELb1EEEEEEEEEvNT_6ParamsE,(.L_x_2513 - _ZN7cutlass13device_kernelIN5flash11enable_sm90INS1_16FlashAttnFwdSm90INS1_25CollectiveMainloopFwdSm90ILi2EN4cute5tupleIJNS5_1CILi1EEES8_S8_EEENS6_IJNS7_ILi128EEENS7_ILi224EEESA_EEELi128ENS_12float_e4m3_tEfNS_4arch4Sm90ELb1ELb0ELb0ELb1ELb0ELb1ELb0ELb1ELb1ELb0ELb0ELb0EEENS1_21CollectiveEpilogueFwdINS6_IJSA_SA_SB_EEES9_NS_10bfloat16_tESF_Li256ELb1ELb0ELb0ELb1EEENS1_36VarlenDynamicPersistentTileSchedulerILi128ELi224ELi256ELi128ELb0ELb0ELb1ELb1ELb1ELb1EEEEEEEEEvNT_6ParamsE)
        .other          _ZN7cutlass13device_kernelIN5flash11enable_sm90INS1_16FlashAttnFwdSm90INS1_25CollectiveMainloopFwdSm90ILi2EN4cute5tupleIJNS5_1CILi1EEES8_S8_EEENS6_IJNS7_ILi128EEENS7_ILi224EEESA_EEELi128ENS_12float_e4m3_tEfNS_4arch4Sm90ELb1ELb0ELb0ELb1ELb0ELb1ELb0ELb1ELb1ELb0ELb0ELb0EEENS1_21CollectiveEpilogueFwdINS6_IJSA_SA_SB_EEES9_NS_10bfloat16_tESF_Li256ELb1ELb0ELb0ELb1EEENS1_36VarlenDynamicPersistentTileSchedulerILi128ELi224ELi256ELi128ELb0ELb0ELb1ELb1ELb1ELb1EEEEEEEEEvNT_6ParamsE,@"STO_CUDA_ENTRY STV_DEFAULT"
_ZN7cutlass13device_kernelIN5flash11enable_sm90INS1_16FlashAttnFwdSm90INS1_25CollectiveMainloopFwdSm90ILi2EN4cute5tupleIJNS5_1CILi1EEES8_S8_EEENS6_IJNS7_ILi128EEENS7_ILi224EEESA_EEELi128ENS_12float_e4m3_tEfNS_4arch4Sm90ELb1ELb0ELb0ELb1ELb0ELb1ELb0ELb1ELb1ELb0ELb0ELb0EEENS1_21CollectiveEpilogueFwdINS6_IJSA_SA_SB_EEES9_NS_10bfloat16_tESF_Li256ELb1ELb0ELb0ELb1EEENS1_36VarlenDynamicPersistentTileSchedulerILi128ELi224ELi256ELi128ELb0ELb0ELb1ELb1ELb1ELb1EEEEEEEEEvNT_6ParamsE:
        /* <DEDUP_REMOVED lines=27> */
.L_x_2030:
[----:B------:R-:W-:Y:S05]  /*01b0*/  BSYNC B0 ;  /* 0x0000000000007941 */ /* 0x000fea0003800000 */
.L_x_2029:
        /* <DEDUP_REMOVED lines=41> */
.L_x_2031:
        /* <DEDUP_REMOVED lines=22> */
.L_x_2032:
        /* <DEDUP_REMOVED lines=18> */
.L_x_2033:
        /* <DEDUP_REMOVED lines=22> */
.L_x_2034:
        /* <DEDUP_REMOVED lines=22> */
.L_x_2035:
        /* <DEDUP_REMOVED lines=10> */
.L_x_2038:
        /* <DEDUP_REMOVED lines=32> */
[----:B------:R-:W-:-:S05]  /*0c30*/  LOP3.LUT R3, R2, 0xffffff80, RZ, 0xc0, !PT ;  /* 0xffffff8002037812 */ /* 0x000fca00078ec0ff */
[----:B------:R-:W-:Y:S02]  /*0c40*/  IMAD.IADD R11, R12, 0x1, -R3 ;  /* 0x000000010c0b7824 */ /* 0x000fe400078e0a03 */
[----:B------:R-:W-:-:S03]  /*0c50*/  ULOP3.LUT UR4, UR4, 0x1, URZ, 0xfc, !UPT ;  /* 0x0000000104047892 */ /* 0x000fc6000f8efc3f */
[----:B------:R-:W-:-:S04]  /*0c60*/  SHF.R.S32.HI R7, RZ, 0x1f, R11 ;  /* 0x0000001fff077819 */ /* 0x000fc8000001140b */
[CC--:B------:R-:W-:Y:S02]  /*0c70*/  LEA.HI R9, R7.reuse, R11.reuse, RZ, 0x2 ;  /* 0x0000000b07097211 */ /* 0x0c0fe400078f10ff */
[----:B------:R-:W-:Y:S02]  /*0c80*/  LEA.HI R7, R7, R11, RZ, 0x5 ;  /* 0x0000000b07077211 */ /* 0x000fe400078f28ff */
[--C-:B------:R-:W-:Y:S02]  /*0c90*/  SHF.R.S32.HI R3, RZ, 0x2, R9.reuse ;  /* 0x00000002ff037819 */ /* 0x100fe40000011409 */
[----:B------:R-:W-:Y:S02]  /*0ca0*/  SHF.R.S32.HI R4, RZ, 0x1f, R9 ;  /* 0x0000001fff047819 */ /* 0x000fe40000011409 */
[----:B------:R-:W-:Y:S02]  /*0cb0*/  SHF.R.S32.HI R7, RZ, 0x5, R7 ;  /* 0x00000005ff077819 */ /* 0x000fe40000011407 */
[----:B------:R-:W-:-:S02]  /*0cc0*/  LEA.HI R4, R4, R3, RZ, 0x3 ;  /* 0x0000000304047211 */ /* 0x000fc400078f18ff */
[----:B------:R-:W-:Y:S02]  /*0cd0*/  LOP3.LUT R9, R9, 0x7ffffffc, RZ, 0xc0, !PT ;  /* 0x7ffffffc09097812 */ /* 0x000fe400078ec0ff */
[----:B------:R-:W-:Y:S02]  /*0ce0*/  LOP3.LUT R6, R4, 0xfffffff8, RZ, 0xc0, !PT ;  /* 0xfffffff804067812 */ /* 0x000fe400078ec0ff */
[----:B------:R-:W-:-:S03]  /*0cf0*/  LEA.HI R4, R0, R12, RZ, 0x5 ;  /* 0x0000000c00047211 */ /* 0x000fc600078f28ff */
[----:B------:R-:W-:Y:S01]  /*0d00*/  IMAD.IADD R10, R3, 0x1, -R6 ;  /* 0x00000001030a7824 */ /* 0x000fe200078e0a06 */
[----:B------:R-:W-:Y:S01]  /*0d10*/  SHF.R.S32.HI R3, RZ, 0x7, R2 ;  /* 0x00000007ff037819 */ /* 0x000fe20000011402 */
[----:B------:R-:W-:Y:S01]  /*0d20*/  IMAD.SHL.U32 R4, R4, 0x20, RZ ;  /* 0x0000002004047824 */ /* 0x000fe200078e00ff */
[----:B------:R-:W-:Y:S01]  /*0d30*/  LOP3.LUT R6, R5, 0x3fffff0, RZ, 0xc0, !PT ;  /* 0x03fffff005067812 */ /* 0x000fe200078ec0ff */
[----:B------:R-:W-:Y:S01]  /*0d40*/  IMAD R7, R7, 0x10, R10 ;  /* 0x0000001007077824 */ /* 0x000fe200078e020a */
[----:B------:R-:W-:Y:S02]  /*0d50*/  LEA.HI R5, R5, R8, RZ, 0x1 ;  /* 0x0000000805057211 */ /* 0x000fe400078f08ff */
[----:B------:R-:W-:Y:S01]  /*0d60*/  LEA.HI R2, R2, R3, RZ, 0x1 ;  /* 0x0000000302027211 */ /* 0x000fe200078f08ff */
[----:B------:R-:W-:Y:S01]  /*0d70*/  IMAD.IADD R6, R12, 0x1, -R6 ;  /* 0x000000010c067824 */ /* 0x000fe200078e0a06 */
[----:B------:R-:W-:Y:S02]  /*0d80*/  LOP3.LUT R13, R4, 0xfffffc00, RZ, 0xc0, !PT ;  /* 0xfffffc00040d7812 */ /* 0x000fe400078ec0ff */
[----:B------:R-:W-:-:S02]  /*0d90*/  LOP3.LUT R5, R5, 0x1ffffffe, RZ, 0xc0, !PT ;  /* 0x1ffffffe05057812 */ /* 0x000fc400078ec0ff */
[----:B------:R-:W-:Y:S01]  /*0da0*/  LOP3.LUT R2, R2, 0x3fffffe, RZ, 0xc0, !PT ;  /* 0x03fffffe02027812 */ /* 0x000fe200078ec0ff */
[----:B------:R-:W-:Y:S02]  /*0db0*/  IMAD R6, R6, 0x40, R13 ;  /* 0x0000004006067824 */ /* 0x000fe400078e020d */
[----:B------:R-:W-:Y:S02]  /*0dc0*/  IMAD.IADD R5, R8, 0x1, -R5 ;  /* 0x0000000108057824 */ /* 0x000fe400078e0a05 */
[----:B------:R-:W-:Y:S02]  /*0dd0*/  IMAD.IADD R2, R3, 0x1, -R2 ;  /* 0x0000000103027824 */ /* 0x000fe400078e0a02 */
[----:B------:R-:W-:Y:S02]  /*0de0*/  IMAD R3, R5, 0x8, R6 ;  /* 0x0000000805037824 */ /* 0x000fe400078e0206 */
[----:B------:R-:W-:-:S03]  /*0df0*/  IMAD R2, R2, 0x40, R7 ;  /* 0x0000004002027824 */ /* 0x000fc600078e0207 */
[----:B------:R0:W-:Y:S04]  /*0e00*/  STL [R1+0x90], R3 ;  /* 0x0000900301007387 */ /* 0x0001e80000100800 */
[----:B------:R1:W-:Y:S01]  /*0e10*/  STL [R1+0x70], R2 ;  /* 0x0000700201007387 */ /* 0x0003e20000100800 */
[----:B0-----:R-:W-:Y:S01]  /*0e20*/  IMAD.U32 R3, RZ, RZ, UR4 ;  /* 0x00000004ff037e24 */ /* 0x001fe2000f8e00ff */
[----:B------:R-:W-:Y:S01]  /*0e30*/  UMOV UR4, URZ ;  /* 0x0000003f00047c82 */ /* 0x000fe20008000000 */
[----:B-1----:R-:W-:-:S03]  /*0e40*/  LEA.HI R2, R0, R12, RZ, 0x3 ;  /* 0x0000000c00027211 */ /* 0x002fc600078f18ff */
[----:B------:R0:W-:Y:S01]  /*0e50*/  STL [R1+0x50], R3 ;  /* 0x0000500301007387 */ /* 0x0001e20000100800 */
[----:B------:R-:W-:Y:S02]  /*0e60*/  LEA.HI R0, R0, R12, RZ, 0x2 ;  /* 0x0000000c00007211 */ /* 0x000fe400078f10ff */
[----:B------:R-:W-:Y:S01]  /*0e70*/  LOP3.LUT R2, R2, 0x1ffffff8, RZ, 0xc0, !PT ;  /* 0x1ffffff802027812 */ /* 0x000fe200078ec0ff */
[----:B------:R-:W-:Y:S01]  /*0e80*/  STL [R1], RZ ;  /* 0x000000ff01007387 */ /* 0x000fe20000100800 */
[--C-:B------:R-:W-:Y:S02]  /*0e90*/  SHF.R.S32.HI R228, RZ, 0x2, R0.reuse ;  /* 0x00000002ffe47819 */ /* 0x100fe40000011400 */
[----:B------:R-:W-:Y:S01]  /*0ea0*/  SHF.R.S32.HI R5, RZ, 0x1f, R0 ;  /* 0x0000001fff057819 */ /* 0x000fe20000011400 */
[----:B------:R-:W-:Y:S01]  /*0eb0*/  IMAD.IADD R2, R12, 0x1, -R2 ;  /* 0x000000010c027824 */ /* 0x000fe200078e0a02 */
[----:B0-----:R-:W-:Y:S01]  /*0ec0*/  LOP3.LUT R3, R0, 0xfffffffc, RZ, 0xc0, !PT ;  /* 0xfffffffc00037812 */ /* 0x001fe200078ec0ff */
[----:B------:R-:W-:Y:S01]  /*0ed0*/  VIADD R10, R228, 0x80 ;  /* 0x00000080e40a7836 */ /* 0x000fe20000000000 */
[----:B------:R-:W-:Y:S01]  /*0ee0*/  LEA.HI R5, R5, R228, RZ, 0x3 ;  /* 0x000000e405057211 */ /* 0x000fe200078f18ff */
[----:B------:R-:W-:-:S02]  /*0ef0*/  IMAD.SHL.U32 R0, R2, 0x8, RZ ;  /* 0x0000000802007824 */ /* 0x000fc400078e00ff */
[----:B------:R-:W-:Y:S01]  /*0f00*/  IMAD.IADD R13, R12, 0x1, -R3 ;  /* 0x000000010c0d7824 */ /* 0x000fe200078e0a03 */
[----:B------:R-:W-:Y:S01]  /*0f10*/  SHF.R.S32.HI R3, RZ, 0x1f, R228 ;  /* 0x0000001fff037819 */ /* 0x000fe200000114e4 */
[C---:B------:R-:W-:Y:S01]  /*0f20*/  VIADD R12, R228.reuse, 0x40 ;  /* 0x00000040e40c7836 */ /* 0x040fe20000000000 */
[----:B------:R0:W-:Y:S01]  /*0f30*/  STL [R1+0x5c], R0 ;  /* 0x00005c0001007387 */ /* 0x0001e20000100800 */
[----:B------:R-:W-:Y:S01]  /*0f40*/  VIADD R8, R228, 0xc0 ;  /* 0x000000c0e4087836 */ /* 0x000fe20000000000 */
[----:B------:R-:W-:Y:S01]  /*0f50*/  LOP3.LUT R5, R5, 0xfffffff8, RZ, 0xc0, !PT ;  /* 0xfffffff805057812 */ /* 0x000fe200078ec0ff */
[----:B------:R-:W-:Y:S01]  /*0f60*/  IMAD.SHL.U32 R3, R10, 0x80, RZ ;  /* 0x000000800a037824 */ /* 0x000fe200078e00ff */
[----:B------:R-:W-:Y:S01]  /*0f70*/  SHF.R.S32.HI R2, RZ, 0x1f, R12 ;  /* 0x0000001fff027819 */ /* 0x000fe2000001140c */
[----:B------:R-:W-:Y:S01]  /*0f80*/  IMAD.SHL.U32 R6, R8, 0x80, RZ ;  /* 0x0000008008067824 */ /* 0x000fe200078e00ff */
[----:B------:R-:W-:Y:S01]  /*0f90*/  SHF.R.S32.HI R4, RZ, 0x1f, R10 ;  /* 0x0000001fff047819 */ /* 0x000fe2000001140a */
[----:B------:R-:W-:Y:S01]  /*0fa0*/  IMAD.SHL.U32 R18, R13, 0x10, RZ ;  /* 0x000000100d127824 */ /* 0x000fe200078e00ff */
[----:B------:R-:W-:Y:S01]  /*0fb0*/  LEA.HI R2, R2, R12, RZ, 0x3 ;  /* 0x0000000c02027211 */ /* 0x000fe200078f18ff */
[----:B------:R-:W-:Y:S01]  /*0fc0*/  IMAD.IADD R229, R228, 0x1, -R5 ;  /* 0x00000001e4e57824 */ /* 0x000fe200078e0a05 */
[----:B------:R-:W-:Y:S01]  /*0fd0*/  SHF.R.S32.HI R7, RZ, 0x1f, R8 ;  /* 0x0000001fff077819 */ /* 0x000fe20000011408 */
[----:B0-----:R-:W-:Y:S01]  /*0fe0*/  IMAD.SHL.U32 R0, R12, 0x80, RZ ;  /* 0x000000800c007824 */ /* 0x001fe200078e00ff */
[----:B------:R-:W-:Y:S01]  /*0ff0*/  LEA.HI R4, R4, R10, RZ, 0x3 ;  /* 0x0000000a04047211 */ /* 0x000fe200078f18ff */
[----:B------:R-:W-:Y:S01]  /*1000*/  IMAD.SHL.U32 R2, R2, 0x80, RZ ;  /* 0x0000008002027824 */ /* 0x000fe200078e00ff */
[----:B------:R-:W-:Y:S01]  /*1010*/  LEA.HI R7, R7, R8, RZ, 0x3 ;  /* 0x0000000807077211 */ /* 0x000fe200078f18ff */
[----:B------:R-:W-:Y:S01]  /*1020*/  IMAD.SHL.U32 R22, R13, 0x8, RZ ;  /* 0x000000080d167824 */ /* 0x000fe200078e00ff */
[----:B------:R-:W-:Y:S01]  /*1030*/  LOP3.LUT R0, R0, 0x380, RZ, 0xc0, !PT ;  /* 0x0000038000007812 */ /* 0x000fe200078ec0ff */
[----:B------:R-:W-:Y:S01]  /*1040*/  IMAD.SHL.U32 R4, R4, 0x80, RZ ;  /* 0x0000008004047824 */ /* 0x000fe200078e00ff */
[----:B------:R-:W-:Y:S01]  /*1050*/  LOP3.LUT R5, R3, 0x380, RZ, 0xc0, !PT ;  /* 0x0000038003057812 */ /* 0x000fe200078ec0ff */
[----:B------:R-:W-:Y:S01]  /*1060*/  IMAD.SHL.U32 R7, R7, 0x80, RZ ;  /* 0x0000008007077824 */ /* 0x000fe200078e00ff */
[----:B------:R-:W-:Y:S01]  /*1070*/  LOP3.LUT R3, R6, 0x380, RZ, 0xc0, !PT ;  /* 0x0000038006037812 */ /* 0x000fe200078ec0ff */
[----:B------:R-:W-:Y:S01]  /*1080*/  VIADD R230, R22, 0x20 ;  /* 0x0000002016e67836 */ /* 0x000fe20000000000 */
[----:B------:R-:W-:-:S02]  /*1090*/  SHF.R.U32.HI R3, RZ, 0x3, R0 ;  /* 0x00000003ff037819 */ /* 0x000fc40000011600 */
[----:B------:R-:W-:Y:S02]  /*10a0*/  LOP3.LUT R2, R2, 0xfffffc00, RZ, 0xc0, !PT ;  /* 0xfffffc0002027812 */ /* 0x000fe400078ec0ff */
[----:B------:R-:W-:Y:S02]  /*10b0*/  LOP3.LUT R0, R0, 0x70, R18, 0xf8, !PT ;  /* 0x0000007000007812 */ /* 0x000fe400078ef812 */
[----:B------:R-:W-:Y:S01]  /*10c0*/  LOP3.LUT R4, R4, 0xfffffc00, RZ, 0xc0, !PT ;  /* 0xfffffc0004047812 */ /* 0x000fe200078ec0ff */
[----:B------:R0:W-:Y:S01]  /*10d0*/  STL [R1+0x68], R2 ;  /* 0x0000680201007387 */ /* 0x0001e20000100800 */
[----:B------:R-:W-:Y:S02]  /*10e0*/  LOP3.LUT R3, R2, R0, R3, 0xf6, !PT ;  /* 0x0000000002037212 */ /* 0x000fe400078ef603 */
[----:B------:R-:W-:Y:S02]  /*10f0*/  LOP3.LUT R0, R7, 0xfffffc00, RZ, 0xc0, !PT ;  /* 0xfffffc0007007812 */ /* 0x000fe400078ec0ff */
[----:B------:R-:W-:-:S02]  /*1100*/  SHF.R.S32.HI R13, RZ, 0x1f, R12 ;  /* 0x0000001fff0d7819 */ /* 0x000fc4000001140c */
[----:B------:R-:W-:Y:S01]  /*1110*/  SHF.R.S32.HI R19, RZ, 0x1f, R18 ;  /* 0x0000001fff137819 */ /* 0x000fe20000011412 */
[----:B0-----:R-:W-:-:S05]  /*1120*/  IMAD.IADD R2, R11, 0x1, -R9 ;  /* 0x000000010b027824 */ /* 0x001fca00078e0a09 */
[----:B------:R0:W-:Y:S04]  /*1130*/  STL [R1+0x6c], R2 ;  /* 0x00006c0201007387 */ /* 0x0001e80000100800 */
[----:B------:R-:W-:Y:S04]  /*1140*/  STL [R1+0x78], R4 ;  /* 0x0000780401007387 */ /* 0x000fe80000100800 */
[----:B------:R1:W-:Y:S01]  /*1150*/  STL [R1+0x74], R0 ;  /* 0x0000740001007387 */ /* 0x0003e20000100800 */
[----:B0-----:R-:W-:-:S05]  /*1160*/  IMAD.IADD R2, R16, 0x1, R3 ;  /* 0x0000000110027824 */ /* 0x001fca00078e0203 */
[----:B------:R0:W-:Y:S01]  /*1170*/  STL [R1+0x8c], R2 ;  /* 0x00008c0201007387 */ /* 0x0001e20000100800 */
[----:B-1----:R-:W-:-:S05]  /*1180*/  IMAD.U32 R0, RZ, RZ, UR4 ;  /* 0x00000004ff007e24 */ /* 0x002fca000f8e00ff */
[----:B------:R0:W-:Y:S02]  /*1190*/  STL [R1+0x88], R0 ;  /* 0x0000880001007387 */ /* 0x0001e40000100800 */
.L_x_2232:
[----:B0-----:R-:W0:Y:S02]  /*11a0*/  LDC.64 R2, c[0x0][0xc60] ;  /* 0x00031800ff027b82 */ /* 0x001e240000000a00 */
[----:B0-----:R-:W-:-:S05]  /*11b0*/  IMAD.WIDE R2, R235, 0x4, R2 ;  /* 0x00000004eb027825 */ /* 0x001fca00078e0202 */
[----:B--2---:R0:W2:Y:S01]  /*11c0*/  LDG.E R0, desc[UR60][R2.64] ;  /* 0x0000003c02007981 */ /* 0x0040a2000c1e1900 */
[----:B------:R-:W-:Y:S05]  /*11d0*/  YIELD ;  /* 0x0000000000007946 */ /* 0x000fea0003800000 */
[----:B------:R-:W-:Y:S01]  /*11e0*/  ULDC.64 UR4, c[0x0][0xa28] ;  /* 0x00028a0000047ab9 */ /* 0x000fe20000000a00 */
[----:B------:R-:W-:Y:S01]  /*11f0*/  ULDC.64 UR8, c[0x0][0xa18] ;  /* 0x0002860000087ab9 */ /* 0x000fe20000000a00 */
[----:B------:R-:W-:Y:S01]  /*1200*/  ISETP.NE.U32.AND P1, PT, RZ, UR4, PT ;  /* 0x00000004ff007c0c */ /* 0x000fe2000bf25070 */
[----:B------:R-:W-:Y:S01]  /*1210*/  ULDC.64 UR6, c[0x0][0xa08] ;  /* 0x0002820000067ab9 */ /* 0x000fe20000000a00 */
[----:B0-----:R-:W-:Y:S01]  /*1220*/  IMAD.MOV.U32 R3, RZ, RZ, RZ ;  /* 0x000000ffff037224 */ /* 0x001fe200078e00ff */
[----:B------:R-:W-:Y:S01]  /*1230*/  ISETP.NE.U32.AND P0, PT, RZ, UR6, PT ;  /* 0x00000006ff007c0c */ /* 0x000fe2000bf05070 */
[----:B-----5:R-:W-:Y:S01]  /*1240*/  IMAD.MOV.U32 R29, RZ, RZ, RZ ;  /* 0x000000ffff1d7224 */ /* 0x020fe200078e00ff */
[----:B------:R-:W-:-:S02]  /*1250*/  ISETP.NE.AND.EX P1, PT, RZ, UR5, PT, P1 ;  /* 0x00000005ff007c0c */ /* 0x000fc4000bf25310 */
[----:B------:R-:W-:Y:S02]  /*1260*/  ISETP.NE.AND.EX P0, PT, RZ, UR7, PT, P0 ;  /* 0x00000007ff007c0c */ /* 0x000fe4000bf05300 */
[----:B--2---:R-:W-:Y:S01]  /*1270*/  SHF.R.S32.HI R131, RZ, 0x1f, R0 ;  /* 0x0000001fff837819 */ /* 0x004fe20000011400 */
[----:B------:R-:W-:-:S08]  /*1280*/  IMAD.SHL.U32 R28, R0, 0x4, RZ ;  /* 0x00000004001c7824 */ /* 0x000fd000078e00ff */
[C---:B-1--4-:R-:W-:Y:S01]  /*1290*/  @P1 LEA R4, P2, R0.reuse, UR4, 0x2 ;  /* 0x0000000400041c11 */ /* 0x052fe2000f8410ff */
[----:B------:R0:W-:Y:S01]  /*12a0*/  STL [R1+0x64], R0 ;  /* 0x0000640001007387 */ /* 0x0001e20000100800 */
[C-C-:B------:R-:W-:Y:S02]  /*12b0*/  SHF.L.U64.HI R30, R0.reuse, 0x2, R131.reuse ;  /* 0x00000002001e7819 */ /* 0x140fe40000010283 */
[----:B------:R-:W-:Y:S02]  /*12c0*/  @P1 LEA.HI.X R5, R0, UR5, R131, 0x2, P2 ;  /* 0x0000000500051c11 */ /* 0x000fe400090f1483 */
[----:B------:R-:W-:Y:S01]  /*12d0*/  ISETP.NE.U32.AND P2, PT, RZ, UR8, PT ;  /* 0x00000008ff007c0c */ /* 0x000fe2000bf45070 */
[----:B------:R-:W-:Y:S01]  /*12e0*/  ULDC UR4, c[0x0][0x288] ;  /* 0x0000a20000047ab9 */ /* 0x000fe20000000800 */
[----:B------:R-:W-:Y:S01]  /*12f0*/  IADD3 R8, P3, R28, UR6, RZ ;  /* 0x000000061c087c10 */ /* 0x000fe2000ff7e0ff */
[----:B------:R0:W5:Y:S01]  /*1300*/  @P1 LDG.E R3, desc[UR60][R4.64] ;  /* 0x0000003c04031981 */ /* 0x000162000c1e1900 */
[----:B------:R-:W-:Y:S01]  /*1310*/  ISETP.NE.AND.EX P2, PT, RZ, UR9, PT, P2 ;  /* 0x00000009ff007c0c */ /* 0x000fe2000bf45320 */
[----:B------:R-:W-:Y:S01]  /*1320*/  IMAD.U32 R10, RZ, RZ, UR4 ;  /* 0x00000004ff0a7e24 */ /* 0x000fe2000f8e00ff */
[----:B------:R-:W-:Y:S01]  /*1330*/  IADD3.X R9, R30, UR7, RZ, P3, !PT ;  /* 0x000000071e097c10 */ /* 0x000fe20009ffe4ff */
[----:B------:R-:W-:-:S04]  /*1340*/  ULDC.64 UR4, c[0x0][0x3f8] ;  /* 0x0000fe0000047ab9 */ /* 0x000fc80000000a00 */
[----:B------:R0:W5:Y:S06]  /*1350*/  @P0 LDG.E R29, desc[UR60][R8.64] ;  /* 0x0000003c081d0981 */ /* 0x00016c000c1e1900 */
[----:B------:R-:W-:-:S04]  /*1360*/  @P2 IADD3 R6, P1, R28, UR8, RZ ;  /* 0x000000081c062c10 */ /* 0x000fc8000ff3e0ff */
[----:B------:R-:W-:-:S05]  /*1370*/  @P2 IADD3.X R7, R30, UR9, RZ, P1, !PT ;  /* 0x000000091e072c10 */ /* 0x000fca0008ffe4ff */
[----:B------:R-:W2:Y:S01]  /*1380*/  @P2 LDG.E R10, desc[UR60][R6.64] ;  /* 0x0000003c060a2981 */ /* 0x000ea2000c1e1900 */
[----:B------:R-:W-:-:S03]  /*1390*/  UISETP.NE.U32.AND UP0, UPT, UR4, URZ, UPT ;  /* 0x0000003f0400728c */ /* 0x000fc6000bf05070 */
[----:B------:R-:W-:Y:S01]  /*13a0*/  ULDC UR4, c[0x0][0x404] ;  /* 0x0001010000047ab9 */ /* 0x000fe20000000800 */
        /* <DEDUP_REMOVED lines=8> */
[----:B--2---:R0:W-:Y:S01]  /*1430*/  STL [R1+0x54], R10 ;  /* 0x0000540a01007387 */ /* 0x0041e20000100800 */
[----:B------:R-:W-:Y:S01]  /*1440*/  IMAD.MOV.U32 R12, RZ, RZ, R10 ;  /* 0x000000ffff0c7224 */ /* 0x000fe200078e000a */
[----:B------:R-:W-:Y:S06]  /*1450*/  @P2 BRA `(.L_x_2040) ;  /* 0x0000000000282947 */ /* 0x000fec0003800000 */
[----:B------:R-:W-:Y:S02]  /*1460*/  ULDC.64 UR4, c[0x0][0xa00] ;  /* 0x0002800000047ab9 */ /* 0x000fe40000000a00 */
[----:B------:R-:W-:-:S04]  /*1470*/  ISETP.NE.U32.AND P1, PT, RZ, UR4, PT ;  /* 0x00000004ff007c0c */ /* 0x000fc8000bf25070 */
[----:B------:R-:W-:-:S13]  /*1480*/  ISETP.NE.AND.EX P1, PT, RZ, UR5, PT, P1 ;  /* 0x00000005ff007c0c */ /* 0x000fda000bf25310 */
[----:B------:R-:W-:Y:S05]  /*1490*/  @!P1 BRA `(.L_x_2040) ;  /* 0x0000000000189947 */ /* 0x000fea0003800000 */
[----:B0-----:R-:W0:Y:S02]  /*14a0*/  LDC.64 R4, c[0x0][0xa00] ;  /* 0x00028000ff047b82 */ /* 0x001e240000000a00 */
[----:B0-----:R-:W-:-:S05]  /*14b0*/  IMAD.WIDE R4, R27, 0x4, R4 ;  /* 0x000000041b047825 */ /* 0x001fca00078e0204 */
[----:B------:R-:W2:Y:S04]  /*14c0*/  LDG.E R0, desc[UR60][R4.64] ;  /* 0x0000003c04007981 */ /* 0x000ea8000c1e1900 */
[----:B------:R-:W2:Y:S02]  /*14d0*/  LDG.E R7, desc[UR60][R4.64+0x4] ;  /* 0x0000043c04077981 */ /* 0x000ea4000c1e1900 */
[----:B--2---:R-:W-:-:S05]  /*14e0*/  IMAD.IADD R12, R7, 0x1, -R0 ;  /* 0x00000001070c7824 */ /* 0x004fca00078e0a00 */
[----:B------:R1:W-:Y:S02]  /*14f0*/  STL [R1+0x54], R12 ;  /* 0x0000540c01007387 */ /* 0x0003e40000100800 */
.L_x_2040:
[----:B------:R-:W-:Y:S01]  /*1500*/  ULDC.64 UR4, c[0x0][0xa20] ;  /* 0x0002880000047ab9 */ /* 0x000fe20000000a00 */
[----:B------:R2:W-:Y:S01]  /*1510*/  STL [R1+0x80], R233 ;  /* 0x000080e901007387 */ /* 0x0005e20000100800 */
[----:B------:R-:W-:-:S03]  /*1520*/  ISETP.NE.U32.AND P1, PT, RZ, UR4, PT ;  /* 0x00000004ff007c0c */ /* 0x000fc6000bf25070 */
[----:B------:R2:W-:Y:S01]  /*1530*/  STL [R1+0x7c], R234 ;  /* 0x00007cea01007387 */ /* 0x0005e20000100800 */
[----:B------:R-:W-:-:S13]  /*1540*/  ISETP.NE.AND.EX P1, PT, RZ, UR5, PT, P1 ;  /* 0x00000005ff007c0c */ /* 0x000fda000bf25310 */
[----:B--2---:R-:W-:Y:S05]  /*1550*/  @!P1 BRA `(.L_x_2041) ;  /* 0x0000000000109947 */ /* 0x004fea0003800000 */
[----:B0-----:R-:W-:-:S04]  /*1560*/  IADD3 R4, P0, R28, UR4, RZ ;  /* 0x000000041c047c10 */ /* 0x001fc8000ff1e0ff */
[----:B------:R-:W-:-:S05]  /*1570*/  IADD3.X R5, R30, UR5, RZ, P0, !PT ;  /* 0x000000051e057c10 */ /* 0x000fca00087fe4ff */
[----:B------:R2:W5:Y:S01]  /*1580*/  LDG.E R26, desc[UR60][R4.64] ;  /* 0x0000003c041a7981 */ /* 0x000562000c1e1900 */
[----:B------:R-:W-:Y:S05]  /*1590*/  BRA `(.L_x_2042) ;  /* 0x0000000000107947 */ /* 0x000fea0003800000 */
.L_x_2041:
[----:B------:R-:W-:Y:S05]  /*15a0*/  @!P0 BRA `(.L_x_2042) ;  /* 0x00000000000c8947 */ /* 0x000fea0003800000 */
[----:B0-----:R-:W2:Y:S04]  /*15b0*/  LDG.E R5, desc[UR60][R8.64] ;  /* 0x0000003c08057981 */ /* 0x001ea8000c1e1900 */
[----:B------:R-:W2:Y:S02]  /*15c0*/  LDG.E R26, desc[UR60][R8.64+0x4] ;  /* 0x0000043c081a7981 */ /* 0x000ea4000c1e1900 */
[----:B--2---:R-:W-:-:S07]  /*15d0*/  IMAD.IADD R26, R26, 0x1, -R5 ;  /* 0x000000011a1a7824 */ /* 0x004fce00078e0a05 */
.L_x_2042:
[----:B------:R-:W-:Y:S02]  /*15e0*/  ULDC.64 UR4, c[0x0][0xa10] ;  /* 0x0002840000047ab9 */ /* 0x000fe40000000a00 */
[----:B------:R-:W-:-:S04]  /*15f0*/  ISETP.NE.U32.AND P0, PT, RZ, UR4, PT ;  /* 0x00000004ff007c0c */ /* 0x000fc8000bf05070 */
[----:B------:R-:W-:Y:S01]  /*1600*/  ISETP.NE.AND.EX P0, PT, RZ, UR5, PT, P0 ;  /* 0x00000005ff007c0c */ /* 0x000fe2000bf05300 */
[----:B0----5:R-:W-:Y:S01]  /*1610*/  IMAD.IADD R10, R26, 0x1, -R3 ;  /* 0x000000011a0a7824 */ /* 0x021fe200078e0a03 */
[----:B------:R-:W-:Y:S01]  /*1620*/  LEA R8, R233, 0x15f, 0x7 ;  /* 0x0000015fe9087811 */ /* 0x000fe200078e38ff */
[----:B------:R-:W-:-:S10]  /*1630*/  ULDC.64 UR4, c[0x0][0xa30] ;  /* 0x00028c0000047ab9 */ /* 0x000fd40000000a00 */
[----:B--2---:R-:W0:Y:S02]  /*1640*/  @P0 LDC.64 R4, c[0x0][0xa10] ;  /* 0x00028400ff040b82 */ /* 0x004e240000000a00 */
        /* <DEDUP_REMOVED lines=10> */
[----:B--2---:R-:W-:Y:S02]  /*16f0*/  @P0 IMAD.IADD R2, R9, 0x1, -R0 ;  /* 0x0000000109020824 */ /* 0x004fe400078e0a00 */
[----:B------:R-:W-:Y:S02]  /*1700*/  IMAD.MOV R0, RZ, RZ, -R10 ;  /* 0x000000ffff007224 */ /* 0x000fe400078e0a0a */
[----:B------:R-:W-:-:S03]  /*1710*/  IMAD.IADD R11, R10, 0x1, R2 ;  /* 0x000000010a0b7824 */ /* 0x000fc600078e0202 */
[----:B------:R-:W-:Y:S01]  /*1720*/  VIMNMX R0, RZ, R0, !PT ;  /* 0x00000000ff007248 */ /* 0x000fe20007fe0100 */
[C---:B------:R-:W-:Y:S01]  /*1730*/  VIADD R5, R11.reuse, 0xdf ;  /* 0x000000df0b057836 */ /* 0x040fe20000000000 */
[----:B------:R-:W-:Y:S01]  /*1740*/  IADD3 R9, R11, R8, -R12 ;  /* 0x000000080b097210 */ /* 0x000fe20007ffe80c */
[----:B------:R-:W-:Y:S01]  /*1750*/  IMAD.MOV.U32 R8, RZ, RZ, RZ ;  /* 0x000000ffff087224 */ /* 0x000fe200078e00ff */
[----:B------:R-:W-:Y:S01]  /*1760*/  SHF.R.U32.HI R24, RZ, 0x5, R0 ;  /* 0x00000005ff187819 */ /* 0x000fe20000011600 */
[----:B------:R-:W-:Y:S01]  /*1770*/  IMAD.HI R4, R5, -0x6db6db6d, R4 ;  /* 0x9249249305047827 */ /* 0x000fe200078e0204 */
[----:B------:R0:W-:Y:S03]  /*1780*/  STL [R1+0x60], R11 ;  /* 0x0000600b01007387 */ /* 0x0001e60000100800 */
[----:B------:R-:W-:Y:S01]  /*1790*/  IMAD.HI R8, R9, -0x6db6db6d, R8 ;  /* 0x9249249309087827 */ /* 0x000fe200078e0208 */
[----:B------:R-:W-:-:S03]  /*17a0*/  SHF.R.U32.HI R3, RZ, 0x1f, R4 ;  /* 0x0000001fff037819 */ /* 0x000fc60000011604 */
[----:B------:R-:W-:Y:S01]  /*17b0*/  IMAD.WIDE.U32 R24, R24, 0x24924925, RZ ;  /* 0x2492492518187825 */ /* 0x000fe200078e00ff */
[----:B------:R-:W-:Y:S02]  /*17c0*/  SHF.R.U32.HI R5, RZ, 0x1f, R8 ;  /* 0x0000001fff057819 */ /* 0x000fe40000011608 */
[----:B------:R-:W-:Y:S01]  /*17d0*/  LEA.HI.SX32 R138, R4, R3, 0x19 ;  /* 0x00000003048a7211 */ /* 0x000fe200078fcaff */
[----:B------:R-:W-:Y:S01]  /*17e0*/  IMAD.MOV.U32 R24, RZ, RZ, R25 ;  /* 0x000000ffff187224 */ /* 0x000fe200078e0019 */
[----:B------:R-:W-:-:S03]  /*17f0*/  LEA.HI.SX32 R5, R8, R5, 0x19 ;  /* 0x0000000508057211 */ /* 0x000fc600078fcaff */
[----:B------:R-:W-:Y:S01]  /*1800*/  IMAD.MOV.U32 R25, RZ, RZ, R24 ;  /* 0x000000ffff197224 */ /* 0x000fe200078e0018 */
[----:B------:R-:W-:-:S05]  /*1810*/  VIMNMX R5, R138, R5, PT ;  /* 0x000000058a057248 */ /* 0x000fca0003fe0100 */
        /* <DEDUP_REMOVED lines=27> */
[----:B-1----:R-:W-:Y:S02]  /*19d0*/  IMAD.MOV.U32 R12, RZ, RZ, 0x1 ;  /* 0x00000001ff0c7424 */ /* 0x002fe400078e00ff */
[----:B0-----:R-:W-:-:S07]  /*19e0*/  IMAD.MOV.U32 R13, RZ, RZ, RZ ;  /* 0x000000ffff0d7224 */ /* 0x001fce00078e00ff */
[----:B------:R-:W-:-:S07]  /*19f0*/  LEPC R20, `(.L_x_2045) ;  /* 0x000000001014794e */ /* 0x000fce0000000000 */
[----:B--2--5:R-:W-:Y:S05]  /*1a00*/  CALL.ABS.NOINC R14 ;  /* 0x000000000e007343 */ /* 0x024fea0003c00000 */
.L_x_2045:
[----:B------:R-:W-:Y:S05]  /*1a10*/  BSYNC B6 ;  /* 0x0000000000067941 */ /* 0x000fea0003800000 */
.L_x_2044:
        /* <DEDUP_REMOVED lines=20> */
.L_x_2047:
[----:B------:R-:W-:Y:S05]  /*1b60*/  BSYNC B6 ;  /* 0x0000000000067941 */ /* 0x000fea0003800000 */
.L_x_2046:
[----:B------:R-:W-:Y:S01]  /*1b70*/  ULDC.64 UR4, c[0x0][0x9f8] ;  /* 0x00027e0000047ab9 */ /* 0x000fe20000000a00 */
[----:B------:R-:W2:Y:S01]  /*1b80*/  LDL R52, [R1+0x68] ;  /* 0x0000680001347983 */ /* 0x000ea20000100800 */
[----:B------:R-:W-:Y:S01]  /*1b90*/  ISETP.NE.U32.AND P0, PT, RZ, UR4, PT ;  /* 0x00000004ff007c0c */ /* 0x000fe2000bf05070 */
[----:B------:R-:W0:Y:S08]  /*1ba0*/  LDC R0, c[0x0][0x428] ;  /* 0x00010a00ff007b82 */ /* 0x000e300000000800 */
[----:B------:R-:W3:Y:S01]  /*1bb0*/  LDC.64 R42, c[0x0][0x2f0] ;  /* 0x0000bc00ff2a7b82 */ /* 0x000ee20000000a00 */
[----:B------:R-:W-:Y:S01]  /*1bc0*/  ISETP.NE.AND.EX P0, PT, RZ, UR5, PT, P0 ;  /* 0x00000005ff007c0c */ /* 0x000fe2000bf05300 */
[----:B------:R-:W4:Y:S01]  /*1bd0*/  LDL R50, [R1+0x78] ;  /* 0x0000780001327983 */ /* 0x000f220000100800 */
[----:B------:R-:W-:Y:S01]  /*1be0*/  IMAD.IADD R101, R29, 0x1, R26 ;  /* 0x000000011d657824 */ /* 0x000fe200078e021a */
[----:B------:R-:W-:-:S02]  /*1bf0*/  ULDC.64 UR6, c[0x0][0xa08] ;  /* 0x0002820000067ab9 */ /* 0x000fc40000000a00 */
[----:B------:R-:W4:Y:S02]  /*1c00*/  LDL R48, [R1+0x74] ;  /* 0x0000740001307983 */ /* 0x000f240000100800 */
[----:B------:R-:W1:Y:S06]  /*1c10*/  LDC R21, c[0x0][0x3d4] ;  /* 0x0000f500ff157b82 */ /* 0x000e6c0000000800 */
[----:B------:R-:W-:Y:S01]  /*1c20*/  @P0 IADD3 R4, P1, R28, UR4, RZ ;  /* 0x000000041c040c10 */ /* 0x000fe2000ff3e0ff */
[----:B------:R-:W1:Y:S01]  /*1c30*/  S2R R20, SR_TID.X ;  /* 0x0000000000147919 */ /* 0x000e620000002100 */
[----:B------:R-:W-:Y:S01]  /*1c40*/  SHF.R.S32.HI R37, RZ, 0x1f, R101 ;  /* 0x0000001fff257819 */ /* 0x000fe20000011465 */
[----:B------:R-:W1:Y:S01]  /*1c50*/  LDC.64 R28, c[0x0][0x3d8] ;  /* 0x0000f600ff1c7b82 */ /* 0x000e620000000a00 */
[----:B------:R-:W-:Y:S01]  /*1c60*/  @P0 IADD3.X R5, R30, UR5, RZ, P1, !PT ;  /* 0x000000051e050c10 */ /* 0x000fe20008ffe4ff */
[----:B------:R-:W-:-:S04]  /*1c70*/  ULDC.64 UR4, c[0x0][0x2f8] ;  /* 0x0000be0000047ab9 */ /* 0x000fc80000000a00 */
[----:B------:R1:W2:Y:S01]  /*1c80*/  @P0 LDG.E R27, desc[UR60][R4.64] ;  /* 0x0000003c041b0981 */ /* 0x0002a2000c1e1900 */
[----:B0-----:R-:W-:Y:S01]  /*1c90*/  ISETP.NE.AND P0, PT, R0, 0x1, PT ;  /* 0x000000010000780c */ /* 0x001fe20003f05270 */
[-C--:B---3--:R-:W-:Y:S01]  /*1ca0*/  IMAD R6, R37, R42.reuse, RZ ;  /* 0x0000002a25067224 */ /* 0x088fe200078e02ff */
[----:B------:R-:W0:Y:S01]  /*1cb0*/  LDC.64 R98, c[0x0][0x3e8] ;  /* 0x0000fa00ff627b82 */ /* 0x000e220000000a00 */
[----:B------:R-:W3:Y:S01]  /*1cc0*/  S2R R32, SR_TID.X ;  /* 0x0000000000207919 */ /* 0x000ee20000002100 */
[----:B------:R-:W-:Y:S01]  /*1cd0*/  SHF.R.S32.HI R23, RZ, 0x1f, R22 ;  /* 0x0000001fff177819 */ /* 0x000fe20000011416 */
[----:B------:R-:W-:Y:S01]  /*1ce0*/  VIADD R13, R228, 0xc0 ;  /* 0x000000c0e40d7836 */ /* 0x000fe20000000000 */
[C---:B------:R-:W-:Y:S01]  /*1cf0*/  SHF.L.U64.HI R105, R42.reuse, 0x6, R43 ;  /* 0x000000062a697819 */ /* 0x040fe2000001022b */
[----:B------:R-:W-:Y:S01]  /*1d00*/  IMAD.SHL.U32 R104, R42, 0x40, RZ ;  /* 0x000000402a687824 */ /* 0x000fe200078e00ff */
[----:B-1----:R-:W-:Y:S01]  /*1d10*/  ISETP.GE.AND P2, PT, R18, R21, PT ;  /* 0x000000151200720c */ /* 0x002fe20003f46270 */
[----:B------:R-:W-:Y:S01]  /*1d20*/  IMAD.WIDE.U32 R4, R101, R42, RZ ;  /* 0x0000002a65047225 */ /* 0x000fe200078e00ff */
[----:B------:R-:W-:-:S03]  /*1d30*/  SHF.R.S32.HI R122, RZ, 0x1f, R13 ;  /* 0x0000001fff7a7819 */ /* 0x000fc6000001140d */
[----:B------:R-:W1:Y:S01]  /*1d40*/  @P0 LDC R3, c[0x0][0x42c] ;  /* 0x00010b00ff030b82 */ /* 0x000e620000000800 */
[----:B------:R-:W-:Y:S02]  /*1d50*/  VIADD R36, R228, 0x80 ;  /* 0x00000080e4247836 */ /* 0x000fe40000000000 */
[----:B------:R-:W-:Y:S01]  /*1d60*/  IMAD R15, R43, 0xe0, RZ ;  /* 0x000000e02b0f7824 */ /* 0x000fe200078e02ff */
[----:B------:R-:W-:Y:S01]  /*1d70*/  SHF.L.U64.HI R12, R28, 0x6, R29 ;  /* 0x000000061c0c7819 */ /* 0x000fe2000001021d */
[C---:B------:R-:W-:Y:S02]  /*1d80*/  VIADD R39, R228.reuse, 0x40 ;  /* 0x00000040e4277836 */ /* 0x040fe40000000000 */
[C---:B------:R-:W-:Y:S01]  /*1d90*/  VIADD R53, R228.reuse, 0xc0 ;  /* 0x000000c0e4357836 */ /* 0x040fe20000000000 */
[----:B------:R-:W1:Y:S01]  /*1da0*/  @P0 LDC R7, c[0x0][0x430] ;  /* 0x00010c00ff070b82 */ /* 0x000e620000000800 */
[----:B------:R-:W-:Y:S01]  /*1db0*/  IMAD.WIDE.U32 R132, R228, R42, R104 ;  /* 0x0000002ae4847225 */ /* 0x000fe200078e0068 */
[----:B------:R-:W-:-:S02]  /*1dc0*/  SHF.R.U32.HI R31, RZ, 0x7, R20 ;  /* 0x00000007ff1f7819 */ /* 0x000fc40000011614 */
[----:B------:R-:W-:Y:S01]  /*1dd0*/  SHF.R.S32.HI R20, RZ, 0x1f, R228 ;  /* 0x0000001fff147819 */ /* 0x000fe200000114e4 */
[----:B0-----:R-:W-:Y:S01]  /*1de0*/  IMAD.WIDE.U32 R10, R228, R98, R18 ;  /* 0x00000062e40a7225 */ /* 0x001fe200078e0012 */
[----:B------:R-:W-:-:S03]  /*1df0*/  ISETP.NE.AND P6, PT, R31, 0x1, PT ;  /* 0x000000011f00780c */ /* 0x000fc60003fc5270 */
[----:B------:R-:W-:Y:S02]  /*1e00*/  IMAD R13, R20, R42, RZ ;  /* 0x0000002a140d7224 */ /* 0x000fe400078e02ff */
[----:B------:R-:W-:Y:S02]  /*1e10*/  VIADD R137, R31, 0x8 ;  /* 0x000000081f897836 */ /* 0x000fe40000000000 */
[----:B------:R-:W-:Y:S02]  /*1e20*/  IMAD R31, R228, R43, R13 ;  /* 0x0000002be41f7224 */ /* 0x000fe400078e020d */
[----:B---3--:R-:W-:Y:S02]  /*1e30*/  VIADD R32, R32, 0xffffff80 ;  /* 0xffffff8020207836 */ /* 0x008fe40000000000 */
[----:B-1----:R-:W-:-:S04]  /*1e40*/  @P0 IMAD.HI.U32 R0, R234, R3, RZ ;  /* 0x00000003ea000227 */ /* 0x002fc800078e00ff */
[----:B------:R-:W-:Y:S02]  /*1e50*/  IMAD.MOV.U32 R3, RZ, RZ, R234 ;  /* 0x000000ffff037224 */ /* 0x000fe400078e00ea */
[----:B------:R-:W-:Y:S01]  /*1e60*/  IMAD.SHL.U32 R36, R36, 0x80, RZ ;  /* 0x0000008024247824 */ /* 0x000fe200078e00ff */
[----:B------:R-:W-:Y:S01]  /*1e70*/  @P0 SHF.R.U32.HI R3, RZ, R7, R0 ;  /* 0x00000007ff030219 */ /* 0x000fe20000011600 */
[----:B------:R-:W-:Y:S01]  /*1e80*/  IMAD R7, R101, R43, R6 ;  /* 0x0000002b65077224 */ /* 0x000fe200078e0206 */
[----:B------:R-:W-:Y:S01]  /*1e90*/  ISETP.NE.U32.AND P0, PT, RZ, UR6, PT ;  /* 0x00000006ff007c0c */ /* 0x000fe2000bf05070 */
[----:B------:R-:W-:Y:S01]  /*1ea0*/  IMAD.MOV.U32 R96, RZ, RZ, R10 ;  /* 0x000000ffff607224 */ /* 0x000fe200078e000a */
[----:B------:R-:W-:Y:S01]  /*1eb0*/  SHF.R.S32.HI R8, RZ, 0x1f, R3 ;  /* 0x0000001fff087819 */ /* 0x000fe20000011403 */
[----:B------:R-:W-:Y:S01]  /*1ec0*/  IMAD.IADD R5, R5, 0x1, R7 ;  /* 0x0000000105057824 */ /* 0x000fe200078e0207 */
[----:B------:R-:W-:Y:S01]  /*1ed0*/  ISETP.NE.AND.EX P0, PT, RZ, UR7, PT, P0 ;  /* 0x00000007ff007c0c */ /* 0x000fe2000bf05300 */
[----:B------:R-:W-:Y:S01]  /*1ee0*/  IMAD.SHL.U32 R39, R39, 0x80, RZ ;  /* 0x0000008027277824 */ /* 0x000fe200078e00ff */
[----:B------:R-:W-:Y:S01]  /*1ef0*/  SHF.R.S32.HI R40, RZ, 0x1f, R32 ;  /* 0x0000001fff287819 */ /* 0x000fe20000011420 */
[----:B------:R-:W-:Y:S01]  /*1f00*/  IMAD R6, R8, UR4, RZ ;  /* 0x0000000408067c24 */ /* 0x000fe2000f8e02ff */
[----:B------:R-:W-:Y:S01]  /*1f10*/  LOP3.LUT R36, R36, 0x380, RZ, 0xc0, !PT ;  /* 0x0000038024247812 */ /* 0x000fe200078ec0ff */
[----:B------:R-:W-:Y:S01]  /*1f20*/  IMAD.WIDE.U32 R4, R3, UR4, R4 ;  /* 0x0000000403047c25 */ /* 0x000fe2000f8e0004 */
[----:B------:R-:W-:-:S03]  /*1f30*/  LEA.HI R40, R40, R32, RZ, 0x5 ;  /* 0x0000002028287211 */ /* 0x000fc600078f28ff */
[----:B------:R-:W-:Y:S02]  /*1f40*/  IMAD.SHL.U32 R53, R53, 0x80, RZ ;  /* 0x0000008035357824 */ /* 0x000fe400078e00ff */
[----:B------:R-:W-:Y:S02]  /*1f50*/  VIADD R14, R228, 0x80 ;  /* 0x00000080e40e7836 */ /* 0x000fe40000000000 */
[----:B------:R-:W-:Y:S01]  /*1f60*/  IMAD.WIDE.U32 R92, R28, 0xe0, RZ ;  /* 0x000000e01c5c7825 */ /* 0x000fe200078e00ff */
[----:B------:R-:W-:Y:S02]  /*1f70*/  LOP3.LUT R39, R39, 0x380, RZ, 0xc0, !PT ;  /* 0x0000038027277812 */ /* 0x000fe400078ec0ff */
[----:B------:R-:W-:Y:S01]  /*1f80*/  LOP3.LUT R53, R53, 0x380, RZ, 0xc0, !PT ;  /* 0x0000038035357812 */ /* 0x000fe200078ec0ff */
[----:B------:R-:W-:Y:S01]  /*1f90*/  IMAD R7, R3, UR5, R6 ;  /* 0x0000000503077c24 */ /* 0x000fe2000f8e0206 */
[----:B------:R-:W-:Y:S01]  /*1fa0*/  ULDC.64 UR4, c[0x0][0x300] ;  /* 0x0000c00000047ab9 */ /* 0x000fe20000000a00 */
[----:B------:R-:W-:Y:S01]  /*1fb0*/  IMAD.WIDE.U32 R102, R228, R42, R18 ;  /* 0x0000002ae4667225 */ /* 0x000fe200078e0012 */
[----:B------:R-:W-:-:S02]  /*1fc0*/  SHF.R.S32.HI R123, RZ, 0x1f, R14 ;  /* 0x0000001fff7b7819 */ /* 0x000fc4000001140e */
[----:B------:R-:W-:Y:S01]  /*1fd0*/  SHF.R.U32.HI R140, RZ, 0x3, R36 ;  /* 0x00000003ff8c7819 */ /* 0x000fe20000011624 */
[----:B------:R-:W-:Y:S01]  /*1fe0*/  IMAD.IADD R5, R5, 0x1, R7 ;  /* 0x0000000105057824 */ /* 0x000fe200078e0207 */
[----:B------:R-:W-:Y:S01]  /*1ff0*/  SHF.R.U32.HI R139, RZ, 0x3, R53 ;  /* 0x00000003ff8b7819 */ /* 0x000fe20000011635 */
[----:B------:R-:W-:Y:S02]  /*2000*/  IMAD.SHL.U32 R120, R21, 0x2, RZ ;  /* 0x0000000215787824 */ /* 0x000fe400078e00ff */
[----:B------:R-:W-:Y:S02]  /*2010*/  IMAD.SHL.U32 R10, R28, 0x40, RZ ;  /* 0x000000401c0a7824 */ /* 0x000fe400078e00ff */
[----:B------:R-:W-:Y:S02]  /*2020*/  IMAD.SHL.U32 R40, R40, 0x20, RZ ;  /* 0x0000002028287824 */ /* 0x000fe400078e00ff */
[----:B------:R-:W-:Y:S02]  /*2030*/  IMAD R111, R99, 0xe0, RZ ;  /* 0x000000e0636f7824 */ /* 0x000fe400078e02ff */
[----:B------:R-:W-:Y:S01]  /*2040*/  IMAD.WIDE.U32 R124, R42, 0xe0, RZ ;  /* 0x000000e02a7c7825 */ /* 0x000fe200078e00ff */
[----:B------:R-:W-:-:S03]  /*2050*/  LOP3.LUT R40, R40, 0xfffffc00, RZ, 0xc0, !PT ;  /* 0xfffffc0028287812 */ /* 0x000fc600078ec0ff */
[----:B------:R-:W-:Y:S01]  /*2060*/  IMAD.IADD R15, R125, 0x1, R15 ;  /* 0x000000017d0f7824 */ /* 0x000fe200078e020f */
[----:B--2---:R-:W-:Y:S02]  /*2070*/  SHF.R.S32.HI R0, RZ, 0x1f, R27 ;  /* 0x0000001fff007819 */ /* 0x004fe4000001141b */
[----:B------:R-:W-:Y:S02]  /*2080*/  SEL R7, R27, RZ, !P0 ;  /* 0x000000ff1b077207 */ /* 0x000fe40004000000 */
[----:B------:R-:W-:Y:S02]  /*2090*/  SEL R6, R0, RZ, !P0 ;  /* 0x000000ff00067207 */ /* 0x000fe40004000000 */
[----:B------:R-:W-:Y:S01]  /*20a0*/  SHF.L.U64.HI R27, R42, 0x7, R43 ;  /* 0x000000072a1b7819 */ /* 0x000fe2000001022b */
[----:B------:R-:W-:Y:S01]  /*20b0*/  IMAD.WIDE.U32 R44, R7, UR4, R4 ;  /* 0x00000004072c7c25 */ /* 0x000fe2000f8e0004 */
[----:B------:R-:W-:-:S03]  /*20c0*/  IADD3 R100, P0, R228, R101, RZ ;  /* 0x00000065e4647210 */ /* 0x000fc60007f1e0ff */
[----:B------:R-:W-:Y:S02]  /*20d0*/  IMAD R0, R6, UR4, RZ ;  /* 0x0000000406007c24 */ /* 0x000fe4000f8e02ff */
[----:B------:R-:W-:Y:S02]  /*20e0*/  VIADD R43, R228, 0x40 ;  /* 0x00000040e42b7836 */ /* 0x000fe40000000000 */
[----:B------:R-:W-:Y:S01]  /*20f0*/  IMAD R49, R7, UR5, R0 ;  /* 0x0000000507317c24 */ /* 0x000fe2000f8e0200 */
[----:B------:R-:W-:Y:S05]  /*2100*/  @!P6 WARPSYNC.ALL ;  /* 0x000000000000e948 */ /* 0x000fea0003800000 */
[----:B------:R-:W-:Y:S01]  /*2110*/  ULDC.64 UR4, c[0x0][0x320] ;  /* 0x0000c80000047ab9 */ /* 0x000fe20000000a00 */
[----:B------:R-:W-:-:S02]  /*2120*/  IMAD.X R101, R20, 0x1, R37, P0 ;  /* 0x0000000114657824 */ /* 0x000fc400000e0625 */
[----:B------:R-:W-:Y:S02]  /*2130*/  IMAD R0, R8, UR4, RZ ;  /* 0x0000000408007c24 */ /* 0x000fe4000f8e02ff */
[----:B------:R-:W-:-:S04]  /*2140*/  IMAD.WIDE.U32 R4, R3, UR4, R18 ;  /* 0x0000000403047c25 */ /* 0x000fc8000f8e0012 */
[----:B------:R-:W-:Y:S01]  /*2150*/  IMAD R47, R3, UR5, R0 ;  /* 0x00000005032f7c24 */ /* 0x000fe2000f8e0200 */
[----:B------:R-:W-:Y:S01]  /*2160*/  ULDC.64 UR4, c[0x0][0x328] ;  /* 0x0000ca0000047ab9 */ /* 0x000fe20000000a00 */
[----:B------:R-:W-:Y:S02]  /*2170*/  IMAD R0, R20, R28, RZ ;  /* 0x0000001c14007224 */ /* 0x000fe400078e02ff */
[----:B------:R-:W-:Y:S02]  /*2180*/  IMAD R3, R6, UR4, RZ ;  /* 0x0000000406037c24 */ /* 0x000fe4000f8e02ff */
[----:B------:R-:W-:Y:S02]  /*2190*/  IMAD.IADD R47, R5, 0x1, R47 ;  /* 0x00000001052f7824 */ /* 0x000fe400078e022f */
[----:B------:R-:W-:Y:S01]  /*21a0*/  IMAD R51, R7, UR5, R3 ;  /* 0x0000000507337c24 */ /* 0x000fe2000f8e0203 */
[----:B------:R-:W-:Y:S01]  /*21b0*/  SEL R3, R21, RZ, P2 ;  /* 0x000000ff15037207 */ /* 0x000fe20001000000 */
[----:B------:R-:W-:-:S02]  /*21c0*/  IMAD.MOV.U32 R46, RZ, RZ, R4 ;  /* 0x000000ffff2e7224 */ /* 0x000fc400078e0004 */
[----:B------:R-:W-:Y:S02]  /*21d0*/  IMAD R91, R228, R29, R0 ;  /* 0x0000001de45b7224 */ /* 0x000fe400078e0200 */
[----:B------:R-:W-:Y:S02]  /*21e0*/  IMAD R0, R20, R98, RZ ;  /* 0x0000006214007224 */ /* 0x000fe400078e02ff */
[----:B------:R-:W-:-:S04]  /*21f0*/  IMAD.WIDE.U32 R46, R7, UR4, R46 ;  /* 0x00000004072e7c25 */ /* 0x000fc8000f8e002e */
[----:B------:R-:W-:-:S04]  /*2200*/  IMAD.WIDE.U32 R8, R228, R28, R18 ;  /* 0x0000001ce4087225 */ /* 0x000fc800078e0012 */
[----:B------:R-:W-:Y:S02]  /*2210*/  IMAD.IADD R3, R18, 0x1, R3 ;  /* 0x0000000112037824 */ /* 0x000fe400078e0203 */
[--C-:B------:R-:W-:Y:S01]  /*2220*/  IMAD.WIDE.U32 R4, R228, R28, R22.reuse ;  /* 0x0000001ce4047225 */ /* 0x100fe200078e0016 */
[----:B------:R-:W-:Y:S01]  /*2230*/  IADD3 R20, P0, R104, R132, RZ ;  /* 0x0000008468147210 */ /* 0x000fe20007f1e0ff */
[----:B------:R-:W-:Y:S02]  /*2240*/  ULDC UR4, c[0x0][0x2e4] ;  /* 0x0000b90000047ab9 */ /* 0x000fe40000000800 */
[----:B------:R-:W-:-:S04]  /*2250*/  IMAD.WIDE.U32 R6, R228, R98, R22 ;  /* 0x00000062e4067225 */ /* 0x000fc800078e0016 */
[----:B------:R-:W-:Y:S01]  /*2260*/  IMAD R97, R228, R99, R0 ;  /* 0x00000063e4617224 */ /* 0x000fe200078e0200 */
[----:B------:R-:W-:Y:S01]  /*2270*/  P2R R0, PR, RZ, 0x4 ;  /* 0x00000004ff007803 */ /* 0x000fe20000000000 */
[----:B------:R-:W-:Y:S01]  /*2280*/  IMAD.MOV.U32 R90, RZ, RZ, R8 ;  /* 0x000000ffff5a7224 */ /* 0x000fe200078e0008 */
[----:B------:R-:W-:Y:S01]  /*2290*/  SHF.R.S32.HI R8, RZ, 0x1f, R3 ;  /* 0x0000001fff087819 */ /* 0x000fe20000011403 */
[----:B------:R-:W-:Y:S01]  /*22a0*/  IMAD.IADD R95, R7, 0x1, R97 ;  /* 0x00000001075f7824 */ /* 0x000fe200078e0261 */
[----:B-----5:R-:W-:Y:S01]  /*22b0*/  SHF.R.S32.HI R7, RZ, 0x1f, R121 ;  /* 0x0000001fff077819 */ /* 0x020fe20000011479 */
[----:B------:R-:W-:Y:S01]  /*22c0*/  IMAD.MOV.U32 R94, RZ, RZ, R6 ;  /* 0x000000ffff5e7224 */ /* 0x000fe200078e0006 */
[----:B------:R-:W-:Y:S01]  /*22d0*/  LEA.HI R38, R8, R3, RZ, 0x4 ;  /* 0x0000000308267211 */ /* 0x000fe200078f20ff */
[----:B------:R-:W-:Y:S01]  /*22e0*/  IMAD.SHL.U32 R3, R229, 0x80, RZ ;  /* 0x00000080e5037824 */ /* 0x000fe200078e00ff */
[----:B------:R-:W-:Y:S01]  /*22f0*/  SHF.L.U64.HI R8, R98, 0x6, R99 ;  /* 0x0000000662087819 */ /* 0x000fe20000010263 */
[----:B------:R-:W-:-:S02]  /*2300*/  IMAD R6, R7, R28, RZ ;  /* 0x0000001c07067224 */ /* 0x000fc400078e02ff */
[----:B------:R-:W-:Y:S01]  /*2310*/  IMAD.IADD R5, R5, 0x1, R91 ;  /* 0x0000000105057824 */ /* 0x000fe200078e025b */
[----:B------:R-:W-:Y:S01]  /*2320*/  LOP3.LUT R3, R3, 0x380, RZ, 0xc0, !PT ;  /* 0x0000038003037812 */ /* 0x000fe200078ec0ff */
[----:B------:R-:W-:Y:S02]  /*2330*/  IMAD.IADD R91, R91, 0x1, R9 ;  /* 0x000000015b5b7824 */ /* 0x000fe400078e0209 */
[----:B------:R-:W-:Y:S02]  /*2340*/  IMAD R33, R121, R29, R6 ;  /* 0x0000001d79217224 */ /* 0x000fe400078e0206 */
[----:B------:R-:W-:Y:S01]  /*2350*/  IMAD.IADD R97, R97, 0x1, R11 ;  /* 0x0000000161617824 */ /* 0x000fe200078e020b */
[----:B------:R-:W-:Y:S01]  /*2360*/  SHF.L.U64.HI R11, R28, 0x7, R29 ;  /* 0x000000071c0b7819 */ /* 0x000fe2000001021d */
[----:B------:R-:W-:Y:S02]  /*2370*/  IMAD R6, R7, R98, RZ ;  /* 0x0000006207067224 */ /* 0x000fe400078e02ff */
[----:B------:R-:W-:Y:S01]  /*2380*/  IMAD.SHL.U32 R43, R43, 0x80, RZ ;  /* 0x000000802b2b7824 */ /* 0x000fe200078e00ff */
[----:B------:R-:W-:Y:S01]  /*2390*/  SHF.R.U32.HI R26, RZ, 0x3, R3 ;  /* 0x00000003ff1a7819 */ /* 0x000fe20000011603 */
[----:B------:R-:W-:Y:S01]  /*23a0*/  IMAD R29, R29, 0xe0, RZ ;  /* 0x000000e01d1d7824 */ /* 0x000fe200078e02ff */
[----:B------:R-:W-:Y:S01]  /*23b0*/  LOP3.LUT R13, R3, 0x30, R18, 0xf8, !PT ;  /* 0x00000030030d7812 */ /* 0x000fe200078ef812 */
[----:B------:R-:W-:Y:S01]  /*23c0*/  IMAD.WIDE.U32 R88, R121, R28, R4 ;  /* 0x0000001c79587225 */ /* 0x000fe200078e0004 */
[----:B------:R-:W-:-:S03]  /*23d0*/  LOP3.LUT R43, R43, 0x380, RZ, 0xc0, !PT ;  /* 0x000003802b2b7812 */ /* 0x000fc600078ec0ff */
[----:B------:R-:W-:Y:S02]  /*23e0*/  IMAD.IADD R21, R31, 0x1, R133 ;  /* 0x000000011f157824 */ /* 0x000fe400078e0285 */
[----:B------:R-:W-:Y:S01]  /*23f0*/  IMAD.WIDE.U32 R94, R121, R98, R94 ;  /* 0x00000062795e7225 */ /* 0x000fe200078e005e */
[--C-:B------:R-:W-:Y:S02]  /*2400*/  LOP3.LUT R37, R3, 0x70, R38.reuse, 0xf8, !PT ;  /* 0x0000007003257812 */ /* 0x100fe400078ef826 */
[----:B------:R-:W-:Y:S01]  /*2410*/  LOP3.LUT R41, R36, 0x70, R38, 0xf8, !PT ;  /* 0x0000007024297812 */ /* 0x000fe200078ef826 */
[----:B------:R-:W-:Y:S01]  /*2420*/  IMAD.WIDE.U32 R90, R121, R28, R90 ;  /* 0x0000001c795a7225 */ /* 0x000fe200078e005a */
[----:B------:R-:W-:Y:S02]  /*2430*/  LOP3.LUT R39, R39, 0x70, R38, 0xf8, !PT ;  /* 0x0000007027277812 */ /* 0x000fe400078ef826 */
[----:B------:R-:W-:Y:S01]  /*2440*/  SHF.L.U64.HI R7, R98, 0x7, R99 ;  /* 0x0000000762077819 */ /* 0x000fe20000010263 */
[----:B------:R-:W-:-:S02]  /*2450*/  IMAD R35, R121, R99, R6 ;  /* 0x0000006379237224 */ /* 0x000fc400078e0206 */
[----:B------:R-:W-:-:S04]  /*2460*/  IMAD.WIDE.U32 R96, R121, R98, R96 ;  /* 0x0000006279607225 */ /* 0x000fc800078e0060 */
[----:B------:R-:W-:Y:S02]  /*2470*/  IMAD.SHL.U32 R9, R28, 0x80, RZ ;  /* 0x000000801c097824 */ /* 0x000fe400078e00ff */
[----:B------:R-:W-:Y:S01]  /*2480*/  IMAD.IADD R112, R93, 0x1, R29 ;  /* 0x000000015d707824 */ /* 0x000fe200078e021d */
[----:B------:R-:W-:Y:S01]  /*2490*/  LOP3.LUT R29, R13, R26, RZ, 0x3c, !PT ;  /* 0x0000001a0d1d7212 */ /* 0x000fe200078e3cff */
[----:B------:R-:W-:Y:S02]  /*24a0*/  IMAD.IADD R28, R103, 0x1, R31 ;  /* 0x00000001671c7824 */ /* 0x000fe400078e021f */
[----:B------:R-:W-:Y:S01]  /*24b0*/  IMAD.X R14, R21, 0x1, R105, P0 ;  /* 0x00000001150e7824 */ /* 0x000fe200000e0669 */
[----:B------:R-:W-:Y:S01]  /*24c0*/  IADD3 R13, P0, R20, R104, RZ ;  /* 0x00000068140d7210 */ /* 0x000fe20007f1e0ff */
[----:B------:R-:W-:Y:S02]  /*24d0*/  IMAD.IADD R31, R89, 0x1, R33 ;  /* 0x00000001591f7824 */ /* 0x000fe400078e0221 */
[----:B------:R-:W-:Y:S01]  /*24e0*/  IMAD.IADD R32, R33, 0x1, R91 ;  /* 0x0000000121207824 */ /* 0x000fe200078e025b */
[----:B------:R-:W-:Y:S01]  /*24f0*/  SHF.R.U32.HI R43, RZ, 0x3, R43 ;  /* 0x00000003ff2b7819 */ /* 0x000fe2000001162b */
[----:B------:R-:W-:Y:S01]  /*2500*/  IMAD.IADD R33, R95, 0x1, R35 ;  /* 0x000000015f217824 */ /* 0x000fe200078e0223 */
[----:B------:R-:W-:Y:S01]  /*2510*/  LOP3.LUT R36, R38, 0xfffffff0, RZ, 0xc0, !PT ;  /* 0xfffffff026247812 */ /* 0x000fe200078ec0ff */
[----:B------:R-:W-:Y:S01]  /*2520*/  IMAD.IADD R34, R35, 0x1, R97 ;  /* 0x0000000123227824 */ /* 0x000fe200078e0261 */
[--C-:B------:R-:W-:Y:S01]  /*2530*/  SHF.R.S32.HI R35, RZ, 0x4, R38.reuse ;  /* 0x00000004ff237819 */ /* 0x100fe20000011426 */
[----:B------:R-:W-:Y:S01]  /*2540*/  IMAD.SHL.U32 R6, R98, 0x40, RZ ;  /* 0x0000004062067824 */ /* 0x000fe200078e00ff */
[----:B------:R-:W-:Y:S01]  /*2550*/  LOP3.LUT R38, R53, 0x70, R38, 0xf8, !PT ;  /* 0x0000007035267812 */ /* 0x000fe200078ef826 */
[----:B------:R-:W-:Y:S01]  /*2560*/  IMAD.X R30, R14, 0x1, R105, P0 ;  /* 0x000000010e1e7824 */ /* 0x000fe200000e0669 */
[----:B------:R-:W-:Y:S01]  /*2570*/  LOP3.LUT R119, R37, R26, RZ, 0x3c, !PT ;  /* 0x0000001a25777212 */ /* 0x000fe200078e3cff */
[----:B------:R-:W-:Y:S01]  /*2580*/  IMAD.SHL.U32 R5, R98, 0x80, RZ ;  /* 0x0000008062057824 */ /* 0x000fe200078e00ff */
[----:B------:R-:W-:Y:S01]  /*2590*/  LOP3.LUT R115, R39, R43, RZ, 0x3c, !PT ;  /* 0x0000002b27737212 */ /* 0x000fe200078e3cff */
[----:B------:R-:W-:Y:S01]  /*25a0*/  IMAD.IADD R29, R40, 0x1, R29 ;  /* 0x00000001281d7824 */ /* 0x000fe200078e021d */
[----:B------:R-:W-:Y:S01]  /*25b0*/  LOP3.LUT R113, R38, R139, RZ, 0x3c, !PT ;  /* 0x0000008b26717212 */ /* 0x000fe200078e3cff */
[----:B------:R-:W-:Y:S01]  /*25c0*/  IMAD.IADD R38, R45, 0x1, R49 ;  /* 0x000000012d267824 */ /* 0x000fe200078e0231 */
[----:B------:R-:W-:Y:S01]  /*25d0*/  IADD3 R39, P0, R44, R102, RZ ;  /* 0x000000662c277210 */ /* 0x000fe20007f1e0ff */
[----:B------:R-:W-:Y:S01]  /*25e0*/  IMAD.IADD R119, R40, 0x1, R119 ;  /* 0x0000000128777824 */ /* 0x000fe200078e0277 */
[----:B------:R-:W-:Y:S01]  /*25f0*/  LOP3.LUT R114, R41, R140, RZ, 0x3c, !PT ;  /* 0x0000008c29727212 */ /* 0x000fe200078e3cff */
[----:B------:R-:W-:Y:S01]  /*2600*/  IMAD.WIDE.U32 R98, R98, 0xe0, RZ ;  /* 0x000000e062627825 */ /* 0x000fe200078e00ff */
[----:B------:R-:W-:-:S02]  /*2610*/  IADD3 R40, P3, R44, 0x40, RZ ;  /* 0x000000402c287810 */ /* 0x000fc40007f7e0ff */
[----:B------:R-:W-:Y:S01]  /*2620*/  IADD3 R43, P2, R39, 0x40, RZ ;  /* 0x00000040272b7810 */ /* 0x000fe20007f5e0ff */
[----:B------:R-:W-:Y:S02]  /*2630*/  VIADD R4, R18, 0x40 ;  /* 0x0000004012047836 */ /* 0x000fe40000000000 */
[----:B------:R-:W-:Y:S01]  /*2640*/  IMAD.X R41, R28, 0x1, R38, P0 ;  /* 0x000000011c297824 */ /* 0x000fe200000e0626 */
[----:B------:R-:W-:Y:S01]  /*2650*/  IADD3 R111, R99, R111, RZ ;  /* 0x0000006f636f7210 */ /* 0x000fe20007ffe0ff */
[----:B------:R-:W-:Y:S01]  /*2660*/  IMAD.IADD R115, R52, 0x1, R115 ;  /* 0x0000000134737824 */ /* 0x000fe200078e0273 */
[----:B------:R-:W-:Y:S01]  /*2670*/  SHF.R.S32.HI R37, RZ, 0x1f, R36 ;  /* 0x0000001fff257819 */ /* 0x000fe20000011424 */
[----:B----4-:R-:W-:Y:S01]  /*2680*/  IMAD.IADD R114, R50, 0x1, R114 ;  /* 0x0000000132727824 */ /* 0x010fe200078e0272 */
[----:B------:R-:W-:Y:S01]  /*2690*/  @!P6 BAR.SYNC.DEFER_BLOCKING 0x9, 0x100 ;  /* 0x024400000000eb1d */ /* 0x000fe20000010000 */
[----:B------:R-:W-:Y:S01]  /*26a0*/  ISETP.GE.AND P0, PT, R18, UR4, PT ;  /* 0x0000000412007c0c */ /* 0x000fe2000bf06270 */
[----:B------:R-:W-:Y:S01]  /*26b0*/  IMAD.IADD R113, R48, 0x1, R113 ;  /* 0x0000000130717824 */ /* 0x000fe200078e0271 */
[----:B------:R-:W-:Y:S01]  /*26c0*/  ISETP.GE.AND P1, PT, R4, UR4, PT ;  /* 0x0000000404007c0c */ /* 0x000fe2000bf26270 */
[----:B------:R-:W-:-:S02]  /*26d0*/  IMAD.X R106, RZ, RZ, R38, P3 ;  /* 0x000000ffff6a7224 */ /* 0x000fc400018e0626 */
[----:B------:R-:W-:Y:S02]  /*26e0*/  IMAD.X R107, RZ, RZ, R41, P2 ;  /* 0x000000ffff6b7224 */ /* 0x000fe400010e0629 */
[----:B------:R-:W-:-:S08]  /*26f0*/  IMAD.IADD R108, R47, 0x1, R51 ;  /* 0x000000012f6c7824 */ /* 0x000fd000078e0233 */
.L_x_2131:
        /* <DEDUP_REMOVED lines=52> */
.L_x_2052:
[----:B------:R-:W-:Y:S05]  /*2a40*/  BSYNC B1 ;  /* 0x0000000000017941 */ /* 0x000fea0003800000 */
.L_x_2051:
        /* <DEDUP_REMOVED lines=37> */
.L_x_2054:
[----:B------:R-:W-:Y:S05]  /*2ca0*/  BSYNC B1 ;  /* 0x0000000000017941 */ /* 0x000fea0003800000 */
.L_x_2053:
        /* <DEDUP_REMOVED lines=25> */
.L_x_2056:
[----:B------:R-:W-:Y:S05]  /*2e40*/  BSYNC B1 ;  /* 0x0000000000017941 */ /* 0x000fea0003800000 */
.L_x_2055:
        /* <DEDUP_REMOVED lines=10> */
[----:B0-----:R-:W-:-:S04]  /*2ef0*/  IMAD.WIDE.U32 R48, R52, 0xc0, R48 ;  /* 0x000000c034307825 */ /* 0x001fc800078e0030 */
[----:B------:R-:W-:Y:S01]  /*2f00*/  IMAD R53, R53, 0xc0, RZ ;  /* 0x000000c035357824 */ /* 0x000fe200078e02ff */
[----:B------:R-:W-:-:S03]  /*2f10*/  IADD3 R48, P5, P6, R88, UR4, R48 ;  /* 0x0000000458307c10 */ /* 0x000fc6000febe030 */
[----:B------:R-:W-:-:S05]  /*2f20*/  IMAD.IADD R52, R49, 0x1, R53 ;  /* 0x0000000131347824 */ /* 0x000fca00078e0235 */
[----:B------:R-:W-:Y:S01]  /*2f30*/  IADD3.X R49, R31, UR5, R52, P5, P6 ;  /* 0x000000051f317c10 */ /* 0x000fe2000afec434 */
[----:B------:R-:W-:Y:S01]  /*2f40*/  ULDC.64 UR4, c[0x0][0x3e0] ;  /* 0x0000f80000047ab9 */ /* 0x000fe20000000a00 */
[----:B------:R-:W0:Y:S02]  /*2f50*/  LDC.64 R52, c[0x0][0x3e8] ;  /* 0x0000fa00ff347b82 */ /* 0x000e240000000a00 */
        /* <DEDUP_REMOVED lines=13> */
.L_x_2058:
[----:B------:R-:W-:Y:S05]  /*3030*/  BSYNC B1 ;  /* 0x0000000000017941 */ /* 0x000fea0003800000 */
.L_x_2057:
        /* <DEDUP_REMOVED lines=20> */
.L_x_2059:
[----:B------:R-:W2:Y:S01]  /*3180*/  LDL R48, [R1] ;  /* 0x0000000001307983 */ /* 0x000ea20000100800 */
[----:B------:R-:W-:Y:S01]  /*3190*/  IMAD R109, R17, 0x8, R16 ;  /* 0x00000008116d7824 */ /* 0x000fe200078e0210 */
[----:B------:R-:W-:Y:S01]  /*31a0*/  BSSY B1, `(.L_x_2060) ;  /* 0x0000004000017945 */ /* 0x000fe20003800000 */
[----:B--2---:R-:W-:-:S04]  /*31b0*/  SHF.L.U32 R130, R48, 0x1f, RZ ;  /* 0x0000001f30827819 */ /* 0x004fc800000006ff */
[----:B------:R-:W0:Y:S02]  /*31c0*/  SYNCS.PHASECHK.TRANS64.TRYWAIT P6, [R109+URZ+0x2e890], R130 ;  /* 0x02e890826d0075a7 */ /* 0x000e2400080c017f */
[----:B0-----:R-:W-:Y:S05]  /*31d0*/  @!P6 BRA `(.L_x_2061) ;  /* 0x0000025c007ce947 */ /* 0x001fea0003800000 */
.L_x_2354:
[----:B------:R-:W-:Y:S05]  /*31e0*/  BSYNC B1 ;  /* 0x0000000000017941 */ /* 0x000fea0003800000 */
.L_x_2060:
        /* <DEDUP_REMOVED lines=62> */
[----:B------:R-:W-:Y:S01]  /*35d0*/  F2FP.F16.E4M3.UNPACK_B R158, R80.H1 ;  /* 0x00000050ff9e723e */ /* 0x000fe200030006ff */
[-C--:B------:R-:W-:Y:S01]  /*35e0*/  FFMA.FTZ R159, R154, R82.reuse, -R159 ;  /* 0x000000529a9f7223 */ /* 0x080fe2000001089f */
[----:B------:R-:W-:Y:S01]  /*35f0*/  FFMA.FTZ R162, R155, R82, R162 ;  /* 0x000000529ba27223 */ /* 0x000fe200000100a2 */
[-C--:B------:R-:W-:Y:S01]  /*3600*/  FFMA.FTZ R82, R83, R156.reuse, -R160 ;  /* 0x0000009c53527223 */ /* 0x080fe200000108a0 */
[----:B------:R-:W-:Y:S01]  /*3610*/  FFMA.FTZ R83, R148, R156, R157 ;  /* 0x0000009c94537223 */ /* 0x000fe2000001009d */
[----:B------:R-:W-:Y:S02]  /*3620*/  F2FP.F16.E4M3.UNPACK_B R155, R51.H1 ;  /* 0x00000033ff9b723e */ /* 0x000fe400030006ff */
[----:B------:R-:W-:-:S02]  /*3630*/  F2FP.SATFINITE.E4M3.F32.PACK_AB_MERGE_C R148, R164, R161, RZ ;  /* 0x000000a1a494723e */ /* 0x000fc400048070ff */
[-C--:B------:R-:W-:Y:S01]  /*3640*/  F2FP.F16.E4M3.UNPACK_B R161, R81.reuse.H1 ;  /* 0x00000051ffa1723e */ /* 0x080fe200030006ff */
[--C-:B------:R-:W-:Y:S01]  /*3650*/  HADD2.F32 R156, -RZ, R155.reuse.H0_H0 ;  /* 0x2000009bff9c7230 */ /* 0x100fe20000004100 */
[----:B------:R-:W-:Y:S01]  /*3660*/  F2FP.F16.E4M3.UNPACK_B R154, R50.H1 ;  /* 0x00000032ff9a723e */ /* 0x000fe200030006ff */
[----:B------:R-:W-:Y:S01]  /*3670*/  HADD2.F32 R155, -RZ, R155.H1_H1 ;  /* 0x3000009bff9b7230 */ /* 0x000fe20000004100 */
[----:B------:R-:W-:Y:S01]  /*3680*/  F2FP.F16.E4M3.UNPACK_B R160, R81 ;  /* 0x00000051ffa0723e */ /* 0x000fe200020006ff */
[----:B------:R-:W-:Y:S01]  /*3690*/  HADD2.F32 R163, -RZ, R161.H1_H1 ;  /* 0x300000a1ffa37230 */ /* 0x000fe20000004100 */
[----:B------:R-:W-:Y:S01]  /*36a0*/  F2FP.SATFINITE.E4M3.F32.PACK_AB_MERGE_C R166, R162, R159, RZ ;  /* 0x0000009fa2a6723e */ /* 0x000fe200048070ff */
[----:B------:R-:W-:Y:S01]  /*36b0*/  HADD2.F32 R81, -RZ, R154.H1_H1 ;  /* 0x3000009aff517230 */ /* 0x000fe20000004100 */
[----:B------:R-:W-:Y:S01]  /*36c0*/  F2FP.F16.E4M3.UNPACK_B R157, R80 ;  /* 0x00000050ff9d723e */ /* 0x000fe200020006ff */
[----:B------:R-:W-:Y:S02]  /*36d0*/  HADD2.F32 R162, -RZ, R160.H1_H1 ;  /* 0x300000a0ffa27230 */ /* 0x000fe40000004100 */
[----:B------:R-:W-:Y:S01]  /*36e0*/  FMUL.FTZ R165, R155, R163 ;  /* 0x000000a39ba57220 */ /* 0x000fe20000410000 */
[----:B------:R-:W-:-:S02]  /*36f0*/  HADD2.F32 R154, -RZ, R154.H0_H0 ;  /* 0x2000009aff9a7230 */ /* 0x000fc40000004100 */
[----:B------:R-:W-:Y:S01]  /*3700*/  FMUL.FTZ R164, R156, R163 ;  /* 0x000000a39ca47220 */ /* 0x000fe20000410000 */
[----:B------:R-:W-:Y:S02]  /*3710*/  HADD2.F32 R80, -RZ, R157.H1_H1 ;  /* 0x3000009dff507230 */ /* 0x000fe40000004100 */
[CC--:B------:R-:W-:Y:S01]  /*3720*/  FMUL.FTZ R163, R81.reuse, R162.reuse ;  /* 0x000000a251a37220 */ /* 0x0c0fe20000410000 */
[----:B------:R-:W-:Y:S01]  /*3730*/  F2FP.F16.E4M3.UNPACK_B R51, R51 ;  /* 0x00000033ff33723e */ /* 0x000fe200020006ff */
[C---:B------:R-:W-:Y:S01]  /*3740*/  FMUL.FTZ R162, R154.reuse, R162 ;  /* 0x000000a29aa27220 */ /* 0x040fe20000410000 */
[----:B------:R-:W-:Y:S01]  /*3750*/  F2FP.F16.E4M3.UNPACK_B R50, R50 ;  /* 0x00000032ff32723e */ /* 0x000fe200020006ff */
[-C--:B------:R-:W-:Y:S01]  /*3760*/  FFMA.FTZ R163, R154, R80.reuse, -R163 ;  /* 0x000000509aa37223 */ /* 0x080fe200000108a3 */
[----:B------:R-:W-:Y:S02]  /*3770*/  HADD2.F32 R159, -RZ, R158.H1_H1 ;  /* 0x3000009eff9f7230 */ /* 0x000fe40000004100 */
[----:B------:R-:W-:Y:S01]  /*3780*/  FFMA.FTZ R162, R81, R80, R162 ;  /* 0x0000005051a27223 */ /* 0x000fe200000100a2 */
[--C-:B------:R-:W-:Y:S01]  /*3790*/  HADD2.F32 R80, -RZ, R51.reuse.H0_H0 ;  /* 0x20000033ff507230 */ /* 0x100fe20000004100 */
[----:B------:R-:W-:Y:S01]  /*37a0*/  F2FP.SATFINITE.E4M3.F32.PACK_AB_MERGE_C R49, R49, R48, R148 ;  /* 0x000000303131723e */ /* 0x000fe20004807094 */
[----:B------:R-:W-:-:S02]  /*37b0*/  HADD2.F32 R81, -RZ, R51.H1_H1 ;  /* 0x30000033ff517230 */ /* 0x000fc40000004100 */
[-C--:B------:R-:W-:Y:S01]  /*37c0*/  FFMA.FTZ R165, R156, R159.reuse, -R165 ;  /* 0x0000009f9ca57223 */ /* 0x080fe200000108a5 */
[--C-:B------:R-:W-:Y:S02]  /*37d0*/  HADD2.F32 R51, -RZ, R50.reuse.H0_H0 ;  /* 0x20000032ff337230 */ /* 0x100fe40000004100 */
[----:B------:R-:W-:Y:S01]  /*37e0*/  FFMA.FTZ R164, R155, R159, R164 ;  /* 0x0000009f9ba47223 */ /* 0x000fe200000100a4 */
[----:B------:R-:W-:Y:S01]  /*37f0*/  HADD2.F32 R161, -RZ, R161.H0_H0 ;  /* 0x200000a1ffa17230 */ /* 0x000fe20000004100 */
[----:B------:R-:W-:Y:S01]  /*3800*/  F2FP.SATFINITE.E4M3.F32.PACK_AB_MERGE_C R162, R162, R163, RZ ;  /* 0x000000a3a2a2723e */ /* 0x000fe200048070ff */
[----:B------:R-:W-:Y:S01]  /*3810*/  HADD2.F32 R50, -RZ, R50.H1_H1 ;  /* 0x30000032ff327230 */ /* 0x000fe20000004100 */
[----:B------:R-:W-:Y:S01]  /*3820*/  F2FP.SATFINITE.E4M3.F32.PACK_AB_MERGE_C R48, R83, R82, R166 ;  /* 0x000000525330723e */ /* 0x000fe200048070a6 */
[----:B------:R-:W-:Y:S02]  /*3830*/  HADD2.F32 R160, -RZ, R160.H0_H0 ;  /* 0x200000a0ffa07230 */ /* 0x000fe40000004100 */
        /* <DEDUP_REMOVED lines=13> */
.L_x_2067:
[----:B------:R-:W-:Y:S05]  /*3910*/  BSYNC B3 ;  /* 0x0000000000037941 */ /* 0x000fea0003800000 */
.L_x_2066:
[----:B------:R-:W-:Y:S02]  /*3920*/  ULDC.64 UR4, c[0x0][0x2d8] ;  /* 0x0000b60000047ab9 */ /* 0x000fe40000000a00 */
[----:B------:R-:W-:-:S04]  /*3930*/  IADD3 R80, P2, P6, R151, UR4, R44 ;  /* 0x0000000497507c10 */ /* 0x000fc8000fe5e02c */
[----:B------:R-:W-:-:S05]  /*3940*/  IADD3.X R81, R149, UR5, R38, P2, P6 ;  /* 0x0000000595517c10 */ /* 0x000fca00097ec426 */
[----:B--2---:R1:W-:Y:S04]  /*3950*/  STG.E.128 desc[UR60][R80.64], R48 ;  /* 0x0000003050007986 */ /* 0x0043e8000c101d3c */
.L_x_2065:
[----:B------:R-:W-:Y:S05]  /*3960*/  BSYNC B2 ;  /* 0x0000000000027941 */ /* 0x000fea0003800000 */
.L_x_2064:
        /* <DEDUP_REMOVED lines=11> */
[----:B------:R-:W-:Y:S01]  /*3a20*/  LOP3.LUT R78, R79, 0xff0000ff, RZ, 0xc0, !PT ;  /* 0xff0000ff4f4e7812 */ /* 0x000fe200078ec0ff */
[----:B------:R-:W-:Y:S01]  /*3a30*/  IMAD.SHL.U32 R81, R81, 0x100, RZ ;  /* 0x0000010051517824 */ /* 0x000fe200078e00ff */
[----:B------:R-:W-:Y:S01]  /*3a40*/  SHF.R.U32.HI R80, RZ, 0x10, R79 ;  /* 0x00000010ff507819 */ /* 0x000fe2000001164f */
[----:B------:R-:W-:Y:S01]  /*3a50*/  IMAD.SHL.U32 R79, R83, 0x100, RZ ;  /* 0x00000100534f7824 */ /* 0x000fe200078e00ff */
[----:B------:R-:W-:Y:S02]  /*3a60*/  LOP3.LUT R76, R77, 0xff0000ff, RZ, 0xc0, !PT ;  /* 0xff0000ff4d4c7812 */ /* 0x000fe400078ec0ff */
[----:B------:R-:W-:Y:S01]  /*3a70*/  SHF.R.U32.HI R82, RZ, 0x10, R77 ;  /* 0x00000010ff527819 */ /* 0x000fe2000001164d */
[----:B-1----:R-:W-:Y:S01]  /*3a80*/  IMAD.MOV.U32 R77, RZ, RZ, R48 ;  /* 0x000000ffff4d7224 */ /* 0x002fe200078e0030 */
        /* <DEDUP_REMOVED lines=15> */
[----:B------:R-:W-:Y:S01]  /*3b80*/  HADD2.F32 R83, -RZ, R81.H0_H0 ;  /* 0x20000051ff537230 */ /* 0x000fe20000004100 */
[----:B------:R-:W-:Y:S01]  /*3b90*/  F2FP.F16.E4M3.UNPACK_B R150, R150 ;  /* 0x00000096ff96723e */ /* 0x000fe200020006ff */
[--C-:B------:R-:W-:Y:S01]  /*3ba0*/  HADD2.F32 R80, -RZ, R49.reuse.H1_H1 ;  /* 0x30000031ff507230 */ /* 0x100fe20000004100 */
[----:B------:R-:W-:Y:S01]  /*3bb0*/  F2FP.F16.E4M3.UNPACK_B R134, R134 ;  /* 0x00000086ff86723e */ /* 0x000fe200020006ff */
[----:B------:R-:W-:Y:S02]  /*3bc0*/  HADD2.F32 R79, -RZ, R49.H0_H0 ;  /* 0x20000031ff4f7230 */ /* 0x000fe40000004100 */
[----:B------:R-:W-:Y:S01]  /*3bd0*/  FMUL.FTZ R49, R48, R155 ;  /* 0x0000009b30317220 */ /* 0x000fe20000410000 */
[----:B------:R-:W-:Y:S02]  /*3be0*/  HADD2.F32 R81, -RZ, R81.H1_H1 ;  /* 0x30000051ff517230 */ /* 0x000fe40000004100 */
[-C--:B------:R-:W-:Y:S01]  /*3bf0*/  FMUL.FTZ R154, R80, R82.reuse ;  /* 0x00000052509a7220 */ /* 0x080fe20000410000 */
[-C--:B------:R-:W-:Y:S01]  /*3c00*/  FFMA.FTZ R48, R48, R83.reuse, -R157 ;  /* 0x0000005330307223 */ /* 0x080fe2000001089d */
[----:B------:R-:W-:Y:S01]  /*3c10*/  FFMA.FTZ R49, R78, R83, R49 ;  /* 0x000000534e317223 */ /* 0x000fe20000010031 */
[-C--:B------:R-:W-:Y:S01]  /*3c20*/  F2FP.F16.E4M3.UNPACK_B R78, R77.reuse.H1 ;  /* 0x0000004dff4e723e */ /* 0x080fe200030006ff */
[C---:B------:R-:W-:Y:S01]  /*3c30*/  FMUL.FTZ R155, R79.reuse, R82 ;  /* 0x000000524f9b7220 */ /* 0x040fe20000410000 */
[----:B------:R-:W-:Y:S01]  /*3c40*/  F2FP.F16.E4M3.UNPACK_B R77, R77 ;  /* 0x0000004dff4d723e */ /* 0x000fe200020006ff */
[----:B------:R-:W-:Y:S01]  /*3c50*/  FFMA.FTZ R154, R79, R81, -R154 ;  /* 0x000000514f9a7223 */ /* 0x000fe2000001089a */
[----:B------:R-:W-:-:S02]  /*3c60*/  HADD2.F32 R82, -RZ, R150.H1_H1 ;  /* 0x30000096ff527230 */ /* 0x000fc40000004100 */
[----:B------:R-:W-:Y:S01]  /*3c70*/  FFMA.FTZ R157, R80, R81, R155 ;  /* 0x00000051509d7223 */ /* 0x000fe2000001009b */
[----:B------:R-:W-:Y:S02]  /*3c80*/  HADD2.F32 R150, -RZ, R150.H0_H0 ;  /* 0x20000096ff967230 */ /* 0x000fe40000004100 */
[--C-:B------:R-:W-:Y:S02]  /*3c90*/  HADD2.F32 R80, -RZ, R78.reuse.H0_H0 ;  /* 0x2000004eff507230 */ /* 0x100fe40000004100 */
[----:B------:R-:W-:Y:S01]  /*3ca0*/  HADD2.F32 R81, -RZ, R78.H1_H1 ;  /* 0x3000004eff517230 */ /* 0x000fe20000004100 */
[----:B------:R-:W-:Y:S01]  /*3cb0*/  F2FP.SATFINITE.E4M3.F32.PACK_AB_MERGE_C R162, R157, R154, RZ ;  /* 0x0000009a9da2723e */ /* 0x000fe200048070ff */
[--C-:B------:R-:W-:Y:S02]  /*3cc0*/  HADD2.F32 R79, -RZ, R77.reuse.H1_H1 ;  /* 0x3000004dff4f7230 */ /* 0x100fe40000004100 */
        /* <DEDUP_REMOVED lines=8> */
[----:B------:R-:W-:Y:S01]  /*3d50*/  F2FP.SATFINITE.E4M3.F32.PACK_AB_MERGE_C R49, R49, R48, R162 ;  /* 0x000000303131723e */ /* 0x000fe200048070a2 */
[----:B------:R-:W-:Y:S01]  /*3d60*/  FFMA.FTZ R82, R81, R77, R82 ;  /* 0x0000004d51527223 */ /* 0x000fe20000010052 */
[-C--:B------:R-:W-:Y:S01]  /*3d70*/  FFMA.FTZ R156, R79, R134.reuse, R150 ;  /* 0x000000864f9c7223 */ /* 0x080fe20000010096 */
[----:B------:R-:W-:Y:S01]  /*3d80*/  FFMA.FTZ R77, R78, R134, -R83 ;  /* 0x000000864e4d7223 */ /* 0x000fe20000010853 */
[----:B------:R-:W-:-:S02]  /*3d90*/  F2FP.F16.E4M3.UNPACK_B R79, R51.H1 ;  /* 0x00000033ff4f723e */ /* 0x000fc400030006ff */
[----:B------:R-:W-:Y:S02]  /*3da0*/  F2FP.F16.E4M3.UNPACK_B R150, R148.H1 ;  /* 0x00000094ff96723e */ /* 0x000fe400030006ff */
[----:B------:R-:W-:Y:S01]  /*3db0*/  F2FP.F16.E4M3.UNPACK_B R78, R50.H1 ;  /* 0x00000032ff4e723e */ /* 0x000fe200030006ff */
[--C-:B------:R-:W-:Y:S01]  /*3dc0*/  HADD2.F32 R80, -RZ, R79.reuse.H0_H0 ;  /* 0x2000004fff507230 */ /* 0x100fe20000004100 */
[----:B------:R-:W-:Y:S01]  /*3dd0*/  F2FP.F16.E4M3.UNPACK_B R148, R148 ;  /* 0x00000094ff94723e */ /* 0x000fe200020006ff */
[----:B------:R-:W-:Y:S01]  /*3de0*/  HADD2.F32 R81, -RZ, R79.H1_H1 ;  /* 0x3000004fff517230 */ /* 0x000fe20000004100 */
[----:B------:R-:W-:Y:S01]  /*3df0*/  F2FP.SATFINITE.E4M3.F32.PACK_AB_MERGE_C R161, R82, R155, RZ ;  /* 0x0000009b52a1723e */ /* 0x000fe200048070ff */
[----:B------:R-:W-:Y:S01]  /*3e00*/  HADD2.F32 R155, -RZ, R150.H1_H1 ;  /* 0x30000096ff9b7230 */ /* 0x000fe20000004100 */
[-C--:B------:R-:W-:Y:S01]  /*3e10*/  F2FP.F16.E4M3.UNPACK_B R82, R76.reuse ;  /* 0x0000004cff52723e */ /* 0x080fe200020006ff */
[----:B------:R-:W-:Y:S01]  /*3e20*/  HADD2.F32 R79, -RZ, R78.H1_H1 ;  /* 0x3000004eff4f7230 */ /* 0x000fe20000004100 */
[----:B------:R-:W-:Y:S01]  /*3e30*/  F2FP.F16.E4M3.UNPACK_B R83, R76.H1 ;  /* 0x0000004cff53723e */ /* 0x000fe200030006ff */
[----:B------:R-:W-:-:S02]  /*3e40*/  HADD2.F32 R154, -RZ, R148.H1_H1 ;  /* 0x30000094ff9a7230 */ /* 0x000fc40000004100 */
[-C--:B------:R-:W-:Y:S01]  /*3e50*/  FMUL.FTZ R157, R81, R155.reuse ;  /* 0x0000009b519d7220 */ /* 0x080fe20000410000 */
[----:B------:R-:W-:Y:S02]  /*3e60*/  HADD2.F32 R78, -RZ, R78.H0_H0 ;  /* 0x2000004eff4e7230 */ /* 0x000fe40000004100 */
[----:B------:R-:W-:Y:S01]  /*3e70*/  FMUL.FTZ R160, R80, R155 ;  /* 0x0000009b50a07220 */ /* 0x000fe20000410000 */
[----:B------:R-:W-:Y:S02]  /*3e80*/  HADD2.F32 R76, -RZ, R82.H1_H1 ;  /* 0x30000052ff4c7230 */ /* 0x000fe40000004100 */
[-C--:B------:R-:W-:Y:S01]  /*3e90*/  FMUL.FTZ R155, R79, R154.reuse ;  /* 0x0000009a4f9b7220 */ /* 0x080fe20000410000 */
[----:B------:R-:W-:Y:S01]  /*3ea0*/  F2FP.F16.E4M3.UNPACK_B R51, R51 ;  /* 0x00000033ff33723e */ /* 0x000fe200020006ff */
[C---:B------:R-:W-:Y:S01]  /*3eb0*/  FMUL.FTZ R154, R78.reuse, R154 ;  /* 0x0000009a4e9a7220 */ /* 0x040fe20000410000 */
[----:B------:R-:W-:Y:S01]  /*3ec0*/  F2FP.F16.E4M3.UNPACK_B R50, R50 ;  /* 0x00000032ff32723e */ /* 0x000fe200020006ff */
[----:B------:R-:W-:Y:S01]  /*3ed0*/  FFMA.FTZ R155, R78, R76, -R155 ;  /* 0x0000004c4e9b7223 */ /* 0x000fe2000001089b */
[----:B------:R-:W-:-:S02]  /*3ee0*/  HADD2.F32 R134, -RZ, R83.H1_H1 ;  /* 0x30000053ff867230 */ /* 0x000fc40000004100 */
[----:B------:R-:W-:Y:S01]  /*3ef0*/  FFMA.FTZ R154, R79, R76, R154 ;  /* 0x0000004c4f9a7223 */ /* 0x000fe2000001009a */
[--C-:B------:R-:W-:Y:S01]  /*3f00*/  HADD2.F32 R76, -RZ, R51.reuse.H0_H0 ;  /* 0x20000033ff4c7230 */ /* 0x100fe20000004100 */
[----:B------:R-:W-:Y:S01]  /*3f10*/  F2FP.SATFINITE.E4M3.F32.PACK_AB_MERGE_C R48, R156, R77, R161 ;  /* 0x0000004d9c30723e */ /* 0x000fe200048070a1 */
[----:B------:R-:W-:Y:S02]  /*3f20*/  HADD2.F32 R78, -RZ, R51.H1_H1 ;  /* 0x30000033ff4e7230 */ /* 0x000fe40000004100 */
[-C--:B------:R-:W-:Y:S01]  /*3f30*/  FFMA.FTZ R158, R80, R134.reuse, -R157 ;  /* 0x00000086509e7223 */ /* 0x080fe2000001089d */
[----:B------:R-:W-:Y:S02]  /*3f40*/  HADD2.F32 R79, -RZ, R150.H0_H0 ;  /* 0x20000096ff4f7230 */ /* 0x000fe40000004100 */
[----:B------:R-:W-:Y:S01]  /*3f50*/  FFMA.FTZ R159, R81, R134, R160 ;  /* 0x00000086519f7223 */ /* 0x000fe200000100a0 */
[--C-:B------:R-:W-:Y:S01]  /*3f60*/  HADD2.F32 R51, -RZ, R50.reuse.H0_H0 ;  /* 0x20000032ff337230 */ /* 0x100fe20000004100 */
[----:B------:R-:W-:Y:S01]  /*3f70*/  F2FP.SATFINITE.E4M3.F32.PACK_AB_MERGE_C R154, R154, R155, RZ ;  /* 0x0000009b9a9a723e */ /* 0x000fe200048070ff */
[----:B------:R-:W-:-:S02]  /*3f80*/  HADD2.F32 R50, -RZ, R50.H1_H1 ;  /* 0x30000032ff327230 */ /* 0x000fc40000004100 */
[-C--:B------:R-:W-:Y:S01]  /*3f90*/  FMUL.FTZ R81, R78, R79.reuse ;  /* 0x0000004f4e517220 */ /* 0x080fe20000410000 */
[----:B------:R-:W-:Y:S02]  /*3fa0*/  HADD2.F32 R148, -RZ, R148.H0_H0 ;  /* 0x20000094ff947230 */ /* 0x000fe40000004100 */
[----:B------:R-:W-:Y:S01]  /*3fb0*/  FMUL.FTZ R157, R76, R79 ;  /* 0x0000004f4c9d7220 */ /* 0x000fe20000410000 */
[----:B------:R-:W-:Y:S01]  /*3fc0*/  HADD2.F32 R83, -RZ, R83.H0_H0 ;  /* 0x20000053ff537230 */ /* 0x000fe20000004100 */
[----:B------:R-:W-:Y:S01]  /*3fd0*/  F2FP.SATFINITE.E4M3.F32.PACK_AB_MERGE_C R158, R159, R158, RZ ;  /* 0x0000009e9f9e723e */ /* 0x000fe200048070ff */
[----:B------:R-:W-:Y:S02]  /*3fe0*/  HADD2.F32 R82, -RZ, R82.H0_H0 ;  /* 0x20000052ff527230 */ /* 0x000fe40000004100 */
[-C--:B------:R-:W-:Y:S01]  /*3ff0*/  FMUL.FTZ R80, R50, R148.reuse ;  /* 0x0000009432507220 */ /* 0x080fe20000410000 */
[C---:B------:R-:W-:Y:S01]  /*4000*/  FMUL.FTZ R79, R51.reuse, R148 ;  /* 0x00000094334f7220 */ /* 0x040fe20000410000 */
[-C--:B------:R-:W-:Y:S01]  /*4010*/  FFMA.FTZ R81, R76, R83.reuse, -R81 ;  /* 0x000000534c517223 */ /* 0x080fe20000010851 */
[----:B------:R-:W-:Y:S01]  /*4020*/  FFMA.FTZ R78, R78, R83, R157 ;  /* 0x000000534e4e7223 */ /* 0x000fe2000001009d */
[-C--:B------:R-:W-:Y:S01]  /*4030*/  FFMA.FTZ R80, R51, R82.reuse, -R80 ;  /* 0x0000005233507223 */ /* 0x080fe20000010850 */
[----:B------:R-:W-:-:S03]  /*4040*/  FFMA.FTZ R79, R50, R82, R79 ;  /* 0x00000052324f7223 */ /* 0x000fc6000001004f */
[----:B------:R-:W-:Y:S02]  /*4050*/  F2FP.SATFINITE.E4M3.F32.PACK_AB_MERGE_C R51, R78, R81, R158 ;  /* 0x000000514e33723e */ /* 0x000fe4000480709e */
[----:B------:R-:W-:-:S07]  /*4060*/  F2FP.SATFINITE.E4M3.F32.PACK_AB_MERGE_C R50, R79, R80, R154 ;  /* 0x000000504f32723e */ /* 0x000fce000480709a */
.L_x_2069:
[----:B------:R-:W-:Y:S05]  /*4070*/  BSYNC B2 ;  /* 0x0000000000027941 */ /* 0x000fea0003800000 */
.L_x_2068:
[----:B------:R-:W-:Y:S02]  /*4080*/  ULDC.64 UR4, c[0x0][0x2d8] ;  /* 0x0000b60000047ab9 */ /* 0x000fe40000000a00 */
[----:B------:R-:W-:-:S04]  /*4090*/  IADD3 R76, P2, P6, R40, UR4, R151 ;  /* 0x00000004284c7c10 */ /* 0x000fc8000fe5e097 */
[----:B------:R-:W-:-:S05]  /*40a0*/  IADD3.X R77, R106, UR5, R149, P2, P6 ;  /* 0x000000056a4d7c10 */ /* 0x000fca00097ec495 */
[----:B-1----:R2:W-:Y:S04]  /*40b0*/  STG.E.128 desc[UR60][R76.64], R48 ;  /* 0x000000304c007986 */ /* 0x0025e8000c101d3c */
.L_x_2063:
[----:B------:R-:W-:Y:S05]  /*40c0*/  BSYNC B1 ;  /* 0x0000000000017941 */ /* 0x000fea0003800000 */
.L_x_2062:
[----:B------:R-:W-:Y:S04]  /*40d0*/  BSSY B1, `(.L_x_2070) ;  /* 0x00000ec000017945 */ /* 0x000fe80003800000 */
[----:B------:R-:W-:Y:S05]  /*40e0*/  @P3 BRA `(.L_x_2071) ;  /* 0x0000000c00a83947 */ /* 0x000fea0003800000 */
[----:B------:R-:W-:Y:S01]  /*40f0*/  IADD3 R79, P2, P3, R132, R126, R18 ;  /* 0x0000007e844f7210 */ /* 0x000fe20007b5e012 */
[----:B------:R-:W-:Y:S03]  /*4100*/  BSSY B2, `(.L_x_2072) ;  /* 0x0000073000027945 */ /* 0x000fe60003800000 */
[----:B--2---:R-:W-:Y:S01]  /*4110*/  IADD3.X R77, R21, R129, R19, P2, P3 ;  /* 0x00000081154d7210 */ /* 0x004fe200017e6413 */
        /* <DEDUP_REMOVED lines=36> */
[C---:B------:R-:W-:Y:S01]  /*4360*/  FMUL.FTZ R81, R75.reuse, R82 ;  /* 0x000000524b517220 */ /* 0x040fe20000410000 */
[----:B------:R-:W-:Y:S01]  /*4370*/  F2FP.F16.E4M3.UNPACK_B R73, R72.H1 ;  /* 0x00000048ff49723e */ /* 0x000fe200030006ff */
[C---:B------:R-:W-:Y:S01]  /*4380*/  FMUL.FTZ R82, R74.reuse, R82 ;  /* 0x000000524a527220 */ /* 0x040fe20000410000 */
[----:B------:R-:W-:Y:S01]  /*4390*/  F2FP.F16.E4M3.UNPACK_B R72, R72 ;  /* 0x00000048ff48723e */ /* 0x000fe200020006ff */
[----:B------:R-:W-:Y:S01]  /*43a0*/  FFMA.FTZ R134, R74, R76, -R81 ;  /* 0x0000004c4a867223 */ /* 0x000fe20000010851 */
[----:B------:R-:W-:Y:S01]  /*43b0*/  FFMA.FTZ R48, R48, R78, -R149 ;  /* 0x0000004e30307223 */ /* 0x000fe20000010895 */
[----:B------:R-:W-:Y:S01]  /*43c0*/  FFMA.FTZ R151, R75, R76, R82 ;  /* 0x0000004c4b977223 */ /* 0x000fe20000010052 */
[----:B------:R-:W-:Y:S01]  /*43d0*/  F2FP.F16.E4M3.UNPACK_B R146, R146 ;  /* 0x00000092ff92723e */ /* 0x000fe200020006ff */
[----:B------:R-:W-:-:S02]  /*43e0*/  HADD2.F32 R74, -RZ, R73.H0_H0 ;  /* 0x20000049ff4a7230 */ /* 0x000fc40000004100 */
[----:B------:R-:W-:Y:S01]  /*43f0*/  HADD2.F32 R75, -RZ, R73.H1_H1 ;  /* 0x30000049ff4b7230 */ /* 0x000fe20000004100 */
[----:B------:R-:W-:Y:S01]  /*4400*/  F2FP.SATFINITE.E4M3.F32.PACK_AB_MERGE_C R154, R151, R134, RZ ;  /* 0x00000086979a723e */ /* 0x000fe200048070ff */
[--C-:B------:R-:W-:Y:S02]  /*4410*/  HADD2.F32 R78, -RZ, R147.reuse.H1_H1 ;  /* 0x30000093ff4e7230 */ /* 0x100fe40000004100 */
[--C-:B------:R-:W-:Y:S01]  /*4420*/  HADD2.F32 R73, -RZ, R72.reuse.H0_H0 ;  /* 0x20000048ff497230 */ /* 0x100fe20000004100 */
[----:B------:R-:W-:Y:S01]  /*4430*/  F2FP.SATFINITE.E4M3.F32.PACK_AB_MERGE_C R49, R49, R48, R154 ;  /* 0x000000303131723e */ /* 0x000fe2000480709a */
[----:B------:R-:W-:Y:S02]  /*4440*/  HADD2.F32 R147, -RZ, R147.H0_H0 ;  /* 0x20000093ff937230 */ /* 0x000fe40000004100 */
[-C--:B------:R-:W-:Y:S01]  /*4450*/  FMUL.FTZ R149, R75, R78.reuse ;  /* 0x0000004e4b957220 */ /* 0x080fe20000410000 */
[----:B------:R-:W-:Y:S02]  /*4460*/  HADD2.F32 R72, -RZ, R72.H1_H1 ;  /* 0x30000048ff487230 */ /* 0x000fe40000004100 */
[----:B------:R-:W-:Y:S01]  /*4470*/  FMUL.FTZ R82, R74, R78 ;  /* 0x0000004e4a527220 */ /* 0x000fe20000410000 */
[----:B------:R-:W-:-:S02]  /*4480*/  HADD2.F32 R76, -RZ, R146.H1_H1 ;  /* 0x30000092ff4c7230 */ /* 0x000fc40000004100 */
[-C--:B------:R-:W-:Y:S01]  /*4490*/  FMUL.FTZ R81, R73, R147.reuse ;  /* 0x0000009349517220 */ /* 0x080fe20000410000 */
[----:B------:R-:W-:Y:S02]  /*44a0*/  HADD2.F32 R146, -RZ, R146.H0_H0 ;  /* 0x20000092ff927230 */ /* 0x000fe40000004100 */
[----:B------:R-:W-:Y:S01]  /*44b0*/  FMUL.FTZ R78, R72, R147 ;  /* 0x00000093484e7220 */ /* 0x000fe20000410000 */
[-C--:B------:R-:W-:Y:S01]  /*44c0*/  FFMA.FTZ R149, R74, R76.reuse, -R149 ;  /* 0x0000004c4a957223 */ /* 0x080fe20000010895 */
[----:B------:R-:W-:Y:S02]  /*44d0*/  FFMA.FTZ R82, R75, R76, R82 ;  /* 0x0000004c4b527223 */ /* 0x000fe40000010052 */
[-C--:B------:R-:W-:Y:S01]  /*44e0*/  FFMA.FTZ R147, R73, R146.reuse, -R78 ;  /* 0x0000009249937223 */ /* 0x080fe2000001084e */
[----:B------:R-:W-:Y:S01]  /*44f0*/  FFMA.FTZ R146, R72, R146, R81 ;  /* 0x0000009248927223 */ /* 0x000fe20000010051 */
[----:B------:R-:W-:Y:S02]  /*4500*/  F2FP.F16.E4M3.UNPACK_B R73, R51.H1 ;  /* 0x00000033ff49723e */ /* 0x000fe400030006ff */
[----:B------:R-:W-:-:S02]  /*4510*/  F2FP.F16.E4M3.UNPACK_B R81, R83.H1 ;  /* 0x00000053ff51723e */ /* 0x000fc400030006ff */
[----:B------:R-:W-:Y:S01]  /*4520*/  F2FP.F16.E4M3.UNPACK_B R76, R80.H1 ;  /* 0x00000050ff4c723e */ /* 0x000fe200030006ff */
[----:B------:R-:W-:Y:S01]  /*4530*/  HADD2.F32 R75, -RZ, R73.H1_H1 ;  /* 0x30000049ff4b7230 */ /* 0x000fe20000004100 */
[----:B------:R-:W-:Y:S01]  /*4540*/  F2FP.F16.E4M3.UNPACK_B R72, R50.H1 ;  /* 0x00000032ff48723e */ /* 0x000fe200030006ff */
[----:B------:R-:W-:Y:S01]  /*4550*/  HADD2.F32 R134, -RZ, R81.H1_H1 ;  /* 0x30000051ff867230 */ /* 0x000fe20000004100 */
[----:B------:R-:W-:Y:S01]  /*4560*/  F2FP.F16.E4M3.UNPACK_B R83, R83 ;  /* 0x00000053ff53723e */ /* 0x000fe200020006ff */
[----:B------:R-:W-:Y:S01]  /*4570*/  HADD2.F32 R74, -RZ, R73.H0_H0 ;  /* 0x20000049ff4a7230 */ /* 0x000fe20000004100 */
[----:B------:R-:W-:Y:S01]  /*4580*/  F2FP.SATFINITE.E4M3.F32.PACK_AB_MERGE_C R150, R82, R149, RZ ;  /* 0x000000955296723e */ /* 0x000fe200048070ff */
[----:B------:R-:W-:Y:S01]  /*4590*/  HADD2.F32 R78, -RZ, R76.H1_H1 ;  /* 0x3000004cff4e7230 */ /* 0x000fe20000004100 */
[----:B------:R-:W-:Y:S01]  /*45a0*/  F2FP.F16.E4M3.UNPACK_B R80, R80 ;  /* 0x00000050ff50723e */ /* 0x000fe200020006ff */
[----:B------:R-:W-:Y:S02]  /*45b0*/  HADD2.F32 R73, -RZ, R72.H1_H1 ;  /* 0x30000048ff497230 */ /* 0x000fe40000004100 */
[----:B------:R-:W-:Y:S01]  /*45c0*/  FMUL.FTZ R149, R75, R134 ;  /* 0x000000864b957220 */ /* 0x000fe20000410000 */
[----:B------:R-:W-:-:S02]  /*45d0*/  HADD2.F32 R82, -RZ, R83.H1_H1 ;  /* 0x30000053ff527230 */ /* 0x000fc40000004100 */
[C---:B------:R-:W-:Y:S01]  /*45e0*/  FMUL.FTZ R148, R74.reuse, R134 ;  /* 0x000000864a947220 */ /* 0x040fe20000410000 */
[----:B------:R-:W-:Y:S02]  /*45f0*/  HADD2.F32 R72, -RZ, R72.H0_H0 ;  /* 0x20000048ff487230 */ /* 0x000fe40000004100 */
[----:B------:R-:W-:Y:S01]  /*4600*/  FFMA.FTZ R134, R74, R78, -R149 ;  /* 0x0000004e4a867223 */ /* 0x000fe20000010895 */
[----:B------:R-:W-:Y:S02]  /*4610*/  HADD2.F32 R74, -RZ, R80.H1_H1 ;  /* 0x30000050ff4a7230 */ /* 0x000fe40000004100 */
[-C--:B------:R-:W-:Y:S01]  /*4620*/  FMUL.FTZ R149, R73, R82.reuse ;  /* 0x0000005249957220 */ /* 0x080fe20000410000 */
        /* <DEDUP_REMOVED lines=8> */
[----:B------:R-:W-:Y:S01]  /*46b0*/  HADD2.F32 R73, -RZ, R51.H1_H1 ;  /* 0x30000033ff497230 */ /* 0x000fe20000004100 */
[----:B------:R-:W-:Y:S01]  /*46c0*/  F2FP.SATFINITE.E4M3.F32.PACK_AB_MERGE_C R48, R146, R147, R150 ;  /* 0x000000939230723e */ /* 0x000fe20004807096 */
[--C-:B------:R-:W-:Y:S01]  /*46d0*/  HADD2.F32 R51, -RZ, R50.reuse.H0_H0 ;  /* 0x20000032ff337230 */ /* 0x100fe20000004100 */
[----:B------:R-:W-:Y:S01]  /*46e0*/  F2FP.SATFINITE.E4M3.F32.PACK_AB_MERGE_C R82, R82, R149, RZ ;  /* 0x000000955252723e */ /* 0x000fe200048070ff */
[----:B------:R-:W-:Y:S01]  /*46f0*/  HADD2.F32 R50, -RZ, R50.H1_H1 ;  /* 0x30000032ff327230 */ /* 0x000fe20000004100 */
[----:B------:R-:W-:Y:S01]  /*4700*/  F2FP.SATFINITE.E4M3.F32.PACK_AB_MERGE_C R134, R151, R134, RZ ;  /* 0x000000869786723e */ /* 0x000fe200048070ff */
[----:B------:R-:W-:-:S02]  /*4710*/  HADD2.F32 R81, -RZ, R81.H0_H0 ;  /* 0x20000051ff517230 */ /* 0x000fc40000004100 */
[----:B------:R-:W-:Y:S02]  /*4720*/  HADD2.F32 R76, -RZ, R76.H0_H0 ;  /* 0x2000004cff4c7230 */ /* 0x000fe40000004100 */
        /* <DEDUP_REMOVED lines=11> */
.L_x_2075:
[----:B------:R-:W-:Y:S05]  /*47e0*/  BSYNC B3 ;  /* 0x0000000000037941 */ /* 0x000fea0003800000 */
.L_x_2074:
[----:B------:R-:W-:Y:S02]  /*47f0*/  ULDC.64 UR4, c[0x0][0x2d8] ;  /* 0x0000b60000047ab9 */ /* 0x000fe40000000a00 */
[----:B------:R-:W-:-:S04]  /*4800*/  IADD3 R72, P2, P3, R79, UR4, R44 ;  /* 0x000000044f487c10 */ /* 0x000fc8000fb5e02c */
[----:B------:R-:W-:-:S05]  /*4810*/  IADD3.X R73, R77, UR5, R38, P2, P3 ;  /* 0x000000054d497c10 */ /* 0x000fca00097e6426 */
[----:B--2---:R2:W-:Y:S04]  /*4820*/  STG.E.128 desc[UR60][R72.64], R48 ;  /* 0x0000003048007986 */ /* 0x0045e8000c101d3c */
.L_x_2073:
[----:B------:R-:W-:Y:S05]  /*4830*/  BSYNC B2 ;  /* 0x0000000000027941 */ /* 0x000fea0003800000 */
.L_x_2072:
        /* <DEDUP_REMOVED lines=69> */
[-C--:B------:R-:W-:Y:S01]  /*4c90*/  F2FP.F16.E4M3.UNPACK_B R69, R51.reuse.H1 ;  /* 0x00000033ff45723e */ /* 0x080fe200030006ff */
[--C-:B------:R-:W-:Y:S01]  /*4ca0*/  HADD2.F32 R73, -RZ, R72.reuse.H1_H1 ;  /* 0x30000048ff497230 */ /* 0x100fe20000004100 */
[----:B------:R-:W-:Y:S01]  /*4cb0*/  F2FP.F16.E4M3.UNPACK_B R75, R78.H1 ;  /* 0x0000004eff4b723e */ /* 0x000fe200030006ff */
[----:B------:R-:W-:Y:S01]  /*4cc0*/  HADD2.F32 R72, -RZ, R72.H0_H0 ;  /* 0x20000048ff487230 */ /* 0x000fe20000004100 */
        /* <DEDUP_REMOVED lines=26> */
[----:B------:R-:W-:Y:S01]  /*4e70*/  FMUL.FTZ R73, R69, R75 ;  /* 0x0000004b45497220 */ /* 0x000fe20000410000 */
[----:B------:R-:W-:Y:S02]  /*4e80*/  HADD2.F32 R74, -RZ, R74.H0_H0 ;  /* 0x2000004aff4a7230 */ /* 0x000fe40000004100 */
[----:B------:R-:W-:Y:S01]  /*4e90*/  FMUL.FTZ R71, R51, R78 ;  /* 0x0000004e33477220 */ /* 0x000fe20000410000 */
[----:B------:R-:W-:Y:S01]  /*4ea0*/  FFMA.FTZ R80, R69, R72, R80 ;  /* 0x0000004845507223 */ /* 0x000fe20000010050 */
[----:B------:R-:W-:Y:S01]  /*4eb0*/  FMUL.FTZ R70, R50, R78 ;  /* 0x0000004e32467220 */ /* 0x000fe20000410000 */
[----:B------:R-:W-:Y:S01]  /*4ec0*/  FFMA.FTZ R73, R68, R72, -R73 ;  /* 0x0000004844497223 */ /* 0x000fe20000010849 */
[-C--:B------:R-:W-:Y:S01]  /*4ed0*/  FFMA.FTZ R71, R50, R74.reuse, R71 ;  /* 0x0000004a32477223 */ /* 0x080fe20000010047 */
[----:B------:R-:W-:Y:S01]  /*4ee0*/  F2FP.SATFINITE.E4M3.F32.PACK_AB_MERGE_C R76, R76, R83, RZ ;  /* 0x000000534c4c723e */ /* 0x000fe200048070ff */
[----:B------:R-:W-:Y:S01]  /*4ef0*/  FFMA.FTZ R70, R51, R74, -R70 ;  /* 0x0000004a33467223 */ /* 0x000fe20000010846 */
[----:B------:R-:W-:-:S02]  /*4f00*/  F2FP.SATFINITE.E4M3.F32.PACK_AB_MERGE_C R82, R145, R82, RZ ;  /* 0x000000529152723e */ /* 0x000fc400048070ff */
[----:B------:R-:W-:Y:S02]  /*4f10*/  F2FP.SATFINITE.E4M3.F32.PACK_AB_MERGE_C R48, R144, R81, R134 ;  /* 0x000000519030723e */ /* 0x000fe40004807086 */
[----:B------:R-:W-:Y:S02]  /*4f20*/  F2FP.SATFINITE.E4M3.F32.PACK_AB_MERGE_C R50, R71, R70, R76 ;  /* 0x000000464732723e */ /* 0x000fe4000480704c */
[----:B------:R-:W-:-:S07]  /*4f30*/  F2FP.SATFINITE.E4M3.F32.PACK_AB_MERGE_C R51, R80, R73, R82 ;  /* 0x000000495033723e */ /* 0x000fce0004807052 */
.L_x_2077:
[----:B------:R-:W-:Y:S05]  /*4f40*/  BSYNC B2 ;  /* 0x0000000000027941 */ /* 0x000fea0003800000 */
.L_x_2076:
[----:B------:R-:W-:Y:S02]  /*4f50*/  ULDC.64 UR4, c[0x0][0x2d8] ;  /* 0x0000b60000047ab9 */ /* 0x000fe40000000a00 */
[----:B------:R-:W-:-:S04]  /*4f60*/  IADD3 R68, P2, P3, R40, UR4, R79 ;  /* 0x0000000428447c10 */ /* 0x000fc8000fb5e04f */
[----:B------:R-:W-:-:S05]  /*4f70*/  IADD3.X R69, R106, UR5, R77, P2, P3 ;  /* 0x000000056a457c10 */ /* 0x000fca00097e644d */
[----:B-1----:R3:W-:Y:S04]  /*4f80*/  STG.E.128 desc[UR60][R68.64], R48 ;  /* 0x0000003044007986 */ /* 0x0027e8000c101d3c */
.L_x_2071:
[----:B------:R-:W-:Y:S05]  /*4f90*/  BSYNC B1 ;  /* 0x0000000000017941 */ /* 0x000fea0003800000 */
.L_x_2070:
[----:B------:R-:W-:Y:S01]  /*4fa0*/  ISETP.NE.AND P2, PT, R152, RZ, PT ;  /* 0x000000ff9800720c */ /* 0x000fe20003f45270 */
[----:B------:R-:W-:-:S12]  /*4fb0*/  BSSY B1, `(.L_x_2078) ;  /* 0x00000ed000017945 */ /* 0x000fd80003800000 */
[----:B------:R-:W-:Y:S05]  /*4fc0*/  @P2 BRA `(.L_x_2079) ;  /* 0x0000000c00ac2947 */ /* 0x000fea0003800000 */
[----:B------:R-:W-:Y:S01]  /*4fd0*/  IADD3 R71, P2, P3, R20, R126, R18 ;  /* 0x0000007e14477210 */ /* 0x000fe20007b5e012 */
[----:B------:R-:W-:Y:S03]  /*4fe0*/  BSSY B2, `(.L_x_2080) ;  /* 0x0000073000027945 */ /* 0x000fe60003800000 */
[----:B---3--:R-:W-:Y:S01]  /*4ff0*/  IADD3.X R69, R14, R129, R19, P2, P3 ;  /* 0x000000810e457210 */ /* 0x008fe200017e6413 */
        /* <DEDUP_REMOVED lines=108> */
.L_x_2083:
[----:B------:R-:W-:Y:S05]  /*56c0*/  BSYNC B3 ;  /* 0x0000000000037941 */ /* 0x000fea0003800000 */
.L_x_2082:
[----:B------:R-:W-:Y:S02]  /*56d0*/  ULDC.64 UR4, c[0x0][0x2d8] ;  /* 0x0000b60000047ab9 */ /* 0x000fe40000000a00 */
[----:B------:R-:W-:-:S04]  /*56e0*/  IADD3 R64, P2, P3, R71, UR4, R44 ;  /* 0x0000000447407c10 */ /* 0x000fc8000fb5e02c */
[----:B------:R-:W-:-:S05]  /*56f0*/  IADD3.X R65, R69, UR5, R38, P2, P3 ;  /* 0x0000000545417c10 */ /* 0x000fca00097e6426 */
[----:B--2---:R3:W-:Y:S04]  /*5700*/  STG.E.128 desc[UR60][R64.64], R48 ;  /* 0x0000003040007986 */ /* 0x0047e8000c101d3c */
.L_x_2081:
[----:B------:R-:W-:Y:S05]  /*5710*/  BSYNC B2 ;  /* 0x0000000000027941 */ /* 0x000fea0003800000 */
.L_x_2080:
        /* <DEDUP_REMOVED lines=11> */
[----:B------:R-:W-:Y:S01]  /*57d0*/  SHF.R.U32.HI R65, RZ, 0x8, R63 ;  /* 0x00000008ff417819 */ /* 0x000fe2000001163f */
[----:B------:R-:W-:Y:S01]  /*57e0*/  IMAD.MOV.U32 R51, RZ, RZ, R48 ;  /* 0x000000ffff337224 */ /* 0x000fe200078e0030 */
[----:B------:R-:W-:Y:S02]  /*57f0*/  LOP3.LUT R60, R61, 0xff0000ff, RZ, 0xc0, !PT ;  /* 0xff0000ff3d3c7812 */ /* 0x000fe400078ec0ff */
[----:B------:R-:W-:Y:S01]  /*5800*/  SHF.R.U32.HI R66, RZ, 0x10, R61 ;  /* 0x00000010ff427819 */ /* 0x000fe2000001163d */
[----:B------:R-:W-:Y:S01]  /*5810*/  IMAD.SHL.U32 R61, R67, 0x100, RZ ;  /* 0x00000100433d7824 */ /* 0x000fe200078e00ff */
[----:B------:R-:W-:Y:S02]  /*5820*/  LOP3.LUT R64, R63, 0xff0000ff, RZ, 0xc0, !PT ;  /* 0xff0000ff3f407812 */ /* 0x000fe400078ec0ff */
[----:B------:R-:W-:Y:S01]  /*5830*/  SHF.R.U32.HI R68, RZ, 0x10, R63 ;  /* 0x00000010ff447819 */ /* 0x000fe2000001163f */
[----:B------:R-:W-:Y:S01]  /*5840*/  IMAD.SHL.U32 R63, R65, 0x100, RZ ;  /* 0x00000100413f7824 */ /* 0x000fe200078e00ff */
[----:B------:R-:W-:Y:S01]  /*5850*/  LOP3.LUT R60, R60, 0xff00, R61, 0xf8, !PT ;  /* 0x0000ff003c3c7812 */ /* 0x000fe200078ef83d */
[----:B------:R-:W-:Y:S01]  /*5860*/  IMAD.U32 R61, R66, 0x10000, RZ ;  /* 0x00010000423d7824 */ /* 0x000fe200078e00ff */
[----:B------:R-:W-:Y:S01]  /*5870*/  F2FP.F16.E4M3.UNPACK_B R48, R49 ;  /* 0x00000031ff30723e */ /* 0x000fe200020006ff */
[----:B------:R-:W-:Y:S01]  /*5880*/  IMAD.U32 R68, R68, 0x10000, RZ ;  /* 0x0001000044447824 */ /* 0x000fe200078e00ff */
[----:B------:R-:W-:-:S02]  /*5890*/  LOP3.LUT R63, R64, 0xff00, R63, 0xf8, !PT ;  /* 0x0000ff00403f7812 */ /* 0x000fc400078ef83f */
[----:B------:R-:W-:Y:S02]  /*58a0*/  F2FP.F16.E4M3.UNPACK_B R64, R141.H1 ;  /* 0x0000008dff40723e */ /* 0x000fe400030006ff */
[----:B------:R-:W-:Y:S02]  /*58b0*/  F2FP.F16.E4M3.UNPACK_B R49, R49.H1 ;  /* 0x00000031ff31723e */ /* 0x000fe400030006ff */
[----:B------:R-:W-:Y:S01]  /*58c0*/  LOP3.LUT R70, R63, 0xff0000, R68, 0xf8, !PT ;  /* 0x00ff00003f467812 */ /* 0x000fe200078ef844 */
[--C-:B------:R-:W-:Y:S01]  /*58d0*/  HADD2.F32 R68, -RZ, R64.reuse.H1_H1 ;  /* 0x30000040ff447230 */ /* 0x100fe20000004100 */
[----:B------:R-:W-:Y:S01]  /*58e0*/  LOP3.LUT R66, R60, 0xff0000, R61, 0xf8, !PT ;  /* 0x00ff00003c427812 */ /* 0x000fe200078ef83d */
[----:B------:R-:W-:Y:S01]  /*58f0*/  HADD2.F32 R61, -RZ, R49.H1_H1 ;  /* 0x30000031ff3d7230 */ /* 0x000fe20000004100 */
[----:B------:R-:W-:Y:S01]  /*5900*/  F2FP.F16.E4M3.UNPACK_B R63, R135.H1 ;  /* 0x00000087ff3f723e */ /* 0x000fe200030006ff */
[----:B------:R-:W-:Y:S01]  /*5910*/  HADD2.F32 R67, -RZ, R64.H0_H0 ;  /* 0x20000040ff437230 */ /* 0x000fe20000004100 */
[----:B------:R-:W-:Y:S01]  /*5920*/  F2FP.F16.E4M3.UNPACK_B R141, R141 ;  /* 0x0000008dff8d723e */ /* 0x000fe200020006ff */
[----:B------:R-:W-:-:S02]  /*5930*/  HADD2.F32 R60, -RZ, R48.H1_H1 ;  /* 0x30000030ff3c7230 */ /* 0x000fc40000004100 */
[-C--:B------:R-:W-:Y:S01]  /*5940*/  FMUL.FTZ R72, R61, R68.reuse ;  /* 0x000000443d487220 */ /* 0x080fe20000410000 */
[----:B------:R-:W-:Y:S01]  /*5950*/  HADD2.F32 R49, -RZ, R49.H0_H0 ;  /* 0x20000031ff317230 */ /* 0x000fe20000004100 */
[----:B------:R-:W-:Y:S01]  /*5960*/  F2FP.F16.E4M3.UNPACK_B R135, R135 ;  /* 0x00000087ff87723e */ /* 0x000fe200020006ff */
[--C-:B------:R-:W-:Y:S02]  /*5970*/  HADD2.F32 R64, -RZ, R63.reuse.H1_H1 ;  /* 0x3000003fff407230 */ /* 0x100fe40000004100 */
[----:B------:R-:W-:Y:S01]  /*5980*/  FMUL.FTZ R73, R60, R67 ;  /* 0x000000433c497220 */ /* 0x000fe20000410000 */
[----:B------:R-:W-:Y:S02]  /*5990*/  HADD2.F32 R48, -RZ, R48.H0_H0 ;  /* 0x20000030ff307230 */ /* 0x000fe40000004100 */
[C---:B------:R-:W-:Y:S01]  /*59a0*/  FMUL.FTZ R68, R49.reuse, R68 ;  /* 0x0000004431447220 */ /* 0x040fe20000410000 */
[----:B------:R-:W-:Y:S02]  /*59b0*/  HADD2.F32 R65, -RZ, R63.H0_H0 ;  /* 0x2000003fff417230 */ /* 0x000fe40000004100 */
[-C--:B------:R-:W-:Y:S01]  /*59c0*/  FFMA.FTZ R76, R49, R64.reuse, -R72 ;  /* 0x00000040314c7223 */ /* 0x080fe20000010848 */
[----:B------:R-:W-:Y:S01]  /*59d0*/  F2FP.F16.E4M3.UNPACK_B R49, R51.H1 ;  /* 0x00000033ff31723e */ /* 0x000fe200030006ff */
[C---:B------:R-:W-:Y:S01]  /*59e0*/  FMUL.FTZ R67, R48.reuse, R67 ;  /* 0x0000004330437220 */ /* 0x040fe20000410000 */
[----:B------:R-:W-:Y:S01]  /*59f0*/  F2FP.F16.E4M3.UNPACK_B R51, R51 ;  /* 0x00000033ff33723e */ /* 0x000fe200020006ff */
[----:B------:R-:W-:Y:S01]  /*5a00*/  FFMA.FTZ R77, R61, R64, R68 ;  /* 0x000000403d4d7223 */ /* 0x000fe20000010044 */
[-C--:B------:R-:W-:Y:S01]  /*5a10*/  FFMA.FTZ R48, R48, R65.reuse, -R73 ;  /* 0x0000004130307223 */ /* 0x080fe20000010849 */
[----:B------:R-:W-:Y:S01]  /*5a20*/  FFMA.FTZ R75, R60, R65, R67 ;  /* 0x000000413c4b7223 */ /* 0x000fe20000010043 */
[----:B------:R-:W-:-:S02]  /*5a30*/  HADD2.F32 R60, -RZ, R49.H0_H0 ;  /* 0x20000031ff3c7230 */ /* 0x000fc40000004100 */
[----:B------:R-:W-:Y:S01]  /*5a40*/  HADD2.F32 R61, -RZ, R49.H1_H1 ;  /* 0x30000031ff3d7230 */ /* 0x000fe20000004100 */
[----:B------:R-:W-:Y:S01]  /*5a50*/  F2FP.SATFINITE.E4M3.F32.PACK_AB_MERGE_C R79, R77, R76, RZ ;  /* 0x0000004c4d4f723e */ /* 0x000fe200048070ff */
[----:B------:R-:W-:Y:S02]  /*5a60*/  HADD2.F32 R49, -RZ, R51.H0_H0 ;  /* 0x20000033ff317230 */ /* 0x000fe40000004100 */
[----:B------:R-:W-:Y:S02]  /*5a70*/  HADD2.F32 R68, -RZ, R141.H0_H0 ;  /* 0x2000008dff447230 */ /* 0x000fe40000004100 */
[----:B------:R-:W-:Y:S02]  /*5a80*/  HADD2.F32 R51, -RZ, R51.H1_H1 ;  /* 0x30000033ff337230 */ /* 0x000fe40000004100 */
[----:B------:R-:W-:Y:S02]  /*5a90*/  HADD2.F32 R65, -RZ, R141.H1_H1 ;  /* 0x3000008dff417230 */ /* 0x000fe40000004100 */
[----:B------:R-:W-:-:S02]  /*5aa0*/  HADD2.F32 R63, -RZ, R135.H1_H1 ;  /* 0x30000087ff3f7230 */ /* 0x000fc40000004100 */
[-C--:B------:R-:W-:Y:S01]  /*5ab0*/  FMUL.FTZ R72, R51, R68.reuse ;  /* 0x0000004433487220 */ /* 0x080fe20000410000 */
[----:B------:R-:W-:Y:S02]  /*5ac0*/  HADD2.F32 R64, -RZ, R135.H0_H0 ;  /* 0x20000087ff407230 */ /* 0x000fe40000004100 */
[-C--:B------:R-:W-:Y:S01]  /*5ad0*/  FMUL.FTZ R67, R61, R65.reuse ;  /* 0x000000413d437220 */ /* 0x080fe20000410000 */
[C---:B------:R-:W-:Y:S01]  /*5ae0*/  FMUL.FTZ R74, R60.reuse, R65 ;  /* 0x000000413c4a7220 */ /* 0x040fe20000410000 */
[----:B------:R-:W-:Y:S01]  /*5af0*/  FMUL.FTZ R68, R49, R68 ;  /* 0x0000004431447220 */ /* 0x000fe20000410000 */
[----:B------:R-:W-:Y:S01]  /*5b00*/  F2FP.F16.E4M3.UNPACK_B R65, R70.H1 ;  /* 0x00000046ff41723e */ /* 0x000fe200030006ff */
[-C--:B------:R-:W-:Y:S01]  /*5b10*/  FFMA.FTZ R67, R60, R63.reuse, -R67 ;  /* 0x0000003f3c437223 */ /* 0x080fe20000010843 */
[----:B------:R-:W-:Y:S01]  /*5b20*/  FFMA.FTZ R74, R61, R63, R74 ;  /* 0x0000003f3d4a7223 */ /* 0x000fe2000001004a */
[----:B------:R-:W-:Y:S01]  /*5b30*/  FFMA.FTZ R73, R51, R64, R68 ;  /* 0x0000004033497223 */ /* 0x000fe20000010044 */
[----:B------:R-:W-:Y:S01]  /*5b40*/  F2FP.F16.E4M3.UNPACK_B R51, R62.H1 ;  /* 0x0000003eff33723e */ /* 0x000fe200030006ff */
[----:B------:R-:W-:Y:S01]  /*5b50*/  FFMA.FTZ R72, R49, R64, -R72 ;  /* 0x0000004031487223 */ /* 0x000fe20000010848 */
[----:B------:R-:W-:-:S02]  /*5b60*/  F2FP.F16.E4M3.UNPACK_B R63, R66.H1 ;  /* 0x00000042ff3f723e */ /* 0x000fc400030006ff */
[----:B------:R-:W-:Y:S01]  /*5b70*/  F2FP.SATFINITE.E4M3.F32.PACK_AB_MERGE_C R78, R74, R67, RZ ;  /* 0x000000434a4e723e */ /* 0x000fe200048070ff */
[----:B------:R-:W-:Y:S01]  /*5b80*/  HADD2.F32 R61, -RZ, R51.H1_H1 ;  /* 0x30000033ff3d7230 */ /* 0x000fe20000004100 */
[----:B------:R-:W-:Y:S01]  /*5b90*/  F2FP.F16.E4M3.UNPACK_B R49, R50.H1 ;  /* 0x00000032ff31723e */ /* 0x000fe200030006ff */
[----:B------:R-:W-:Y:S01]  /*5ba0*/  HADD2.F32 R67, -RZ, R65.H1_H1 ;  /* 0x30000041ff437230 */ /* 0x000fe20000004100 */
[----:B------:R-:W-:Y:S01]  /*5bb0*/  F2FP.F16.E4M3.UNPACK_B R70, R70 ;  /* 0x00000046ff46723e */ /* 0x000fe200020006ff */
[----:B------:R-:W-:Y:S01]  /*5bc0*/  HADD2.F32 R60, -RZ, R51.H0_H0 ;  /* 0x20000033ff3c7230 */ /* 0x000fe20000004100 */
[----:B------:R-:W-:Y:S01]  /*5bd0*/  F2FP.F16.E4M3.UNPACK_B R66, R66 ;  /* 0x00000042ff42723e */ /* 0x000fe200020006ff */
[----:B------:R-:W-:Y:S02]  /*5be0*/  HADD2.F32 R64, -RZ, R63.H1_H1 ;  /* 0x3000003fff407230 */ /* 0x000fe40000004100 */
        /* <DEDUP_REMOVED lines=17> */
[----:B------:R-:W-:Y:S02]  /*5d00*/  HADD2.F32 R62, -RZ, R62.H1_H1 ;  /* 0x3000003eff3e7230 */ /* 0x000fe40000004100 */
        /* <DEDUP_REMOVED lines=16> */
[----:B------:R-:W-:Y:S02]  /*5e10*/  F2FP.SATFINITE.E4M3.F32.PACK_AB_MERGE_C R50, R61, R60, R67 ;  /* 0x0000003c3d32723e */ /* 0x000fe40004807043 */
[----:B------:R-:W-:-:S07]  /*5e20*/  F2FP.SATFINITE.E4M3.F32.PACK_AB_MERGE_C R51, R65, R64, R76 ;  /* 0x000000404133723e */ /* 0x000fce000480704c */
.L_x_2085:
[----:B------:R-:W-:Y:S05]  /*5e30*/  BSYNC B2 ;  /* 0x0000000000027941 */ /* 0x000fea0003800000 */
.L_x_2084:
[----:B------:R-:W-:Y:S02]  /*5e40*/  ULDC.64 UR4, c[0x0][0x2d8] ;  /* 0x0000b60000047ab9 */ /* 0x000fe40000000a00 */
[----:B------:R-:W-:-:S04]  /*5e50*/  IADD3 R60, P2, P3, R40, UR4, R71 ;  /* 0x00000004283c7c10 */ /* 0x000fc8000fb5e047 */
[----:B------:R-:W-:-:S05]  /*5e60*/  IADD3.X R61, R106, UR5, R69, P2, P3 ;  /* 0x000000056a3d7c10 */ /* 0x000fca00097e6445 */
[----:B-1----:R4:W-:Y:S04]  /*5e70*/  STG.E.128 desc[UR60][R60.64], R48 ;  /* 0x000000303c007986 */ /* 0x0029e8000c101d3c */
.L_x_2079:
[----:B------:R-:W-:Y:S05]  /*5e80*/  BSYNC B1 ;  /* 0x0000000000017941 */ /* 0x000fea0003800000 */
.L_x_2078:
        /* <DEDUP_REMOVED lines=114> */
.L_x_2090:
[----:B------:R-:W-:Y:S05]  /*65b0*/  BSYNC B2 ;  /* 0x0000000000027941 */ /* 0x000fea0003800000 */
.L_x_2089:
[----:B------:R-:W-:Y:S02]  /*65c0*/  ULDC.64 UR4, c[0x0][0x2d8] ;  /* 0x0000b60000047ab9 */ /* 0x000fe40000000a00 */
[----:B------:R-:W-:-:S04]  /*65d0*/  IADD3 R56, P2, P3, R127, UR4, R44 ;  /* 0x000000047f387c10 */ /* 0x000fc8000fb5e02c */
[----:B------:R-:W-:-:S05]  /*65e0*/  IADD3.X R57, R129, UR5, R38, P2, P3 ;  /* 0x0000000581397c10 */ /* 0x000fca00097e6426 */
[----:B--2---:R1:W-:Y:S04]  /*65f0*/  STG.E.128 desc[UR60][R56.64], R48 ;  /* 0x0000003038007986 */ /* 0x0043e8000c101d3c */
.L_x_2088:
[----:B------:R-:W-:Y:S05]  /*6600*/  BSYNC B1 ;  /* 0x0000000000017941 */ /* 0x000fea0003800000 */
.L_x_2087:
        /* <DEDUP_REMOVED lines=112> */
[----:B------:R-:W-:Y:S02]  /*6d10*/  F2FP.SATFINITE.E4M3.F32.PACK_AB_MERGE_C R48, R84, R61, R66 ;  /* 0x0000003d5430723e */ /* 0x000fe40004807042 */
[----:B------:R-:W-:-:S07]  /*6d20*/  MOV R50, R58 ;  /* 0x0000003a00327202 */ /* 0x000fce0000000f00 */
.L_x_2092:
[----:B------:R-:W-:Y:S05]  /*6d30*/  BSYNC B1 ;  /* 0x0000000000017941 */ /* 0x000fea0003800000 */
.L_x_2091:
[----:B------:R-:W-:Y:S02]  /*6d40*/  ULDC.64 UR4, c[0x0][0x2d8] ;  /* 0x0000b60000047ab9 */ /* 0x000fe40000000a00 */
[----:B------:R-:W-:-:S04]  /*6d50*/  IADD3 R52, P2, P3, R40, UR4, R127 ;  /* 0x0000000428347c10 */ /* 0x000fc8000fb5e07f */
[----:B------:R-:W-:-:S05]  /*6d60*/  IADD3.X R53, R106, UR5, R129, P2, P3 ;  /* 0x000000056a357c10 */ /* 0x000fca00097e6481 */
[----:B-1----:R1:W-:Y:S01]  /*6d70*/  STG.E.128 desc[UR60][R52.64], R48 ;  /* 0x0000003034007986 */ /* 0x0023e2000c101d3c */
[----:B------:R-:W-:Y:S05]  /*6d80*/  BRA `(.L_x_2086) ;  /* 0x0000004c00787947 */ /* 0x000fea0003800000 */
.L_x_2050:
[----:B------:R-:W2:Y:S01]  /*6d90*/  LDL R52, [R1+0x50] ;  /* 0x0000500001347983 */ /* 0x000ea20000100800 */
[C---:B------:R-:W-:Y:S01]  /*6da0*/  ISETP.GE.AND P5, PT, R228.reuse, R118, PT ;  /* 0x00000076e400720c */ /* 0x040fe20003fa6270 */
[C---:B------:R-:W-:Y:S01]  /*6db0*/  VIADD R60, R228.reuse, 0x40 ;  /* 0x00000040e43c7836 */ /* 0x040fe20000000000 */
[----:B------:R-:W-:Y:S01]  /*6dc0*/  P2R R61, PR, RZ, 0x1 ;  /* 0x00000001ff3d7803 */ /* 0x000fe20000000000 */
[----:B------:R-:W-:Y:S01]  /*6dd0*/  VIADD R62, R228, 0x80 ;  /* 0x00000080e43e7836 */ /* 0x000fe20000000000 */
[----:B------:R-:W-:-:S13]  /*6de0*/  ISETP.GE.OR P5, PT, R18, R128, P5 ;  /* 0x000000801200720c */ /* 0x000fda0002fa6670 */
        /* <DEDUP_REMOVED lines=96> */
.L_x_2093:
[----:B------:R-:W2:Y:S01]  /*73f0*/  LDL R80, [R1] ;  /* 0x0000000001507983 */ /* 0x000ea20000100800 */
        /* <DEDUP_REMOVED lines=9> */
.L_x_2355:
[----:B------:R-:W-:Y:S05]  /*7490*/  BSYNC B1 ;  /* 0x0000000000017941 */ /* 0x000fea0003800000 */
.L_x_2094:
[----:B------:R-:W-:Y:S01]  /*74a0*/  ISETP.GE.OR P3, PT, R228, R118, P0 ;  /* 0x00000076e400720c */ /* 0x000fe20000766670 */
[----:B------:R-:W-:-:S12]  /*74b0*/  BSSY B1, `(.L_x_2096) ;  /* 0x00000f8000017945 */ /* 0x000fd80003800000 */
[----:B------:R-:W-:Y:S05]  /*74c0*/  @P3 BRA `(.L_x_2097) ;  /* 0x0000000c00d83947 */ /* 0x000fea0003800000 */
[----:B------:R-:W1:Y:S01]  /*74d0*/  S2R R81, SR_TID.X ;  /* 0x0000000000517919 */ /* 0x000e620000002100 */
        /* <DEDUP_REMOVED lines=8> */
[----:B------:R-:W-:-:S05]  /*7560*/  IMAD.IADD R155, R155, 0x1, R135 ;  /* 0x000000019b9b7824 */ /* 0x000fca00078e0287 */
[----:B------:R-:W-:Y:S01]  /*7570*/  IADD3.X R162, R38, R155, R37, P3, P4 ;  /* 0x0000009b26a27210 */ /* 0x000fe20001fe8425 */
[----:B-1----:R-:W-:Y:S01]  /*7580*/  VIADD R83, R81, 0xffffff80 ;  /* 0xffffff8051537836 */ /* 0x002fe20000000000 */
[----:B------:R-:W-:-:S04]  /*7590*/  SHF.R.S32.HI R81, RZ, 0x1f, R80 ;  /* 0x0000001fff517819 */ /* 0x000fc80000011450 */
[----:B------:R-:W-:Y:S02]  /*75a0*/  LEA.HI R80, R81, R80, RZ, 0x5 ;  /* 0x0000005051507211 */ /* 0x000fe400078f28ff */
[----:B------:R-:W-:Y:S02]  /*75b0*/  SHF.R.S32.HI R82, RZ, 0x1f, R83 ;  /* 0x0000001fff527819 */ /* 0x000fe40000011453 */
[----:B------:R-:W-:Y:S02]  /*75c0*/  LEA.HI.SX32 R80, R80, R35, 0x1b ;  /* 0x0000002350507211 */ /* 0x000fe400078fdaff */
[----:B------:R-:W-:-:S03]  /*75d0*/  LEA.HI R82, R82, R83, RZ, 0x5 ;  /* 0x0000005352527211 */ /* 0x000fc600078f28ff */
[----:B------:R-:W-:Y:S02]  /*75e0*/  IMAD.SHL.U32 R157, R80, 0x10, RZ ;  /* 0x00000010509d7824 */ /* 0x000fe400078e00ff */
[----:B------:R-:W-:-:S03]  /*75f0*/  IMAD.SHL.U32 R82, R82, 0x20, RZ ;  /* 0x0000002052527824 */ /* 0x000fc600078e00ff */
[----:B------:R-:W-:Y:S02]  /*7600*/  LOP3.LUT R81, R3, 0x70, R157, 0xf8, !PT ;  /* 0x0000007003517812 */ /* 0x000fe400078ef89d */
[----:B------:R-:W-:Y:S02]  /*7610*/  LOP3.LUT R82, R82, 0xfffffc00, RZ, 0xc0, !PT ;  /* 0xfffffc0052527812 */ /* 0x000fe400078ec0ff */
[----:B------:R-:W-:-:S05]  /*7620*/  LOP3.LUT R81, R81, R26, RZ, 0x3c, !PT ;  /* 0x0000001a51517212 */ /* 0x000fca00078e3cff */
[----:B------:R-:W-:Y:S02]  /*7630*/  IMAD.IADD R80, R82, 0x1, R81 ;  /* 0x0000000152507824 */ /* 0x000fe400078e0251 */
[C---:B------:R-:W-:Y:S02]  /*7640*/  IMAD R81, R17.reuse, 0x7000, R119 ;  /* 0x0000700011517824 */ /* 0x040fe400078e0277 */
[----:B------:R-:W-:Y:S02]  /*7650*/  IMAD R83, R17, 0x7000, R80 ;  /* 0x0000700011537824 */ /* 0x000fe400078e0250 */
[C---:B------:R-:W-:Y:S02]  /*7660*/  IMAD.IADD R81, R16.reuse, 0x1, R81 ;  /* 0x0000000110517824 */ /* 0x040fe400078e0251 */
[----:B------:R-:W-:-:S04]  /*7670*/  IMAD.IADD R84, R16, 0x1, R83 ;  /* 0x0000000110547824 */ /* 0x000fc800078e0253 */
        /* <DEDUP_REMOVED lines=29> */
[----:B-1----:R-:W-:Y:S01]  /*7850*/  F2FP.F16.E4M3.UNPACK_B R54, R80.H1 ;  /* 0x00000050ff36723e */ /* 0x002fe200030006ff */
        /* <DEDUP_REMOVED lines=18> */
[----:B------:R-:W-:Y:S01]  /*7980*/  F2FP.F16.E4M3.UNPACK_B R166, R161 ;  /* 0x000000a1ffa6723e */ /* 0x000fe200020006ff */
[----:B------:R-:W-:Y:S01]  /*7990*/  HADD2.F32 R161, -RZ, R84.H0_H0 ;  /* 0x20000054ffa17230 */ /* 0x000fe20000004100 */
[----:B------:R-:W-:-:S02]  /*79a0*/  F2FP.F16.E4M3.UNPACK_B R160, R80 ;  /* 0x00000050ffa0723e */ /* 0x000fc400020006ff */
[-C--:B------:R-:W-:Y:S01]  /*79b0*/  FMUL.FTZ R55, R163, R168.reuse ;  /* 0x000000a8a3377220 */ /* 0x080fe20000410000 */
[----:B------:R-:W-:Y:S01]  /*79c0*/  LOP3.LUT R49, R167, 0xff0000, R170, 0xf8, !PT ;  /* 0x00ff0000a7317812 */ /* 0x000fe200078ef8aa */
[C---:B------:R-:W-:Y:S01]  /*79d0*/  FMUL.FTZ R168, R54.reuse, R168 ;  /* 0x000000a836a87220 */ /* 0x040fe20000410000 */
[----:B------:R-:W-:Y:S02]  /*79e0*/  HADD2.F32 R167, -RZ, R166.H0_H0 ;  /* 0x200000a6ffa77230 */ /* 0x000fe40000004100 */
[-C--:B------:R-:W-:Y:S01]  /*79f0*/  FFMA.FTZ R55, R54, R165.reuse, -R55 ;  /* 0x000000a536377223 */ /* 0x080fe20000010837 */
[----:B------:R-:W-:Y:S02]  /*7a00*/  HADD2.F32 R80, -RZ, R160.H0_H0 ;  /* 0x200000a0ff507230 */ /* 0x000fe40000004100 */
[----:B------:R-:W-:Y:S01]  /*7a10*/  FFMA.FTZ R54, R163, R165, R168 ;  /* 0x000000a5a3367223 */ /* 0x000fe200000100a8 */
[----:B------:R-:W-:Y:S02]  /*7a20*/  HADD2.F32 R165, -RZ, R164.H0_H0 ;  /* 0x200000a4ffa57230 */ /* 0x000fe40000004100 */
[----:B------:R-:W-:Y:S01]  /*7a30*/  FMUL.FTZ R169, R161, R167 ;  /* 0x000000a7a1a97220 */ /* 0x000fe20000410000 */
        /* <DEDUP_REMOVED lines=17> */
[----:B------:R-:W-:Y:S01]  /*7b50*/  HADD2.F32 R169, -RZ, R168.H0_H0 ;  /* 0x200000a8ffa97230 */ /* 0x000fe20000004100 */
[----:B------:R-:W-:Y:S01]  /*7b60*/  F2FP.F16.E4M3.UNPACK_B R82, R82 ;  /* 0x00000052ff52723e */ /* 0x000fe200020006ff */
[--C-:B------:R-:W-:Y:S02]  /*7b70*/  HADD2.F32 R164, -RZ, R160.reuse.H0_H0 ;  /* 0x200000a0ffa47230 */ /* 0x100fe40000004100 */
[----:B------:R-:W-:Y:S01]  /*7b80*/  FMUL.FTZ R173, R166, R171 ;  /* 0x000000aba6ad7220 */ /* 0x000fe20000410000 */
[----:B------:R-:W-:Y:S01]  /*7b90*/  HADD2.F32 R170, -RZ, R167.H1_H1 ;  /* 0x300000a7ffaa7230 */ /* 0x000fe20000004100 */
[----:B------:R-:W-:Y:S01]  /*7ba0*/  F2FP.SATFINITE.E4M3.F32.PACK_AB_MERGE_C R53, R54, R53, RZ ;  /* 0x000000353635723e */ /* 0x000fe200048070ff */
[----:B------:R-:W-:Y:S02]  /*7bb0*/  HADD2.F32 R167, -RZ, R165.H1_H1 ;  /* 0x300000a5ffa77230 */ /* 0x000fe40000004100 */
[----:B------:R-:W-:Y:S01]  /*7bc0*/  FMUL.FTZ R171, R164, R171 ;  /* 0x000000aba4ab7220 */ /* 0x000fe20000410000 */
[----:B------:R-:W-:-:S02]  /*7bd0*/  HADD2.F32 R165, -RZ, R160.H1_H1 ;  /* 0x300000a0ffa57230 */ /* 0x000fc40000004100 */
[-C--:B------:R-:W-:Y:S01]  /*7be0*/  FFMA.FTZ R160, R164, R169.reuse, -R173 ;  /* 0x000000a9a4a07223 */ /* 0x080fe200000108ad */
[----:B------:R-:W-:Y:S01]  /*7bf0*/  F2FP.F16.E4M3.UNPACK_B R164, R158 ;  /* 0x0000009effa4723e */ /* 0x000fe200020006ff */
[----:B------:R-:W-:Y:S01]  /*7c00*/  FMUL.FTZ R172, R167, R170 ;  /* 0x000000aaa7ac7220 */ /* 0x000fe20000410000 */
[----:B------:R-:W-:Y:S01]  /*7c10*/  F2FP.F16.E4M3.UNPACK_B R158, R86 ;  /* 0x00000056ff9e723e */ /* 0x000fe200020006ff */
[----:B------:R-:W-:Y:S01]  /*7c20*/  FMUL.FTZ R174, R165, R170 ;  /* 0x000000aaa5ae7220 */ /* 0x000fe20000410000 */
[----:B------:R-:W-:Y:S01]  /*7c30*/  FFMA.FTZ R170, R166, R169, R171 ;  /* 0x000000a9a6aa7223 */ /* 0x000fe200000100ab */
[--C-:B------:R-:W-:Y:S01]  /*7c40*/  HADD2.F32 R166, -RZ, R164.reuse.H0_H0 ;  /* 0x200000a4ffa67230 */ /* 0x100fe20000004100 */
[----:B------:R-:W-:Y:S01]  /*7c50*/  F2FP.SATFINITE.E4M3.F32.PACK_AB_MERGE_C R52, R55, R52, RZ ;  /* 0x000000343734723e */ /* 0x000fe200048070ff */
[----:B------:R-:W-:Y:S01]  /*7c60*/  HADD2.F32 R169, -RZ, R164.H1_H1 ;  /* 0x300000a4ffa97230 */ /* 0x000fe20000004100 */
[----:B------:R-:W-:Y:S01]  /*7c70*/  F2FP.F16.E4M3.UNPACK_B R164, R159 ;  /* 0x0000009fffa4723e */ /* 0x000fe200020006ff */
[----:B------:R-:W-:Y:S01]  /*7c80*/  HADD2.F32 R168, -RZ, R168.H1_H1 ;  /* 0x300000a8ffa87230 */ /* 0x000fe20000004100 */
[----:B------:R-:W-:Y:S01]  /*7c90*/  F2FP.F16.E4M3.UNPACK_B R54, R85 ;  /* 0x00000055ff36723e */ /* 0x000fe200020006ff */
[----:B------:R-:W-:Y:S01]  /*7ca0*/  HADD2.F32 R159, -RZ, R158.H0_H0 ;  /* 0x2000009eff9f7230 */ /* 0x000fe20000004100 */
[----:B------:R-:W-:Y:S01]  /*7cb0*/  F2FP.F16.E4M3.UNPACK_B R55, R51 ;  /* 0x00000033ff37723e */ /* 0x000fe200020006ff */
[----:B------:R-:W-:-:S02]  /*7cc0*/  HADD2.F32 R86, -RZ, R82.H0_H0 ;  /* 0x20000052ff567230 */ /* 0x000fc40000004100 */
[-C--:B------:R-:W-:Y:S01]  /*7cd0*/  FFMA.FTZ R175, R165, R168.reuse, -R172 ;  /* 0x000000a8a5af7223 */ /* 0x080fe200000108ac */
[----:B------:R-:W-:Y:S02]  /*7ce0*/  HADD2.F32 R158, -RZ, R158.H1_H1 ;  /* 0x3000009eff9e7230 */ /* 0x000fe40000004100 */
[----:B------:R-:W-:Y:S01]  /*7cf0*/  FFMA.FTZ R177, R167, R168, R174 ;  /* 0x000000a8a7b17223 */ /* 0x000fe200000100ae */
[----:B------:R-:W-:Y:S02]  /*7d00*/  HADD2.F32 R82, -RZ, R82.H1_H1 ;  /* 0x30000052ff527230 */ /* 0x000fe40000004100 */
[----:B------:R-:W-:Y:S01]  /*7d10*/  FMUL.FTZ R171, R159, R166 ;  /* 0x000000a69fab7220 */ /* 0x000fe20000410000 */
[--C-:B------:R-:W-:Y:S02]  /*7d20*/  HADD2.F32 R165, -RZ, R164.reuse.H0_H0 ;  /* 0x200000a4ffa57230 */ /* 0x100fe40000004100 */
[----:B------:R-:W-:Y:S01]  /*7d30*/  FMUL.FTZ R173, R158, R169 ;  /* 0x000000a99ead7220 */ /* 0x000fe20000410000 */
[----:B------:R-:W-:-:S02]  /*7d40*/  HADD2.F32 R167, -RZ, R164.H1_H1 ;  /* 0x300000a4ffa77230 */ /* 0x000fc40000004100 */
[----:B------:R-:W-:Y:S01]  /*7d50*/  FMUL.FTZ R166, R86, R166 ;  /* 0x000000a656a67220 */ /* 0x000fe20000410000 */
[----:B------:R-:W-:Y:S01]  /*7d60*/  FMUL.FTZ R169, R82, R169 ;  /* 0x000000a952a97220 */ /* 0x000fe20000410000 */
[----:B------:R-:W-:Y:S01]  /*7d70*/  F2FP.SATFINITE.E4M3.F32.PACK_AB_MERGE_C R84, R163, R84, R53 ;  /* 0x00000054a354723e */ /* 0x000fe20004807035 */
[----:B------:R-:W-:Y:S01]  /*7d80*/  FFMA.FTZ R171, R86, R165, -R171 ;  /* 0x000000a556ab7223 */ /* 0x000fe200000108ab */
[----:B------:R-:W-:Y:S01]  /*7d90*/  F2FP.F16.E4M3.UNPACK_B R53, R81 ;  /* 0x00000051ff35723e */ /* 0x000fe200020006ff */
[----:B------:R-:W-:Y:S01]  /*7da0*/  FFMA.FTZ R86, R159, R165, R166 ;  /* 0x000000a59f567223 */ /* 0x000fe200000100a6 */
[-C--:B------:R-:W-:Y:S01]  /*7db0*/  FFMA.FTZ R82, R82, R167.reuse, -R173 ;  /* 0x000000a752527223 */ /* 0x080fe200000108ad */
[----:B------:R-:W-:Y:S01]  /*7dc0*/  FFMA.FTZ R169, R158, R167, R169 ;  /* 0x000000a79ea97223 */ /* 0x000fe200000100a9 */
[----:B------:R-:W-:Y:S01]  /*7dd0*/  F2FP.SATFINITE.E4M3.F32.PACK_AB_MERGE_C R160, R175, R160, RZ ;  /* 0x000000a0afa0723e */ /* 0x000fe200048070ff */
[----:B------:R-:W-:Y:S01]  /*7de0*/  HADD2.F32 R158, -RZ, R54.H0_H0 ;  /* 0x20000036ff9e7230 */ /* 0x000fe20000004100 */
[----:B------:R-:W-:Y:S01]  /*7df0*/  F2FP.SATFINITE.E4M3.F32.PACK_AB_MERGE_C R80, R161, R80, R52 ;  /* 0x00000050a150723e */ /* 0x000fe20004807034 */
[----:B------:R-:W-:Y:S01]  /*7e00*/  HADD2.F32 R163, -RZ, R55.H0_H0 ;  /* 0x20000037ffa37230 */ /* 0x000fe20000004100 */
[----:B------:R-:W-:Y:S01]  /*7e10*/  F2FP.F16.E4M3.UNPACK_B R159, R50 ;  /* 0x00000032ff9f723e */ /* 0x000fe200020006ff */
[----:B------:R-:W-:Y:S01]  /*7e20*/  HADD2.F32 R52, -RZ, R53.H0_H0 ;  /* 0x20000035ff347230 */ /* 0x000fe20000004100 */
[----:B------:R-:W-:Y:S01]  /*7e30*/  F2FP.SATFINITE.E4M3.F32.PACK_AB_MERGE_C R82, R82, R171, R160 ;  /* 0x000000ab5252723e */ /* 0x000fe200048070a0 */
[----:B------:R-:W-:-:S02]  /*7e40*/  HADD2.F32 R160, -RZ, R55.H1_H1 ;  /* 0x30000037ffa07230 */ /* 0x000fc40000004100 */
[-C--:B------:R-:W-:Y:S01]  /*7e50*/  FMUL.FTZ R165, R158, R163.reuse ;  /* 0x000000a39ea57220 */ /* 0x080fe20000410000 */
[----:B------:R-:W-:Y:S02]  /*7e60*/  HADD2.F32 R161, -RZ, R159.H0_H0 ;  /* 0x2000009fffa17230 */ /* 0x000fe40000004100 */
[C---:B------:R-:W-:Y:S01]  /*7e70*/  FMUL.FTZ R163, R52.reuse, R163 ;  /* 0x000000a334a37220 */ /* 0x040fe20000410000 */
[----:B------:R-:W-:Y:S01]  /*7e80*/  HADD2.F32 R54, -RZ, R54.H1_H1 ;  /* 0x30000036ff367230 */ /* 0x000fe20000004100 */
[----:B------:R-:W-:Y:S01]  /*7e90*/  F2FP.F16.E4M3.UNPACK_B R85, R85.H1 ;  /* 0x00000055ff55723e */ /* 0x000fe200030006ff */
[----:B------:R-:W-:Y:S02]  /*7ea0*/  HADD2.F32 R55, -RZ, R53.H1_H1 ;  /* 0x30000035ff377230 */ /* 0x000fe40000004100 */
[-C--:B------:R-:W-:Y:S01]  /*7eb0*/  FFMA.FTZ R52, R52, R161.reuse, -R165 ;  /* 0x000000a134347223 */ /* 0x080fe200000108a5 */
[----:B------:R-:W-:Y:S01]  /*7ec0*/  FFMA.FTZ R53, R158, R161, R163 ;  /* 0x000000a19e357223 */ /* 0x000fe200000100a3 */
[----:B------:R-:W-:-:S02]  /*7ed0*/  HADD2.F32 R159, -RZ, R159.H1_H1 ;  /* 0x3000009fff9f7230 */ /* 0x000fc40000004100 */
[CC--:B------:R-:W-:Y:S01]  /*7ee0*/  FMUL.FTZ R158, R54.reuse, R160.reuse ;  /* 0x000000a0369e7220 */ /* 0x0c0fe20000410000 */
[C---:B------:R-:W-:Y:S01]  /*7ef0*/  FMUL.FTZ R161, R55.reuse, R160 ;  /* 0x000000a037a17220 */ /* 0x040fe20000410000 */
[----:B------:R-:W-:Y:S02]  /*7f00*/  F2FP.F16.E4M3.UNPACK_B R160, R51.H1 ;  /* 0x00000033ffa0723e */ /* 0x000fe400030006ff */
[----:B------:R-:W-:Y:S01]  /*7f10*/  F2FP.F16.E4M3.UNPACK_B R81, R81.H1 ;  /* 0x00000051ff51723e */ /* 0x000fe200030006ff */
[-C--:B------:R-:W-:Y:S01]  /*7f20*/  FFMA.FTZ R55, R55, R159.reuse, -R158 ;  /* 0x0000009f37377223 */ /* 0x080fe2000001089e */
[----:B------:R-:W-:Y:S01]  /*7f30*/  FFMA.FTZ R54, R54, R159, R161 ;  /* 0x0000009f36367223 */ /* 0x000fe200000100a1 */
[----:B------:R-:W-:Y:S01]  /*7f40*/  F2FP.F16.E4M3.UNPACK_B R50, R50.H1 ;  /* 0x00000032ff32723e */ /* 0x000fe200030006ff */
[----:B------:R-:W-:Y:S01]  /*7f50*/  HADD2.F32 R158, -RZ, R85.H0_H0 ;  /* 0x20000055ff9e7230 */ /* 0x000fe20000004100 */
[----:B------:R-:W-:Y:S01]  /*7f60*/  F2FP.SATFINITE.E4M3.F32.PACK_AB_MERGE_C R170, R177, R170, RZ ;  /* 0x000000aab1aa723e */ /* 0x000fe200048070ff */
[----:B------:R-:W-:Y:S01]  /*7f70*/  HADD2.F32 R161, -RZ, R160.H0_H0 ;  /* 0x200000a0ffa17230 */ /* 0x000fe20000004100 */
[----:B------:R-:W-:Y:S01]  /*7f80*/  F2FP.F16.E4M3.UNPACK_B R167, R49 ;  /* 0x00000031ffa7723e */ /* 0x000fe200020006ff */
[----:B------:R-:W-:Y:S01]  /*7f90*/  HADD2.F32 R51, -RZ, R81.H0_H0 ;  /* 0x20000051ff337230 */ /* 0x000fe20000004100 */
[----:B------:R-:W-:Y:S01]  /*7fa0*/  F2FP.SATFINITE.E4M3.F32.PACK_AB_MERGE_C R86, R169, R86, R170 ;  /* 0x00000056a956723e */ /* 0x000fe200048070aa */
        /* <DEDUP_REMOVED lines=16> */
[----:B------:R-:W-:Y:S01]  /*80b0*/  HADD2.F32 R163, -RZ, R160.H0_H0 ;  /* 0x200000a0ffa37230 */ /* 0x000fe20000004100 */
[----:B------:R-:W-:Y:S01]  /*80c0*/  F2FP.F16.E4M3.UNPACK_B R168, R49.H1 ;  /* 0x00000031ffa8723e */ /* 0x000fe200030006ff */
[----:B------:R-:W-:Y:S01]  /*80d0*/  HADD2.F32 R87, -RZ, R85.H0_H0 ;  /* 0x20000055ff577230 */ /* 0x000fe20000004100 */
[----:B------:R-:W-:Y:S01]  /*80e0*/  F2FP.F16.E4M3.UNPACK_B R83, R83.H1 ;  /* 0x00000053ff53723e */ /* 0x000fe200030006ff */
[----:B------:R-:W-:Y:S01]  /*80f0*/  FFMA.FTZ R158, R159, R164, R158 ;  /* 0x000000a49f9e7223 */ /* 0x000fe2000001009e */
[-C--:B------:R-:W-:Y:S01]  /*8100*/  F2FP.F16.E4M3.UNPACK_B R49, R48.reuse ;  /* 0x00000030ff31723e */ /* 0x080fe200020006ff */
[----:B------:R-:W-:Y:S01]  /*8110*/  HADD2.F32 R169, -RZ, R168.H0_H0 ;  /* 0x200000a8ffa97230 */ /* 0x000fe20000004100 */
[----:B------:R-:W-:Y:S01]  /*8120*/  F2FP.F16.E4M3.UNPACK_B R164, R48.H1 ;  /* 0x00000030ffa4723e */ /* 0x000fe200030006ff */
[----:B------:R-:W-:-:S02]  /*8130*/  HADD2.F32 R48, -RZ, R161.H0_H0 ;  /* 0x200000a1ff307230 */ /* 0x000fc40000004100 */
[-C--:B------:R-:W-:Y:S01]  /*8140*/  FMUL.FTZ R172, R163, R170.reuse ;  /* 0x000000aaa3ac7220 */ /* 0x080fe20000410000 */
[----:B------:R-:W-:Y:S02]  /*8150*/  HADD2.F32 R159, -RZ, R83.H0_H0 ;  /* 0x20000053ff9f7230 */ /* 0x000fe40000004100 */
[----:B------:R-:W-:Y:S01]  /*8160*/  FMUL.FTZ R170, R87, R170 ;  /* 0x000000aa57aa7220 */ /* 0x000fe20000410000 */
        /* <DEDUP_REMOVED lines=8> */
[----:B------:R-:W-:Y:S02]  /*81f0*/  HADD2.F32 R165, -RZ, R164.H0_H0 ;  /* 0x200000a4ffa57230 */ /* 0x000fe40000004100 */
        /* <DEDUP_REMOVED lines=8> */
[CC--:B------:R-:W-:Y:S01]  /*8280*/  FMUL.FTZ R48, R160.reuse, R167.reuse ;  /* 0x000000a7a0307220 */ /* 0x0c0fe20000410000 */
[----:B------:R-:W-:Y:S02]  /*8290*/  HADD2.F32 R49, -RZ, R49.H1_H1 ;  /* 0x30000031ff317230 */ /* 0x000fe40000004100 */
[-C--:B------:R-:W-:Y:S01]  /*82a0*/  FFMA.FTZ R83, R83, R164.reuse, -R166 ;  /* 0x000000a453537223 */ /* 0x080fe200000108a6 */
[----:B------:R-:W-:Y:S01]  /*82b0*/  FFMA.FTZ R168, R161, R164, R168 ;  /* 0x000000a4a1a87223 */ /* 0x000fe200000100a8 */
[----:B------:R-:W-:Y:S01]  /*82c0*/  FMUL.FTZ R167, R85, R167 ;  /* 0x000000a755a77220 */ /* 0x000fe20000410000 */
[----:B------:R-:W-:Y:S01]  /*82d0*/  F2FP.SATFINITE.E4M3.F32.PACK_AB_MERGE_C R50, R81, R50, RZ ;  /* 0x000000325132723e */ /* 0x000fe200048070ff */
[-C--:B------:R-:W-:Y:S01]  /*82e0*/  FFMA.FTZ R85, R85, R49.reuse, -R48 ;  /* 0x0000003155557223 */ /* 0x080fe20000010830 */
[----:B------:R-:W-:Y:S01]  /*82f0*/  F2FP.SATFINITE.E4M3.F32.PACK_AB_MERGE_C R83, R83, R174, RZ ;  /* 0x000000ae5353723e */ /* 0x000fe200048070ff */
[----:B------:R-:W-:Y:S01]  /*8300*/  FFMA.FTZ R167, R160, R49, R167 ;  /* 0x00000031a0a77223 */ /* 0x000fe200000100a7 */
[----:B------:R-:W-:-:S02]  /*8310*/  F2FP.SATFINITE.E4M3.F32.PACK_AB_MERGE_C R51, R158, R51, RZ ;  /* 0x000000339e33723e */ /* 0x000fc400048070ff */
[----:B------:R-:W-:Y:S02]  /*8320*/  F2FP.SATFINITE.E4M3.F32.PACK_AB_MERGE_C R168, R168, R169, RZ ;  /* 0x000000a9a8a8723e */ /* 0x000fe400048070ff */
[----:B------:R-:W-:Y:S02]  /*8330*/  F2FP.SATFINITE.E4M3.F32.PACK_AB_MERGE_C R83, R85, R172, R83 ;  /* 0x000000ac5553723e */ /* 0x000fe40004807053 */
[----:B------:R-:W-:Y:S02]  /*8340*/  F2FP.SATFINITE.E4M3.F32.PACK_AB_MERGE_C R81, R55, R52, R50 ;  /* 0x000000343751723e */ /* 0x000fe40004807032 */
[----:B------:R-:W-:Y:S02]  /*8350*/  F2FP.SATFINITE.E4M3.F32.PACK_AB_MERGE_C R85, R54, R53, R51 ;  /* 0x000000353655723e */ /* 0x000fe40004807033 */
[----:B------:R-:W-:-:S07]  /*8360*/  F2FP.SATFINITE.E4M3.F32.PACK_AB_MERGE_C R87, R167, R170, R168 ;  /* 0x000000aaa757723e */ /* 0x000fce00048070a8 */
.L_x_2099:
[----:B------:R-:W-:Y:S05]  /*8370*/  BSYNC B2 ;  /* 0x0000000000027941 */ /* 0x000fea0003800000 */
.L_x_2098:
        /* <DEDUP_REMOVED lines=11> */
.L_x_2097:
[----:B------:R-:W-:Y:S05]  /*8430*/  BSYNC B1 ;  /* 0x0000000000017941 */ /* 0x000fea0003800000 */
.L_x_2096:
[----:B-1----:R-:W-:Y:S01]  /*8440*/  VIADD R49, R228, 0x40 ;  /* 0x00000040e4317836 */ /* 0x002fe20000000000 */
[----:B------:R-:W-:Y:S04]  /*8450*/  BSSY B1, `(.L_x_2100) ;  /* 0x0000103000017945 */ /* 0x000fe80003800000 */
[----:B------:R-:W-:-:S13]  /*8460*/  ISETP.GE.OR P3, PT, R49, R118, P0 ;  /* 0x000000763100720c */ /* 0x000fda0000766670 */
[----:B------:R-:W-:Y:S05]  /*8470*/  @P3 BRA `(.L_x_2101) ;  /* 0x0000001000003947 */ /* 0x000fea0003800000 */
[----:B------:R-:W2:Y:S01]  /*8480*/  LDL R50, [R1+0x68] ;  /* 0x0000680001327983 */ /* 0x000ea20000100800 */
[----:B------:R-:W-:-:S05]  /*8490*/  VIADD R48, R228, 0x40 ;  /* 0x00000040e4307836 */ /* 0x000fca0000000000 */
[----:B------:R-:W-:Y:S02]  /*84a0*/  SHF.R.S32.HI R48, RZ, 0x1f, R48 ;  /* 0x0000001fff307819 */ /* 0x000fe40000011430 */
[----:B------:R-:W-:-:S03]  /*84b0*/  ISETP.NE.AND P6, PT, R0, RZ, PT ;  /* 0x000000ff0000720c */ /* 0x000fc60003fc5270 */
[----:B------:R-:W-:-:S04]  /*84c0*/  IMAD R48, R48, R128, RZ ;  /* 0x0000008030307224 */ /* 0x000fc800078e02ff */
[C---:B------:R-:W-:Y:S01]  /*84d0*/  IMAD R83, R49.reuse, R129, R48 ;  /* 0x0000008131537224 */ /* 0x040fe200078e0230 */
[----:B------:R-:W-:Y:S01]  /*84e0*/  SEL R48, R120, R147, !P6 ;  /* 0x0000009378307207 */ /* 0x000fe20007000000 */
[----:B------:R-:W-:-:S03]  /*84f0*/  IMAD.WIDE.U32 R80, R49, R128, R126 ;  /* 0x0000008031507225 */ /* 0x000fc600078e007e */
[----:B------:R-:W-:Y:S01]  /*8500*/  SHF.R.S32.HI R49, RZ, 0x1f, R48 ;  /* 0x0000001fff317819 */ /* 0x000fe20000011430 */
[C---:B------:R-:W-:Y:S02]  /*8510*/  VIADD R51, R228.reuse, 0x40 ;  /* 0x00000040e4337836 */ /* 0x040fe40000000000 */
[----:B------:R-:W-:Y:S01]  /*8520*/  VIADD R52, R228, 0x40 ;  /* 0x00000040e4347836 */ /* 0x000fe20000000000 */
[----:B------:R-:W-:Y:S01]  /*8530*/  LEA.HI R48, R49, R48, RZ, 0x5 ;  /* 0x0000003031307211 */ /* 0x000fe200078f28ff */
[----:B------:R-:W-:Y:S02]  /*8540*/  IMAD.SHL.U32 R51, R51, 0x80, RZ ;  /* 0x0000008033337824 */ /* 0x000fe400078e00ff */
[----:B------:R-:W-:Y:S01]  /*8550*/  IMAD.SHL.U32 R52, R52, 0x80, RZ ;  /* 0x0000008034347824 */ /* 0x000fe200078e00ff */
[----:B------:R-:W-:Y:S02]  /*8560*/  LEA.HI.SX32 R48, R48, R35, 0x1b ;  /* 0x0000002330307211 */ /* 0x000fe400078fdaff */
[----:B------:R-:W-:-:S02]  /*8570*/  LOP3.LUT R51, R51, 0x380, RZ, 0xc0, !PT ;  /* 0x0000038033337812 */ /* 0x000fc400078ec0ff */
[----:B------:R-:W-:Y:S01]  /*8580*/  LOP3.LUT R52, R52, 0x380, RZ, 0xc0, !PT ;  /* 0x0000038034347812 */ /* 0x000fe200078ec0ff */
[----:B------:R-:W-:Y:S01]  /*8590*/  IMAD.SHL.U32 R85, R48, 0x10, RZ ;  /* 0x0000001030557824 */ /* 0x000fe200078e00ff */
[----:B------:R-:W-:-:S04]  /*85a0*/  SHF.R.U32.HI R51, RZ, 0x3, R51 ;  /* 0x00000003ff337819 */ /* 0x000fc80000011633 */
[----:B------:R-:W-:-:S04]  /*85b0*/  LOP3.LUT R48, R52, 0x70, R85, 0xf8, !PT ;  /* 0x0000007034307812 */ /* 0x000fc800078ef855 */
[----:B------:R-:W-:Y:S01]  /*85c0*/  LOP3.LUT R48, R48, R51, RZ, 0x3c, !PT ;  /* 0x0000003330307212 */ /* 0x000fe200078e3cff */
[----:B------:R-:W-:-:S04]  /*85d0*/  IMAD R49, R17, 0x7000, R115 ;  /* 0x0000700011317824 */ /* 0x000fc800078e0273 */
[----:B------:R-:W-:Y:S01]  /*85e0*/  IMAD.IADD R49, R16, 0x1, R49 ;  /* 0x0000000110317824 */ /* 0x000fe200078e0231 */
[----:B------:R-:W-:Y:S01]  /*85f0*/  IADD3 R82, P3, P4, R44, R80, R36 ;  /* 0x000000502c527210 */ /* 0x000fe20007c7e024 */
[----:B------:R-:W-:Y:S01]  /*8600*/  IMAD.IADD R83, R81, 0x1, R83 ;  /* 0x0000000151537824 */ /* 0x000fe200078e0253 */
[----:B------:R-:W-:Y:S04]  /*8610*/  BSSY B2, `(.L_x_2102) ;  /* 0x00000db000027945 */ /* 0x000fe80003800000 */
[----:B------:R-:W-:Y:S01]  /*8620*/  IADD3.X R86, R38, R83, R37, P3, P4 ;  /* 0x0000005326567210 */ /* 0x000fe20001fe8425 */
        /* <DEDUP_REMOVED lines=32> */
[----:B------:R-:W-:Y:S01]  /*8830*/  F2FP.F16.E4M3.UNPACK_B R134, R153.H1 ;  /* 0x00000099ff86723e */ /* 0x000fe200030006ff */
[----:B------:R-:W-:Y:S01]  /*8840*/  IMAD.U32 R155, R155, 0x10000, RZ ;  /* 0x000100009b9b7824 */ /* 0x000fe200078e00ff */
[----:B------:R-:W-:-:S02]  /*8850*/  F2FP.F16.E4M3.UNPACK_B R63, R62.H1 ;  /* 0x0000003eff3f723e */ /* 0x000fc400030006ff */
        /* <DEDUP_REMOVED lines=20> */
[----:B------:R-:W-:Y:S02]  /*89a0*/  F2FP.F16.E4M3.UNPACK_B R63, R62 ;  /* 0x0000003eff3f723e */ /* 0x000fe400020006ff */
[----:B------:R-:W-:Y:S01]  /*89b0*/  LOP3.LUT R49, R156, 0xff0000, R155, 0xf8, !PT ;  /* 0x00ff00009c317812 */ /* 0x000fe200078ef89b */
[-C--:B------:R-:W-:Y:S01]  /*89c0*/  FMUL.FTZ R157, R61, R87.reuse ;  /* 0x000000573d9d7220 */ /* 0x080fe20000410000 */
[----:B------:R-:W-:Y:S01]  /*89d0*/  FMUL.FTZ R60, R134, R87 ;  /* 0x00000057863c7220 */ /* 0x000fe20000410000 */
[----:B------:R-:W-:Y:S01]  /*89e0*/  F2FP.F16.E4M3.UNPACK_B R151, R151 ;  /* 0x00000097ff97723e */ /* 0x000fe200020006ff */
[----:B------:R-:W-:-:S02]  /*89f0*/  HADD2.F32 R155, -RZ, R153.H0_H0 ;  /* 0x20000099ff9b7230 */ /* 0x000fc40000004100 */
[----:B------:R-:W-:Y:S02]  /*8a00*/  HADD2.F32 R87, -RZ, R63.H0_H0 ;  /* 0x2000003fff577230 */ /* 0x000fe40000004100 */
        /* <DEDUP_REMOVED lines=18> */
[----:B------:R-:W-:Y:S01]  /*8b30*/  FFMA.FTZ R158, R134, R153, R159 ;  /* 0x00000099869e7223 */ /* 0x000fe2000001009f */
[----:B------:R-:W-:Y:S01]  /*8b40*/  F2FP.F16.E4M3.UNPACK_B R155, R152.H1 ;  /* 0x00000098ff9b723e */ /* 0x000fe200030006ff */
[----:B------:R-:W-:Y:S01]  /*8b50*/  HADD2.F32 R157, -RZ, R156.H0_H0 ;  /* 0x2000009cff9d7230 */ /* 0x000fe20000004100 */
[----:B------:R-:W-:Y:S01]  /*8b60*/  F2FP.F16.E4M3.UNPACK_B R154, R154 ;  /* 0x0000009aff9a723e */ /* 0x000fe200020006ff */
[----:B------:R-:W-:Y:S01]  /*8b70*/  HADD2.F32 R151, -RZ, R135.H0_H0 ;  /* 0x20000087ff977230 */ /* 0x000fe20000004100 */
[----:B------:R-:W-:Y:S01]  /*8b80*/  F2FP.F16.E4M3.UNPACK_B R57, R57 ;  /* 0x00000039ff39723e */ /* 0x000fe200020006ff */
[----:B------:R-:W-:Y:S01]  /*8b90*/  HADD2.F32 R134, -RZ, R84.H0_H0 ;  /* 0x20000054ff867230 */ /* 0x000fe20000004100 */
[----:B------:R-:W-:Y:S01]  /*8ba0*/  F2FP.F16.E4M3.UNPACK_B R152, R152 ;  /* 0x00000098ff98723e */ /* 0x000fe200020006ff */
[----:B------:R-:W-:-:S02]  /*8bb0*/  HADD2.F32 R156, -RZ, R156.H1_H1 ;  /* 0x3000009cff9c7230 */ /* 0x000fc40000004100 */
[-C--:B------:R-:W-:Y:S01]  /*8bc0*/  FMUL.FTZ R159, R151, R157.reuse ;  /* 0x0000009d979f7220 */ /* 0x080fe20000410000 */
[----:B------:R-:W-:Y:S02]  /*8bd0*/  HADD2.F32 R135, -RZ, R135.H1_H1 ;  /* 0x30000087ff877230 */ /* 0x000fe40000004100 */
[----:B------:R-:W-:Y:S01]  /*8be0*/  FMUL.FTZ R160, R134, R157 ;  /* 0x0000009d86a07220 */ /* 0x000fe20000410000 */
[--C-:B------:R-:W-:Y:S01]  /*8bf0*/  HADD2.F32 R153, -RZ, R155.reuse.H0_H0 ;  /* 0x2000009bff997230 */ /* 0x100fe20000004100 */
[----:B------:R-:W-:Y:S01]  /*8c00*/  F2FP.SATFINITE.E4M3.F32.PACK_AB_MERGE_C R58, R61, R58, RZ ;  /* 0x0000003a3d3a723e */ /* 0x000fe200048070ff */
[----:B------:R-:W-:Y:S02]  /*8c10*/  HADD2.F32 R84, -RZ, R84.H1_H1 ;  /* 0x30000054ff547230 */ /* 0x000fe40000004100 */
[----:B------:R-:W-:Y:S01]  /*8c20*/  FMUL.FTZ R157, R135, R156 ;  /* 0x0000009c879d7220 */ /* 0x000fe20000410000 */
[----:B------:R-:W-:Y:S02]  /*8c30*/  HADD2.F32 R155, -RZ, R155.H1_H1 ;  /* 0x3000009bff9b7230 */ /* 0x000fe40000004100 */
[----:B------:R-:W-:Y:S01]  /*8c40*/  FFMA.FTZ R160, R151, R153, R160 ;  /* 0x0000009997a07223 */ /* 0x000fe200000100a0 */
[----:B------:R-:W-:-:S02]  /*8c50*/  HADD2.F32 R151, -RZ, R154.H0_H0 ;  /* 0x2000009aff977230 */ /* 0x000fc40000004100 */
[C---:B------:R-:W-:Y:S01]  /*8c60*/  FMUL.FTZ R156, R84.reuse, R156 ;  /* 0x0000009c549c7220 */ /* 0x040fe20000410000 */
[----:B------:R-:W-:Y:S02]  /*8c70*/  HADD2.F32 R154, -RZ, R154.H1_H1 ;  /* 0x3000009aff9a7230 */ /* 0x000fe40000004100 */
[----:B------:R-:W-:Y:S01]  /*8c80*/  FFMA.FTZ R162, R84, R155, -R157 ;  /* 0x0000009b54a27223 */ /* 0x000fe2000001089d */
[----:B------:R-:W-:Y:S01]  /*8c90*/  F2FP.F16.E4M3.UNPACK_B R84, R54 ;  /* 0x00000036ff54723e */ /* 0x000fe200020006ff */
[--C-:B------:R-:W-:Y:S02]  /*8ca0*/  HADD2.F32 R54, -RZ, R57.reuse.H0_H0 ;  /* 0x20000039ff367230 */ /* 0x100fe40000004100 */
[----:B------:R-:W-:Y:S01]  /*8cb0*/  FFMA.FTZ R159, R134, R153, -R159 ;  /* 0x00000099869f7223 */ /* 0x000fe2000001089f */
[----:B------:R-:W-:Y:S02]  /*8cc0*/  HADD2.F32 R57, -RZ, R57.H1_H1 ;  /* 0x30000039ff397230 */ /* 0x000fe40000004100 */
[----:B------:R-:W-:Y:S01]  /*8cd0*/  FFMA.FTZ R157, R135, R155, R156 ;  /* 0x0000009b879d7223 */ /* 0x000fe2000001009c */
[----:B------:R-:W-:Y:S01]  /*8ce0*/  HADD2.F32 R134, -RZ, R84.H0_H0 ;  /* 0x20000054ff867230 */ /* 0x000fe20000004100 */
[----:B------:R-:W-:Y:S01]  /*8cf0*/  F2FP.SATFINITE.E4M3.F32.PACK_AB_MERGE_C R60, R60, R59, RZ ;  /* 0x0000003b3c3c723e */ /* 0x000fe200048070ff */
[----:B------:R-:W-:-:S02]  /*8d00*/  HADD2.F32 R135, -RZ, R152.H0_H0 ;  /* 0x20000098ff877230 */ /* 0x000fc40000004100 */
[----:B------:R-:W-:Y:S01]  /*8d10*/  FMUL.FTZ R155, R57, R154 ;  /* 0x0000009a399b7220 */ /* 0x000fe20000410000 */
[----:B------:R-:W-:Y:S02]  /*8d20*/  HADD2.F32 R84, -RZ, R84.H1_H1 ;  /* 0x30000054ff547230 */ /* 0x000fe40000004100 */
[-C--:B------:R-:W-:Y:S01]  /*8d30*/  FMUL.FTZ R153, R134, R151.reuse ;  /* 0x0000009786997220 */ /* 0x080fe20000410000 */
[----:B------:R-:W-:Y:S01]  /*8d40*/  HADD2.F32 R152, -RZ, R152.H1_H1 ;  /* 0x30000098ff987230 */ /* 0x000fe20000004100 */
[----:B------:R-:W-:Y:S01]  /*8d50*/  F2FP.SATFINITE.E4M3.F32.PACK_AB_MERGE_C R59, R87, R62, R58 ;  /* 0x0000003e573b723e */ /* 0x000fe2000480703a */
[----:B------:R-:W-:Y:S01]  /*8d60*/  FMUL.FTZ R151, R54, R151 ;  /* 0x0000009736977220 */ /* 0x000fe20000410000 */
[C---:B------:R-:W-:Y:S01]  /*8d70*/  FMUL.FTZ R156, R84.reuse, R154 ;  /* 0x0000009a549c7220 */ /* 0x040fe20000410000 */
[----:B------:R-:W-:Y:S01]  /*8d80*/  F2FP.F16.E4M3.UNPACK_B R62, R52 ;  /* 0x00000034ff3e723e */ /* 0x000fe200020006ff */
[----:B------:R-:W-:Y:S01]  /*8d90*/  FFMA.FTZ R155, R84, R152, R155 ;  /* 0x00000098549b7223 */ /* 0x000fe2000001009b */
[----:B------:R-:W-:Y:S01]  /*8da0*/  F2FP.F16.E4M3.UNPACK_B R84, R53 ;  /* 0x00000035ff54723e */ /* 0x000fe200020006ff */
[-C--:B------:R-:W-:Y:S01]  /*8db0*/  FFMA.FTZ R153, R54, R135.reuse, -R153 ;  /* 0x0000008736997223 */ /* 0x080fe20000010899 */
[----:B------:R-:W-:Y:S01]  /*8dc0*/  F2FP.F16.E4M3.UNPACK_B R61, R56 ;  /* 0x00000038ff3d723e */ /* 0x000fe200020006ff */
[----:B------:R-:W-:Y:S01]  /*8dd0*/  FFMA.FTZ R54, R134, R135, R151 ;  /* 0x0000008786367223 */ /* 0x000fe20000010097 */
[----:B------:R-:W-:Y:S01]  /*8de0*/  F2FP.SATFINITE.E4M3.F32.PACK_AB_MERGE_C R58, R158, R63, R60 ;  /* 0x0000003f9e3a723e */ /* 0x000fe2000480703c */
[----:B------:R-:W-:Y:S01]  /*8df0*/  HADD2.F32 R63, -RZ, R84.H0_H0 ;  /* 0x20000054ff3f7230 */ /* 0x000fe20000004100 */
[----:B------:R-:W-:Y:S01]  /*8e00*/  F2FP.F16.E4M3.UNPACK_B R87, R50 ;  /* 0x00000032ff57723e */ /* 0x000fe200020006ff */
[----:B------:R-:W-:-:S02]  /*8e10*/  HADD2.F32 R135, -RZ, R62.H0_H0 ;  /* 0x2000003eff877230 */ /* 0x000fc40000004100 */
[----:B------:R-:W-:Y:S01]  /*8e20*/  FFMA.FTZ R156, R57, R152, -R156 ;  /* 0x00000098399c7223 */ /* 0x000fe2000001089c */
[----:B------:R-:W-:Y:S01]  /*8e30*/  HADD2.F32 R60, -RZ, R61.H0_H0 ;  /* 0x2000003dff3c7230 */ /* 0x000fe20000004100 */
        /* <DEDUP_REMOVED lines=14> */
[----:B------:R-:W-:Y:S01]  /*8f20*/  FFMA.FTZ R53, R62, R87, -R151 ;  /* 0x000000573e357223 */ /* 0x000fe20000010897 */
[----:B------:R-:W-:Y:S01]  /*8f30*/  F2FP.SATFINITE.E4M3.F32.PACK_AB_MERGE_C R57, R162, R159, RZ ;  /* 0x0000009fa239723e */ /* 0x000fe200048070ff */
[----:B------:R-:W-:Y:S01]  /*8f40*/  FFMA.FTZ R52, R84, R87, R135 ;  /* 0x0000005754347223 */ /* 0x000fe20000010087 */
[----:B------:R-:W-:Y:S01]  /*8f50*/  HADD2.F32 R84, -RZ, R63.H0_H0 ;  /* 0x2000003fff547230 */ /* 0x000fe20000004100 */
[----:B------:R-:W-:Y:S01]  /*8f60*/  F2FP.F16.E4M3.UNPACK_B R50, R50.H1 ;  /* 0x00000032ff32723e */ /* 0x000fe200030006ff */
[----:B------:R-:W-:Y:S01]  /*8f70*/  HADD2.F32 R135, -RZ, R134.H0_H0 ;  /* 0x20000086ff877230 */ /* 0x000fe20000004100 */
[----:B------:R-:W-:Y:S01]  /*8f80*/  F2FP.SATFINITE.E4M3.F32.PACK_AB_MERGE_C R57, R156, R153, R57 ;  /* 0x000000999c39723e */ /* 0x000fe20004807039 */
[----:B------:R-:W-:Y:S01]  /*8f90*/  HADD2.F32 R62, -RZ, R56.H0_H0 ;  /* 0x20000038ff3e7230 */ /* 0x000fe20000004100 */
[----:B------:R-:W-:Y:S01]  /*8fa0*/  F2FP.SATFINITE.E4M3.F32.PACK_AB_MERGE_C R157, R157, R160, RZ ;  /* 0x000000a09d9d723e */ /* 0x000fe200048070ff */
[----:B------:R-:W-:-:S02]  /*8fb0*/  HADD2.F32 R87, -RZ, R50.H0_H0 ;  /* 0x20000032ff577230 */ /* 0x000fc40000004100 */
[-C--:B------:R-:W-:Y:S01]  /*8fc0*/  FMUL.FTZ R153, R84, R135.reuse ;  /* 0x0000008754997220 */ /* 0x080fe20000410000 */
[----:B------:R-:W-:Y:S02]  /*8fd0*/  HADD2.F32 R56, -RZ, R56.H1_H1 ;  /* 0x30000038ff387230 */ /* 0x000fe40000004100 */
[----:B------:R-:W-:Y:S01]  /*8fe0*/  FMUL.FTZ R135, R62, R135 ;  /* 0x000000873e877220 */ /* 0x000fe20000410000 */
[----:B------:R-:W-:Y:S01]  /*8ff0*/  HADD2.F32 R151, -RZ, R134.H1_H1 ;  /* 0x30000086ff977230 */ /* 0x000fe20000004100 */
[----:B------:R-:W-:Y:S01]  /*9000*/  F2FP.SATFINITE.E4M3.F32.PACK_AB_MERGE_C R54, R155, R54, R157 ;  /* 0x000000369b36723e */ /* 0x000fe2000480709d */
[----:B------:R-:W-:Y:S02]  /*9010*/  HADD2.F32 R63, -RZ, R63.H1_H1 ;  /* 0x3000003fff3f7230 */ /* 0x000fe40000004100 */
[----:B------:R-:W-:Y:S01]  /*9020*/  FFMA.FTZ R156, R84, R87, R135 ;  /* 0x00000057549c7223 */ /* 0x000fe20000010087 */
[----:B------:R-:W-:Y:S02]  /*9030*/  HADD2.F32 R134, -RZ, R50.H1_H1 ;  /* 0x30000032ff867230 */ /* 0x000fe40000004100 */
[----:B------:R-:W-:Y:S01]  /*9040*/  FMUL.FTZ R84, R56, R151 ;  /* 0x0000009738547220 */ /* 0x000fe20000410000 */
[----:B------:R-:W-:Y:S01]  /*9050*/  F2FP.F16.E4M3.UNPACK_B R50, R51 ;  /* 0x00000033ff32723e */ /* 0x000fe200020006ff */
[C---:B------:R-:W-:Y:S01]  /*9060*/  FMUL.FTZ R155, R63.reuse, R151 ;  /* 0x000000973f9b7220 */ /* 0x040fe20000410000 */
[----:B------:R-:W-:Y:S01]  /*9070*/  F2FP.F16.E4M3.UNPACK_B R152, R49.H1 ;  /* 0x00000031ff98723e */ /* 0x000fe200030006ff */
[-C--:B------:R-:W-:Y:S01]  /*9080*/  FFMA.FTZ R159, R63, R134.reuse, R84 ;  /* 0x000000863f9f7223 */ /* 0x080fe20000010054 */
[----:B------:R-:W-:Y:S01]  /*9090*/  F2FP.F16.E4M3.UNPACK_B R63, R55.H1 ;  /* 0x00000037ff3f723e */ /* 0x000fe200030006ff */
[----:B------:R-:W-:Y:S01]  /*90a0*/  FFMA.FTZ R154, R62, R87, -R153 ;  /* 0x000000573e9a7223 */ /* 0x000fe20000010899 */
        /* <DEDUP_REMOVED lines=16> */
[-C--:B------:R-:W-:Y:S01]  /*91b0*/  FFMA.FTZ R161, R56, R135.reuse, -R161 ;  /* 0x0000008738a17223 */ /* 0x080fe200000108a1 */
[----:B------:R-:W-:Y:S02]  /*91c0*/  HADD2.F32 R152, -RZ, R152.H1_H1 ;  /* 0x30000098ff987230 */ /* 0x000fe40000004100 */
[----:B------:R-:W-:Y:S01]  /*91d0*/  FFMA.FTZ R155, R48, R135, R155 ;  /* 0x00000087309b7223 */ /* 0x000fe2000001009b */
[----:B------:R-:W-:-:S02]  /*91e0*/  HADD2.F32 R51, -RZ, R51.H1_H1 ;  /* 0x30000033ff337230 */ /* 0x000fc40000004100 */
[-C--:B------:R-:W-:Y:S01]  /*91f0*/  FMUL.FTZ R158, R84, R153.reuse ;  /* 0x00000099549e7220 */ /* 0x080fe20000410000 */
        /* <DEDUP_REMOVED lines=22> */
[----:B------:R-:W-:Y:S01]  /*9360*/  F2FP.SATFINITE.E4M3.F32.PACK_AB_MERGE_C R49, R53, R60, R154 ;  /* 0x0000003c3531723e */ /* 0x000fe2000480709a */
[----:B------:R-:W-:Y:S01]  /*9370*/  IMAD.MOV.U32 R50, RZ, RZ, R57 ;  /* 0x000000ffff327224 */ /* 0x000fe200078e0039 */
[----:B------:R-:W-:-:S02]  /*9380*/  F2FP.SATFINITE.E4M3.F32.PACK_AB_MERGE_C R51, R55, R158, R56 ;  /* 0x0000009e3733723e */ /* 0x000fc40004807038 */
[----:B------:R-:W-:Y:S01]  /*9390*/  F2FP.SATFINITE.E4M3.F32.PACK_AB_MERGE_C R53, R52, R61, R156 ;  /* 0x0000003d3435723e */ /* 0x000fe2000480709c */
[----:B------:R-:W-:Y:S01]  /*93a0*/  IMAD.MOV.U32 R52, RZ, RZ, R58 ;  /* 0x000000ffff347224 */ /* 0x000fe200078e003a */
[----:B------:R-:W-:-:S07]  /*93b0*/  F2FP.SATFINITE.E4M3.F32.PACK_AB_MERGE_C R55, R62, R153, R152 ;  /* 0x000000993e37723e */ /* 0x000fce0004807098 */
.L_x_2103:
[----:B------:R-:W-:Y:S05]  /*93c0*/  BSYNC B2 ;  /* 0x0000000000027941 */ /* 0x000fea0003800000 */
.L_x_2102:
        /* <DEDUP_REMOVED lines=11> */
.L_x_2101:
[----:B------:R-:W-:Y:S05]  /*9480*/  BSYNC B1 ;  /* 0x0000000000017941 */ /* 0x000fea0003800000 */
.L_x_2100:
        /* <DEDUP_REMOVED lines=82> */
[C---:B------:R-:W-:Y:S01]  /*99b0*/  FMUL.FTZ R84, R70.reuse, R82 ;  /* 0x0000005246547220 */ /* 0x040fe20000410000 */
        /* <DEDUP_REMOVED lines=43> */
[----:B------:R-:W-:Y:S01]  /*9c70*/  HADD2.F32 R54, -RZ, R62.H0_H0 ;  /* 0x2000003eff367230 */ /* 0x000fe20000004100 */
[----:B------:R-:W-:Y:S01]  /*9c80*/  F2FP.F16.E4M3.UNPACK_B R148, R148 ;  /* 0x00000094ff94723e */ /* 0x000fe200020006ff */
[----:B------:R-:W-:Y:S01]  /*9c90*/  FFMA.FTZ R151, R67, R70, R82 ;  /* 0x0000004643977223 */ /* 0x000fe20000010052 */
[----:B------:R-:W-:Y:S01]  /*9ca0*/  HADD2.F32 R150, -RZ, R150.H1_H1 ;  /* 0x30000096ff967230 */ /* 0x000fe20000004100 */
[----:B------:R-:W-:Y:S01]  /*9cb0*/  F2FP.SATFINITE.E4M3.F32.PACK_AB_MERGE_C R63, R86, R63, RZ ;  /* 0x0000003f563f723e */ /* 0x000fe200048070ff */
[--C-:B------:R-:W-:Y:S01]  /*9cc0*/  HADD2.F32 R66, -RZ, R65.reuse.H0_H0 ;  /* 0x20000041ff427230 */ /* 0x100fe20000004100 */
[----:B------:R-:W-:Y:S01]  /*9cd0*/  F2FP.F16.E4M3.UNPACK_B R68, R52 ;  /* 0x00000034ff44723e */ /* 0x000fe200020006ff */
[----:B------:R-:W-:Y:S01]  /*9ce0*/  HADD2.F32 R67, -RZ, R148.H0_H0 ;  /* 0x20000094ff437230 */ /* 0x000fe20000004100 */
[----:B------:R-:W-:Y:S01]  /*9cf0*/  F2FP.SATFINITE.E4M3.F32.PACK_AB_MERGE_C R63, R84, R81, R63 ;  /* 0x00000051543f723e */ /* 0x000fe2000480703f */
[----:B------:R-:W-:-:S02]  /*9d00*/  HADD2.F32 R65, -RZ, R65.H1_H1 ;  /* 0x30000041ff417230 */ /* 0x000fc40000004100 */
[-C--:B------:R-:W-:Y:S01]  /*9d10*/  FMUL.FTZ R71, R66, R69.reuse ;  /* 0x0000004542477220 */ /* 0x080fe20000410000 */
[C---:B------:R-:W-:Y:S01]  /*9d20*/  FMUL.FTZ R69, R54.reuse, R69 ;  /* 0x0000004536457220 */ /* 0x040fe20000410000 */
[----:B------:R-:W-:Y:S01]  /*9d30*/  HADD2.F32 R62, -RZ, R62.H1_H1 ;  /* 0x3000003eff3e7230 */ /* 0x000fe20000004100 */
[----:B------:R-:W-:Y:S01]  /*9d40*/  F2FP.SATFINITE.E4M3.F32.PACK_AB_MERGE_C R151, R151, R152, RZ ;  /* 0x000000989797723e */ /* 0x000fe200048070ff */
[----:B------:R-:W-:Y:S02]  /*9d50*/  HADD2.F32 R148, -RZ, R148.H1_H1 ;  /* 0x30000094ff947230 */ /* 0x000fe40000004100 */
[-C--:B------:R-:W-:Y:S01]  /*9d60*/  FFMA.FTZ R54, R54, R67.reuse, -R71 ;  /* 0x0000004336367223 */ /* 0x080fe20000010847 */
[----:B------:R-:W-:Y:S01]  /*9d70*/  FFMA.FTZ R70, R66, R67, R69 ;  /* 0x0000004342467223 */ /* 0x000fe20000010045 */
[-C--:B------:R-:W-:Y:S01]  /*9d80*/  FMUL.FTZ R87, R65, R150.reuse ;  /* 0x0000009641577220 */ /* 0x080fe20000410000 */
[----:B------:R-:W-:Y:S01]  /*9d90*/  F2FP.F16.E4M3.UNPACK_B R67, R53 ;  /* 0x00000035ff43723e */ /* 0x000fe200020006ff */
[C---:B------:R-:W-:Y:S01]  /*9da0*/  FMUL.FTZ R150, R62.reuse, R150 ;  /* 0x000000963e967220 */ /* 0x040fe20000410000 */
[----:B------:R-:W-:Y:S01]  /*9db0*/  F2FP.F16.E4M3.UNPACK_B R66, R60 ;  /* 0x0000003cff42723e */ /* 0x000fe200020006ff */
[----:B------:R-:W-:Y:S01]  /*9dc0*/  FFMA.FTZ R87, R62, R148, -R87 ;  /* 0x000000943e577223 */ /* 0x000fe20000010857 */
[----:B------:R-:W-:Y:S01]  /*9dd0*/  F2FP.SATFINITE.E4M3.F32.PACK_AB_MERGE_C R62, R149, R134, RZ ;  /* 0x00000086953e723e */ /* 0x000fe200048070ff */
[----:B------:R-:W-:Y:S01]  /*9de0*/  FFMA.FTZ R135, R65, R148, R150 ;  /* 0x0000009441877223 */ /* 0x000fe20000010096 */
[----:B------:R-:W-:Y:S01]  /*9df0*/  HADD2.F32 R69, -RZ, R67.H0_H0 ;  /* 0x20000043ff457230 */ /* 0x000fe20000004100 */
[----:B------:R-:W-:Y:S01]  /*9e00*/  F2FP.F16.E4M3.UNPACK_B R71, R50 ;  /* 0x00000032ff47723e */ /* 0x000fe200020006ff */
[----:B------:R-:W-:Y:S01]  /*9e10*/  HADD2.F32 R84, -RZ, R68.H0_H0 ;  /* 0x20000044ff547230 */ /* 0x000fe20000004100 */
[----:B------:R-:W-:Y:S01]  /*9e20*/  F2FP.SATFINITE.E4M3.F32.PACK_AB_MERGE_C R62, R87, R54, R62 ;  /* 0x00000036573e723e */ /* 0x000fe2000480703e */
[----:B------:R-:W-:Y:S01]  /*9e30*/  HADD2.F32 R65, -RZ, R66.H0_H0 ;  /* 0x20000042ff417230 */ /* 0x000fe20000004100 */
[----:B------:R-:W-:Y:S01]  /*9e40*/  F2FP.SATFINITE.E4M3.F32.PACK_AB_MERGE_C R54, R135, R70, R151 ;  /* 0x000000468736723e */ /* 0x000fe20004807097 */
[----:B------:R-:W-:-:S02]  /*9e50*/  HADD2.F32 R82, -RZ, R71.H0_H0 ;  /* 0x20000047ff527230 */ /* 0x000fc40000004100 */
[-C--:B------:R-:W-:Y:S01]  /*9e60*/  FMUL.FTZ R86, R69, R84.reuse ;  /* 0x0000005445567220 */ /* 0x080fe20000410000 */
[----:B------:R-:W-:Y:S02]  /*9e70*/  HADD2.F32 R70, -RZ, R67.H1_H1 ;  /* 0x30000043ff467230 */ /* 0x000fe40000004100 */
[----:B------:R-:W-:Y:S01]  /*9e80*/  FMUL.FTZ R84, R65, R84 ;  /* 0x0000005441547220 */ /* 0x000fe20000410000 */
[----:B------:R-:W-:Y:S01]  /*9e90*/  HADD2.F32 R81, -RZ, R68.H1_H1 ;  /* 0x30000044ff517230 */ /* 0x000fe20000004100 */
[----:B------:R-:W-:Y:S01]  /*9ea0*/  F2FP.F16.E4M3.UNPACK_B R67, R60.H1 ;  /* 0x0000003cff43723e */ /* 0x000fe200030006ff */
[----:B------:R-:W-:Y:S02]  /*9eb0*/  HADD2.F32 R68, -RZ, R66.H1_H1 ;  /* 0x30000042ff447230 */ /* 0x000fe40000004100 */
[----:B------:R-:W-:Y:S01]  /*9ec0*/  FFMA.FTZ R66, R69, R82, R84 ;  /* 0x0000005245427223 */ /* 0x000fe20000010054 */
[----:B------:R-:W-:Y:S02]  /*9ed0*/  HADD2.F32 R71, -RZ, R71.H1_H1 ;  /* 0x30000047ff477230 */ /* 0x000fe40000004100 */
[----:B------:R-:W-:Y:S01]  /*9ee0*/  FMUL.FTZ R69, R70, R81 ;  /* 0x0000005146457220 */ /* 0x000fe20000410000 */
[----:B------:R-:W-:Y:S01]  /*9ef0*/  F2FP.F16.E4M3.UNPACK_B R53, R53.H1 ;  /* 0x00000035ff35723e */ /* 0x000fe200030006ff */
[C---:B------:R-:W-:Y:S01]  /*9f00*/  FMUL.FTZ R81, R68.reuse, R81 ;  /* 0x0000005144517220 */ /* 0x040fe20000410000 */
[----:B------:R-:W-:Y:S01]  /*9f10*/  F2FP.SATFINITE.E4M3.F32.PACK_AB_MERGE_C R64, R85, R64, RZ ;  /* 0x000000405540723e */ /* 0x000fe200048070ff */
[-C--:B------:R-:W-:Y:S01]  /*9f20*/  FFMA.FTZ R60, R68, R71.reuse, -R69 ;  /* 0x00000047443c7223 */ /* 0x080fe20000010845 */
[----:B------:R-:W-:Y:S01]  /*9f30*/  F2FP.F16.E4M3.UNPACK_B R69, R52.H1 ;  /* 0x00000034ff45723e */ /* 0x000fe200030006ff */
[----:B------:R-:W-:Y:S01]  /*9f40*/  FFMA.FTZ R65, R65, R82, -R86 ;  /* 0x0000005241417223 */ /* 0x000fe20000010856 */
[----:B------:R-:W-:Y:S01]  /*9f50*/  FFMA.FTZ R85, R70, R71, R81 ;  /* 0x0000004746557223 */ /* 0x000fe20000010051 */
[----:B------:R-:W-:Y:S01]  /*9f60*/  HADD2.F32 R68, -RZ, R53.H0_H0 ;  /* 0x20000035ff447230 */ /* 0x000fe20000004100 */
[----:B------:R-:W-:Y:S01]  /*9f70*/  F2FP.F16.E4M3.UNPACK_B R50, R50.H1 ;  /* 0x00000032ff32723e */ /* 0x000fe200030006ff */
[----:B------:R-:W-:Y:S01]  /*9f80*/  HADD2.F32 R52, -RZ, R67.H0_H0 ;  /* 0x20000043ff347230 */ /* 0x000fe20000004100 */
[----:B------:R-:W-:Y:S01]  /*9f90*/  F2FP.SATFINITE.E4M3.F32.PACK_AB_MERGE_C R64, R146, R83, R64 ;  /* 0x000000539240723e */ /* 0x000fe20004807040 */
[----:B------:R-:W-:-:S02]  /*9fa0*/  HADD2.F32 R71, -RZ, R69.H0_H0 ;  /* 0x20000045ff477230 */ /* 0x000fc40000004100 */
[----:B------:R-:W-:Y:S02]  /*9fb0*/  HADD2.F32 R53, -RZ, R53.H1_H1 ;  /* 0x30000035ff357230 */ /* 0x000fe40000004100 */
[----:B------:R-:W-:Y:S02]  /*9fc0*/  HADD2.F32 R82, -RZ, R69.H1_H1 ;  /* 0x30000045ff527230 */ /* 0x000fe40000004100 */
[-C--:B------:R-:W-:Y:S01]  /*9fd0*/  FMUL.FTZ R81, R68, R71.reuse ;  /* 0x0000004744517220 */ /* 0x080fe20000410000 */
[----:B------:R-:W-:Y:S02]  /*9fe0*/  HADD2.F32 R67, -RZ, R67.H1_H1 ;  /* 0x30000043ff437230 */ /* 0x000fe40000004100 */
[----:B------:R-:W-:Y:S01]  /*9ff0*/  FMUL.FTZ R71, R52, R71 ;  /* 0x0000004734477220 */ /* 0x000fe20000410000 */
[--C-:B------:R-:W-:Y:S02]  /*a000*/  HADD2.F32 R69, -RZ, R50.reuse.H0_H0 ;  /* 0x20000032ff457230 */ /* 0x100fe40000004100 */
[----:B------:R-:W-:-:S02]  /*a010*/  HADD2.F32 R70, -RZ, R50.H1_H1 ;  /* 0x30000032ff467230 */ /* 0x000fc40000004100 */
[-C--:B------:R-:W-:Y:S01]  /*a020*/  FMUL.FTZ R50, R53, R82.reuse ;  /* 0x0000005235327220 */ /* 0x080fe20000410000 */
[C---:B------:R-:W-:Y:S01]  /*a030*/  FMUL.FTZ R82, R67.reuse, R82 ;  /* 0x0000005243527220 */ /* 0x040fe20000410000 */
[----:B------:R-:W-:Y:S01]  /*a040*/  FFMA.FTZ R86, R52, R69, -R81 ;  /* 0x0000004534567223 */ /* 0x000fe20000010851 */
[----:B------:R-:W-:Y:S01]  /*a050*/  F2FP.F16.E4M3.UNPACK_B R81, R49 ;  /* 0x00000031ff51723e */ /* 0x000fe200020006ff */
[-C--:B------:R-:W-:Y:S01]  /*a060*/  FFMA.FTZ R135, R67, R70.reuse, -R50 ;  /* 0x0000004643877223 */ /* 0x080fe20000010832 */
[----:B------:R-:W-:Y:S01]  /*a070*/  F2FP.F16.E4M3.UNPACK_B R50, R51 ;  /* 0x00000033ff32723e */ /* 0x000fe200020006ff */
[----:B------:R-:W-:Y:S01]  /*a080*/  FFMA.FTZ R134, R53, R70, R82 ;  /* 0x0000004635867223 */ /* 0x000fe20000010052 */
[----:B------:R-:W-:Y:S01]  /*a090*/  F2FP.F16.E4M3.UNPACK_B R67, R55 ;  /* 0x00000037ff43723e */ /* 0x000fe200020006ff */
[----:B------:R-:W-:Y:S01]  /*a0a0*/  FFMA.FTZ R87, R68, R69, R71 ;  /* 0x0000004544577223 */ /* 0x000fe20000010047 */
[----:B------:R-:W-:Y:S01]  /*a0b0*/  F2FP.F16.E4M3.UNPACK_B R51, R51.H1 ;  /* 0x00000033ff33723e */ /* 0x000fe200030006ff */
[----:B------:R-:W-:Y:S01]  /*a0c0*/  HADD2.F32 R83, -RZ, R81.H0_H0 ;  /* 0x20000051ff537230 */ /* 0x000fe20000004100 */
[----:B------:R-:W-:Y:S01]  /*a0d0*/  F2FP.F16.E4M3.UNPACK_B R82, R49.H1 ;  /* 0x00000031ff52723e */ /* 0x000fe200030006ff */
[----:B------:R-:W-:Y:S01]  /*a0e0*/  HADD2.F32 R68, -RZ, R67.H0_H0 ;  /* 0x20000043ff447230 */ /* 0x000fe20000004100 */
        /* <DEDUP_REMOVED lines=11> */
[----:B------:R-:W-:Y:S02]  /*a1a0*/  HADD2.F32 R70, -RZ, R69.H0_H0 ;  /* 0x20000045ff467230 */ /* 0x000fe40000004100 */
[----:B------:R-:W-:Y:S01]  /*a1b0*/  FMUL.FTZ R146, R48, R84 ;  /* 0x0000005430927220 */ /* 0x000fe20000410000 */
[----:B------:R-:W-:-:S02]  /*a1c0*/  HADD2.F32 R55, -RZ, R55.H1_H1 ;  /* 0x30000037ff377230 */ /* 0x000fc40000004100 */
[-C--:B------:R-:W-:Y:S01]  /*a1d0*/  FFMA.FTZ R83, R68, R71.reuse, R83 ;  /* 0x0000004744537223 */ /* 0x080fe20000010053 */
[----:B------:R-:W-:Y:S02]  /*a1e0*/  HADD2.F32 R82, -RZ, R82.H1_H1 ;  /* 0x30000052ff527230 */ /* 0x000fe40000004100 */
[----:B------:R-:W-:Y:S01]  /*a1f0*/  FFMA.FTZ R151, R48, R70, R151 ;  /* 0x0000004630977223 */ /* 0x000fe20000010097 */
[----:B------:R-:W-:Y:S02]  /*a200*/  HADD2.F32 R51, -RZ, R51.H1_H1 ;  /* 0x30000033ff337230 */ /* 0x000fe40000004100 */
[----:B------:R-:W-:Y:S01]  /*a210*/  FFMA.FTZ R149, R52, R71, -R149 ;  /* 0x0000004734957223 */ /* 0x000fe20000010895 */
[----:B------:R-:W-:Y:S02]  /*a220*/  HADD2.F32 R50, -RZ, R50.H1_H1 ;  /* 0x30000032ff327230 */ /* 0x000fe40000004100 */
[----:B------:R-:W-:Y:S01]  /*a230*/  FMUL.FTZ R68, R55, R82 ;  /* 0x0000005237447220 */ /* 0x000fe20000410000 */
[----:B------:R-:W-:-:S02]  /*a240*/  HADD2.F32 R67, -RZ, R67.H1_H1 ;  /* 0x30000043ff437230 */ /* 0x000fc40000004100 */
[----:B------:R-:W-:Y:S01]  /*a250*/  FMUL.FTZ R82, R51, R82 ;  /* 0x0000005233527220 */ /* 0x000fe20000410000 */
[----:B------:R-:W-:Y:S02]  /*a260*/  HADD2.F32 R81, -RZ, R81.H1_H1 ;  /* 0x30000051ff517230 */ /* 0x000fe40000004100 */
[----:B------:R-:W-:Y:S01]  /*a270*/  FFMA.FTZ R146, R53, R70, -R146 ;  /* 0x0000004635927223 */ /* 0x000fe20000010892 */
[----:B------:R-:W-:Y:S01]  /*a280*/  HADD2.F32 R48, -RZ, R69.H1_H1 ;  /* 0x30000045ff307230 */ /* 0x000fe20000004100 */
[----:B------:R-:W-:Y:S01]  /*a290*/  F2FP.SATFINITE.E4M3.F32.PACK_AB_MERGE_C R86, R135, R86, RZ ;  /* 0x000000568756723e */ /* 0x000fe200048070ff */
[----:B------:R-:W-:Y:S02]  /*a2a0*/  HADD2.F32 R49, -RZ, R49.H1_H1 ;  /* 0x30000031ff317230 */ /* 0x000fe40000004100 */
[-C--:B------:R-:W-:Y:S01]  /*a2b0*/  FMUL.FTZ R53, R67, R81.reuse ;  /* 0x0000005143357220 */ /* 0x080fe20000410000 */
[C---:B------:R-:W-:Y:S01]  /*a2c0*/  FMUL.FTZ R52, R50.reuse, R81 ;  /* 0x0000005132347220 */ /* 0x040fe20000410000 */
[-C--:B------:R-:W-:Y:S01]  /*a2d0*/  FFMA.FTZ R51, R51, R48.reuse, -R68 ;  /* 0x0000003033337223 */ /* 0x080fe20000010844 */
[----:B------:R-:W-:Y:S01]  /*a2e0*/  FFMA.FTZ R82, R55, R48, R82 ;  /* 0x0000003037527223 */ /* 0x000fe20000010052 */
[-C--:B------:R-:W-:Y:S01]  /*a2f0*/  FFMA.FTZ R50, R50, R49.reuse, -R53 ;  /* 0x0000003132327223 */ /* 0x080fe20000010835 */
[----:B------:R-:W-:Y:S01]  /*a300*/  FFMA.FTZ R52, R67, R49, R52 ;  /* 0x0000003143347223 */ /* 0x000fe20000010034 */
[----:B------:R-:W-:Y:S01]  /*a310*/  F2FP.SATFINITE.E4M3.F32.PACK_AB_MERGE_C R87, R134, R87, RZ ;  /* 0x000000578657723e */ /* 0x000fe200048070ff */
[----:B------:R-:W-:Y:S01]  /*a320*/  IMAD.MOV.U32 R48, RZ, RZ, R63 ;  /* 0x000000ffff307224 */ /* 0x000fe200078e003f */
[----:B------:R-:W-:-:S02]  /*a330*/  F2FP.SATFINITE.E4M3.F32.PACK_AB_MERGE_C R51, R51, R146, RZ ;  /* 0x000000923333723e */ /* 0x000fc400048070ff */
[----:B------:R-:W-:Y:S02]  /*a340*/  F2FP.SATFINITE.E4M3.F32.PACK_AB_MERGE_C R82, R82, R151, RZ ;  /* 0x000000975252723e */ /* 0x000fe400048070ff */
[----:B------:R-:W-:Y:S01]  /*a350*/  F2FP.SATFINITE.E4M3.F32.PACK_AB_MERGE_C R51, R50, R149, R51 ;  /* 0x000000953233723e */ /* 0x000fe20004807033 */
[----:B------:R-:W-:Y:S01]  /*a360*/  IMAD.MOV.U32 R50, RZ, RZ, R62 ;  /* 0x000000ffff327224 */ /* 0x000fe200078e003e */
[----:B------:R-:W-:Y:S01]  /*a370*/  F2FP.SATFINITE.E4M3.F32.PACK_AB_MERGE_C R55, R52, R83, R82 ;  /* 0x000000533437723e */ /* 0x000fe20004807052 */
[----:B------:R-:W-:Y:S01]  /*a380*/  IMAD.MOV.U32 R52, RZ, RZ, R64 ;  /* 0x000000ffff347224 */ /* 0x000fe200078e0040 */
[----:B------:R-:W-:Y:S02]  /*a390*/  F2FP.SATFINITE.E4M3.F32.PACK_AB_MERGE_C R49, R60, R65, R86 ;  /* 0x000000413c31723e */ /* 0x000fe40004807056 */
[----:B------:R-:W-:-:S07]  /*a3a0*/  F2FP.SATFINITE.E4M3.F32.PACK_AB_MERGE_C R53, R85, R66, R87 ;  /* 0x000000425535723e */ /* 0x000fce0004807057 */
.L_x_2107:
[----:B------:R-:W-:Y:S05]  /*a3b0*/  BSYNC B2 ;  /* 0x0000000000027941 */ /* 0x000fea0003800000 */
.L_x_2106:
        /* <DEDUP_REMOVED lines=11> */
.L_x_2105:
[----:B------:R-:W-:Y:S05]  /*a470*/  BSYNC B1 ;  /* 0x0000000000017941 */ /* 0x000fea0003800000 */
.L_x_2104:
        /* <DEDUP_REMOVED lines=8> */
[----:B------:R-:W-:Y:S01]  /*a500*/  IMAD.IADD R61, R127, 0x1, R61 ;  /* 0x000000017f3d7824 */ /* 0x000fe200078e023d */
[----:B------:R-:W-:Y:S01]  /*a510*/  IADD3 R59, P3, P4, R44, R126, R36 ;  /* 0x0000007e2c3b7210 */ /* 0x000fe20007c7e024 */
[----:B------:R-:W-:Y:S01]  /*a520*/  VIADD R50, R228, 0xc0 ;  /* 0x000000c0e4327836 */ /* 0x000fe20000000000 */
[----:B------:R-:W-:Y:S01]  /*a530*/  ISETP.NE.AND P6, PT, R0, RZ, PT ;  /* 0x000000ff0000720c */ /* 0x000fe20003fc5270 */
[----:B------:R-:W-:Y:S01]  /*a540*/  BSSY B1, `(.L_x_2108) ;  /* 0x00000e9000017945 */ /* 0x000fe20003800000 */
[----:B------:R-:W-:Y:S01]  /*a550*/  IADD3.X R48, R38, R61, R37, P3, P4 ;  /* 0x0000003d26307210 */ /* 0x000fe20001fe8425 */
[----:B------:R-:W-:Y:S01]  /*a560*/  IMAD.SHL.U32 R50, R50, 0x80, RZ ;  /* 0x0000008032327824 */ /* 0x000fe200078e00ff */
[----:B------:R-:W-:-:S04]  /*a570*/  SEL R147, R120, R147, !P6 ;  /* 0x0000009378937207 */ /* 0x000fc80007000000 */
[----:B------:R-:W-:Y:S02]  /*a580*/  LOP3.LUT R50, R50, 0x380, RZ, 0xc0, !PT ;  /* 0x0000038032327812 */ /* 0x000fe400078ec0ff */
[----:B-1----:R-:W-:-:S05]  /*a590*/  IADD3 R58, P3, R59, R56, RZ ;  /* 0x000000383b3a7210 */ /* 0x002fca0007f7e0ff */
[----:B------:R-:W-:Y:S01]  /*a5a0*/  IMAD.X R59, R48, 0x1, R57, P3 ;  /* 0x00000001303b7824 */ /* 0x000fe200018e0639 */
[----:B------:R-:W-:-:S04]  /*a5b0*/  SHF.R.S32.HI R48, RZ, 0x1f, R147 ;  /* 0x0000001fff307819 */ /* 0x000fc80000011493 */
[----:B------:R-:W-:-:S04]  /*a5c0*/  LEA.HI R48, R48, R147, RZ, 0x5 ;  /* 0x0000009330307211 */ /* 0x000fc800078f28ff */
        /* <DEDUP_REMOVED lines=24> */
[----:B------:R-:W-:Y:S01]  /*a750*/  IMAD.U32 R52, R78, 0x10000, RZ ;  /* 0x000100004e347824 */ /* 0x000fe200078e00ff */
[----:B------:R-:W-:-:S02]  /*a760*/  SHF.R.U32.HI R68, RZ, 0x8, R77 ;  /* 0x00000008ff447819 */ /* 0x000fc4000001164d */
[----:B------:R-:W-:Y:S02]  /*a770*/  SHF.R.U32.HI R66, RZ, 0x8, R79 ;  /* 0x00000008ff427819 */ /* 0x000fe4000001164f */
[----:B------:R-:W-:Y:S01]  /*a780*/  MOV R60, R50 ;  /* 0x00000032003c7202 */ /* 0x000fe20000000f00 */
[----:B------:R-:W-:Y:S01]  /*a790*/  IMAD.SHL.U32 R50, R68, 0x100, RZ ;  /* 0x0000010044327824 */ /* 0x000fe200078e00ff */
[----:B------:R-:W-:Y:S01]  /*a7a0*/  LOP3.LUT R69, R69, 0xff00, R48, 0xf8, !PT ;  /* 0x0000ff0045457812 */ /* 0x000fe200078ef830 */
[----:B------:R-:W-:Y:S01]  /*a7b0*/  IMAD.U32 R48, R72, 0x10000, RZ ;  /* 0x0001000048307824 */ /* 0x000fe200078e00ff */
[----:B------:R-:W-:Y:S01]  /*a7c0*/  LOP3.LUT R52, R65, 0xff0000, R52, 0xf8, !PT ;  /* 0x00ff000041347812 */ /* 0x000fe200078ef834 */
[----:B------:R-:W-:Y:S01]  /*a7d0*/  IMAD.SHL.U32 R54, R66, 0x100, RZ ;  /* 0x0000010042367824 */ /* 0x000fe200078e00ff */
[----:B------:R-:W-:Y:S02]  /*a7e0*/  LOP3.LUT R71, R77, 0xff0000ff, RZ, 0xc0, !PT ;  /* 0xff0000ff4d477812 */ /* 0x000fe400078ec0ff */
[----:B------:R-:W-:-:S02]  /*a7f0*/  F2FP.F16.E4M3.UNPACK_B R72, R143.H1 ;  /* 0x0000008fff48723e */ /* 0x000fc400030006ff */
[----:B------:R-:W-:Y:S02]  /*a800*/  F2FP.F16.E4M3.UNPACK_B R65, R64.H1 ;  /* 0x00000040ff41723e */ /* 0x000fe400030006ff */
        /* <DEDUP_REMOVED lines=33> */
[----:B------:R-:W-:Y:S02]  /*aa20*/  HADD2.F32 R143, -RZ, R143.H1_H1 ;  /* 0x3000008fff8f7230 */ /* 0x000fe40000004100 */
[----:B------:R-:W-:Y:S01]  /*aa30*/  FMUL.FTZ R70, R68, R71 ;  /* 0x0000004744467220 */ /* 0x000fe20000410000 */
[----:B------:R-:W-:-:S02]  /*aa40*/  HADD2.F32 R67, -RZ, R67.H1_H1 ;  /* 0x30000043ff437230 */ /* 0x000fc40000004100 */
[----:B------:R-:W-:Y:S01]  /*aa50*/  FMUL.FTZ R71, R65, R71 ;  /* 0x0000004741477220 */ /* 0x000fe20000410000 */
[--C-:B------:R-:W-:Y:S02]  /*aa60*/  HADD2.F32 R66, -RZ, R141.reuse.H0_H0 ;  /* 0x2000008dff427230 */ /* 0x100fe40000004100 */
[----:B------:R-:W-:Y:S02]  /*aa70*/  IMAD.U32 R74, R74, 0x10000, RZ ;  /* 0x000100004a4a7824 */ /* 0x000fe400078e00ff */
[----:B------:R-:W-:Y:S01]  /*aa80*/  FMUL.FTZ R69, R67, R143 ;  /* 0x0000008f43457220 */ /* 0x000fe20000410000 */
[----:B------:R-:W-:Y:S02]  /*aa90*/  HADD2.F32 R64, -RZ, R64.H1_H1 ;  /* 0x30000040ff407230 */ /* 0x000fe40000004100 */
[-C--:B------:R-:W-:Y:S01]  /*aaa0*/  FFMA.FTZ R72, R65, R66.reuse, -R70 ;  /* 0x0000004241487223 */ /* 0x080fe20000010846 */
[----:B------:R-:W-:Y:S02]  /*aab0*/  HADD2.F32 R141, -RZ, R141.H1_H1 ;  /* 0x3000008dff8d7230 */ /* 0x000fe40000004100 */
[----:B------:R-:W-:Y:S01]  /*aac0*/  FFMA.FTZ R73, R68, R66, R71 ;  /* 0x0000004244497223 */ /* 0x000fe20000010047 */
        /* <DEDUP_REMOVED lines=25> */
[-C--:B------:R-:W-:Y:S01]  /*ac60*/  FFMA.FTZ R85, R64, R69.reuse, -R65 ;  /* 0x0000004540557223 */ /* 0x080fe20000010841 */
[----:B------:R-:W-:Y:S01]  /*ac70*/  F2FP.F16.E4M3.UNPACK_B R64, R62 ;  /* 0x0000003eff40723e */ /* 0x000fe200020006ff */
[----:B------:R-:W-:Y:S01]  /*ac80*/  FFMA.FTZ R87, R66, R69, R71 ;  /* 0x0000004542577223 */ /* 0x000fe20000010047 */
[----:B------:R-:W-:Y:S01]  /*ac90*/  HADD2.F32 R69, -RZ, R144.H1_H1 ;  /* 0x30000090ff457230 */ /* 0x000fe20000004100 */
[----:B------:R-:W-:Y:S01]  /*aca0*/  F2FP.F16.E4M3.UNPACK_B R142, R142 ;  /* 0x0000008eff8e723e */ /* 0x000fe200020006ff */
[----:B------:R-:W-:Y:S01]  /*acb0*/  HADD2.F32 R62, -RZ, R60.H0_H0 ;  /* 0x2000003cff3e7230 */ /* 0x000fe20000004100 */
[----:B------:R-:W-:Y:S01]  /*acc0*/  F2FP.SATFINITE.E4M3.F32.PACK_AB_MERGE_C R85, R85, R70, RZ ;  /* 0x000000465555723e */ /* 0x000fe200048070ff */
[--C-:B------:R-:W-:Y:S01]  /*acd0*/  HADD2.F32 R65, -RZ, R64.reuse.H0_H0 ;  /* 0x20000040ff417230 */ /* 0x100fe20000004100 */
[-C--:B------:R-:W-:Y:S01]  /*ace0*/  F2FP.F16.E4M3.UNPACK_B R70, R52.reuse ;  /* 0x00000034ff46723e */ /* 0x080fe200020006ff */
[----:B------:R-:W-:Y:S01]  /*acf0*/  HADD2.F32 R64, -RZ, R64.H1_H1 ;  /* 0x30000040ff407230 */ /* 0x000fe20000004100 */
[----:B------:R-:W-:Y:S01]  /*ad00*/  F2FP.F16.E4M3.UNPACK_B R52, R52.H1 ;  /* 0x00000034ff34723e */ /* 0x000fe200030006ff */
[----:B------:R-:W-:-:S02]  /*ad10*/  HADD2.F32 R60, -RZ, R60.H1_H1 ;  /* 0x3000003cff3c7230 */ /* 0x000fc40000004100 */
[CC--:B------:R-:W-:Y:S01]  /*ad20*/  FMUL.FTZ R71, R65.reuse, R68.reuse ;  /* 0x0000004441477220 */ /* 0x0c0fe20000410000 */
[--C-:B------:R-:W-:Y:S02]  /*ad30*/  HADD2.F32 R66, -RZ, R142.reuse.H0_H0 ;  /* 0x2000008eff427230 */ /* 0x100fe40000004100 */
[-C--:B------:R-:W-:Y:S01]  /*ad40*/  FMUL.FTZ R81, R64, R69.reuse ;  /* 0x0000004540517220 */ /* 0x080fe20000410000 */
[----:B------:R-:W-:Y:S02]  /*ad50*/  HADD2.F32 R67, -RZ, R142.H1_H1 ;  /* 0x3000008eff437230 */ /* 0x000fe40000004100 */
[----:B------:R-:W-:Y:S01]  /*ad60*/  FMUL.FTZ R68, R62, R68 ;  /* 0x000000443e447220 */ /* 0x000fe20000410000 */
[----:B------:R-:W-:Y:S01]  /*ad70*/  FMUL.FTZ R69, R60, R69 ;  /* 0x000000453c457220 */ /* 0x000fe20000410000 */
[----:B------:R-:W-:Y:S01]  /*ad80*/  FFMA.FTZ R62, R62, R66, -R71 ;  /* 0x000000423e3e7223 */ /* 0x000fe20000010847 */
[----:B------:R-:W-:Y:S01]  /*ad90*/  F2FP.F16.E4M3.UNPACK_B R71, R54 ;  /* 0x00000036ff47723e */ /* 0x000fe200020006ff */
[----:B------:R-:W-:Y:S01]  /*ada0*/  FFMA.FTZ R80, R65, R66, R68 ;  /* 0x0000004241507223 */ /* 0x000fe20000010044 */
[-C--:B------:R-:W-:Y:S01]  /*adb0*/  FFMA.FTZ R83, R64, R67.reuse, R69 ;  /* 0x0000004340537223 */ /* 0x080fe20000010045 */
[----:B------:R-:W-:Y:S01]  /*adc0*/  F2FP.SATFINITE.E4M3.F32.PACK_AB_MERGE_C R64, R79, R76, RZ ;  /* 0x0000004c4f40723e */ /* 0x000fe200048070ff */
[----:B------:R-:W-:Y:S01]  /*add0*/  FFMA.FTZ R81, R60, R67, -R81 ;  /* 0x000000433c517223 */ /* 0x000fe20000010851 */
[----:B------:R-:W-:-:S02]  /*ade0*/  F2FP.F16.E4M3.UNPACK_B R68, R53 ;  /* 0x00000035ff44723e */ /* 0x000fc400020006ff */
[----:B------:R-:W-:Y:S02]  /*adf0*/  F2FP.F16.E4M3.UNPACK_B R66, R49 ;  /* 0x00000031ff42723e */ /* 0x000fe400020006ff */
[----:B------:R-:W-:Y:S01]  /*ae00*/  F2FP.SATFINITE.E4M3.F32.PACK_AB_MERGE_C R64, R74, R73, R64 ;  /* 0x000000494a40723e */ /* 0x000fe20004807040 */
[----:B------:R-:W-:Y:S01]  /*ae10*/  HADD2.F32 R69, -RZ, R68.H0_H0 ;  /* 0x20000044ff457230 */ /* 0x000fe20000004100 */
[----:B------:R-:W-:Y:S01]  /*ae20*/  F2FP.SATFINITE.E4M3.F32.PACK_AB_MERGE_C R65, R78, R77, RZ ;  /* 0x0000004d4e41723e */ /* 0x000fe200048070ff */
[----:B------:R-:W-:Y:S01]  /*ae30*/  HADD2.F32 R74, -RZ, R71.H0_H0 ;  /* 0x20000047ff4a7230 */ /* 0x000fe20000004100 */
[----:B------:R-:W-:Y:S01]  /*ae40*/  F2FP.F16.E4M3.UNPACK_B R49, R49.H1 ;  /* 0x00000031ff31723e */ /* 0x000fe200030006ff */
[----:B------:R-:W-:Y:S01]  /*ae50*/  HADD2.F32 R67, -RZ, R66.H0_H0 ;  /* 0x20000042ff437230 */ /* 0x000fe20000004100 */
[----:B------:R-:W-:Y:S01]  /*ae60*/  F2FP.SATFINITE.E4M3.F32.PACK_AB_MERGE_C R65, R75, R72, R65 ;  /* 0x000000484b41723e */ /* 0x000fe20004807041 */
        /* <DEDUP_REMOVED lines=11> */
[----:B------:R-:W-:Y:S01]  /*af20*/  FMUL.FTZ R71, R66, R71 ;  /* 0x0000004742477220 */ /* 0x000fe20000410000 */
[----:B------:R-:W-:-:S02]  /*af30*/  HADD2.F32 R53, -RZ, R49.H0_H0 ;  /* 0x20000031ff357230 */ /* 0x000fc40000004100 */
[-C--:B------:R-:W-:Y:S01]  /*af40*/  FFMA.FTZ R75, R66, R69.reuse, -R73 ;  /* 0x00000045424b7223 */ /* 0x080fe20000010849 */
[----:B------:R-:W-:Y:S01]  /*af50*/  F2FP.F16.E4M3.UNPACK_B R66, R54.H1 ;  /* 0x00000036ff42723e */ /* 0x000fe200030006ff */
[----:B------:R-:W-:Y:S01]  /*af60*/  FFMA.FTZ R77, R68, R69, R71 ;  /* 0x00000045444d7223 */ /* 0x000fe20000010047 */
[--C-:B------:R-:W-:Y:S01]  /*af70*/  HADD2.F32 R54, -RZ, R67.reuse.H0_H0 ;  /* 0x20000043ff367230 */ /* 0x100fe20000004100 */
[----:B------:R-:W-:Y:S01]  /*af80*/  F2FP.SATFINITE.E4M3.F32.PACK_AB_MERGE_C R60, R87, R82, RZ ;  /* 0x00000052573c723e */ /* 0x000fe200048070ff */
[----:B------:R-:W-:Y:S01]  /*af90*/  HADD2.F32 R67, -RZ, R67.H1_H1 ;  /* 0x30000043ff437230 */ /* 0x000fe20000004100 */
[----:B------:R-:W-:Y:S01]  /*afa0*/  F2FP.SATFINITE.E4M3.F32.PACK_AB_MERGE_C R62, R81, R62, R85 ;  /* 0x0000003e513e723e */ /* 0x000fe20004807055 */
[--C-:B------:R-:W-:Y:S01]  /*afb0*/  HADD2.F32 R68, -RZ, R66.reuse.H0_H0 ;  /* 0x20000042ff447230 */ /* 0x100fe20000004100 */
[----:B------:R-:W-:Y:S01]  /*afc0*/  F2FP.SATFINITE.E4M3.F32.PACK_AB_MERGE_C R60, R83, R80, R60 ;  /* 0x00000050533c723e */ /* 0x000fe2000480703c */
[----:B------:R-:W-:Y:S01]  /*afd0*/  HADD2.F32 R70, -RZ, R66.H1_H1 ;  /* 0x30000042ff467230 */ /* 0x000fe20000004100 */
[----:B------:R-:W-:Y:S01]  /*afe0*/  F2FP.F16.E4M3.UNPACK_B R71, R50.H1 ;  /* 0x00000032ff47723e */ /* 0x000fe200030006ff */
[----:B------:R-:W-:-:S02]  /*aff0*/  HADD2.F32 R49, -RZ, R49.H1_H1 ;  /* 0x30000031ff317230 */ /* 0x000fc40000004100 */
[CC--:B------:R-:W-:Y:S01]  /*b000*/  FMUL.FTZ R72, R54.reuse, R68.reuse ;  /* 0x0000004436487220 */ /* 0x0c0fe20000410000 */
[--C-:B------:R-:W-:Y:S02]  /*b010*/  HADD2.F32 R66, -RZ, R52.reuse.H0_H0 ;  /* 0x20000034ff427230 */ /* 0x100fe40000004100 */
[----:B------:R-:W-:Y:S01]  /*b020*/  FMUL.FTZ R69, R53, R68 ;  /* 0x0000004435457220 */ /* 0x000fe20000410000 */
[----:B------:R-:W-:Y:S02]  /*b030*/  HADD2.F32 R52, -RZ, R52.H1_H1 ;  /* 0x30000034ff347230 */ /* 0x000fe40000004100 */
[-C--:B------:R-:W-:Y:S01]  /*b040*/  FMUL.FTZ R68, R67, R70.reuse ;  /* 0x0000004643447220 */ /* 0x080fe20000410000 */
[C---:B------:R-:W-:Y:S01]  /*b050*/  FMUL.FTZ R70, R49.reuse, R70 ;  /* 0x0000004631467220 */ /* 0x040fe20000410000 */
[----:B------:R-:W-:Y:S01]  /*b060*/  FFMA.FTZ R79, R54, R66, R69 ;  /* 0x00000042364f7223 */ /* 0x000fe20000010045 */
[----:B------:R-:W-:Y:S01]  /*b070*/  F2FP.F16.E4M3.UNPACK_B R54, R55 ;  /* 0x00000037ff36723e */ /* 0x000fe200020006ff */
[-C--:B------:R-:W-:Y:S01]  /*b080*/  FFMA.FTZ R81, R49, R52.reuse, -R68 ;  /* 0x0000003431517223 */ /* 0x080fe20000010844 */
[----:B------:R-:W-:Y:S01]  /*b090*/  FFMA.FTZ R80, R67, R52, R70 ;  /* 0x0000003443507223 */ /* 0x000fe20000010046 */
[----:B------:R-:W-:Y:S01]  /*b0a0*/  F2FP.F16.E4M3.UNPACK_B R70, R50 ;  /* 0x00000032ff46723e */ /* 0x000fe200020006ff */
[----:B------:R-:W-:Y:S01]  /*b0b0*/  FFMA.FTZ R78, R53, R66, -R72 ;  /* 0x00000042354e7223 */ /* 0x000fe20000010848 */
[-C--:B------:R-:W-:Y:S01]  /*b0c0*/  F2FP.F16.E4M3.UNPACK_B R49, R51.reuse ;  /* 0x00000033ff31723e */ /* 0x080fe200020006ff */
        /* <DEDUP_REMOVED lines=29> */
[CC--:B------:R-:W-:Y:S01]  /*b2a0*/  FMUL.FTZ R52, R54.reuse, R70.reuse ;  /* 0x0000004636347220 */ /* 0x0c0fe20000410000 */
[----:B------:R-:W-:Y:S02]  /*b2b0*/  HADD2.F32 R50, -RZ, R50.H1_H1 ;  /* 0x30000032ff327230 */ /* 0x000fe40000004100 */
[----:B------:R-:W-:Y:S01]  /*b2c0*/  FMUL.FTZ R53, R49, R70 ;  /* 0x0000004631357220 */ /* 0x000fe20000410000 */
[----:B------:R-:W-:Y:S01]  /*b2d0*/  F2FP.SATFINITE.E4M3.F32.PACK_AB_MERGE_C R78, R81, R78, RZ ;  /* 0x0000004e514e723e */ /* 0x000fe200048070ff */
        /* <DEDUP_REMOVED lines=13> */
[----:B------:R-:W-:Y:S02]  /*b3b0*/  F2FP.SATFINITE.E4M3.F32.PACK_AB_MERGE_C R49, R75, R76, R78 ;  /* 0x0000004c4b31723e */ /* 0x000fe4000480704e */
[----:B------:R-:W-:-:S07]  /*b3c0*/  F2FP.SATFINITE.E4M3.F32.PACK_AB_MERGE_C R53, R77, R74, R79 ;  /* 0x0000004a4d35723e */ /* 0x000fce000480704f */
.L_x_2109:
[----:B------:R-:W-:Y:S05]  /*b3d0*/  BSYNC B1 ;  /* 0x0000000000017941 */ /* 0x000fea0003800000 */
.L_x_2108:
        /* <DEDUP_REMOVED lines=10> */
.L_x_2049:
[----:B------:R-:W2:Y:S02]  /*b480*/  LDL R48, [R1+0x50] ;  /* 0x0000500001307983 */ /* 0x000ea40000100800 */
[----:B--2---:R-:W-:-:S13]  /*b490*/  R2UR UR4, R48 ;  /* 0x00000000300472ca */ /* 0x004fda00000e0000 */
[----:B------:R-:W-:-:S06]  /*b4a0*/  UISETP.NE.AND UP0, UPT, UR4, 0x3, UPT ;  /* 0x000000030400788c */ /* 0x000fcc000bf05270 */
[----:B------:R-:W-:-:S13]  /*b4b0*/  PLOP3.LUT P5, PT, PT, PT, UP0, 0x80, 0x0 ;  /* 0x000000000000781c */ /* 0x000fda0003faf008 */
[----:B------:R-:W-:Y:S05]  /*b4c0*/  @!P5 BRA `(.L_x_2110) ;  /* 0x000000000004d947 */ /* 0x000fea0003800000 */
[----:B------:R-:W-:Y:S01]  /*b4d0*/  BPT.TRAP 0x1 ;  /* 0x000000040000795c */ /* 0x000fe20000300000 */
.L_x_2110:
[----:B------:R-:W2:Y:S01]  /*b4e0*/  LDL R48, [R1] ;  /* 0x0000000001307983 */ /* 0x000ea20000100800 */
        /* <DEDUP_REMOVED lines=9> */
.L_x_2356:
[----:B------:R-:W-:Y:S05]  /*b580*/  BSYNC B1 ;  /* 0x0000000000017941 */ /* 0x000fea0003800000 */
.L_x_2111:
        /* <DEDUP_REMOVED lines=22> */
.L_x_2114:
[----:B------:R-:W-:Y:S05]  /*b6f0*/  BSYNC B1 ;  /* 0x0000000000017941 */ /* 0x000fea0003800000 */
.L_x_2113:
        /* <DEDUP_REMOVED lines=22> */
.L_x_2116:
[----:B------:R-:W-:Y:S05]  /*b860*/  BSYNC B1 ;  /* 0x0000000000017941 */ /* 0x000fea0003800000 */
.L_x_2115:
[----:B-12---:R-:W-:Y:S01]  /*b870*/  VIADD R48, R228, 0x80 ;  /* 0x00000080e4307836 */ /* 0x006fe20000000000 */
[----:B------:R-:W-:Y:S04]  /*b880*/  BSSY B1, `(.L_x_2117) ;  /* 0x0000015000017945 */ /* 0x000fe80003800000 */
[----:B------:R-:W-:-:S13]  /*b890*/  ISETP.GE.AND P2, PT, R48, R118, PT ;  /* 0x000000763000720c */ /* 0x000fda0003f46270 */
[----:B------:R-:W-:Y:S05]  /*b8a0*/  @P2 BRA `(.L_x_2118) ;  /* 0x0000000000482947 */ /* 0x000fea0003800000 */
[----:B------:R-:W1:Y:S01]  /*b8b0*/  @!P0 LDS.128 R48, [R117+0x24400] ;  /* 0x0244000075308984 */ /* 0x000e620000000c00 */
[----:B------:R-:W2:Y:S01]  /*b8c0*/  @!P0 LDC.64 R54, c[0x0][0x2d8] ;  /* 0x0000b600ff368b82 */ /* 0x000ea20000000a00 */
[----:B------:R-:W-:-:S05]  /*b8d0*/  LEA R58, P2, R42, R52, 0x7 ;  /* 0x000000342a3a7211 */ /* 0x000fca00078438ff */
        /* <DEDUP_REMOVED lines=15> */
.L_x_2118:
[----:B------:R-:W-:Y:S05]  /*b9d0*/  BSYNC B1 ;  /* 0x0000000000017941 */ /* 0x000fea0003800000 */
.L_x_2117:
        /* <DEDUP_REMOVED lines=25> */
.L_x_2086:
[----:B------:R-:W-:Y:S05]  /*bb70*/  BSYNC B0 ;  /* 0x0000000000007941 */ /* 0x000fea0003800000 */
.L_x_2048:
        /* <DEDUP_REMOVED lines=17> */
.L_x_2120:
[----:B------:R-:W-:Y:S05]  /*bc90*/  BSYNC B0 ;  /* 0x0000000000007941 */ /* 0x000fea0003800000 */
.L_x_2119:
[----:B------:R-:W2:Y:S01]  /*bca0*/  SYNCS.PHASECHK.TRANS64.TRYWAIT P3, [R109+URZ+0x2e8b0], R130 ;  /* 0x02e8b0826d0075a7 */ /* 0x000ea2000806017f */
[----:B------:R-:W-:Y:S01]  /*bcb0*/  ULDC.64 UR38, c[0x0][0x318] ;  /* 0x0000c60000267ab9 */ /* 0x000fe20000000a00 */
[----:B------:R-:W-:Y:S01]  /*bcc0*/  ULDC.64 UR36, c[0x0][0x308] ;  /* 0x0000c20000247ab9 */ /* 0x000fe20000000a00 */
[----:B------:R-:W-:Y:S04]  /*bcd0*/  BSSY B0, `(.L_x_2121) ;  /* 0x0000002000007945 */ /* 0x000fe80003800000 */
[----:B--2---:R-:W-:Y:S05]  /*bce0*/  @!P3 BRA `(.L_x_2122) ;  /* 0x000001d000f4b947 */ /* 0x004fea0003800000 */
.L_x_2357:
[----:B------:R-:W-:Y:S05]  /*bcf0*/  BSYNC B0 ;  /* 0x0000000000007941 */ /* 0x000fea0003800000 */
.L_x_2121:
        /* <DEDUP_REMOVED lines=12> */
[----:B------:R-:W-:Y:S01]  /*bdc0*/  @!P3 LOP3.LUT P5, RZ, R229, 0x4, RZ, 0xc0, !PT ;  /* 0x00000004e5ffb812 */ /* 0x000fe200078ac0ff */
[----:B------:R-:W-:-:S03]  /*bdd0*/  @!P3 VIADD R56, R116, 0x40 ;  /* 0x000000407438b836 */ /* 0x000fc60000000000 */
        /* <DEDUP_REMOVED lines=10> */
.L_x_2124:
[----:B------:R-:W-:Y:S05]  /*be80*/  BSYNC B0 ;  /* 0x0000000000007941 */ /* 0x000fea0003800000 */
.L_x_2123:
[----:B-1-3--:R-:W-:Y:S01]  /*be90*/  VIADD R48, R228, 0x40 ;  /* 0x00000040e4307836 */ /* 0x00afe20000000000 */
[----:B------:R-:W-:Y:S04]  /*bea0*/  BSSY B0, `(.L_x_2125) ;  /* 0x0000019000007945 */ /* 0x000fe80003800000 */
[----:B------:R-:W-:-:S13]  /*beb0*/  ISETP.GE.AND P3, PT, R48, R118, PT ;  /* 0x000000763000720c */ /* 0x000fda0003f66270 */
[----:B------:R-:W-:Y:S05]  /*bec0*/  @P3 BRA `(.L_x_2126) ;  /* 0x0000000000583947 */ /* 0x000fea0003800000 */
[----:B------:R-:W-:Y:S01]  /*bed0*/  ULDC UR4, c[0x0][0x2e4] ;  /* 0x0000b90000047ab9 */ /* 0x000fe20000000800 */
[----:B------:R-:W-:Y:S01]  /*bee0*/  PLOP3.LUT P4, PT, PT, PT, PT, 0x8, 0x0 ;  /* 0x000000000000781c */ /* 0x000fe20003f8e170 */
[----:B------:R-:W-:Y:S01]  /*bef0*/  IMAD.MOV.U32 R48, RZ, RZ, R46 ;  /* 0x000000ffff307224 */ /* 0x000fe200078e002e */
[----:B------:R-:W-:Y:S01]  /*bf00*/  ISETP.GE.AND P3, PT, R4, UR4, PT ;  /* 0x0000000404007c0c */ /* 0x000fe2000bf66270 */
[----:B------:R-:W-:-:S12]  /*bf10*/  IMAD.MOV.U32 R49, RZ, RZ, R108 ;  /* 0x000000ffff317224 */ /* 0x000fd800078e006c */
        /* <DEDUP_REMOVED lines=17> */
.L_x_2126:
[----:B------:R-:W-:Y:S05]  /*c030*/  BSYNC B0 ;  /* 0x0000000000007941 */ /* 0x000fea0003800000 */
.L_x_2125:
[----:B-1----:R-:W-:Y:S01]  /*c040*/  VIADD R48, R228, 0x80 ;  /* 0x00000080e4307836 */ /* 0x002fe20000000000 */
        /* <DEDUP_REMOVED lines=25> */
.L_x_2128:
[----:B------:R-:W-:Y:S05]  /*c1e0*/  BSYNC B0 ;  /* 0x0000000000007941 */ /* 0x000fea0003800000 */
.L_x_2127:
        /* <DEDUP_REMOVED lines=26> */
.L_x_2130:
[----:B------:R-:W-:Y:S05]  /*c390*/  BSYNC B0 ;  /* 0x0000000000007941 */ /* 0x000fea0003800000 */
.L_x_2129:
[----:B-1----:R-:W3:Y:S01]  /*c3a0*/  LDL.LU R49, [R1] ;  /* 0x0000000001317983 */ /* 0x002ee20000300800 */
[----:B0-2---:R-:W-:Y:S01]  /*c3b0*/  @!P2 VIADD R109, R109, 0x2e8c0 ;  /* 0x0002e8c06d6da836 */ /* 0x005fe20000000000 */
        /* <DEDUP_REMOVED lines=14> */
[----:B---3--:R-:W-:-:S05]  /*c4a0*/  LOP3.LUT R49, R49, R48, RZ, 0x3c, !PT ;  /* 0x0000003031317212 */ /* 0x008fca00078e3cff */
[----:B------:R0:W-:Y:S01]  /*c4b0*/  STL [R1], R49 ;  /* 0x0000003101007387 */ /* 0x0001e20000100800 */
[----:B------:R-:W-:Y:S05]  /*c4c0*/  @P3 BRA `(.L_x_2131) ;  /* 0xffffff60008c3947 */ /* 0x000fea000383ffff */
[----:B0-----:R-:W0:Y:S01]  /*c4d0*/  S2R R49, SR_TID.X ;  /* 0x0000000000317919 */ /* 0x001e220000002100 */
[----:B------:R-:W-:Y:S02]  /*c4e0*/  PLOP3.LUT P0, PT, PT, PT, PT, 0x8, 0x0 ;  /* 0x000000000000781c */ /* 0x000fe40003f0e170 */
[----:B0-----:R-:W-:-:S04]  /*c4f0*/  SHF.R.U32.HI R49, RZ, 0x7, R49 ;  /* 0x00000007ff317819 */ /* 0x001fc80000011631 */
[----:B------:R-:W-:-:S13]  /*c500*/  ISETP.NE.AND P3, PT, R49, 0x1, PT ;  /* 0x000000013100780c */ /* 0x000fda0003f65270 */
[----:B------:R-:W-:Y:S06]  /*c510*/  @!P3 BAR.ARV 0x9, 0x100 ;  /* 0x024400000000bb1d */ /* 0x000fec0000002000 */
.L_x_2043:
[----:B------:R-:W0:Y:S01]  /*c520*/  LDC R0, c[0x0][0x428] ;  /* 0x00010a00ff007b82 */ /* 0x000e220000000800 */
[----:B------:R-:W-:Y:S05]  /*c530*/  @P0 BRA `(.L_x_2132) ;  /* 0x00000000000c0947 */ /* 0x000fea0003800000 */
[----:B------:R-:W2:Y:S01]  /*c540*/  FENCE.VIEW.ASYNC.G ;  /* 0x00000000000073c6 */ /* 0x000ea20000000100 */
[----:B------:R-:W-:Y:S05]  /*c550*/  WARPSYNC.ALL ;  /* 0x0000000000007948 */ /* 0x000fea0003800000 */
[----:B--2---:R-:W-:Y:S06]  /*c560*/  BAR.ARV 0xc, 0x180 ;  /* 0x0306000000007b1d */ /* 0x004fec0000002000 */
.L_x_2132:
[----:B------:R-:W2:Y:S01]  /*c570*/  LDL R5, [R1+0x64] ;  /* 0x0000640001057983 */ /* 0x000ea20000100800 */
[----:B------:R-:W-:Y:S01]  /*c580*/  ULDC.64 UR4, c[0x0][0x990] ;  /* 0x0002640000047ab9 */ /* 0x000fe20000000a00 */
[----:B0-----:R-:W-:Y:S01]  /*c590*/  ISETP.NE.AND P2, PT, R0, 0x1, PT ;  /* 0x000000010000780c */ /* 0x001fe20003f45270 */
[----:B------:R-:W-:Y:S01]  /*c5a0*/  ULDC.64 UR6, c[0x0][0x998] ;  /* 0x0002660000067ab9 */ /* 0x000fe20000000a00 */
[----:B------:R-:W-:Y:S01]  /*c5b0*/  ISETP.NE.U32.AND P0, PT, RZ, UR4, PT ;  /* 0x00000004ff007c0c */ /* 0x000fe2000bf05070 */
[----:B------:R-:W3:Y:S01]  /*c5c0*/  LDL R25, [R1+0x54] ;  /* 0x0000540001197983 */ /* 0x000ee20000100800 */
[----:B------:R-:W-:Y:S02]  /*c5d0*/  ISETP.NE.U32.AND P1, PT, RZ, UR6, PT ;  /* 0x00000006ff007c0c */ /* 0x000fe4000bf25070 */
[----:B------:R-:W-:Y:S01]  /*c5e0*/  ISETP.NE.AND.EX P0, PT, RZ, UR5, PT, P0 ;  /* 0x00000005ff007c0c */ /* 0x000fe2000bf05300 */
[----:B------:R-:W3:Y:S01]  /*c5f0*/  LDL R24, [R1+0x60] ;  /* 0x0000600001187983 */ /* 0x000ee20000100800 */
[----:B------:R-:W-:Y:S01]  /*c600*/  ISETP.NE.AND.EX P1, PT, RZ, UR7, PT, P1 ;  /* 0x00000007ff007c0c */ /* 0x000fe2000bf25310 */
[----:B------:R-:W-:-:S04]  /*c610*/  IMAD.MOV.U32 R7, RZ, RZ, R234 ;  /* 0x000000ffff077224 */ /* 0x000fc800078e00ea */
[----:B------:R-:W0:Y:S08]  /*c620*/  @P2 LDC R3, c[0x0][0x42c] ;  /* 0x00010b00ff032b82 */ /* 0x000e300000000800 */
[----:B------:R-:W4:Y:S08]  /*c630*/  @P0 LDC.64 R10, c[0x0][0x9a8] ;  /* 0x00026a00ff0a0b82 */ /* 0x000f300000000a00 */
[----:B------:R-:W4:Y:S08]  /*c640*/  @P2 LDC R2, c[0x0][0x430] ;  /* 0x00010c00ff022b82 */ /* 0x000f300000000800 */
[----:B-1----:R-:W1:Y:S01]  /*c650*/  @P1 LDC.64 R12, c[0x0][0x9b8] ;  /* 0x00026e00ff0c1b82 */ /* 0x002e620000000a00 */
[----:B0-----:R-:W-:-:S07]  /*c660*/  @P2 IMAD.HI.U32 R3, R234, R3, RZ ;  /* 0x00000003ea032227 */ /* 0x001fce00078e00ff */
[----:B------:R-:W0:Y:S01]  /*c670*/  @P0 LDC.64 R14, c[0x0][0x9b0] ;  /* 0x00026c00ff0e0b82 */ /* 0x000e220000000a00 */
[----:B----4-:R-:W-:-:S07]  /*c680*/  @P0 IMAD R0, R131, R10, RZ ;  /* 0x0000000a83000224 */ /* 0x010fce00078e02ff */
[----:B------:R-:W4:Y:S01]  /*c690*/  @P1 LDC.64 R20, c[0x0][0x9c0] ;  /* 0x00027000ff141b82 */ /* 0x000f220000000a00 */
[----:B------:R-:W-:-:S04]  /*c6a0*/  @P2 SHF.R.U32.HI R7, RZ, R2, R3 ;  /* 0x00000002ff072219 */ /* 0x000fc80000011603 */
[----:B------:R-:W-:Y:S01]  /*c6b0*/  @P0 SHF.R.S32.HI R9, RZ, 0x1f, R7 ;  /* 0x0000001fff090819 */ /* 0x000fe20000011407 */
[----:B-1----:R-:W-:Y:S02]  /*c6c0*/  @P1 IMAD R4, R131, R12, RZ ;  /* 0x0000000c83041224 */ /* 0x002fe400078e02ff */
[C---:B--2---:R-:W-:Y:S02]  /*c6d0*/  @P0 IMAD R11, R5.reuse, R11, R0 ;  /* 0x0000000b050b0224 */ /* 0x044fe400078e0200 */
[----:B------:R-:W-:-:S04]  /*c6e0*/  @P0 IMAD.WIDE.U32 R2, R5, R10, RZ ;  /* 0x0000000a05020225 */ /* 0x000fc800078e00ff */
[----:B------:R-:W-:Y:S01]  /*c6f0*/  @P0 IMAD.IADD R3, R3, 0x1, R11 ;  /* 0x0000000103030824 */ /* 0x000fe200078e020b */
[----:B------:R-:W-:Y:S01]  /*c700*/  @P1 SHF.R.S32.HI R11, RZ, 0x1f, R7 ;  /* 0x0000001fff0b1819 */ /* 0x000fe20000011407 */
[C---:B------:R-:W-:Y:S02]  /*c710*/  @P1 IMAD R13, R5.reuse, R13, R4 ;  /* 0x0000000d050d1224 */ /* 0x040fe400078e0204 */
[----:B------:R-:W-:-:S04]  /*c720*/  @P1 IMAD.WIDE.U32 R4, R5, R12, RZ ;  /* 0x0000000c05041225 */ /* 0x000fc800078e00ff */
[----:B0-----:R-:W-:Y:S02]  /*c730*/  @P0 IMAD R0, R9, R14, RZ ;  /* 0x0000000e09000224 */ /* 0x001fe400078e02ff */
[----:B----4-:R-:W-:Y:S02]  /*c740*/  @P1 IMAD R6, R11, R20, RZ ;  /* 0x000000140b061224 */ /* 0x010fe400078e02ff */
        /* <DEDUP_REMOVED lines=12> */
[----:B------:R-:W-:Y:S01]  /*c810*/  IMAD.MOV.U32 R0, RZ, RZ, 0x3f800000 ;  /* 0x3f800000ff007424 */ /* 0x000fe200078e00ff */
[----:B------:R-:W-:Y:S01]  /*c820*/  @P1 LEA.HI.X R9, R6, UR7, R3, 0x2, P4 ;  /* 0x0000000706091c11 */ /* 0x000fe2000a0f1403 */
[----:B------:R-:W0:Y:S02]  /*c830*/  @P2 LDC R11, c[0x0][0x42c] ;  /* 0x00010b00ff0b2b82 */ /* 0x000e240000000800 */
[----:B------:R-:W2:Y:S04]  /*c840*/  @P0 LDG.E R7, desc[UR60][R4.64] ;  /* 0x0000003c04070981 */ /* 0x000ea8000c1e1900 */
[----:B------:R1:W2:Y:S01]  /*c850*/  @P1 LDG.E R0, desc[UR60][R8.64] ;  /* 0x0000003c08001981 */ /* 0x0002a2000c1e1900 */
[----:B---3--:R-:W-:Y:S01]  /*c860*/  IADD3 R2, R24, 0x15f, -R25 ;  /* 0x0000015f18027810 */ /* 0x008fe20007ffe819 */
[----:B------:R-:W3:Y:S01]  /*c870*/  @P2 LDC R6, c[0x0][0x430] ;  /* 0x00010c00ff062b82 */ /* 0x000ee20000000800 */
[----:B------:R-:W-:-:S02]  /*c880*/  PLOP3.LUT P0, PT, PT, PT, PT, 0x80, 0x0 ;  /* 0x000000000000781c */ /* 0x000fc40003f0f070 */
[----:B------:R-:W-:Y:S01]  /*c890*/  CS2R R88, SRZ ;  /* 0x0000000000587805 */ /* 0x000fe2000001ff00 */
[----:B------:R-:W-:Y:S01]  /*c8a0*/  IMAD.MOV.U32 R87, RZ, RZ, RZ ;  /* 0x000000ffff577224 */ /* 0x000fe200078e00ff */
[----:B------:R-:W-:Y:S01]  /*c8b0*/  CS2R R12, SRZ ;  /* 0x00000000000c7805 */ /* 0x000fe2000001ff00 */
[----:B------:R-:W-:Y:S01]  /*c8c0*/  IMAD R3, R233, 0x80, R2 ;  /* 0x00000080e9037824 */ /* 0x000fe200078e0202 */
[----:B------:R-:W-:Y:S01]  /*c8d0*/  CS2R R14, SRZ ;  /* 0x00000000000e7805 */ /* 0x000fe2000001ff00 */
[----:B------:R-:W-:Y:S01]  /*c8e0*/  IMAD.MOV.U32 R2, RZ, RZ, RZ ;  /* 0x000000ffff027224 */ /* 0x000fe200078e00ff */
[----:B-1----:R-:W-:Y:S01]  /*c8f0*/  CS2R R8, SRZ ;  /* 0x0000000000087805 */ /* 0x002fe2000001ff00 */
[----:B------:R-:W-:Y:S01]  /*c900*/  IMAD.MOV.U32 R4, RZ, RZ, R234 ;  /* 0x000000ffff047224 */ /* 0x000fe200078e00ea */
[----:B------:R-:W-:Y:S01]  /*c910*/  CS2R R20, SRZ ;  /* 0x0000000000147805 */ /* 0x000fe2000001ff00 */
[----:B------:R-:W-:Y:S01]  /*c920*/  IMAD.HI R2, R3, -0x6db6db6d, R2 ;  /* 0x9249249303027827 */ /* 0x000fe200078e0202 */
[----:B------:R-:W-:-:S02]  /*c930*/  CS2R R24, SRZ ;  /* 0x0000000000187805 */ /* 0x000fc4000001ff00 */
[----:B------:R-:W-:Y:S02]  /*c940*/  CS2R R26, SRZ ;  /* 0x00000000001a7805 */ /* 0x000fe4000001ff00 */
[----:B------:R-:W-:Y:S02]  /*c950*/  CS2R R28, SRZ ;  /* 0x00000000001c7805 */ /* 0x000fe4000001ff00 */
[----:B------:R-:W-:Y:S02]  /*c960*/  CS2R R30, SRZ ;  /* 0x00000000001e7805 */ /* 0x000fe4000001ff00 */
[----:B------:R-:W-:Y:S01]  /*c970*/  SHF.R.U32.HI R3, RZ, 0x1f, R2 ;  /* 0x0000001fff037819 */ /* 0x000fe20000011602 */
[----:B0-----:R-:W-:Y:S01]  /*c980*/  @P2 IMAD.HI.U32 R11, R234, R11, RZ ;  /* 0x0000000bea0b2227 */ /* 0x001fe200078e00ff */
[----:B------:R-:W-:Y:S02]  /*c990*/  CS2R R32, SRZ ;  /* 0x0000000000207805 */ /* 0x000fe4000001ff00 */
[----:B------:R-:W-:-:S02]  /*c9a0*/  CS2R R34, SRZ ;  /* 0x0000000000227805 */ /* 0x000fc4000001ff00 */
[----:B------:R-:W-:Y:S02]  /*c9b0*/  LEA.HI.SX32 R3, R2, R3, 0x19 ;  /* 0x0000000302037211 */ /* 0x000fe400078fcaff */
[----:B------:R-:W-:Y:S02]  /*c9c0*/  CS2R R36, SRZ ;  /* 0x0000000000247805 */ /* 0x000fe4000001ff00 */
[----:B------:R-:W-:Y:S02]  /*c9d0*/  CS2R R38, SRZ ;  /* 0x0000000000267805 */ /* 0x000fe4000001ff00 */
[----:B------:R-:W-:Y:S02]  /*c9e0*/  CS2R R40, SRZ ;  /* 0x0000000000287805 */ /* 0x000fe4000001ff00 */
[----:B------:R-:W-:Y:S02]  /*c9f0*/  VIMNMX R138, R138, R3, PT ;  /* 0x000000038a8a7248 */ /* 0x000fe40003fe0100 */
[----:B------:R-:W-:-:S02]  /*ca00*/  CS2R R42, SRZ ;  /* 0x00000000002a7805 */ /* 0x000fc4000001ff00 */
[----:B---3--:R-:W-:Y:S02]  /*ca10*/  @P2 SHF.R.U32.HI R4, RZ, R6, R11 ;  /* 0x00000006ff042219 */ /* 0x008fe4000001160b */
[----:B------:R-:W-:Y:S02]  /*ca20*/  CS2R R10, SRZ ;  /* 0x00000000000a7805 */ /* 0x000fe4000001ff00 */
[----:B------:R-:W-:Y:S02]  /*ca30*/  ISETP.GE.AND P1, PT, R138, 0x1, PT ;  /* 0x000000018a00780c */ /* 0x000fe40003f26270 */
[----:B------:R-:W-:Y:S02]  /*ca40*/  CS2R R44, SRZ ;  /* 0x00000000002c7805 */ /* 0x000fe4000001ff00 */
[----:B------:R-:W-:Y:S01]  /*ca50*/  CS2R R46, SRZ ;  /* 0x00000000002e7805 */ /* 0x000fe2000001ff00 */
[----:B------:R0:W-:Y:S01]  /*ca60*/  STL [R1+0x84], R4 ;  /* 0x0000840401007387 */ /* 0x0001e20000100800 */
        /* <DEDUP_REMOVED lines=9> */
[----:B0-----:R-:W-:Y:S02]  /*cb00*/  CS2R R4, SRZ ;  /* 0x0000000000047805 */ /* 0x001fe4000001ff00 */
[----:B------:R-:W-:Y:S01]  /*cb10*/  CS2R R98, SRZ ;  /* 0x0000000000627805 */ /* 0x000fe2000001ff00 */
[----:B------:R-:W-:Y:S01]  /*cb20*/  IMAD.MOV.U32 R76, RZ, RZ, RZ ;  /* 0x000000ffff4c7224 */ /* 0x000fe200078e00ff */
[----:B------:R-:W-:Y:S01]  /*cb30*/  CS2R R100, SRZ ;  /* 0x0000000000647805 */ /* 0x000fe2000001ff00 */
[----:B------:R-:W-:Y:S02]  /*cb40*/  IMAD.MOV.U32 R69, RZ, RZ, RZ ;  /* 0x000000ffff457224 */ /* 0x000fe400078e00ff */
[----:B------:R-:W-:Y:S02]  /*cb50*/  IMAD.MOV.U32 R80, RZ, RZ, RZ ;  /* 0x000000ffff507224 */ /* 0x000fe400078e00ff */
[----:B------:R-:W-:-:S02]  /*cb60*/  IMAD.MOV.U32 R103, RZ, RZ, RZ ;  /* 0x000000ffff677224 */ /* 0x000fc400078e00ff */
[----:B--2---:R-:W-:Y:S01]  /*cb70*/  FMUL.FTZ R0, R7, R0 ;  /* 0x0000000007007220 */ /* 0x004fe20000410000 */
[----:B------:R-:W-:-:S03]  /*cb80*/  CS2R R6, SRZ ;  /* 0x0000000000067805 */ /* 0x000fc6000001ff00 */
[----:B------:R-:W-:Y:S01]  /*cb90*/  FMUL.FTZ R2, R0, UR4 ;  /* 0x0000000400027c20 */ /* 0x000fe20008410000 */
[----:B------:R-:W-:Y:S06]  /*cba0*/  @!P1 BRA `(.L_x_2133) ;  /* 0x0000013800c89947 */ /* 0x000fec0003800000 */
        /* <DEDUP_REMOVED lines=9> */
.L_x_2360:
        /* <DEDUP_REMOVED lines=27> */
.L_x_2136:
[----:B------:R-:W-:Y:S05]  /*cdf0*/  BSYNC B6 ;  /* 0x0000000000067941 */ /* 0x000fea0003800000 */
.L_x_2135:
        /* <DEDUP_REMOVED lines=15> */
.L_x_2140:
[----:B--2---:R2:W3:Y:S02]  /*cef0*/  SYNCS.PHASECHK.TRANS64.TRYWAIT P0, [R16+URZ+0x2e800], R3 ;  /* 0x02e80003100075a7 */ /* 0x0044e4000800017f */
[----:B---3--:R-:W-:Y:S05]  /*cf00*/  @!P0 NANOSLEEP.SYNCS 0x989680 ;  /* 0x009896800000895d */ /* 0x008fea0003900000 */
[----:B------:R-:W3:Y:S02]  /*cf10*/  @!P0 SYNCS.PHASECHK.TRANS64 P0, [R16+URZ+0x2e800], R3 ;  /* 0x02e80003100085a7 */ /* 0x000ee4000800007f */
[----:B---3--:R-:W-:Y:S05]  /*cf20*/  @!P0 BRA `(.L_x_2140) ;  /* 0xfffffffc00f08947 */ /* 0x008fea000383ffff */
.L_x_2139:
[----:B------:R-:W-:Y:S05]  /*cf30*/  BSYNC B0 ;  /* 0x0000000000007941 */ /* 0x000fea0003800000 */
.L_x_2138:
[----:B------:R-:W-:Y:S05]  /*cf40*/  BRA `(.L_x_2141) ;  /* 0x0000005000a47947 */ /* 0x000fea0003800000 */
.L_x_2137:
[----:B------:R-:W0:Y:S01]  /*cf50*/  LDC.64 R12, c[0x0][0x3d8] ;  /* 0x0000f600ff0c7b82 */ /* 0x000e220000000a00 */
[----:B-----5:R-:W-:Y:S01]  /*cf60*/  SHF.R.S32.HI R3, RZ, 0x1f, R121 ;  /* 0x0000001fff037819 */ /* 0x020fe20000011479 */
[----:B------:R-:W-:Y:S01]  /*cf70*/  IMAD.MOV.U32 R6, RZ, RZ, R18 ;  /* 0x000000ffff067224 */ /* 0x000fe200078e0012 */
[--C-:B------:R-:W-:Y:S01]  /*cf80*/  SHF.R.S32.HI R5, RZ, 0x1f, R22.reuse ;  /* 0x0000001fff057819 */ /* 0x100fe20000011416 */
[----:B------:R-:W-:Y:S01]  /*cf90*/  IMAD.MOV.U32 R7, RZ, RZ, R19 ;  /* 0x000000ffff077224 */ /* 0x000fe200078e0013 */
[----:B------:R-:W-:Y:S01]  /*cfa0*/  LOP3.LUT P0, RZ, R25, 0x3ff, RZ, 0xc0, !PT ;  /* 0x000003ff19ff7812 */ /* 0x000fe2000780c0ff */
[----:B------:R-:W-:Y:S01]  /*cfb0*/  IMAD.MOV.U32 R4, RZ, RZ, R22 ;  /* 0x000000ffff047224 */ /* 0x000fe200078e0016 */
[----:B------:R-:W-:Y:S01]  /*cfc0*/  SHF.R.S32.HI R24, RZ, 0x1f, R228 ;  /* 0x0000001fff187819 */ /* 0x000fe200000114e4 */
[----:B-1----:R-:W1:Y:S01]  /*cfd0*/  LDC.64 R14, c[0x0][0x3e8] ;  /* 0x0000fa00ff0e7b82 */ /* 0x002e620000000a00 */
[----:B------:R-:W-:Y:S01]  /*cfe0*/  BSSY B6, `(.L_x_2142) ;  /* 0x000002e000067945 */ /* 0x000fe20003800000 */
[-C--:B0-----:R-:W-:Y:S01]  /*cff0*/  IMAD R0, R3, R12.reuse, RZ ;  /* 0x0000000c03007224 */ /* 0x081fe200078e02ff */
[----:B------:R-:W-:Y:S01]  /*d000*/  SHF.L.U64.HI R54, R12, 0x6, R13 ;  /* 0x000000060c367819 */ /* 0x000fe2000001020d */
[----:B------:R-:W-:-:S04]  /*d010*/  IMAD.WIDE.U32 R8, R228, R12, R6 ;  /* 0x0000000ce4087225 */ /* 0x000fc800078e0006 */
[----:B------:R-:W-:Y:S02]  /*d020*/  IMAD R21, R24, R12, RZ ;  /* 0x0000000c18157224 */ /* 0x000fe400078e02ff */
[-C--:B-1----:R-:W-:Y:S01]  /*d030*/  IMAD R20, R3, R14.reuse, RZ ;  /* 0x0000000e03147224 */ /* 0x082fe200078e02ff */
[----:B------:R-:W-:Y:S01]  /*d040*/  SHF.L.U64.HI R57, R14, 0x6, R15 ;  /* 0x000000060e397819 */ /* 0x000fe2000001020f */
[----:B------:R-:W-:-:S04]  /*d050*/  IMAD.WIDE.U32 R10, R228, R14, R6 ;  /* 0x0000000ee40a7225 */ /* 0x000fc800078e0006 */
[----:B------:R-:W-:-:S04]  /*d060*/  IMAD.WIDE.U32 R6, R228, R12, R4 ;  /* 0x0000000ce4067225 */ /* 0x000fc800078e0004 */
[----:B------:R-:W-:-:S04]  /*d070*/  IMAD.WIDE.U32 R44, R121, R12, RZ ;  /* 0x0000000c792c7225 */ /* 0x000fc800078e00ff */
[----:B------:R-:W-:Y:S01]  /*d080*/  IMAD R3, R24, R14, RZ ;  /* 0x0000000e18037224 */ /* 0x000fe200078e02ff */
[-C--:B------:R-:W-:Y:S01]  /*d090*/  IADD3 R24, P3, R8, R44.reuse, RZ ;  /* 0x0000002c08187210 */ /* 0x080fe20007f7e0ff */
[C---:B------:R-:W-:Y:S01]  /*d0a0*/  IMAD R47, R121.reuse, R13, R0 ;  /* 0x0000000d792f7224 */ /* 0x040fe200078e0200 */
[----:B------:R-:W-:Y:S01]  /*d0b0*/  IADD3 R38, P1, R6, R44, RZ ;  /* 0x0000002c06267210 */ /* 0x000fe20007f3e0ff */
[C---:B------:R-:W-:Y:S02]  /*d0c0*/  IMAD R49, R121.reuse, R15, R20 ;  /* 0x0000000f79317224 */ /* 0x040fe400078e0214 */
[----:B------:R-:W-:-:S04]  /*d0d0*/  IMAD.WIDE.U32 R42, R121, R14, RZ ;  /* 0x0000000e792a7225 */ /* 0x000fc800078e00ff */
[----:B------:R-:W-:Y:S01]  /*d0e0*/  IMAD.WIDE.U32 R4, R228, R14, R4 ;  /* 0x0000000ee4047225 */ /* 0x000fe200078e0004 */
[----:B------:R-:W-:-:S03]  /*d0f0*/  IADD3 R26, P4, R10, R42, RZ ;  /* 0x0000002a0a1a7210 */ /* 0x000fc60007f9e0ff */
[----:B------:R-:W-:Y:S01]  /*d100*/  IMAD R21, R228, R13, R21 ;  /* 0x0000000de4157224 */ /* 0x000fe200078e0215 */
[----:B------:R-:W-:Y:S01]  /*d110*/  IADD3 R46, P2, R4, R42, RZ ;  /* 0x0000002a042e7210 */ /* 0x000fe20007f5e0ff */
[----:B------:R-:W-:Y:S02]  /*d120*/  IMAD R3, R228, R15, R3 ;  /* 0x0000000fe4037224 */ /* 0x000fe400078e0203 */
[----:B------:R-:W-:Y:S02]  /*d130*/  IMAD.IADD R47, R47, 0x1, R45 ;  /* 0x000000012f2f7824 */ /* 0x000fe400078e022d */
[----:B------:R-:W-:Y:S02]  /*d140*/  IMAD.IADD R49, R49, 0x1, R43 ;  /* 0x0000000131317824 */ /* 0x000fe400078e022b */
[----:B------:R-:W-:Y:S01]  /*d150*/  IMAD.SHL.U32 R56, R12, 0x40, RZ ;  /* 0x000000400c387824 */ /* 0x000fe200078e00ff */
[C---:B------:R-:W-:Y:S01]  /*d160*/  IADD3.X R41, R47.reuse, R7, R21, P1, !PT ;  /* 0x000000072f297210 */ /* 0x040fe20000ffe415 */
[----:B------:R-:W-:Y:S01]  /*d170*/  IMAD.SHL.U32 R58, R14, 0x40, RZ ;  /* 0x000000400e3a7824 */ /* 0x000fe200078e00ff */
[----:B------:R-:W-:-:S02]  /*d180*/  IADD3.X R25, R47, R21, R9, P3, !PT ;  /* 0x000000152f197210 */ /* 0x000fc40001ffe409 */
        /* <DEDUP_REMOVED lines=19> */
.L_x_2143:
[----:B------:R-:W-:Y:S05]  /*d2c0*/  BSYNC B6 ;  /* 0x0000000000067941 */ /* 0x000fea0003800000 */
.L_x_2142:
[----:B------:R-:W2:Y:S01]  /*d2d0*/  LDL R20, [R1+0x54] ;  /* 0x0000540001147983 */ /* 0x000ea20000100800 */
[----:B------:R-:W0:Y:S01]  /*d2e0*/  LDC.64 R6, c[0x0][0x3d8] ;  /* 0x0000f600ff067b82 */ /* 0x000e220000000a00 */
[----:B------:R-:W-:Y:S01]  /*d2f0*/  SHF.R.S32.HI R3, RZ, 0x1f, R233 ;  /* 0x0000001fff037819 */ /* 0x000fe200000114e9 */
[----:B------:R-:W-:Y:S01]  /*d300*/  ULDC.U8 UR4, c[0x0][0x3f0] ;  /* 0x0000fc0000047ab9 */ /* 0x000fe20000000000 */
[----:B------:R-:W-:Y:S01]  /*d310*/  BSSY B0, `(.L_x_2144) ;  /* 0x00004e4000007945 */ /* 0x000fe20003800000 */
[----:B------:R-:W-:-:S04]  /*d320*/  ISETP.NE.AND P0, PT, RZ, UR4, PT ;  /* 0x00000004ff007c0c */ /* 0x000fc8000bf05270 */
[----:B------:R-:W1:Y:S01]  /*d330*/  LDC.64 R4, c[0x0][0x3e8] ;  /* 0x0000fa00ff047b82 */ /* 0x000e620000000a00 */
[-C--:B0-----:R-:W-:Y:S02]  /*d340*/  IMAD R0, R3, R6.reuse, RZ ;  /* 0x0000000603007224 */ /* 0x081fe400078e02ff */
[----:B------:R-:W-:-:S04]  /*d350*/  IMAD.WIDE.U32 R8, R233, R6, RZ ;  /* 0x00000006e9087225 */ /* 0x000fc800078e00ff */
[----:B------:R-:W-:Y:S02]  /*d360*/  IMAD.SHL.U32 R51, R8, 0x80, RZ ;  /* 0x0000008008337824 */ /* 0x000fe400078e00ff */
[-C--:B-1----:R-:W-:Y:S02]  /*d370*/  IMAD R12, R3, R4.reuse, RZ ;  /* 0x00000004030c7224 */ /* 0x082fe400078e02ff */
[C---:B------:R-:W-:Y:S02]  /*d380*/  IMAD R3, R233.reuse, R7, R0 ;  /* 0x00000007e9037224 */ /* 0x040fe400078e0200 */
[----:B------:R-:W-:-:S04]  /*d390*/  IMAD.WIDE.U32 R10, R233, R4, RZ ;  /* 0x00000004e90a7225 */ /* 0x000fc800078e00ff */
[----:B------:R-:W-:Y:S02]  /*d3a0*/  IMAD R13, R233, R5, R12 ;  /* 0x00000005e90d7224 */ /* 0x000fe400078e020c */
[----:B------:R-:W-:Y:S02]  /*d3b0*/  IMAD.IADD R9, R9, 0x1, R3 ;  /* 0x0000000109097824 */ /* 0x000fe400078e0203 */
[----:B------:R-:W-:Y:S02]  /*d3c0*/  IMAD.IADD R3, R11, 0x1, R13 ;  /* 0x000000010b037824 */ /* 0x000fe400078e020d */
[----:B------:R-:W-:Y:S01]  /*d3d0*/  IMAD.SHL.U32 R53, R10, 0x80, RZ ;  /* 0x000000800a357824 */ /* 0x000fe200078e00ff */
[----:B------:R-:W-:Y:S02]  /*d3e0*/  SHF.L.U64.HI R50, R8, 0x7, R9 ;  /* 0x0000000708327819 */ /* 0x000fe40000010209 */
[----:B------:R-:W-:Y:S01]  /*d3f0*/  SHF.L.U64.HI R52, R10, 0x7, R3 ;  /* 0x000000070a347819 */ /* 0x000fe20000010203 */
[----:B--2---:R-:W-:-:S05]  /*d400*/  IMAD R0, R233, -0x80, R20 ;  /* 0xffffff80e9007824 */ /* 0x004fca00078e0214 */
[----:B------:R-:W-:Y:S01]  /*d410*/  VIMNMX R55, R0, 0x80, PT ;  /* 0x0000008000377848 */ /* 0x000fe20003fe0100 */
[----:B------:R-:W-:Y:S06]  /*d420*/  @!P0 BRA `(.L_x_2145) ;  /* 0x0000002400d08947 */ /* 0x000fec0003800000 */
[----:B------:R-:W0:Y:S01]  /*d430*/  LDC R0, c[0x0][0x428] ;  /* 0x00010a00ff007b82 */ /* 0x000e220000000800 */
[----:B------:R-:W1:Y:S01]  /*d440*/  S2R R20, SR_TID.X ;  /* 0x0000000000147919 */ /* 0x000e620000002100 */
        /* <DEDUP_REMOVED lines=14> */
[----:B-1----:R-:W-:-:S10]  /*d530*/  VIADD R20, R20, 0xffffff80 ;  /* 0xffffff8014147836 */ /* 0x002fd40000000000 */
[----:B------:R-:W0:Y:S01]  /*d540*/  @P2 LDC R8, c[0x0][0x42c] ;  /* 0x00010b00ff082b82 */ /* 0x000e220000000800 */
[----:B------:R-:W-:-:S04]  /*d550*/  SHF.R.S32.HI R21, RZ, 0x1f, R20 ;  /* 0x0000001fff157819 */ /* 0x000fc80000011414 */
[----:B------:R-:W-:-:S03]  /*d560*/  LEA.HI R21, R21, R20, RZ, 0x2 ;  /* 0x0000001415157211 */ /* 0x000fc600078f10ff */
[----:B------:R-:W1:Y:S01]  /*d570*/  @P2 LDC R9, c[0x0][0x430] ;  /* 0x00010c00ff092b82 */ /* 0x000e620000000800 */
[----:B------:R-:W-:-:S05]  /*d580*/  LOP3.LUT R21, R21, 0xfffffffc, RZ, 0xc0, !PT ;  /* 0xfffffffc15157812 */ /* 0x000fca00078ec0ff */
[----:B------:R-:W-:Y:S02]  /*d590*/  IMAD.IADD R21, R20, 0x1, -R21 ;  /* 0x0000000114157824 */ /* 0x000fe400078e0a15 */
[----:B------:R-:W-:Y:S02]  /*d5a0*/  VIADD R20, R228, 0x40 ;  /* 0x00000040e4147836 */ /* 0x000fe40000000000 */
[----:B------:R-:W-:-:S03]  /*d5b0*/  IMAD R3, R21, 0x40, R0 ;  /* 0x0000004015037824 */ /* 0x000fc600078e0200 */
[----:B------:R-:W-:Y:S02]  /*d5c0*/  ISETP.GE.AND P1, PT, R20, R55, PT ;  /* 0x000000371400720c */ /* 0x000fe40003f26270 */
[----:B------:R-:W-:Y:S01]  /*d5d0*/  CS2R R20, SRZ ;  /* 0x0000000000147805 */ /* 0x000fe2000001ff00 */
        /* <DEDUP_REMOVED lines=16> */
[----:B------:R-:W-:Y:S02]  /*d6e0*/  CS2R R28, SRZ ;  /* 0x00000000001c7805 */ /* 0x000fe4000001ff00 */
[----:B------:R-:W-:Y:S01]  /*d6f0*/  IADD3.X R37, R48, UR9, R52, P4, P5 ;  /* 0x0000000930257c10 */ /* 0x000fe2000a7ea434 */
[----:B------:R0:W5:Y:S04]  /*d700*/  @!P3 LDG.E.64 R34, desc[UR60][R14.64] ;  /* 0x0000003c0e22b981 */ /* 0x000168000c1e1b00 */
[----:B------:R0:W5:Y:S04]  /*d710*/  @!P2 LDG.E.64 R30, desc[UR60][R14.64+0x20] ;  /* 0x0000203c0e1ea981 */ /* 0x000168000c1e1b00 */
[----:B------:R0:W5:Y:S04]  /*d720*/  @!P3 LDG.E.64 R32, desc[UR60][R36.64] ;  /* 0x0000003c2420b981 */ /* 0x000168000c1e1b00 */
[----:B------:R0:W5:Y:S02]  /*d730*/  @!P2 LDG.E.64 R28, desc[UR60][R36.64+0x20] ;  /* 0x0000203c241ca981 */ /* 0x000164000c1e1b00 */
.L_x_2147:
[----:B------:R-:W-:Y:S05]  /*d740*/  BSYNC B1 ;  /* 0x0000000000017941 */ /* 0x000fea0003800000 */
.L_x_2146:
        /* <DEDUP_REMOVED lines=14> */
[----:B------:R-:W-:Y:S02]  /*d830*/  IADD3 R14, P2, R14, UR6, RZ ;  /* 0x000000060e0e7c10 */ /* 0x000fe4000ff5e0ff */
        /* <DEDUP_REMOVED lines=8> */
.L_x_2149:
[----:B------:R-:W-:Y:S05]  /*d8c0*/  BSYNC B1 ;  /* 0x0000000000017941 */ /* 0x000fea0003800000 */
.L_x_2148:
        /* <DEDUP_REMOVED lines=14> */
.L_x_2363:
[----:B------:R-:W-:-:S03]  /*d9b0*/  UMOV UR4, 0xffffffff ;  /* 0xffffffff00047882 */ /* 0x000fc60000000000 */
[----:B------:R-:W-:Y:S05]  /*d9c0*/  BRA.DIV UR4, `(.L_x_2151) ;  /* 0x000001ba04207947 */ /* 0x000fea000b800000 */
.L_x_2366:
[----:B------:R-:W-:-:S03]  /*d9d0*/  UMOV UR4, 0xffffffff ;  /* 0xffffffff00047882 */ /* 0x000fc60000000000 */
[----:B------:R-:W-:Y:S05]  /*d9e0*/  BRA.DIV UR4, `(.L_x_2152) ;  /* 0x000001ba04407947 */ /* 0x000fea000b800000 */
.L_x_2369:
[----:B------:R-:W-:-:S03]  /*d9f0*/  UMOV UR4, 0xffffffff ;  /* 0xffffffff00047882 */ /* 0x000fc60000000000 */
[----:B------:R-:W-:Y:S05]  /*da00*/  BRA.DIV UR4, `(.L_x_2153) ;  /* 0x000001ba04607947 */ /* 0x000fea000b800000 */
.L_x_2372:
[----:B------:R-:W-:-:S03]  /*da10*/  UMOV UR4, 0xffffffff ;  /* 0xffffffff00047882 */ /* 0x000fc60000000000 */
[----:B------:R-:W-:Y:S05]  /*da20*/  BRA.DIV UR4, `(.L_x_2154) ;  /* 0x000001ba04807947 */ /* 0x000fea000b800000 */
.L_x_2375:
[----:B------:R-:W-:-:S03]  /*da30*/  UMOV UR4, 0xffffffff ;  /* 0xffffffff00047882 */ /* 0x000fc60000000000 */
[----:B------:R-:W-:Y:S05]  /*da40*/  BRA.DIV UR4, `(.L_x_2155) ;  /* 0x000001ba04a07947 */ /* 0x000fea000b800000 */
.L_x_2378:
[----:B------:R-:W-:-:S03]  /*da50*/  UMOV UR4, 0xffffffff ;  /* 0xffffffff00047882 */ /* 0x000fc60000000000 */
[----:B------:R-:W-:Y:S05]  /*da60*/  BRA.DIV UR4, `(.L_x_2156) ;  /* 0x000001ba04c07947 */ /* 0x000fea000b800000 */
.L_x_2381:
[----:B------:R-:W-:-:S03]  /*da70*/  UMOV UR4, 0xffffffff ;  /* 0xffffffff00047882 */ /* 0x000fc60000000000 */
[----:B------:R-:W-:Y:S05]  /*da80*/  BRA.DIV UR4, `(.L_x_2157) ;  /* 0x000001ba04e07947 */ /* 0x000fea000b800000 */
.L_x_2384:
[----:B------:R-:W2:Y:S01]  /*da90*/  LDL R0, [R1+0x88] ;  /* 0x0000880001007983 */ /* 0x000ea20000100800 */
[----:B------:R-:W-:Y:S01]  /*daa0*/  BSSY B1, `(.L_x_2158) ;  /* 0x0000018000017945 */ /* 0x000fe20003800000 */
[----:B------:R-:W-:Y:S02]  /*dab0*/  LOP3.LUT P3, RZ, R229, 0x4, RZ, 0xc0, !PT ;  /* 0x00000004e5ff7812 */ /* 0x000fe4000786c0ff */
[----:B--2---:R-:W-:Y:S02]  /*dac0*/  R2UR UR5, R0 ;  /* 0x00000000000572ca */ /* 0x004fe400000e0000 */
[----:B------:R-:W2:Y:S11]  /*dad0*/  S2R R0, SR_TID.X ;  /* 0x0000000000007919 */ /* 0x000eb60000002100 */
[----:B------:R-:W-:-:S04]  /*dae0*/  ULEA.HI UR4, UR5, UR5, URZ, 0x1 ;  /* 0x0000000505047291 */ /* 0x000fc8000f8f083f */
[----:B------:R-:W-:-:S04]  /*daf0*/  ULOP3.LUT UR4, UR4, 0xfffffffe, URZ, 0xc0, !UPT ;  /* 0xfffffffe04047892 */ /* 0x000fc8000f8ec03f */
[----:B------:R-:W-:-:S06]  /*db00*/  UIADD3 UR4, UR5, -UR4, URZ ;  /* 0x8000000405047290 */ /* 0x000fcc000fffe03f */
[----:B------:R-:W-:-:S05]  /*db10*/  IMAD.U32 R5, RZ, RZ, UR4 ;  /* 0x00000004ff057e24 */ /* 0x000fca000f8e00ff */
[----:B------:R-:W-:Y:S01]  /*db20*/  SHF.L.U32 R5, R5, 0x1f, RZ ;  /* 0x0000001f05057819 */ /* 0x000fe200000006ff */
[----:B--2---:R-:W-:-:S03]  /*db30*/  VIADD R6, R0, 0xffffff80 ;  /* 0xffffff8000067836 */ /* 0x004fc60000000000 */
[----:B------:R-:W2:Y:S01]  /*db40*/  SYNCS.PHASECHK.TRANS64.TRYWAIT P2, [R16+URZ+0x2e800], R5 ;  /* 0x02e80005100075a7 */ /* 0x000ea2000804017f */
[----:B------:R-:W-:Y:S01]  /*db50*/  IMAD.SHL.U32 R0, R229, 0x80, RZ ;  /* 0x00000080e5007824 */ /* 0x000fe200078e00ff */
[----:B------:R-:W-:-:S04]  /*db60*/  SHF.R.S32.HI R4, RZ, 0x1f, R6 ;  /* 0x0000001fff047819 */ /* 0x000fc80000011406 */
[----:B------:R-:W-:Y:S02]  /*db70*/  LOP3.LUT R3, R0, 0x380, RZ, 0xc0, !PT ;  /* 0x0000038000037812 */ /* 0x000fe400078ec0ff */
[----:B------:R-:W-:Y:S02]  /*db80*/  LEA.HI R4, R4, R6, RZ, 0x5 ;  /* 0x0000000604047211 */ /* 0x000fe400078f28ff */
[----:B------:R-:W-:Y:S02]  /*db90*/  LOP3.LUT R0, R3, 0x30, R18, 0xf8, !PT ;  /* 0x0000003003007812 */ /* 0x000fe400078ef812 */
[----:B------:R-:W-:Y:S01]  /*dba0*/  SHF.R.U32.HI R3, RZ, 0x3, R3 ;  /* 0x00000003ff037819 */ /* 0x000fe20000011603 */
[----:B------:R-:W-:-:S03]  /*dbb0*/  IMAD.SHL.U32 R4, R4, 0x20, RZ ;  /* 0x0000002004047824 */ /* 0x000fc600078e00ff */
[----:B------:R-:W-:Y:S02]  /*dbc0*/  LOP3.LUT R3, R0, R3, RZ, 0x3c, !PT ;  /* 0x0000000300037212 */ /* 0x000fe400078e3cff */
[----:B------:R-:W-:-:S04]  /*dbd0*/  LOP3.LUT R4, R4, 0xfffffc00, RZ, 0xc0, !PT ;  /* 0xfffffc0004047812 */ /* 0x000fc800078ec0ff */
[----:B------:R-:W-:-:S05]  /*dbe0*/  IADD3 R3, R16, R3, R4 ;  /* 0x0000000310037210 */ /* 0x000fca0007ffe004 */
[C---:B------:R-:W-:Y:S02]  /*dbf0*/  VIADD R4, R3.reuse, 0x1c400 ;  /* 0x0001c40003047836 */ /* 0x040fe40000000000 */
[----:B------:R-:W-:Y:S01]  /*dc00*/  VIADD R0, R3, 0x1c440 ;  /* 0x0001c44003007836 */ /* 0x000fe20000000000 */
[----:B--2---:R-:W-:Y:S06]  /*dc10*/  @!P2 BRA `(.L_x_2159) ;  /* 0x000001b800a4a947 */ /* 0x004fec0003800000 */
.L_x_2385:
[----:B------:R-:W-:Y:S05]  /*dc20*/  BSYNC B1 ;  /* 0x0000000000017941 */ /* 0x000fea0003800000 */
.L_x_2158:
[----:B------:R-:W-:Y:S01]  /*dc30*/  BSSY B1, `(.L_x_2160) ;  /* 0x00000fa000017945 */ /* 0x000fe20003800000 */
[----:B------:R-:W-:-:S03]  /*dc40*/  @P3 VIADD R0, R4, 0xffffffc0 ;  /* 0xffffffc004003836 */ /* 0x000fc60000000000 */
[----:B------:R-:W-:Y:S05]  /*dc50*/  @P0 BRA `(.L_x_2161) ;  /* 0x0000000c00dc0947 */ /* 0x000fea0003800000 */
[----:B--2---:R-:W2:Y:S01]  /*dc60*/  LDC R5, c[0x0][0x3d4] ;  /* 0x0000f500ff057b82 */ /* 0x004ea20000000800 */
[----:B------:R-:W-:Y:S01]  /*dc70*/  BSSY B2, `(.L_x_2162) ;  /* 0x000007a000027945 */ /* 0x000fe20003800000 */
[-C--:B--2---:R-:W-:Y:S02]  /*dc80*/  ISETP.GE.AND P0, PT, R22, R5.reuse, PT ;  /* 0x000000051600720c */ /* 0x084fe40003f06270 */
[----:B------:R-:W-:-:S11]  /*dc90*/  ISETP.GE.AND P2, PT, R230, R5, PT ;  /* 0x00000005e600720c */ /* 0x000fd60003f46270 */
[----:B------:R-:W-:Y:S05]  /*dca0*/  @P0 BRA `(.L_x_2163) ;  /* 0x0000000400d80947 */ /* 0x000fea0003800000 */
[----:B------:R-:W2:Y:S01]  /*dcb0*/  LDS.128 R4, [R3+0x1c400] ;  /* 0x01c4000003047984 */ /* 0x000ea20000000c00 */
        /* <DEDUP_REMOVED lines=117> */
.L_x_2163:
[----:B------:R-:W-:Y:S05]  /*e410*/  BSYNC B2 ;  /* 0x0000000000027941 */ /* 0x000fea0003800000 */
.L_x_2162:
[----:B------:R-:W-:Y:S05]  /*e420*/  @P2 BRA `(.L_x_2161) ;  /* 0x0000000400e82947 */ /* 0x000fea0003800000 */
[----:B--2---:R-:W2:Y:S01]  /*e430*/  LDS.128 R4, [R0] ;  /* 0x0000000000047984 */ /* 0x004ea20000000c00 */
        /* <DEDUP_REMOVED lines=121> */
.L_x_2161:
[----:B------:R-:W-:Y:S05]  /*ebd0*/  BSYNC B1 ;  /* 0x0000000000017941 */ /* 0x000fea0003800000 */
.L_x_2160:
[----:B------:R-:W-:Y:S05]  /*ebe0*/  @P1 BRA `(.L_x_2164) ;  /* 0x0000003400581947 */ /* 0x000fea0003800000 */
[----:B--23--:R-:W2:Y:S01]  /*ebf0*/  LDC R5, c[0x0][0x3d4] ;  /* 0x0000f500ff057b82 */ /* 0x00cea20000000800 */
[----:B------:R-:W-:Y:S01]  /*ec00*/  BSSY B1, `(.L_x_2165) ;  /* 0x000007e000017945 */ /* 0x000fe20003800000 */
[-C--:B--2---:R-:W-:Y:S02]  /*ec10*/  ISETP.GE.AND P0, PT, R22, R5.reuse, PT ;  /* 0x000000051600720c */ /* 0x084fe40003f06270 */
[----:B------:R-:W-:-:S11]  /*ec20*/  ISETP.GE.AND P1, PT, R230, R5, PT ;  /* 0x00000005e600720c */ /* 0x000fd60003f26270 */
[----:B------:R-:W-:Y:S05]  /*ec30*/  @P0 BRA `(.L_x_2166) ;  /* 0x0000000400e80947 */ /* 0x000fea0003800000 */
[----:B------:R-:W2:Y:S01]  /*ec40*/  LDS.128 R4, [R3+0x1e400] ;  /* 0x01e4000003047984 */ /* 0x000ea20000000c00 */
        /* <DEDUP_REMOVED lines=121> */
.L_x_2166:
[----:B------:R-:W-:Y:S05]  /*f3e0*/  BSYNC B1 ;  /* 0x0000000000017941 */ /* 0x000fea0003800000 */
.L_x_2165:
[----:B------:R-:W-:Y:S05]  /*f3f0*/  @P1 BRA `(.L_x_2164) ;  /* 0x0000002c00541947 */ /* 0x000fea0003800000 */
[----:B--2---:R-:W2:Y:S01]  /*f400*/  LDS.128 R4, [R0+0x2000] ;  /* 0x0020000000047984 */ /* 0x004ea20000000c00 */
        /* <DEDUP_REMOVED lines=118> */
.L_x_2145:
[----:B------:R-:W0:Y:S01]  /*fb70*/  LDC R21, c[0x0][0x3d4] ;  /* 0x0000f500ff157b82 */ /* 0x000e220000000800 */
[C---:B------:R-:W-:Y:S01]  /*fb80*/  VIADD R46, R228.reuse, 0x40 ;  /* 0x00000040e42e7836 */ /* 0x040fe20000000000 */
[-C--:B------:R-:W-:Y:S01]  /*fb90*/  ISETP.GE.AND P1, PT, R228, R55.reuse, PT ;  /* 0x00000037e400720c */ /* 0x080fe20003f26270 */
[----:B------:R-:W-:Y:S01]  /*fba0*/  ULDC.64 UR4, c[0x0][0x3c8] ;  /* 0x0000f20000047ab9 */ /* 0x000fe20000000a00 */
[----:B------:R-:W-:Y:S02]  /*fbb0*/  ULDC.64 UR6, c[0x0][0x3e0] ;  /* 0x0000f80000067ab9 */ /* 0x000fe40000000a00 */
        /* <DEDUP_REMOVED lines=9> */
[C-C-:B------:R-:W-:Y:S01]  /*fc50*/  @!P1 IADD3 R10, P2, P3, R26.reuse, UR6, R53.reuse ;  /* 0x000000061a0a9c10 */ /* 0x140fe2000fb5e035 */
[----:B------:R-:W2:Y:S01]  /*fc60*/  S2R R3, SR_TID.X ;  /* 0x0000000000037919 */ /* 0x000ea20000002100 */
[----:B------:R-:W-:-:S02]  /*fc70*/  @!P0 IADD3 R15, P4, P5, R26, R58, R53 ;  /* 0x0000003a1a0f8210 */ /* 0x000fc40007d9e035 */
[----:B------:R-:W-:Y:S02]  /*fc80*/  CS2R R32, SRZ ;  /* 0x0000000000207805 */ /* 0x000fe4000001ff00 */
[C-C-:B------:R-:W-:Y:S02]  /*fc90*/  @!P1 IADD3.X R11, R27.reuse, UR7, R52.reuse, P2, P3 ;  /* 0x000000071b0b9c10 */ /* 0x140fe400097e6434 */
[----:B------:R-:W-:Y:S02]  /*fca0*/  CS2R R34, SRZ ;  /* 0x0000000000227805 */ /* 0x000fe4000001ff00 */
[----:B------:R-:W-:Y:S02]  /*fcb0*/  @!P0 IADD3.X R0, R27, R57, R52, P4, P5 ;  /* 0x000000391b008210 */ /* 0x000fe400027ea434 */
[----:B------:R-:W-:Y:S02]  /*fcc0*/  CS2R R36, SRZ ;  /* 0x0000000000247805 */ /* 0x000fe4000001ff00 */
        /* <DEDUP_REMOVED lines=11> */
[----:B--2---:R-:W-:Y:S01]  /*fd80*/  VIADD R3, R3, 0xffffff80 ;  /* 0xffffff8003037836 */ /* 0x004fe20000000000 */
[----:B---3--:R-:W-:-:S04]  /*fd90*/  ISETP.NE.AND P0, PT, R0, 0x1, PT ;  /* 0x000000010000780c */ /* 0x008fc80003f05270 */
[----:B------:R-:W-:-:S04]  /*fda0*/  SHF.R.S32.HI R41, RZ, 0x1f, R3 ;  /* 0x0000001fff297819 */ /* 0x000fc80000011403 */
[----:B------:R-:W-:-:S05]  /*fdb0*/  LEA.HI R41, R41, R3, RZ, 0x2 ;  /* 0x0000000329297211 */ /* 0x000fca00078f10ff */
[----:B------:R-:W1:Y:S01]  /*fdc0*/  @P0 LDC R0, c[0x0][0x42c] ;  /* 0x00010b00ff000b82 */ /* 0x000e620000000800 */
[----:B------:R-:W-:-:S07]  /*fdd0*/  LOP3.LUT R41, R41, 0xfffffffc, RZ, 0xc0, !PT ;  /* 0xfffffffc29297812 */ /* 0x000fce00078ec0ff */
[----:B0-----:R-:W0:Y:S01]  /*fde0*/  @P0 LDC R9, c[0x0][0x430] ;  /* 0x00010c00ff090b82 */ /* 0x001e220000000800 */
[----:B------:R-:W-:Y:S02]  /*fdf0*/  IMAD.IADD R41, R3, 0x1, -R41 ;  /* 0x0000000103297824 */ /* 0x000fe400078e0a29 */
[----:B------:R-:W-:-:S04]  /*fe00*/  IMAD R3, R233, 0x80, R228 ;  /* 0x00000080e9037824 */ /* 0x000fc800078e02e4 */
[----:B------:R-:W-:Y:S01]  /*fe10*/  IMAD R3, R41, 0x40, R3 ;  /* 0x0000004029037824 */ /* 0x000fe200078e0203 */
[----:B------:R-:W-:Y:S02]  /*fe20*/  CS2R R28, SRZ ;  /* 0x00000000001c7805 */ /* 0x000fe4000001ff00 */
[----:B------:R-:W-:Y:S01]  /*fe30*/  CS2R R30, SRZ ;  /* 0x00000000001e7805 */ /* 0x000fe2000001ff00 */
[----:B------:R-:W-:-:S05]  /*fe40*/  IMAD.MOV.U32 R8, RZ, RZ, R44 ;  /* 0x000000ffff087224 */ /* 0x000fca00078e002c */
[----:B------:R2:W5:Y:S01]  /*fe50*/  @!P1 LDG.E.128 R28, desc[UR60][R10.64] ;  /* 0x0000003c0a1c9981 */ /* 0x000562000c1e1d00 */
[----:B-1----:R-:W-:-:S05]  /*fe60*/  @P0 IMAD.HI.U32 R0, R3, R0, RZ ;  /* 0x0000000003000227 */ /* 0x002fca00078e00ff */
[----:B0-----:R-:W-:Y:S01]  /*fe70*/  @P0 SHF.R.U32.HI R3, RZ, R9, R0 ;  /* 0x00000009ff030219 */ /* 0x001fe20000011600 */
[----:B------:R-:W-:-:S03]  /*fe80*/  IMAD.MOV.U32 R9, RZ, RZ, R47 ;  /* 0x000000ffff097224 */ /* 0x000fc600078e002f */
[----:B------:R-:W-:Y:S01]  /*fe90*/  SHF.R.S32.HI R41, RZ, 0x1f, R3 ;  /* 0x0000001fff297819 */ /* 0x000fe20000011403 */
[----:B--2---:R-:W-:Y:S02]  /*fea0*/  IMAD.MOV.U32 R10, RZ, RZ, R42 ;  /* 0x000000ffff0a7224 */ /* 0x004fe400078e002a */
[----:B------:R-:W-:Y:S02]  /*feb0*/  IMAD.MOV.U32 R11, RZ, RZ, R49 ;  /* 0x000000ffff0b7224 */ /* 0x000fe400078e0031 */
        /* <DEDUP_REMOVED lines=12> */
.L_x_2388:
[----:B------:R-:W-:-:S03]  /*ff80*/  UMOV UR4, 0xffffffff ;  /* 0xffffffff00047882 */ /* 0x000fc60000000000 */
[----:B------:R-:W-:Y:S05]  /*ff90*/  BRA.DIV UR4, `(.L_x_2168) ;  /* 0x0000019a04007947 */ /* 0x000fea000b800000 */
.L_x_2391:
[----:B------:R-:W-:-:S03]  /*ffa0*/  UMOV UR4, 0xffffffff ;  /* 0xffffffff00047882 */ /* 0x000fc60000000000 */
[----:B------:R-:W-:Y:S05]  /*ffb0*/  BRA.DIV UR4, `(.L_x_2169) ;  /* 0x0000019a04207947 */ /* 0x000fea000b800000 */
.L_x_2394:
[----:B------:R-:W-:-:S03]  /*ffc0*/  UMOV UR4, 0xffffffff ;  /* 0xffffffff00047882 */ /* 0x000fc60000000000 */
[----:B------:R-:W-:Y:S05]  /*ffd0*/  BRA.DIV UR4, `(.L_x_2170) ;  /* 0x0000019a04407947 */ /* 0x000fea000b800000 */
.L_x_2397:
[----:B------:R-:W-:-:S03]  /*ffe0*/  UMOV UR4, 0xffffffff ;  /* 0xffffffff00047882 */ /* 0x000fc60000000000 */
[----:B------:R-:W-:Y:S05]  /*fff0*/  BRA.DIV UR4, `(.L_x_2171) ;  /* 0x0000019a04607947 */ /* 0x000fea000b800000 */
.L_x_2400:
[----:B------:R-:W-:-:S03]  /*10000*/  UMOV UR4, 0xffffffff ;  /* 0xffffffff00047882 */ /* 0x000fc60000000000 */
[----:B------:R-:W-:Y:S05]  /*10010*/  BRA.DIV UR4, `(.L_x_2172) ;  /* 0x0000019a04807947 */ /* 0x000fea000b800000 */
.L_x_2403:
[----:B------:R-:W-:-:S03]  /*10020*/  UMOV UR4, 0xffffffff ;  /* 0xffffffff00047882 */ /* 0x000fc60000000000 */
[----:B------:R-:W-:Y:S05]  /*10030*/  BRA.DIV UR4, `(.L_x_2173) ;  /* 0x0000019a04a07947 */ /* 0x000fea000b800000 */
.L_x_2406:
[----:B------:R-:W-:-:S03]  /*10040*/  UMOV UR4, 0xffffffff ;  /* 0xffffffff00047882 */ /* 0x000fc60000000000 */
[----:B------:R-:W-:Y:S05]  /*10050*/  BRA.DIV UR4, `(.L_x_2174) ;  /* 0x0000019a04c07947 */ /* 0x000fea000b800000 */
.L_x_2409:
        /* <DEDUP_REMOVED lines=13> */
.L_x_2410:
[----:B------:R-:W-:Y:S05]  /*10130*/  BSYNC B1 ;  /* 0x0000000000017941 */ /* 0x000fea0003800000 */
.L_x_2175:
[----:B------:R-:W-:Y:S04]  /*10140*/  BSSY B1, `(.L_x_2177) ;  /* 0x0000106000017945 */ /* 0x000fe80003800000 */
[----:B------:R-:W-:Y:S05]  /*10150*/  @P2 BRA `(.L_x_2178) ;  /* 0x0000001000102947 */ /* 0x000fea0003800000 */
[----:B------:R-:W1:Y:S01]  /*10160*/  S2R R10, SR_TID.X ;  /* 0x00000000000a7919 */ /* 0x000e620000002100 */
        /* <DEDUP_REMOVED lines=17> */
[----:B------:R-:W-:Y:S01]  /*10280*/  LOP3.LUT R8, R0, 0xff, RZ, 0xc0, !PT ;  /* 0x000000ff00087812 */ /* 0x000fe200078ec0ff */
[----:B-1----:R-:W-:Y:S01]  /*10290*/  VIADD R10, R10, 0xffffff80 ;  /* 0xffffff800a0a7836 */ /* 0x002fe20000000000 */
[----:B------:R-:W-:Y:S02]  /*102a0*/  LOP3.LUT R5, R27, 0xff, RZ, 0xc0, !PT ;  /* 0x000000ff1b057812 */ /* 0x000fe400078ec0ff */
[----:B------:R-:W-:Y:S02]  /*102b0*/  LOP3.LUT R6, R6, 0xff, RZ, 0xc0, !PT ;  /* 0x000000ff06067812 */ /* 0x000fe400078ec0ff */
[----:B------:R-:W-:-:S02]  /*102c0*/  SHF.R.S32.HI R14, RZ, 0x1f, R10 ;  /* 0x0000001fff0e7819 */ /* 0x000fc4000001140a */
[----:B------:R-:W-:Y:S02]  /*102d0*/  LOP3.LUT R0, R4, 0x70, R18, 0xf8, !PT ;  /* 0x0000007004007812 */ /* 0x000fe400078ef812 */
[----:B------:R-:W-:Y:S02]  /*102e0*/  LEA.HI R14, R14, R10, RZ, 0x5 ;  /* 0x0000000a0e0e7211 */ /* 0x000fe400078f28ff */
[----:B------:R-:W-:Y:S02]  /*102f0*/  SHF.R.U32.HI R9, RZ, 0x3, R4 ;  /* 0x00000003ff097819 */ /* 0x000fe40000011604 */
[----:B------:R-:W-:Y:S01]  /*10300*/  LOP3.LUT R4, R4, 0x70, R3, 0xf8, !PT ;  /* 0x0000007004047812 */ /* 0x000fe200078ef803 */
[----:B------:R-:W-:Y:S01]  /*10310*/  IMAD.SHL.U32 R14, R14, 0x20, RZ ;  /* 0x000000200e0e7824 */ /* 0x000fe200078e00ff */
[----:B------:R-:W-:Y:S02]  /*10320*/  LOP3.LUT R7, R28, 0xff, RZ, 0xc0, !PT ;  /* 0x000000ff1c077812 */ /* 0x000fe400078ec0ff */
[----:B------:R-:W-:-:S02]  /*10330*/  PRMT R45, R6, 0x7604, R5 ;  /* 0x00007604062d7816 */ /* 0x000fc40000000005 */
[-C--:B------:R-:W-:Y:S02]  /*10340*/  LOP3.LUT R3, R0, R9.reuse, RZ, 0x3c, !PT ;  /* 0x0000000900037212 */ /* 0x080fe400078e3cff */
[----:B------:R-:W-:Y:S02]  /*10350*/  LOP3.LUT R14, R14, 0xfffffc00, RZ, 0xc0, !PT ;  /* 0xfffffc000e0e7812 */ /* 0x000fe400078ec0ff */
[----:B------:R-:W-:Y:S02]  /*10360*/  SHF.R.U32.HI R5, RZ, 0x8, R29 ;  /* 0x00000008ff057819 */ /* 0x000fe4000001161d */
[----:B------:R-:W-:Y:S02]  /*10370*/  PRMT R47, R8, 0x7604, R7 ;  /* 0x00007604082f7816 */ /* 0x000fe40000000007 */
[----:B------:R-:W-:Y:S02]  /*10380*/  LOP3.LUT R9, R4, R9, RZ, 0x3c, !PT ;  /* 0x0000000904097212 */ /* 0x000fe400078e3cff */
[----:B------:R-:W-:-:S02]  /*10390*/  IADD3 R0, R16, R3, R14 ;  /* 0x0000000310007210 */ /* 0x000fc40007ffe00e */
[----:B------:R-:W-:Y:S02]  /*103a0*/  LOP3.LUT R8, R29, 0xff, RZ, 0xc0, !PT ;  /* 0x000000ff1d087812 */ /* 0x000fe400078ec0ff */
[----:B------:R-:W-:Y:S02]  /*103b0*/  SHF.R.U32.HI R4, RZ, 0x8, R30 ;  /* 0x00000008ff047819 */ /* 0x000fe4000001161e */
[----:B------:R-:W-:Y:S02]  /*103c0*/  LOP3.LUT R3, R5, 0xff, RZ, 0xc0, !PT ;  /* 0x000000ff05037812 */ /* 0x000fe400078ec0ff */
[----:B------:R-:W-:Y:S02]  /*103d0*/  LOP3.LUT R10, R30, 0xff, RZ, 0xc0, !PT ;  /* 0x000000ff1e0a7812 */ /* 0x000fe400078ec0ff */
[----:B------:R-:W-:Y:S02]  /*103e0*/  LOP3.LUT R11, R4, 0xff, RZ, 0xc0, !PT ;  /* 0x000000ff040b7812 */ /* 0x000fe400078ec0ff */
[----:B------:R-:W-:Y:S01]  /*103f0*/  PRMT R49, R3, 0x7604, R8 ;  /* 0x0000760403317816 */ /* 0x000fe20000000008 */
[----:B------:R-:W-:Y:S01]  /*10400*/  LDS.128 R4, [R0+0x1c400] ;  /* 0x01c4000000047984 */ /* 0x000fe20000000c00 */
[----:B------:R-:W-:-:S02]  /*10410*/  IADD3 R3, R16, R9, R14 ;  /* 0x0000000910037210 */ /* 0x000fc40007ffe00e */
[----:B------:R-:W-:Y:S02]  /*10420*/  PRMT R51, R11, 0x7604, R10 ;  /* 0x000076040b337816 */ /* 0x000fe4000000000a */
[----:B------:R-:W-:Y:S01]  /*10430*/  SHF.R.U32.HI R14, RZ, 0x10, R25 ;  /* 0x00000010ff0e7819 */ /* 0x000fe20000011619 */
[----:B------:R-:W0:Y:S01]  /*10440*/  LDS.128 R8, [R3+0x1c400] ;  /* 0x01c4000003087984 */ /* 0x000e220000000c00 */
[----:B------:R-:W-:Y:S02]  /*10450*/  SHF.R.U32.HI R43, RZ, 0x8, R31 ;  /* 0x00000008ff2b7819 */ /* 0x000fe4000001161f */
[----:B------:R-:W-:Y:S02]  /*10460*/  LOP3.LUT R14, R14, 0xff, RZ, 0xc0, !PT ;  /* 0x000000ff0e0e7812 */ /* 0x000fe400078ec0ff */
[----:B------:R-:W-:Y:S02]  /*10470*/  SHF.R.U32.HI R20, RZ, 0x10, R26 ;  /* 0x00000010ff147819 */ /* 0x000fe4000001161a */
[----:B------:R-:W-:-:S02]  /*10480*/  PRMT R15, R14, 0x7054, R15 ;  /* 0x000070540e0f7816 */ /* 0x000fc4000000000f */
[----:B------:R-:W-:Y:S02]  /*10490*/  SHF.R.U32.HI R14, RZ, 0x10, R29 ;  /* 0x00000010ff0e7819 */ /* 0x000fe4000001161d */
[----:B------:R-:W-:Y:S02]  /*104a0*/  LOP3.LUT R12, R31, 0xff, RZ, 0xc0, !PT ;  /* 0x000000ff1f0c7812 */ /* 0x000fe400078ec0ff */
[----:B------:R-:W-:Y:S02]  /*104b0*/  LOP3.LUT R43, R43, 0xff, RZ, 0xc0, !PT ;  /* 0x000000ff2b2b7812 */ /* 0x000fe400078ec0ff */
[----:B------:R-:W-:Y:S02]  /*104c0*/  SHF.R.U32.HI R42, RZ, 0x10, R27 ;  /* 0x00000010ff2a7819 */ /* 0x000fe4000001161b */
[----:B------:R-:W-:Y:S02]  /*104d0*/  LOP3.LUT R20, R20, 0xff, RZ, 0xc0, !PT ;  /* 0x000000ff14147812 */ /* 0x000fe400078ec0ff */
[----:B------:R-:W-:-:S02]  /*104e0*/  LOP3.LUT R14, R14, 0xff, RZ, 0xc0, !PT ;  /* 0x000000ff0e0e7812 */ /* 0x000fc400078ec0ff */
[----:B------:R-:W-:Y:S02]  /*104f0*/  PRMT R44, R43, 0x7604, R12 ;  /* 0x000076042b2c7816 */ /* 0x000fe4000000000c */
[----:B------:R-:W-:Y:S02]  /*10500*/  SHF.R.U32.HI R12, RZ, 0x10, R24 ;  /* 0x00000010ff0c7819 */ /* 0x000fe40000011618 */
[----:B------:R-:W-:Y:S02]  /*10510*/  LOP3.LUT R42, R42, 0xff, RZ, 0xc0, !PT ;  /* 0x000000ff2a2a7812 */ /* 0x000fe400078ec0ff */
[----:B------:R-:W-:Y:S02]  /*10520*/  PRMT R43, R20, 0x7054, R41 ;  /* 0x00007054142b7816 */ /* 0x000fe40000000029 */
[----:B------:R-:W-:Y:S02]  /*10530*/  SHF.R.U32.HI R41, RZ, 0x10, R31 ;  /* 0x00000010ff297819 */ /* 0x000fe4000001161f */
[----:B------:R-:W-:-:S02]  /*10540*/  SHF.R.U32.HI R20, RZ, 0x10, R30 ;  /* 0x00000010ff147819 */ /* 0x000fc4000001161e */
[----:B------:R-:W-:Y:S02]  /*10550*/  PRMT R49, R14, 0x7054, R49 ;  /* 0x000070540e317816 */ /* 0x000fe40000000031 */
[----:B------:R-:W-:Y:S02]  /*10560*/  LOP3.LUT R12, R12, 0xff, RZ, 0xc0, !PT ;  /* 0x000000ff0c0c7812 */ /* 0x000fe400078ec0ff */
[----:B------:R-:W-:Y:S02]  /*10570*/  PRMT R45, R42, 0x7054, R45 ;  /* 0x000070542a2d7816 */ /* 0x000fe4000000002d */
[----:B------:R-:W-:Y:S02]  /*10580*/  LOP3.LUT R41, R41, 0xff, RZ, 0xc0, !PT ;  /* 0x000000ff29297812 */ /* 0x000fe400078ec0ff */
[----:B------:R-:W-:Y:S02]  /*10590*/  LOP3.LUT R42, R15, 0xff000000, R25, 0xf8, !PT ;  /* 0xff0000000f2a7812 */ /* 0x000fe400078ef819 */
[----:B------:R-:W-:-:S02]  /*105a0*/  LOP3.LUT R20, R20, 0xff, RZ, 0xc0, !PT ;  /* 0x000000ff14147812 */ /* 0x000fc400078ec0ff */
[----:B------:R-:W-:Y:S02]  /*105b0*/  LOP3.LUT R49, R49, 0xff000000, R29, 0xf8, !PT ;  /* 0xff00000031317812 */ /* 0x000fe400078ef81d */
[----:B------:R-:W-:Y:S02]  /*105c0*/  PRMT R13, R12, 0x7054, R13 ;  /* 0x000070540c0d7816 */ /* 0x000fe4000000000d */
[----:B------:R-:W-:Y:S02]  /*105d0*/  PRMT R53, R41, 0x7054, R44 ;  /* 0x0000705429357816 */ /* 0x000fe4000000002c */
[----:B------:R-:W-:Y:S02]  /*105e0*/  F2FP.F16.E4M3.UNPACK_B R29, R42.H1 ;  /* 0x0000002aff1d723e */ /* 0x000fe400030006ff */
[----:B0-----:R-:W-:Y:S02]  /*105f0*/  F2FP.F16.E4M3.UNPACK_B R25, R9.H1 ;  /* 0x00000009ff19723e */ /* 0x001fe400030006ff */
[----:B------:R-:W-:-:S02]  /*10600*/  SHF.R.U32.HI R12, RZ, 0x10, R28 ;  /* 0x00000010ff0c7819 */ /* 0x000fc4000001161c */
[----:B------:R-:W-:Y:S02]  /*10610*/  PRMT R51, R20, 0x7054, R51 ;  /* 0x0000705414337816 */ /* 0x000fe40000000033 */
[----:B------:R-:W-:Y:S02]  /*10620*/  F2FP.F16.E4M3.UNPACK_B R44, R49.H1 ;  /* 0x00000031ff2c723e */ /* 0x000fe400030006ff */
[----:B------:R-:W-:Y:S02]  /*10630*/  LOP3.LUT R41, R13, 0xff000000, R24, 0xf8, !PT ;  /* 0xff0000000d297812 */ /* 0x000fe400078ef818 */
[----:B------:R-:W-:Y:S01]  /*10640*/  LOP3.LUT R43, R43, 0xff000000, R26, 0xf8, !PT ;  /* 0xff0000002b2b7812 */ /* 0x000fe200078ef81a */
[----:B------:R-:W-:Y:S01]  /*10650*/  HADD2.F32 R26, -RZ, R25.H0_H0 ;  /* 0x20000019ff1a7230 */ /* 0x000fe20000004100 */
[----:B------:R-:W-:Y:S01]  /*10660*/  LOP3.LUT R53, R53, 0xff000000, R31, 0xf8, !PT ;  /* 0xff00000035357812 */ /* 0x000fe200078ef81f */
[----:B------:R-:W-:Y:S01]  /*10670*/  HADD2.F32 R31, -RZ, R29.H0_H0 ;  /* 0x2000001dff1f7230 */ /* 0x000fe20000004100 */
[----:B------:R-:W-:Y:S01]  /*10680*/  F2FP.F16.E4M3.UNPACK_B R13, R5.H1 ;  /* 0x00000005ff0d723e */ /* 0x000fe200030006ff */
[----:B------:R-:W-:Y:S01]  /*10690*/  HADD2.F32 R25, -RZ, R25.H1_H1 ;  /* 0x30000019ff197230 */ /* 0x000fe20000004100 */
[----:B------:R-:W-:-:S02]  /*106a0*/  LOP3.LUT R12, R12, 0xff, RZ, 0xc0, !PT ;  /* 0x000000ff0c0c7812 */ /* 0x000fc400078ec0ff */
[----:B------:R-:W-:Y:S01]  /*106b0*/  LOP3.LUT R46, R51, 0xff000000, R30, 0xf8, !PT ;  /* 0xff000000332e7812 */ /* 0x000fe200078ef81e */
[--C-:B------:R-:W-:Y:S01]  /*106c0*/  HADD2.F32 R51, -RZ, R44.reuse.H0_H0 ;  /* 0x2000002cff337230 */ /* 0x100fe20000004100 */
[----:B------:R-:W-:Y:S01]  /*106d0*/  F2FP.F16.E4M3.UNPACK_B R15, R7 ;  /* 0x00000007ff0f723e */ /* 0x000fe200020006ff */
[C---:B------:R-:W-:Y:S01]  /*106e0*/  FMUL.FTZ R30, R26.reuse, R31 ;  /* 0x0000001f1a1e7220 */ /* 0x040fe20000410000 */
[----:B------:R-:W-:Y:S01]  /*106f0*/  F2FP.F16.E4M3.UNPACK_B R20, R7.H1 ;  /* 0x00000007ff14723e */ /* 0x000fe200030006ff */
[----:B------:R-:W-:Y:S01]  /*10700*/  HADD2.F32 R44, -RZ, R44.H1_H1 ;  /* 0x3000002cff2c7230 */ /* 0x000fe20000004100 */
[-C--:B------:R-:W-:Y:S01]  /*10710*/  F2FP.F16.E4M3.UNPACK_B R7, R6.reuse ;  /* 0x00000006ff07723e */ /* 0x080fe200020006ff */
[----:B------:R-:W-:Y:S01]  /*10720*/  FMUL.FTZ R55, R26, R51 ;  /* 0x000000331a377220 */ /* 0x000fe20000410000 */
[----:B------:R-:W-:Y:S01]  /*10730*/  F2FP.F16.E4M3.UNPACK_B R14, R6.H1 ;  /* 0x00000006ff0e723e */ /* 0x000fe200030006ff */
[--C-:B------:R-:W-:Y:S01]  /*10740*/  HADD2.F32 R6, -RZ, R13.reuse.H0_H0 ;  /* 0x2000000dff067230 */ /* 0x100fe20000004100 */
[----:B------:R-:W-:Y:S01]  /*10750*/  PRMT R47, R12, 0x7054, R47 ;  /* 0x000070540c2f7816 */ /* 0x000fe2000000002f */
[----:B------:R-:W-:Y:S01]  /*10760*/  HADD2.F32 R13, -RZ, R13.H1_H1 ;  /* 0x3000000dff0d7230 */ /* 0x000fe20000004100 */
[----:B------:R-:W-:Y:S01]  /*10770*/  F2FP.F16.E4M3.UNPACK_B R24, R9 ;  /* 0x00000009ff18723e */ /* 0x000fe200020006ff */
[----:B------:R-:W-:Y:S01]  /*10780*/  FMUL.FTZ R48, R25, R44 ;  /* 0x0000002c19307220 */ /* 0x000fe20000410000 */
[----:B------:R-:W-:Y:S01]  /*10790*/  F2FP.F16.E4M3.UNPACK_B R49, R49 ;  /* 0x00000031ff31723e */ /* 0x000fe200020006ff */
[C---:B------:R-:W-:Y:S01]  /*107a0*/  FFMA.FTZ R50, R6.reuse, R51, R30 ;  /* 0x0000003306327223 */ /* 0x040fe2000001001e */
[----:B------:R-:W-:Y:S01]  /*107b0*/  LOP3.LUT R45, R45, 0xff000000, R27, 0xf8, !PT ;  /* 0xff0000002d2d7812 */ /* 0x000fe200078ef81b */
[----:B------:R-:W-:Y:S01]  /*107c0*/  FFMA.FTZ R55, R6, R31, -R55 ;  /* 0x0000001f06377223 */ /* 0x000fe20000010837 */
[----:B------:R-:W-:Y:S01]  /*107d0*/  LOP3.LUT R47, R47, 0xff000000, R28, 0xf8, !PT ;  /* 0xff0000002f2f7812 */ /* 0x000fe200078ef81c */
[----:B------:R-:W-:Y:S01]  /*107e0*/  HADD2.F32 R30, -RZ, R29.H1_H1 ;  /* 0x3000001dff1e7230 */ /* 0x000fe20000004100 */
[-C--:B------:R-:W-:Y:S01]  /*107f0*/  F2FP.F16.E4M3.UNPACK_B R27, R11.reuse ;  /* 0x0000000bff1b723e */ /* 0x080fe200020006ff */
[--C-:B------:R-:W-:Y:S01]  /*10800*/  HADD2.F32 R31, -RZ, R49.reuse.H0_H0 ;  /* 0x20000031ff1f7230 */ /* 0x100fe20000004100 */
[----:B------:R-:W-:Y:S01]  /*10810*/  F2FP.F16.E4M3.UNPACK_B R28, R11.H1 ;  /* 0x0000000bff1c723e */ /* 0x000fe200030006ff */
[----:B------:R-:W-:Y:S01]  /*10820*/  HADD2.F32 R49, -RZ, R49.H1_H1 ;  /* 0x30000031ff317230 */ /* 0x000fe20000004100 */
[----:B------:R-:W-:Y:S01]  /*10830*/  F2FP.F16.E4M3.UNPACK_B R12, R5 ;  /* 0x00000005ff0c723e */ /* 0x000fe200020006ff */
[----:B------:R-:W-:Y:S01]  /*10840*/  FMUL.FTZ R51, R25, R30 ;  /* 0x0000001e19337220 */ /* 0x000fe20000410000 */
[----:B------:R-:W-:Y:S01]  /*10850*/  F2FP.F16.E4M3.UNPACK_B R11, R10 ;  /* 0x0000000aff0b723e */ /* 0x000fe200020006ff */
[----:B------:R-:W-:Y:S01]  /*10860*/  FFMA.FTZ R52, R13, R30, -R48 ;  /* 0x0000001e0d347223 */ /* 0x000fe20000010830 */
[----:B------:R-:W-:Y:S01]  /*10870*/  F2FP.F16.E4M3.UNPACK_B R26, R10.H1 ;  /* 0x0000000aff1a723e */ /* 0x000fe200030006ff */
[----:B------:R-:W-:Y:S01]  /*10880*/  HADD2.F32 R10, -RZ, R24.H0_H0 ;  /* 0x20000018ff0a7230 */ /* 0x000fe20000004100 */
[----:B------:R-:W-:Y:S01]  /*10890*/  F2FP.F16.E4M3.UNPACK_B R42, R42 ;  /* 0x0000002aff2a723e */ /* 0x000fe200020006ff */
[----:B------:R-:W-:-:S02]  /*108a0*/  HADD2.F32 R6, -RZ, R12.H0_H0 ;  /* 0x2000000cff067230 */ /* 0x000fc40000004100 */
[----:B------:R-:W-:Y:S01]  /*108b0*/  FFMA.FTZ R57, R13, R44, R51 ;  /* 0x0000002c0d397223 */ /* 0x000fe20000010033 */
[----:B------:R-:W-:Y:S01]  /*108c0*/  F2FP.F16.E4M3.UNPACK_B R30, R53.H1 ;  /* 0x00000035ff1e723e */ /* 0x000fe200030006ff */
[C---:B------:R-:W-:Y:S01]  /*108d0*/  FMUL.FTZ R25, R10.reuse, R31 ;  /* 0x0000001f0a197220 */ /* 0x040fe20000410000 */
[----:B------:R-:W-:Y:S01]  /*108e0*/  HADD2.F32 R29, -RZ, R42.H0_H0 ;  /* 0x2000002aff1d7230 */ /* 0x000fe20000004100 */
[----:B------:R-:W-:Y:S01]  /*108f0*/  F2FP.F16.E4M3.UNPACK_B R53, R53 ;  /* 0x00000035ff35723e */ /* 0x000fe200020006ff */
[----:B------:R-:W-:Y:S01]  /*10900*/  HADD2.F32 R24, -RZ, R24.H1_H1 ;  /* 0x30000018ff187230 */ /* 0x000fe20000004100 */
[----:B------:R-:W-:Y:S01]  /*10910*/  F2FP.F16.E4M3.UNPACK_B R9, R8 ;  /* 0x00000008ff09723e */ /* 0x000fe200020006ff */
[----:B------:R-:W-:Y:S02]  /*10920*/  HADD2.F32 R13, -RZ, R42.H1_H1 ;  /* 0x3000002aff0d7230 */ /* 0x000fe40000004100 */
[-C--:B------:R-:W-:Y:S01]  /*10930*/  FMUL.FTZ R10, R10, R29.reuse ;  /* 0x0000001d0a0a7220 */ /* 0x080fe20000410000 */
[----:B------:R-:W-:Y:S01]  /*10940*/  FFMA.FTZ R44, R6, R29, -R25 ;  /* 0x0000001d062c7223 */ /* 0x000fe20000010819 */
[----:B------:R-:W-:Y:S01]  /*10950*/  F2FP.F16.E4M3.UNPACK_B R25, R45.H1 ;  /* 0x0000002dff19723e */ /* 0x000fe200030006ff */
[----:B------:R-:W-:-:S02]  /*10960*/  HADD2.F32 R12, -RZ, R12.H1_H1 ;  /* 0x3000000cff0c7230 */ /* 0x000fc40000004100 */
[----:B------:R-:W-:Y:S01]  /*10970*/  FFMA.FTZ R48, R6, R31, R10 ;  /* 0x0000001f06307223 */ /* 0x000fe2000001000a */
[----:B------:R-:W-:Y:S02]  /*10980*/  HADD2.F32 R31, -RZ, R30.H0_H0 ;  /* 0x2000001eff1f7230 */ /* 0x000fe40000004100 */
[C---:B------:R-:W-:Y:S01]  /*10990*/  FMUL.FTZ R51, R24.reuse, R49 ;  /* 0x0000003118337220 */ /* 0x040fe20000410000 */
[----:B------:R-:W-:Y:S01]  /*109a0*/  HADD2.F32 R10, -RZ, R28.H0_H0 ;  /* 0x2000001cff0a7230 */ /* 0x000fe20000004100 */
[----:B------:R-:W-:Y:S01]  /*109b0*/  F2FP.F16.E4M3.UNPACK_B R45, R45 ;  /* 0x0000002dff2d723e */ /* 0x000fe200020006ff */
[----:B------:R-:W-:Y:S02]  /*109c0*/  HADD2.F32 R29, -RZ, R25.H0_H0 ;  /* 0x20000019ff1d7230 */ /* 0x000fe40000004100 */
[----:B------:R-:W-:Y:S01]  /*109d0*/  FMUL.FTZ R24, R24, R13 ;  /* 0x0000000d18187220 */ /* 0x000fe20000410000 */
[----:B------:R-:W-:Y:S02]  /*109e0*/  HADD2.F32 R6, -RZ, R20.H0_H0 ;  /* 0x20000014ff067230 */ /* 0x000fe40000004100 */
[----:B------:R-:W-:Y:S01]  /*109f0*/  FMUL.FTZ R59, R10, R31 ;  /* 0x0000001f0a3b7220 */ /* 0x000fe20000410000 */
[----:B------:R-:W-:-:S02]  /*10a00*/  HADD2.F32 R28, -RZ, R28.H1_H1 ;  /* 0x3000001cff1c7230 */ /* 0x000fc40000004100 */
[----:B------:R-:W-:Y:S01]  /*10a10*/  FMUL.FTZ R10, R10, R29 ;  /* 0x0000001d0a0a7220 */ /* 0x000fe20000410000 */
[----:B------:R-:W-:Y:S01]  /*10a20*/  FFMA.FTZ R51, R12, R13, -R51 ;  /* 0x0000000d0c337223 */ /* 0x000fe20000010833 */
[C---:B------:R-:W-:Y:S01]  /*10a30*/  FFMA.FTZ R56, R6.reuse, R29, -R59 ;  /* 0x0000001d06387223 */ /* 0x040fe2000001083b */
[----:B------:R-:W-:Y:S02]  /*10a40*/  HADD2.F32 R25, -RZ, R25.H1_H1 ;  /* 0x30000019ff197230 */ /* 0x000fe40000004100 */
[----:B------:R-:W-:Y:S01]  /*10a50*/  FFMA.FTZ R58, R6, R31, R10 ;  /* 0x0000001f063a7223 */ /* 0x000fe2000001000a */
[----:B------:R-:W-:Y:S02]  /*10a60*/  HADD2.F32 R31, -RZ, R30.H1_H1 ;  /* 0x3000001eff1f7230 */ /* 0x000fe40000004100 */
[----:B------:R-:W-:Y:S01]  /*10a70*/  FFMA.FTZ R49, R12, R49, R24 ;  /* 0x000000310c317223 */ /* 0x000fe20000010018 */
[----:B------:R-:W-:Y:S01]  /*10a80*/  HADD2.F32 R29, -RZ, R53.H0_H0 ;  /* 0x20000035ff1d7230 */ /* 0x000fe20000004100 */
[----:B------:R-:W-:Y:S01]  /*10a90*/  F2FP.F16.E4M3.UNPACK_B R8, R8.H1 ;  /* 0x00000008ff08723e */ /* 0x000fe200030006ff */
[----:B------:R-:W-:-:S02]  /*10aa0*/  HADD2.F32 R10, -RZ, R27.H0_H0 ;  /* 0x2000001bff0a7230 */ /* 0x000fc40000004100 */
[C---:B------:R-:W-:Y:S01]  /*10ab0*/  FMUL.FTZ R61, R28.reuse, R31 ;  /* 0x0000001f1c3d7220 */ /* 0x040fe20000410000 */
        /* <DEDUP_REMOVED lines=10> */
[-C--:B------:R-:W-:Y:S01]  /*10b60*/  F2FP.F16.E4M3.UNPACK_B R5, R4.reuse ;  /* 0x00000004ff05723e */ /* 0x080fe200020006ff */
[----:B------:R-:W-:Y:S01]  /*10b70*/  FFMA.FTZ R42, R6, R29, R10 ;  /* 0x0000001d062a7223 */ /* 0x000fe2000001000a */
[----:B------:R-:W-:Y:S01]  /*10b80*/  HADD2.F32 R20, -RZ, R45.H1_H1 ;  /* 0x3000002dff147230 */ /* 0x000fe20000004100 */
[----:B------:R-:W-:Y:S01]  /*10b90*/  F2FP.F16.E4M3.UNPACK_B R4, R4.H1 ;  /* 0x00000004ff04723e */ /* 0x000fe200030006ff */
[----:B------:R-:W-:-:S02]  /*10ba0*/  HADD2.F32 R28, -RZ, R53.H1_H1 ;  /* 0x30000035ff1c7230 */ /* 0x000fc40000004100 */
[----:B------:R-:W-:Y:S01]  /*10bb0*/  FFMA.FTZ R59, R6, R13, -R59 ;  /* 0x0000000d063b7223 */ /* 0x000fe2000001083b */
[----:B------:R-:W-:Y:S01]  /*10bc0*/  HADD2.F32 R27, -RZ, R27.H1_H1 ;  /* 0x3000001bff1b7230 */ /* 0x000fe20000004100 */
[----:B------:R-:W-:Y:S01]  /*10bd0*/  F2FP.F16.E4M3.UNPACK_B R47, R47 ;  /* 0x0000002fff2f723e */ /* 0x000fe200020006ff */
[----:B------:R-:W-:Y:S01]  /*10be0*/  HADD2.F32 R25, -RZ, R24.H0_H0 ;  /* 0x20000018ff197230 */ /* 0x000fe20000004100 */
[----:B------:R-:W-:Y:S01]  /*10bf0*/  F2FP.F16.E4M3.UNPACK_B R41, R41 ;  /* 0x00000029ff29723e */ /* 0x000fe200020006ff */
[----:B------:R-:W-:Y:S02]  /*10c00*/  HADD2.F32 R10, -RZ, R8.H0_H0 ;  /* 0x20000008ff0a7230 */ /* 0x000fe40000004100 */
[C---:B------:R-:W-:Y:S01]  /*10c10*/  FMUL.FTZ R30, R27.reuse, R28 ;  /* 0x0000001c1b1e7220 */ /* 0x040fe20000410000 */
[----:B------:R-:W-:Y:S02]  /*10c20*/  HADD2.F32 R13, -RZ, R12.H0_H0 ;  /* 0x2000000cff0d7230 */ /* 0x000fe40000004100 */
[----:B------:R-:W-:Y:S01]  /*10c30*/  FMUL.FTZ R29, R27, R20 ;  /* 0x000000141b1d7220 */ /* 0x000fe20000410000 */
[----:B------:R-:W-:-:S02]  /*10c40*/  HADD2.F32 R15, -RZ, R15.H1_H1 ;  /* 0x3000000fff0f7230 */ /* 0x000fc40000004100 */
[C---:B------:R-:W-:Y:S01]  /*10c50*/  FMUL.FTZ R27, R10.reuse, R25 ;  /* 0x000000190a1b7220 */ /* 0x040fe20000410000 */
[----:B------:R-:W-:Y:S02]  /*10c60*/  HADD2.F32 R6, -RZ, R4.H0_H0 ;  /* 0x20000004ff067230 */ /* 0x000fe40000004100 */
[----:B------:R-:W-:Y:S01]  /*10c70*/  FMUL.FTZ R10, R10, R13 ;  /* 0x0000000d0a0a7220 */ /* 0x000fe20000410000 */
[----:B------:R-:W-:Y:S02]  /*10c80*/  HADD2.F32 R8, -RZ, R8.H1_H1 ;  /* 0x30000008ff087230 */ /* 0x000fe40000004100 */
[----:B------:R-:W-:Y:S01]  /*10c90*/  FFMA.FTZ R53, R15, R28, R29 ;  /* 0x0000001c0f357223 */ /* 0x000fe2000001001d */
[----:B------:R-:W-:Y:S02]  /*10ca0*/  HADD2.F32 R4, -RZ, R4.H1_H1 ;  /* 0x30000004ff047230 */ /* 0x000fe40000004100 */
[----:B------:R-:W-:Y:S01]  /*10cb0*/  FFMA.FTZ R29, R6, R25, R10 ;  /* 0x00000019061d7223 */ /* 0x000fe2000001000a */
[----:B------:R-:W-:-:S02]  /*10cc0*/  HADD2.F32 R25, -RZ, R24.H1_H1 ;  /* 0x30000018ff197230 */ /* 0x000fc40000004100 */
[----:B------:R-:W-:Y:S01]  /*10cd0*/  FFMA.FTZ R28, R6, R13, -R27 ;  /* 0x0000000d061c7223 */ /* 0x000fe2000001081b */
[----:B------:R-:W-:Y:S02]  /*10ce0*/  HADD2.F32 R13, -RZ, R12.H1_H1 ;  /* 0x3000000cff0d7230 */ /* 0x000fe40000004100 */
[----:B------:R-:W-:Y:S01]  /*10cf0*/  FFMA.FTZ R54, R15, R20, -R30 ;  /* 0x000000140f367223 */ /* 0x000fe2000001081e */
[----:B------:R-:W-:Y:S02]  /*10d00*/  HADD2.F32 R15, -RZ, R47.H0_H0 ;  /* 0x2000002fff0f7230 */ /* 0x000fe40000004100 */
[C---:B------:R-:W-:Y:S01]  /*10d10*/  FMUL.FTZ R27, R8.reuse, R25 ;  /* 0x00000019081b7220 */ /* 0x040fe20000410000 */
[--C-:B------:R-:W-:Y:S02]  /*10d20*/  HADD2.F32 R6, -RZ, R9.reuse.H0_H0 ;  /* 0x20000009ff067230 */ /* 0x100fe40000004100 */
[----:B------:R-:W-:Y:S01]  /*10d30*/  FMUL.FTZ R8, R8, R13 ;  /* 0x0000000d08087220 */ /* 0x000fe20000410000 */
[----:B------:R-:W-:-:S02]  /*10d40*/  HADD2.F32 R9, -RZ, R9.H1_H1 ;  /* 0x30000009ff097230 */ /* 0x000fc40000004100 */
[C---:B------:R-:W-:Y:S01]  /*10d50*/  FFMA.FTZ R31, R4.reuse, R13, -R27 ;  /* 0x0000000d041f7223 */ /* 0x040fe2000001081b */
[----:B------:R-:W-:Y:S02]  /*10d60*/  HADD2.F32 R13, -RZ, R41.H0_H0 ;  /* 0x20000029ff0d7230 */ /* 0x000fe40000004100 */
[----:B------:R-:W-:Y:S01]  /*10d70*/  FFMA.FTZ R24, R4, R25, R8 ;  /* 0x0000001904187223 */ /* 0x000fe20000010008 */
[----:B------:R-:W-:Y:S02]  /*10d80*/  HADD2.F32 R8, -RZ, R47.H1_H1 ;  /* 0x3000002fff087230 */ /* 0x000fe40000004100 */
[C---:B------:R-:W-:Y:S01]  /*10d90*/  FMUL.FTZ R25, R6.reuse, R15 ;  /* 0x0000000f06197220 */ /* 0x040fe20000410000 */
[----:B------:R-:W-:Y:S02]  /*10da0*/  HADD2.F32 R4, -RZ, R5.H0_H0 ;  /* 0x20000005ff047230 */ /* 0x000fe40000004100 */
[----:B------:R-:W-:Y:S01]  /*10db0*/  FMUL.FTZ R27, R6, R13 ;  /* 0x0000000d061b7220 */ /* 0x000fe20000410000 */
[----:B------:R-:W-:Y:S01]  /*10dc0*/  HADD2.F32 R6, -RZ, R41.H1_H1 ;  /* 0x30000029ff067230 */ /* 0x000fe20000004100 */
[----:B------:R-:W-:Y:S01]  /*10dd0*/  F2FP.F16.E4M3.UNPACK_B R10, R46.H1 ;  /* 0x0000002eff0a723e */ /* 0x000fe200030006ff */
[----:B------:R-:W-:-:S02]  /*10de0*/  HADD2.F32 R5, -RZ, R5.H1_H1 ;  /* 0x30000005ff057230 */ /* 0x000fc40000004100 */
[C---:B------:R-:W-:Y:S01]  /*10df0*/  FMUL.FTZ R12, R9.reuse, R8 ;  /* 0x00000008090c7220 */ /* 0x040fe20000410000 */
        /* <DEDUP_REMOVED lines=9> */
[--C-:B------:R-:W-:Y:S01]  /*10e90*/  HADD2.F32 R5, -RZ, R4.reuse.H0_H0 ;  /* 0x20000004ff057230 */ /* 0x100fe20000004100 */
[----:B------:R-:W-:Y:S01]  /*10ea0*/  F2FP.F16.E4M3.UNPACK_B R43, R43 ;  /* 0x0000002bff2b723e */ /* 0x000fe200020006ff */
[----:B------:R-:W-:-:S02]  /*10eb0*/  HADD2.F32 R9, -RZ, R4.H1_H1 ;  /* 0x30000004ff097230 */ /* 0x000fc40000004100 */
[C---:B------:R-:W-:Y:S01]  /*10ec0*/  FMUL.FTZ R41, R6.reuse, R13 ;  /* 0x0000000d06297220 */ /* 0x040fe20000410000 */
[----:B------:R-:W-:Y:S02]  /*10ed0*/  HADD2.F32 R4, -RZ, R14.H0_H0 ;  /* 0x2000000eff047230 */ /* 0x000fe40000004100 */
[-C--:B------:R-:W-:Y:S01]  /*10ee0*/  FMUL.FTZ R45, R6, R5.reuse ;  /* 0x00000005062d7220 */ /* 0x080fe20000410000 */
[----:B------:R-:W-:Y:S02]  /*10ef0*/  HADD2.F32 R15, -RZ, R10.H1_H1 ;  /* 0x3000000aff0f7230 */ /* 0x000fe40000004100 */
[----:B------:R-:W-:Y:S02]  /*10f00*/  HADD2.F32 R26, -RZ, R26.H1_H1 ;  /* 0x3000001aff1a7230 */ /* 0x000fe40000004100 */
[C---:B------:R-:W-:Y:S01]  /*10f10*/  FFMA.FTZ R41, R4.reuse, R5, -R41 ;  /* 0x0000000504297223 */ /* 0x040fe20000010829 */
[----:B------:R-:W-:Y:S02]  /*10f20*/  HADD2.F32 R14, -RZ, R14.H1_H1 ;  /* 0x3000000eff0e7230 */ /* 0x000fe40000004100 */
[----:B------:R-:W-:Y:S01]  /*10f30*/  FFMA.FTZ R45, R4, R13, R45 ;  /* 0x0000000d042d7223 */ /* 0x000fe2000001002d */
[----:B------:R-:W-:-:S02]  /*10f40*/  HADD2.F32 R8, -RZ, R43.H1_H1 ;  /* 0x3000002bff087230 */ /* 0x000fc40000004100 */
[C---:B------:R-:W-:Y:S01]  /*10f50*/  FMUL.FTZ R5, R26.reuse, R15 ;  /* 0x0000000f1a057220 */ /* 0x040fe20000410000 */
[-C--:B------:R-:W-:Y:S01]  /*10f60*/  FMUL.FTZ R6, R26, R9.reuse ;  /* 0x000000091a067220 */ /* 0x080fe20000410000 */
[----:B------:R-:W-:Y:S02]  /*10f70*/  HADD2.F32 R4, -RZ, R7.H0_H0 ;  /* 0x20000007ff047230 */ /* 0x000fe40000004100 */
[C---:B------:R-:W-:Y:S01]  /*10f80*/  FFMA.FTZ R26, R14.reuse, R9, -R5 ;  /* 0x000000090e1a7223 */ /* 0x040fe20000010805 */
[--C-:B------:R-:W-:Y:S02]  /*10f90*/  HADD2.F32 R9, -RZ, R46.reuse.H0_H0 ;  /* 0x2000002eff097230 */ /* 0x100fe40000004100 */
[----:B------:R-:W-:Y:S01]  /*10fa0*/  FFMA.FTZ R30, R14, R15, R6 ;  /* 0x0000000f0e1e7223 */ /* 0x000fe20000010006 */
[--C-:B------:R-:W-:Y:S02]  /*10fb0*/  HADD2.F32 R5, -RZ, R11.reuse.H0_H0 ;  /* 0x2000000bff057230 */ /* 0x100fe40000004100 */
[----:B------:R-:W-:Y:S01]  /*10fc0*/  HADD2.F32 R46, -RZ, R46.H1_H1 ;  /* 0x3000002eff2e7230 */ /* 0x000fe20000004100 */
[----:B------:R-:W-:Y:S01]  /*10fd0*/  F2FP.SATFINITE.E4M3.F32.PACK_AB_MERGE_C R26, R26, R41, RZ ;  /* 0x000000291a1a723e */ /* 0x000fe200048070ff */
[----:B------:R-:W-:-:S02]  /*10fe0*/  HADD2.F32 R11, -RZ, R11.H1_H1 ;  /* 0x3000000bff0b7230 */ /* 0x000fc40000004100 */
[----:B------:R-:W-:Y:S01]  /*10ff0*/  FMUL.FTZ R13, R5, R9 ;  /* 0x00000009050d7220 */ /* 0x000fe20000410000 */
[----:B------:R-:W-:Y:S01]  /*11000*/  HADD2.F32 R6, -RZ, R43.H0_H0 ;  /* 0x2000002bff067230 */ /* 0x000fe20000004100 */
[----:B------:R-:W-:Y:S01]  /*11010*/  F2FP.SATFINITE.E4M3.F32.PACK_AB_MERGE_C R30, R30, R45, RZ ;  /* 0x0000002d1e1e723e */ /* 0x000fe200048070ff */
[----:B------:R-:W-:Y:S02]  /*11020*/  HADD2.F32 R7, -RZ, R7.H1_H1 ;  /* 0x30000007ff077230 */ /* 0x000fe40000004100 */
[C---:B------:R-:W-:Y:S01]  /*11030*/  FMUL.FTZ R14, R11.reuse, R46 ;  /* 0x0000002e0b0e7220 */ /* 0x040fe20000410000 */
[----:B------:R-:W-:Y:S01]  /*11040*/  FMUL.FTZ R11, R11, R8 ;  /* 0x000000080b0b7220 */ /* 0x000fe20000410000 */
[-C--:B------:R-:W-:Y:S01]  /*11050*/  FMUL.FTZ R10, R5, R6.reuse ;  /* 0x00000006050a7220 */ /* 0x080fe20000410000 */
[C---:B------:R-:W-:Y:S01]  /*11060*/  FFMA.FTZ R6, R4.reuse, R6, -R13 ;  /* 0x0000000604067223 */ /* 0x040fe2000001080d */
[C---:B------:R-:W-:Y:S01]  /*11070*/  FFMA.FTZ R13, R7.reuse, R8, -R14 ;  /* 0x00000008070d7223 */ /* 0x040fe2000001080e */
        /* <DEDUP_REMOVED lines=18> */
.L_x_2178:
[----:B------:R-:W-:Y:S05]  /*111a0*/  BSYNC B1 ;  /* 0x0000000000017941 */ /* 0x000fea0003800000 */
.L_x_2177:
[----:B------:R-:W-:Y:S05]  /*111b0*/  @P0 BRA `(.L_x_2164) ;  /* 0x0000000c00e40947 */ /* 0x000fea0003800000 */
[----:B-1----:R-:W2:Y:S04]  /*111c0*/  LDL R9, [R1+0x68] ;  /* 0x0000680001097983 */ /* 0x002ea80000100800 */
[----:B------:R-:W3:Y:S01]  /*111d0*/  LDL R51, [R1+0x8c] ;  /* 0x00008c0001337983 */ /* 0x000ee20000100800 */
[----:B-----5:R-:W-:Y:S01]  /*111e0*/  SHF.R.U32.HI R0, RZ, 0x8, R32 ;  /* 0x00000008ff007819 */ /* 0x020fe20000011620 */
[----:B------:R-:W-:Y:S01]  /*111f0*/  VIADD R8, R228, 0x40 ;  /* 0x00000040e4087836 */ /* 0x000fe20000000000 */
[----:B0-----:R-:W-:Y:S01]  /*11200*/  LOP3.LUT R3, R32, 0xff, RZ, 0xc0, !PT ;  /* 0x000000ff20037812 */ /* 0x001fe200078ec0ff */
[----:B------:R-:W-:Y:S01]  /*11210*/  IMAD.IADD R21, R18, 0x1, R21 ;  /* 0x0000000112157824 */ /* 0x000fe200078e0215 */
[----:B------:R-:W-:Y:S01]  /*11220*/  LOP3.LUT R0, R0, 0xff, RZ, 0xc0, !PT ;  /* 0x000000ff00007812 */ /* 0x000fe200078ec0ff */
[----:B------:R-:W-:Y:S01]  /*11230*/  IMAD.SHL.U32 R8, R8, 0x80, RZ ;  /* 0x0000008008087824 */ /* 0x000fe200078e00ff */
[----:B------:R-:W-:-:S02]  /*11240*/  SHF.R.U32.HI R4, RZ, 0x8, R33 ;  /* 0x00000008ff047819 */ /* 0x000fc40000011621 */
[----:B------:R-:W-:Y:S02]  /*11250*/  PRMT R13, R0, 0x7604, R3 ;  /* 0x00007604000d7816 */ /* 0x000fe40000000003 */
[----:B------:R-:W-:Y:S02]  /*11260*/  SHF.R.U32.HI R0, RZ, 0x8, R34 ;  /* 0x00000008ff007819 */ /* 0x000fe40000011622 */
[----:B------:R-:W-:Y:S02]  /*11270*/  LOP3.LUT R3, R34, 0xff, RZ, 0xc0, !PT ;  /* 0x000000ff22037812 */ /* 0x000fe400078ec0ff */
[----:B------:R-:W-:Y:S02]  /*11280*/  LOP3.LUT R0, R0, 0xff, RZ, 0xc0, !PT ;  /* 0x000000ff00007812 */ /* 0x000fe400078ec0ff */
[----:B------:R-:W-:Y:S02]  /*11290*/  LOP3.LUT R8, R8, 0x380, RZ, 0xc0, !PT ;  /* 0x0000038008087812 */ /* 0x000fe400078ec0ff */
[----:B------:R-:W-:-:S02]  /*112a0*/  PRMT R15, R0, 0x7604, R3 ;  /* 0x00007604000f7816 */ /* 0x000fc40000000003 */
[----:B------:R-:W-:Y:S01]  /*112b0*/  LOP3.LUT R0, R8, 0x70, R21, 0xf8, !PT ;  /* 0x0000007008007812 */ /* 0x000fe200078ef815 */
[----:B------:R-:W-:Y:S01]  /*112c0*/  VIADD R8, R228, 0x40 ;  /* 0x00000040e4087836 */ /* 0x000fe20000000000 */
[----:B------:R-:W-:Y:S02]  /*112d0*/  LOP3.LUT R5, R33, 0xff, RZ, 0xc0, !PT ;  /* 0x000000ff21057812 */ /* 0x000fe400078ec0ff */
[----:B------:R-:W-:Y:S01]  /*112e0*/  LOP3.LUT R4, R4, 0xff, RZ, 0xc0, !PT ;  /* 0x000000ff04047812 */ /* 0x000fe200078ec0ff */
[----:B------:R-:W-:Y:S01]  /*112f0*/  IMAD.SHL.U32 R8, R8, 0x80, RZ ;  /* 0x0000008008087824 */ /* 0x000fe200078e00ff */
[----:B------:R-:W-:Y:S02]  /*11300*/  SHF.R.U32.HI R6, RZ, 0x8, R36 ;  /* 0x00000008ff067819 */ /* 0x000fe40000011624 */
[----:B------:R-:W-:Y:S02]  /*11310*/  PRMT R12, R4, 0x7604, R5 ;  /* 0x00007604040c7816 */ /* 0x000fe40000000005 */
[----:B------:R-:W-:-:S02]  /*11320*/  LOP3.LUT R8, R8, 0x380, RZ, 0xc0, !PT ;  /* 0x0000038008087812 */ /* 0x000fc400078ec0ff */
[----:B------:R-:W-:Y:S02]  /*11330*/  SHF.R.U32.HI R4, RZ, 0x8, R35 ;  /* 0x00000008ff047819 */ /* 0x000fe40000011623 */
[----:B------:R-:W-:Y:S02]  /*11340*/  SHF.R.U32.HI R8, RZ, 0x3, R8 ;  /* 0x00000003ff087819 */ /* 0x000fe40000011608 */
[----:B------:R-:W-:Y:S02]  /*11350*/  LOP3.LUT R5, R35, 0xff, RZ, 0xc0, !PT ;  /* 0x000000ff23057812 */ /* 0x000fe400078ec0ff */
[----:B------:R-:W-:Y:S02]  /*11360*/  LOP3.LUT R3, R0, R8, RZ, 0x3c, !PT ;  /* 0x0000000800037212 */ /* 0x000fe400078e3cff */
[----:B------:R-:W-:Y:S02]  /*11370*/  SHF.R.U32.HI R8, RZ, 0x8, R37 ;  /* 0x00000008ff087819 */ /* 0x000fe40000011625 */
[----:B------:R-:W-:-:S02]  /*11380*/  LOP3.LUT R7, R36, 0xff, RZ, 0xc0, !PT ;  /* 0x000000ff24077812 */ /* 0x000fc400078ec0ff */
[----:B------:R-:W-:Y:S02]  /*11390*/  LOP3.LUT R4, R4, 0xff, RZ, 0xc0, !PT ;  /* 0x000000ff04047812 */ /* 0x000fe400078ec0ff */
[----:B------:R-:W-:Y:S02]  /*113a0*/  LOP3.LUT R6, R6, 0xff, RZ, 0xc0, !PT ;  /* 0x000000ff06067812 */ /* 0x000fe400078ec0ff */
[----:B------:R-:W-:Y:S02]  /*113b0*/  PRMT R14, R4, 0x7604, R5 ;  /* 0x00007604040e7816 */ /* 0x000fe40000000005 */
[----:B------:R-:W-:Y:S02]  /*113c0*/  PRMT R25, R6, 0x7604, R7 ;  /* 0x0000760406197816 */ /* 0x000fe40000000007 */
[----:B------:R-:W-:Y:S02]  /*113d0*/  SHF.R.U32.HI R26, RZ, 0x8, R39 ;  /* 0x00000008ff1a7819 */ /* 0x000fe40000011627 */
[----:B------:R-:W-:-:S02]  /*113e0*/  LOP3.LUT R20, R37, 0xff, RZ, 0xc0, !PT ;  /* 0x000000ff25147812 */ /* 0x000fc400078ec0ff */
[----:B------:R-:W-:Y:S02]  /*113f0*/  LOP3.LUT R27, R39, 0xff, RZ, 0xc0, !PT ;  /* 0x000000ff271b7812 */ /* 0x000fe400078ec0ff */
[----:B------:R-:W-:Y:S02]  /*11400*/  LOP3.LUT R26, R26, 0xff, RZ, 0xc0, !PT ;  /* 0x000000ff1a1a7812 */ /* 0x000fe400078ec0ff */
[----:B------:R-:W-:Y:S02]  /*11410*/  SHF.R.U32.HI R21, RZ, 0x8, R38 ;  /* 0x00000008ff157819 */ /* 0x000fe40000011626 */
[----:B------:R-:W-:Y:S02]  /*11420*/  PRMT R26, R26, 0x7604, R27 ;  /* 0x000076041a1a7816 */ /* 0x000fe4000000001b */
[----:B------:R-:W-:Y:S02]  /*11430*/  SHF.R.U32.HI R27, RZ, 0x10, R37 ;  /* 0x00000010ff1b7819 */ /* 0x000fe40000011625 */
[----:B------:R-:W-:-:S02]  /*11440*/  LOP3.LUT R24, R38, 0xff, RZ, 0xc0, !PT ;  /* 0x000000ff26187812 */ /* 0x000fc400078ec0ff */
[----:B------:R-:W-:Y:S01]  /*11450*/  LOP3.LUT R21, R21, 0xff, RZ, 0xc0, !PT ;  /* 0x000000ff15157812 */ /* 0x000fe200078ec0ff */
[----:B------:R-:W-:Y:S01]  /*11460*/  IMAD.U32 R27, R27, 0x10000, RZ ;  /* 0x000100001b1b7824 */ /* 0x000fe200078e00ff */
[----:B------:R-:W-:Y:S02]  /*11470*/  LOP3.LUT R13, R13, 0xff0000, R32, 0xf8, !PT ;  /* 0x00ff00000d0d7812 */ /* 0x000fe400078ef820 */
[----:B------:R-:W-:Y:S02]  /*11480*/  PRMT R31, R21, 0x7604, R24 ;  /* 0x00007604151f7816 */ /* 0x000fe40000000018 */
[----:B------:R-:W-:Y:S02]  /*11490*/  SHF.R.U32.HI R21, RZ, 0x10, R35 ;  /* 0x00000010ff157819 */ /* 0x000fe40000011623 */
[----:B------:R-:W-:Y:S02]  /*114a0*/  LOP3.LUT R25, R25, 0xff0000, R36, 0xf8, !PT ;  /* 0x00ff000019197812 */ /* 0x000fe400078ef824 */
[----:B------:R-:W-:Y:S01]  /*114b0*/  LOP3.LUT R31, R31, 0xff0000, R38, 0xf8, !PT ;  /* 0x00ff00001f1f7812 */ /* 0x000fe200078ef826 */
[----:B------:R-:W-:Y:S01]  /*114c0*/  IMAD.U32 R21, R21, 0x10000, RZ ;  /* 0x0001000015157824 */ /* 0x000fe200078e00ff */
[----:B------:R-:W-:-:S02]  /*114d0*/  SHF.R.U32.HI R41, RZ, 0x10, R39 ;  /* 0x00000010ff297819 */ /* 0x000fc40000011627 */
[----:B------:R-:W-:Y:S02]  /*114e0*/  LOP3.LUT R15, R15, 0xff0000, R34, 0xf8, !PT ;  /* 0x00ff00000f0f7812 */ /* 0x000fe400078ef822 */
        /* <DEDUP_REMOVED lines=198> */
.L_x_2164:
[----:B------:R-:W-:Y:S05]  /*12150*/  BSYNC B0 ;  /* 0x0000000000007941 */ /* 0x000fea0003800000 */
.L_x_2144:
        /* <DEDUP_REMOVED lines=8> */
.L_x_2141:
[----:B0--34-:R-:W3:Y:S02]  /*121e0*/  LDL R0, [R1+0x50] ;  /* 0x0000500001007983 */ /* 0x019ee40000100800 */
[----:B---3--:R-:W-:-:S13]  /*121f0*/  R2UR UR4, R0 ;  /* 0x00000000000472ca */ /* 0x008fda00000e0000 */
[----:B------:R-:W-:-:S05]  /*12200*/  IMAD.U32 R0, RZ, RZ, UR4 ;  /* 0x00000004ff007e24 */ /* 0x000fca000f8e00ff */
[----:B------:R-:W-:-:S13]  /*12210*/  ISETP.NE.AND P1, PT, R0, 0x3, PT ;  /* 0x000000030000780c */ /* 0x000fda0003f25270 */
[----:B------:R-:W-:Y:S05]  /*12220*/  @!P1 BRA `(.L_x_2179) ;  /* 0x0000000000049947 */ /* 0x000fea0003800000 */
[----:B------:R-:W-:Y:S01]  /*12230*/  BPT.TRAP 0x1 ;  /* 0x000000040000795c */ /* 0x000fe20000300000 */
.L_x_2179:
[----:B-1----:R-:W-:Y:S01]  /*12240*/  IMAD R14, R136, 0x8, R16 ;  /* 0x00000008880e7824 */ /* 0x002fe200078e0210 */
[----:B--2---:R-:W-:-:S04]  /*12250*/  SHF.L.U32 R3, R231, 0x1f, RZ ;  /* 0x0000001fe7037819 */ /* 0x004fc800000006ff */
[----:B------:R0:W1:Y:S01]  /*12260*/  SYNCS.PHASECHK.TRANS64.TRYWAIT P0, [R14+URZ+0x2e830], R3 ;  /* 0x02e830030e0075a7 */ /* 0x000062000800017f */
[----:B------:R-:W-:Y:S05]  /*12270*/  @!P1 BRA `(.L_x_2180) ;  /* 0x0000000000049947 */ /* 0x000fea0003800000 */
[----:B------:R-:W-:Y:S01]  /*12280*/  BPT.TRAP 0x1 ;  /* 0x000000040000795c */ /* 0x000fe20000300000 */
.L_x_2180:
        /* <DEDUP_REMOVED lines=10> */
.L_x_2181:
[----:B--2---:R-:W2:Y:S01]  /*12330*/  LDL R0, [R1+0x4c] ;  /* 0x00004c0001007983 */ /* 0x004ea20000100800 */
[----:B------:R-:W-:Y:S01]  /*12340*/  IMAD.MOV.U32 R13, RZ, RZ, 0x40000040 ;  /* 0x40000040ff0d7424 */ /* 0x000fe200078e00ff */
[----:B------:R-:W-:Y:S05]  /*12350*/  WARPSYNC.ALL ;  /* 0x0000000000007948 */ /* 0x000fea0003800000 */
[C---:B------:R-:W-:Y:S01]  /*12360*/  R2UR UR4, R4.reuse ;  /* 0x00000000040472ca */ /* 0x040fe200000e0000 */
[----:B------:R-:W3:Y:S01]  /*12370*/  LDL R144, [R1+0x60] ;  /* 0x0000600001907983 */ /* 0x000ee20000100800 */
[----:B------:R-:W-:Y:S02]  /*12380*/  R2UR UR5, R5 ;  /* 0x00000000050572ca */ /* 0x000fe400000e0000 */
[----:B------:R-:W-:Y:S01]  /*12390*/  R2UR UR7, R13 ;  /* 0x000000000d0772ca */ /* 0x000fe200000e0000 */
[----:B-----5:R-:W-:Y:S01]  /*123a0*/  WARPGROUP.ARRIVE ;  /* 0x00000000000079c5 */ /* 0x020fe20000000000 */
[----:B------:R-:W-:Y:S01]  /*123b0*/  IMAD.MOV.U32 R7, RZ, RZ, 0x40000040 ;  /* 0x40000040ff077424 */ /* 0x000fe200078e00ff */
[----:B------:R-:W-:Y:S01]  /*123c0*/  R2UR UR12, R4 ;  /* 0x00000000040c72ca */ /* 0x000fe200000e0000 */
[----:B------:R-:W0:Y:S01]  /*123d0*/  LDL R146, [R1+0x54] ;  /* 0x0000540001927983 */ /* 0x000e220000100800 */
[----:B------:R-:W-:-:S02]  /*123e0*/  R2UR UR13, R5 ;  /* 0x00000000050d72ca */ /* 0x000fc400000e0000 */
[----:B------:R-:W-:Y:S01]  /*123f0*/  R2UR UR15, R7 ;  /* 0x00000000070f72ca */ /* 0x000fe200000e0000 */
[----:B------:R-:W-:Y:S01]  /*12400*/  IMAD.MOV.U32 R7, RZ, RZ, 0x40000040 ;  /* 0x40000040ff077424 */ /* 0x000fe200078e00ff */
[----:B------:R-:W-:Y:S01]  /*12410*/  R2UR UR8, R4 ;  /* 0x00000000040872ca */ /* 0x000fe200000e0000 */
[----:B------:R-:W4:Y:S01]  /*12420*/  LDL R137, [R1+0x70] ;  /* 0x0000700001897983 */ /* 0x000f220000100800 */
[----:B------:R-:W-:Y:S02]  /*12430*/  R2UR UR9, R5 ;  /* 0x00000000050972ca */ /* 0x000fe400000e0000 */
[----:B------:R-:W-:Y:S01]  /*12440*/  R2UR UR11, R7 ;  /* 0x00000000070b72ca */ /* 0x000fe200000e0000 */
[----:B------:R-:W-:Y:S01]  /*12450*/  IMAD.MOV.U32 R9, RZ, RZ, 0x40000040 ;  /* 0x40000040ff097424 */ /* 0x000fe200078e00ff */
[----:B------:R-:W4:Y:S01]  /*12460*/  LDL R15, [R1+0x6c] ;  /* 0x00006c00010f7983 */ /* 0x000f220000100800 */
[----:B------:R-:W-:Y:S02]  /*12470*/  IMAD.MOV.U32 R7, RZ, RZ, 0x40000040 ;  /* 0x40000040ff077424 */ /* 0x000fe400078e00ff */
[----:B--2---:R-:W-:-:S05]  /*12480*/  IMAD R12, R136, 0x700, R0 ;  /* 0x00000700880c7824 */ /* 0x004fca00078e0200 */
[----:B------:R-:W-:-:S13]  /*12490*/  R2UR UR6, R12 ;  /* 0x000000000c0672ca */ /* 0x000fda00000e0000 */
[----:B------:R-:W-:Y:S01]  /*124a0*/  QGMMA.64x32x32.F32.E4M3.E4M3 R120, gdesc[UR4], RZ, !UPT, gsb0 ;  /* 0x00600000047879f3 */ /* 0x000fe2000c0008ff */
[----:B------:R-:W-:-:S05]  /*124b0*/  VIADD R6, R12, 0x100 ;  /* 0x000001000c067836 */ /* 0x000fca0000000000 */
[----:B------:R-:W-:Y:S01]  /*124c0*/  R2UR UR14, R6 ;  /* 0x00000000060e72ca */ /* 0x000fe200000e0000 */
[----:B------:R-:W-:Y:S02]  /*124d0*/  WARPGROUP.DEPBAR.LE gsb0, 0x0 ;  /* 0x00008000000079c5 */ /* 0x000fe40000010000 */
[----:B------:R-:W-:-:S10]  /*124e0*/  WARPGROUP.ARRIVE ;  /* 0x00000000000079c5 */ /* 0x000fd40000000000 */
[----:B------:R-:W-:Y:S01]  /*124f0*/  QGMMA.64x32x32.F32.E4M3.E4M3 R104, gdesc[UR12], RZ, !UPT, gsb0 ;  /* 0x006000000c6879f3 */ /* 0x000fe2000c0008ff */
[----:B------:R-:W-:-:S05]  /*12500*/  VIADD R6, R12, 0x200 ;  /* 0x000002000c067836 */ /* 0x000fca0000000000 */
        /* <DEDUP_REMOVED lines=39> */
[----:B------:R-:W-:Y:S02]  /*12780*/  VIADD R10, R4, 0x2 ;  /* 0x00000002040a7836 */ /* 0x000fe40000000000 */
[----:B------:R-:W-:Y:S02]  /*12790*/  IMAD.MOV.U32 R21, RZ, RZ, 0x40000040 ;  /* 0x40000040ff157424 */ /* 0x000fe400078e00ff */
[----:B------:R-:W-:Y:S01]  /*127a0*/  IMAD.MOV.U32 R11, RZ, RZ, 0x40000040 ;  /* 0x40000040ff0b7424 */ /* 0x000fe200078e00ff */
[----:B------:R-:W-:Y:S02]  /*127b0*/  R2UR UR26, R20 ;  /* 0x00000000141a72ca */ /* 0x000fe400000e0000 */
[----:B------:R-:W-:-:S02]  /*127c0*/  R2UR UR27, R21 ;  /* 0x00000000151b72ca */ /* 0x000fc400000e0000 */
        /* <DEDUP_REMOVED lines=135> */
[----:B------:R-:W-:Y:S01]  /*13040*/  VIADD R20, R12, 0x106 ;  /* 0x000001060c147836 */ /* 0x000fe20000000000 */
[----:B------:R-:W-:Y:S02]  /*13050*/  MOV R21, 0x40000040 ;  /* 0x4000004000157802 */ /* 0x000fe40000000f00 */
        /* <DEDUP_REMOVED lines=13> */
[----:B---3--:R-:W-:-:S05]  /*13130*/  IMAD R0, R138, -0xe0, R144 ;  /* 0xffffff208a007824 */ /* 0x008fca00078e0290 */
[----:B01----:R-:W-:Y:S01]  /*13140*/  IADD3 R3, -R146, 0xe1, R0 ;  /* 0x000000e192037810 */ /* 0x003fe20007ffe100 */
[----:B------:R-:W-:Y:S02]  /*13150*/  VIADD R20, R0, 0xe0 ;  /* 0x000000e000147836 */ /* 0x000fe40000000000 */
[----:B----4-:R-:W-:Y:S02]  /*13160*/  IMAD R140, R233, 0x80, R137 ;  /* 0x00000080e98c7824 */ /* 0x010fe400078e0289 */
[C---:B------:R-:W-:Y:S02]  /*13170*/  IMAD R3, R15.reuse, -0x2, R3 ;  /* 0xfffffffe0f037824 */ /* 0x040fe400078e0203 */
[----:B------:R-:W-:Y:S01]  /*13180*/  IMAD R20, R15, -0x2, R20 ;  /* 0xfffffffe0f147824 */ /* 0x000fe200078e0214 */
[----:B------:R-:W-:Y:S02]  /*13190*/  WARPGROUP.DEPBAR.LE gsb0, 0x0 ;  /* 0x00008000000079c5 */ /* 0x000fe40000010000 */
[----:B------:R-:W-:-:S06]  /*131a0*/  WARPGROUP.ARRIVE ;  /* 0x00000000000079c5 */ /* 0x000fcc0000000000 */
[----:B------:R-:W-:Y:S01]  /*131b0*/  QGMMA.64x32x32.F32.E4M3.E4M3 R88, gdesc[UR4], R88, gsb0 ;  /* 0x00600000045879f3 */ /* 0x000fe20008000858 */
[----:B------:R-:W-:-:S04]  /*131c0*/  IADD3 R13, R3, 0x8, R140 ;  /* 0x00000008030d7810 */ /* 0x000fc80007ffe08c */
[----:B------:R-:W-:-:S04]  /*131d0*/  VIMNMX R0, R20, R13, PT ;  /* 0x0000000d14007248 */ /* 0x000fc80003fe0100 */
[C---:B------:R-:W-:Y:S02]  /*131e0*/  ISETP.GT.AND P0, PT, R0.reuse, RZ, PT ;  /* 0x000000ff0000720c */ /* 0x040fe40003f04270 */
[----:B------:R-:W-:Y:S02]  /*131f0*/  ISETP.GT.AND P3, PT, R0, 0x8, PT ;  /* 0x000000080000780c */ /* 0x000fe40003f64270 */
[----:B------:R-:W-:Y:S02]  /*13200*/  FSEL R15, R122, -INF , P0 ;  /* 0xff8000007a0f7808 */ /* 0x000fe40000000000 */
[----:B------:R-:W-:Y:S02]  /*13210*/  ISETP.GT.AND P0, PT, R0, 0x9, PT ;  /* 0x000000090000780c */ /* 0x000fe40003f04270 */
[----:B------:R-:W-:Y:S01]  /*13220*/  FSEL R21, R126, -INF , P3 ;  /* 0xff8000007e157808 */ /* 0x000fe20001800000 */
[----:B------:R-:W-:Y:S01]  /*13230*/  VIADD R126, R12, 0x306 ;  /* 0x000003060c7e7836 */ /* 0x000fe20000000000 */
[----:B------:R-:W-:Y:S01]  /*13240*/  FSEL R137, R127, -INF , P0 ;  /* 0xff8000007f897808 */ /* 0x000fe20000000000 */
[----:B------:R-:W-:Y:S01]  /*13250*/  IMAD.MOV.U32 R127, RZ, RZ, 0x40000040 ;  /* 0x40000040ff7f7424 */ /* 0x000fe200078e00ff */
[----:B------:R-:W-:-:S02]  /*13260*/  R2UR UR4, R6 ;  /* 0x00000000060472ca */ /* 0x000fc400000e0000 */
[----:B------:R-:W-:Y:S02]  /*13270*/  R2UR UR6, R126 ;  /* 0x000000007e0672ca */ /* 0x000fe400000e0000 */
[----:B------:R-:W-:Y:S02]  /*13280*/  R2UR UR7, R127 ;  /* 0x000000007f0772ca */ /* 0x000fe400000e0000 */
[----:B------:R-:W-:Y:S01]  /*13290*/  R2UR UR5, R7 ;  /* 0x00000000070572ca */ /* 0x000fe200000e0000 */
[----:B------:R-:W-:Y:S02]  /*132a0*/  WARPGROUP.DEPBAR.LE gsb0, 0x0 ;  /* 0x00008000000079c5 */ /* 0x000fe40000010000 */
[----:B------:R-:W-:-:S10]  /*132b0*/  WARPGROUP.ARRIVE ;  /* 0x00000000000079c5 */ /* 0x000fd40000000000 */
[----:B------:R-:W-:Y:S01]  /*132c0*/  QGMMA.64x32x32.F32.E4M3.E4M3 R72, gdesc[UR4], R72, gsb0 ;  /* 0x00600000044879f3 */ /* 0x000fe20008000848 */
[C---:B------:R-:W-:Y:S02]  /*132d0*/  ISETP.GT.AND P2, PT, R0.reuse, 0x1, PT ;  /* 0x000000010000780c */ /* 0x040fe40003f44270 */
[C---:B------:R-:W-:Y:S02]  /*132e0*/  ISETP.GT.AND P0, PT, R0.reuse, 0x11, PT ;  /* 0x000000110000780c */ /* 0x040fe40003f04270 */
[----:B------:R-:W-:Y:S02]  /*132f0*/  FSEL R123, R123, -INF , P2 ;  /* 0xff8000007b7b7808 */ /* 0x000fe40001000000 */
[----:B------:R-:W-:Y:S02]  /*13300*/  ISETP.GT.AND P2, PT, R0, 0x10, PT ;  /* 0x000000100000780c */ /* 0x000fe40003f44270 */
[----:B------:R-:W-:Y:S02]  /*13310*/  FSEL R131, R131, -INF , P0 ;  /* 0xff80000083837808 */ /* 0x000fe40000000000 */
[----:B------:R-:W-:-:S02]  /*13320*/  FSEL R139, R130, -INF , P2 ;  /* 0xff800000828b7808 */ /* 0x000fc40001000000 */
[C---:B------:R-:W-:Y:S02]  /*13330*/  ISETP.GT.AND P2, PT, R0.reuse, 0x18, PT ;  /* 0x000000180000780c */ /* 0x040fe40003f44270 */
[----:B------:R-:W-:Y:S02]  /*13340*/  ISETP.GT.AND P0, PT, R0, 0x19, PT ;  /* 0x000000190000780c */ /* 0x000fe40003f04270 */
[----:B------:R-:W-:Y:S02]  /*13350*/  FSEL R127, R134, -INF , P2 ;  /* 0xff800000867f7808 */ /* 0x000fe40001000000 */
[----:B------:R-:W-:Y:S02]  /*13360*/  FSEL R135, R135, -INF , P0 ;  /* 0xff80000087877808 */ /* 0x000fe40000000000 */
[C---:B------:R-:W-:Y:S02]  /*13370*/  ISETP.GT.AND P2, PT, R0.reuse, 0x20, PT ;  /* 0x000000200000780c */ /* 0x040fe40003f44270 */
[----:B------:R-:W-:-:S02]  /*13380*/  ISETP.GT.AND P0, PT, R0, 0x21, PT ;  /* 0x000000210000780c */ /* 0x000fc40003f04270 */
[----:B------:R-:W-:Y:S01]  /*13390*/  FSEL R141, R106, -INF , P2 ;  /* 0xff8000006a8d7808 */ /* 0x000fe20001000000 */
[----:B------:R-:W-:Y:S01]  /*133a0*/  VIADD R106, R12, 0x406 ;  /* 0x000004060c6a7836 */ /* 0x000fe20000000000 */
[----:B------:R-:W-:Y:S01]  /*133b0*/  FSEL R143, R107, -INF , P0 ;  /* 0xff8000006b8f7808 */ /* 0x000fe20000000000 */
[----:B------:R-:W-:Y:S01]  /*133c0*/  IMAD.MOV.U32 R107, RZ, RZ, 0x40000040 ;  /* 0x40000040ff6b7424 */ /* 0x000fe200078e00ff */
[----:B------:R-:W-:Y:S02]  /*133d0*/  R2UR UR4, R6 ;  /* 0x00000000060472ca */ /* 0x000fe400000e0000 */
[----:B------:R-:W-:Y:S02]  /*133e0*/  R2UR UR6, R106 ;  /* 0x000000006a0672ca */ /* 0x000fe400000e0000 */
[----:B------:R-:W-:Y:S02]  /*133f0*/  R2UR UR7, R107 ;  /* 0x000000006b0772ca */ /* 0x000fe400000e0000 */
[----:B------:R-:W-:-:S02]  /*13400*/  R2UR UR5, R7 ;  /* 0x00000000070572ca */ /* 0x000fc400000e0000 */
[----:B------:R-:W-:Y:S01]  /*13410*/  FMNMX.FTZ R122, R15, R123, !PT ;  /* 0x0000007b0f7a7209 */ /* 0x000fe20007810000 */
[----:B------:R-:W-:Y:S02]  /*13420*/  WARPGROUP.DEPBAR.LE gsb0, 0x0 ;  /* 0x00008000000079c5 */ /* 0x000fe40000010000 */
[----:B------:R-:W-:-:S08]  /*13430*/  WARPGROUP.ARRIVE ;  /* 0x00000000000079c5 */ /* 0x000fd00000000000 */
[----:B------:R-:W-:Y:S01]  /*13440*/  QGMMA.64x32x32.F32.E4M3.E4M3 R56, gdesc[UR4], R56, gsb0 ;  /* 0x00600000043879f3 */ /* 0x000fe20008000838 */
[----:B------:R-:W-:-:S04]  /*13450*/  FMNMX.FTZ R122, R21, R122, !PT ;  /* 0x0000007a157a7209 */ /* 0x000fc80007810000 */
[----:B------:R-:W-:-:S04]  /*13460*/  FMNMX.FTZ R122, R137, R122, !PT ;  /* 0x0000007a897a7209 */ /* 0x000fc80007810000 */
[----:B------:R-:W-:-:S04]  /*13470*/  FMNMX.FTZ R122, R139, R122, !PT ;  /* 0x0000007a8b7a7209 */ /* 0x000fc80007810000 */
[----:B------:R-:W-:Y:S02]  /*13480*/  FMNMX.FTZ R122, R131, R122, !PT ;  /* 0x0000007a837a7209 */ /* 0x000fe40007810000 */
[C---:B------:R-:W-:Y:S02]  /*13490*/  ISETP.GT.AND P2, PT, R0.reuse, 0x28, PT ;  /* 0x000000280000780c */ /* 0x040fe40003f44270 */
[----:B------:R-:W-:Y:S02]  /*134a0*/  ISETP.GT.AND P0, PT, R0, 0x29, PT ;  /* 0x000000290000780c */ /* 0x000fe40003f04270 */
[----:B------:R-:W-:Y:S02]  /*134b0*/  FMNMX.FTZ R122, R127, R122, !PT ;  /* 0x0000007a7f7a7209 */ /* 0x000fe40007810000 */
[----:B------:R-:W-:Y:S02]  /*134c0*/  FSEL R145, R110, -INF , P2 ;  /* 0xff8000006e917808 */ /* 0x000fe40001000000 */
[----:B------:R-:W-:-:S02]  /*134d0*/  FSEL R111, R111, -INF , P0 ;  /* 0xff8000006f6f7808 */ /* 0x000fc40000000000 */
[----:B------:R-:W-:Y:S02]  /*134e0*/  FMNMX.FTZ R122, R135, R122, !PT ;  /* 0x0000007a877a7209 */ /* 0x000fe40007810000 */
[C---:B------:R-:W-:Y:S02]  /*134f0*/  ISETP.GT.AND P2, PT, R0.reuse, 0x30, PT ;  /* 0x000000300000780c */ /* 0x040fe40003f44270 */
[----:B------:R-:W-:Y:S02]  /*13500*/  ISETP.GT.AND P0, PT, R0, 0x31, PT ;  /* 0x000000310000780c */ /* 0x000fe40003f04270 */
[----:B------:R-:W-:Y:S02]  /*13510*/  FMNMX.FTZ R122, R141, R122, !PT ;  /* 0x0000007a8d7a7209 */ /* 0x000fe40007810000 */
[----:B------:R-:W-:Y:S02]  /*13520*/  FSEL R147, R114, -INF , P2 ;  /* 0xff80000072937808 */ /* 0x000fe40001000000 */
[----:B------:R-:W-:-:S02]  /*13530*/  FSEL R115, R115, -INF , P0 ;  /* 0xff80000073737808 */ /* 0x000fc40000000000 */
[C---:B------:R-:W-:Y:S02]  /*13540*/  ISETP.GT.AND P2, PT, R0.reuse, 0x38, PT ;  /* 0x000000380000780c */ /* 0x040fe40003f44270 */
[----:B------:R-:W-:Y:S02]  /*13550*/  ISETP.GT.AND P0, PT, R0, 0x39, PT ;  /* 0x000000390000780c */ /* 0x000fe40003f04270 */
[----:B------:R-:W-:Y:S02]  /*13560*/  FMNMX.FTZ R122, R143, R122, !PT ;  /* 0x0000007a8f7a7209 */ /* 0x000fe40007810000 */
[----:B------:R-:W-:Y:S02]  /*13570*/  FSEL R107, R118, -INF , P2 ;  /* 0xff800000766b7808 */ /* 0x000fe40001000000 */
[----:B------:R-:W-:Y:S02]  /*13580*/  FSEL R119, R119, -INF , P0 ;  /* 0xff80000077777808 */ /* 0x000fe40000000000 */
[----:B------:R-:W-:-:S02]  /*13590*/  ISETP.GT.AND P2, PT, R0, 0x40, PT ;  /* 0x000000400000780c */ /* 0x000fc40003f44270 */
[----:B------:R-:W-:Y:S02]  /*135a0*/  ISETP.GT.AND P0, PT, R0, 0x41, PT ;  /* 0x000000410000780c */ /* 0x000fe40003f04270 */
[----:B------:R-:W-:Y:S02]  /*135b0*/  FMNMX.FTZ R122, R145, R122, !PT ;  /* 0x0000007a917a7209 */ /* 0x000fe40007810000 */
[----:B------:R-:W-:Y:S01]  /*135c0*/  FSEL R149, R90, -INF , P2 ;  /* 0xff8000005a957808 */ /* 0x000fe20001000000 */
[----:B------:R-:W-:Y:S01]  /*135d0*/  VIADD R90, R12, 0x506 ;  /* 0x000005060c5a7836 */ /* 0x000fe20000000000 */
[----:B------:R-:W-:Y:S01]  /*135e0*/  FSEL R151, R91, -INF , P0 ;  /* 0xff8000005b977808 */ /* 0x000fe20000000000 */
[----:B------:R-:W-:Y:S01]  /*135f0*/  IMAD.MOV.U32 R91, RZ, RZ, 0x40000040 ;  /* 0x40000040ff5b7424 */ /* 0x000fe200078e00ff */
[----:B------:R-:W-:Y:S02]  /*13600*/  FMNMX.FTZ R122, R111, R122, !PT ;  /* 0x0000007a6f7a7209 */ /* 0x000fe40007810000 */
[----:B------:R-:W-:-:S02]  /*13610*/  R2UR UR6, R90 ;  /* 0x000000005a0672ca */ /* 0x000fc400000e0000 */
[----:B------:R-:W-:Y:S02]  /*13620*/  FMNMX.FTZ R122, R147, R122, !PT ;  /* 0x0000007a937a7209 */ /* 0x000fe40007810000 */
[----:B------:R-:W-:Y:S02]  /*13630*/  R2UR UR7, R91 ;  /* 0x000000005b0772ca */ /* 0x000fe400000e0000 */
[----:B------:R-:W-:Y:S02]  /*13640*/  R2UR UR4, R6 ;  /* 0x00000000060472ca */ /* 0x000fe400000e0000 */
[----:B------:R-:W-:Y:S02]  /*13650*/  R2UR UR5, R7 ;  /* 0x00000000070572ca */ /* 0x000fe400000e0000 */
[----:B------:R-:W-:Y:S01]  /*13660*/  FMNMX.FTZ R122, R115, R122, !PT ;  /* 0x0000007a737a7209 */ /* 0x000fe20007810000 */
[----:B------:R-:W-:Y:S02]  /*13670*/  WARPGROUP.DEPBAR.LE gsb0, 0x0 ;  /* 0x00008000000079c5 */ /* 0x000fe40000010000 */
[----:B------:R-:W-:Y:S01]  /*13680*/  WARPGROUP.ARRIVE ;  /* 0x00000000000079c5 */ /* 0x000fe20000000000 */
[----:B------:R-:W-:-:S04]  /*13690*/  FMNMX.FTZ R122, R107, R122, !PT ;  /* 0x0000007a6b7a7209 */ /* 0x000fc80007810000 */
[----:B------:R-:W-:-:S03]  /*136a0*/  FMNMX.FTZ R122, R119, R122, !PT ;  /* 0x0000007a777a7209 */ /* 0x000fc60007810000 */
[----:B------:R-:W-:Y:S01]  /*136b0*/  QGMMA.64x32x32.F32.E4M3.E4M3 R40, gdesc[UR4], R40, gsb0 ;  /* 0x00600000042879f3 */ /* 0x000fe20008000828 */
[C---:B------:R-:W-:Y:S02]  /*136c0*/  ISETP.GT.AND P2, PT, R0.reuse, 0x48, PT ;  /* 0x000000480000780c */ /* 0x040fe40003f44270 */
        /* <DEDUP_REMOVED lines=33> */
[----:B------:R-:W-:Y:S01]  /*138e0*/  FMNMX.FTZ R122, R79, R122, !PT ;  /* 0x0000007a4f7a7209 */ /* 0x000fe20007810000 */
[----:B------:R-:W-:Y:S02]  /*138f0*/  VIADD R12, R12, 0x606 ;  /* 0x000006060c0c7836 */ /* 0x000fe40000000000 */
[----:B------:R-:W-:Y:S01]  /*13900*/  IMAD.MOV.U32 R13, RZ, RZ, 0x40000040 ;  /* 0x40000040ff0d7424 */ /* 0x000fe200078e00ff */
[----:B------:R-:W-:-:S02]  /*13910*/  ISETP.GT.AND P2, PT, R0, 0x78, PT ;  /* 0x000000780000780c */ /* 0x000fc40003f44270 */
[----:B------:R-:W-:Y:S02]  /*13920*/  FSEL R83, R83, -INF , P0 ;  /* 0xff80000053537808 */ /* 0x000fe40000000000 */
[----:B------:R-:W-:Y:S02]  /*13930*/  FMNMX.FTZ R122, R161, R122, !PT ;  /* 0x0000007aa17a7209 */ /* 0x000fe40007810000 */
[----:B------:R-:W-:Y:S02]  /*13940*/  R2UR UR6, R12 ;  /* 0x000000000c0672ca */ /* 0x000fe400000e0000 */
[----:B------:R-:W-:Y:S02]  /*13950*/  R2UR UR7, R13 ;  /* 0x000000000d0772ca */ /* 0x000fe400000e0000 */
[----:B------:R-:W-:Y:S02]  /*13960*/  R2UR UR4, R6 ;  /* 0x00000000060472ca */ /* 0x000fe400000e0000 */
[----:B------:R-:W-:-:S02]  /*13970*/  R2UR UR5, R7 ;  /* 0x00000000070572ca */ /* 0x000fc400000e0000 */
[----:B------:R-:W-:Y:S02]  /*13980*/  ISETP.GT.AND P0, PT, R0, 0x79, PT ;  /* 0x000000790000780c */ /* 0x000fe40003f04270 */
[----:B------:R-:W-:Y:S02]  /*13990*/  FSEL R13, R86, -INF , P2 ;  /* 0xff800000560d7808 */ /* 0x000fe40001000000 */
[----:B------:R-:W-:Y:S01]  /*139a0*/  FMNMX.FTZ R122, R83, R122, !PT ;  /* 0x0000007a537a7209 */ /* 0x000fe20007810000 */
[----:B------:R-:W-:Y:S02]  /*139b0*/  WARPGROUP.DEPBAR.LE gsb0, 0x0 ;  /* 0x00008000000079c5 */ /* 0x000fe40000010000 */
[C---:B------:R-:W-:Y:S02]  /*139c0*/  ISETP.GT.AND P2, PT, R0.reuse, 0x80, PT ;  /* 0x000000800000780c */ /* 0x040fe40003f44270 */
[----:B------:R-:W-:Y:S02]  /*139d0*/  FSEL R87, R87, -INF , P0 ;  /* 0xff80000057577808 */ /* 0x000fe40000000000 */
[----:B------:R-:W-:Y:S01]  /*139e0*/  FMNMX.FTZ R122, R13, R122, !PT ;  /* 0x0000007a0d7a7209 */ /* 0x000fe20007810000 */
[----:B------:R-:W-:Y:S01]  /*139f0*/  WARPGROUP.ARRIVE ;  /* 0x00000000000079c5 */ /* 0x000fe20000000000 */
[----:B------:R-:W-:-:S02]  /*13a00*/  ISETP.GT.AND P0, PT, R0, 0x81, PT ;  /* 0x000000810000780c */ /* 0x000fc40003f04270 */
[----:B------:R-:W-:Y:S02]  /*13a10*/  FSEL R163, R58, -INF , P2 ;  /* 0xff8000003aa37808 */ /* 0x000fe40001000000 */
[----:B------:R-:W-:Y:S01]  /*13a20*/  FMNMX.FTZ R122, R87, R122, !PT ;  /* 0x0000007a577a7209 */ /* 0x000fe20007810000 */
[----:B------:R-:W-:Y:S01]  /*13a30*/  QGMMA.64x32x32.F32.E4M3.E4M3 R24, gdesc[UR4], R24, gsb0 ;  /* 0x00600000041879f3 */ /* 0x000fe20008000818 */
[C---:B------:R-:W-:Y:S02]  /*13a40*/  ISETP.GT.AND P2, PT, R0.reuse, 0x88, PT ;  /* 0x000000880000780c */ /* 0x040fe40003f44270 */
[----:B------:R-:W-:Y:S02]  /*13a50*/  FSEL R59, R59, -INF , P0 ;  /* 0xff8000003b3b7808 */ /* 0x000fe40000000000 */
[----:B------:R-:W-:Y:S02]  /*13a60*/  FMNMX.FTZ R122, R163, R122, !PT ;  /* 0x0000007aa37a7209 */ /* 0x000fe40007810000 */
[----:B------:R-:W-:-:S02]  /*13a70*/  ISETP.GT.AND P0, PT, R0, 0x89, PT ;  /* 0x000000890000780c */ /* 0x000fc40003f04270 */
[----:B------:R-:W-:Y:S02]  /*13a80*/  FSEL R165, R62, -INF , P2 ;  /* 0xff8000003ea57808 */ /* 0x000fe40001000000 */
[----:B------:R-:W-:Y:S02]  /*13a90*/  FMNMX.FTZ R122, R59, R122, !PT ;  /* 0x0000007a3b7a7209 */ /* 0x000fe40007810000 */
        /* <DEDUP_REMOVED lines=38> */
[----:B------:R-:W-:Y:S01]  /*13d00*/  FMNMX.FTZ R122, R177, R122, !PT ;  /* 0x0000007ab17a7209 */ /* 0x000fe20007810000 */
[----:B------:R-:W-:Y:S02]  /*13d10*/  WARPGROUP.DEPBAR.LE gsb0, 0x0 ;  /* 0x00008000000079c5 */ /* 0x000fe40000010000 */
        /* <DEDUP_REMOVED lines=21> */
[----:B------:R-:W-:Y:S02]  /*13e70*/  FSEL R39, R39, -INF , P0 ;  /* 0xff80000027277808 */ /* 0x000fe40000000000 */
[----:B------:R-:W-:-:S04]  /*13e80*/  FMNMX.FTZ R122, R185, R122, !PT ;  /* 0x0000007ab97a7209 */ /* 0x000fc80007810000 */
[----:B------:R-:W-:-:S05]  /*13e90*/  FMNMX.FTZ R122, R39, R122, !PT ;  /* 0x0000007a277a7209 */ /* 0x000fca0007810000 */
[----:B------:R-:W0:Y:S02]  /*13ea0*/  SHFL.BFLY PT, R187, R122, 0x2, 0x1f ;  /* 0x0c401f007abb7f89 */ /* 0x000e2400000e0000 */
[----:B0-----:R-:W-:-:S05]  /*13eb0*/  FMNMX.FTZ R26, R122, R187, !PT ;  /* 0x000000bb7a1a7209 */ /* 0x001fca0007810000 */
[----:B------:R-:W0:Y:S01]  /*13ec0*/  SHFL.BFLY PT, R187, R26, 0x1, 0x1f ;  /* 0x0c201f001abb7f89 */ /* 0x000e2200000e0000 */
[----:B------:R-:W-:-:S04]  /*13ed0*/  VIADDMNMX R3, R140, R3, R20, PT ;  /* 0x000000038c037246 */ /* 0x000fc80003800114 */
[C---:B------:R-:W-:Y:S02]  /*13ee0*/  ISETP.GT.AND P2, PT, R3.reuse, 0x1, PT ;  /* 0x000000010300780c */ /* 0x040fe40003f44270 */
[----:B------:R-:W-:Y:S02]  /*13ef0*/  ISETP.GT.AND P3, PT, R3, 0x8, PT ;  /* 0x000000080300780c */ /* 0x000fe40003f64270 */
[----:B0-----:R-:W-:-:S04]  /*13f00*/  FMNMX.FTZ R0, R26, R187, !PT ;  /* 0x000000bb1a007209 */ /* 0x001fc80007810000 */
[----:B------:R-:W-:Y:S01]  /*13f10*/  FSETP.NEU.FTZ.AND P0, PT, R0, -INF , PT ;  /* 0xff8000000000780b */ /* 0x000fe20003f1d000 */
[----:B------:R-:W-:-:S05]  /*13f20*/  FFMA.FTZ R187, R2, R0, -8 ;  /* 0xc100000002bb7423 */ /* 0x000fca0000010000 */
[----:B------:R-:W-:Y:S02]  /*13f30*/  FSEL R187, R187, RZ, P0 ;  /* 0x000000ffbbbb7208 */ /* 0x000fe40000000000 */
[----:B------:R-:W-:Y:S02]  /*13f40*/  ISETP.GT.AND P0, PT, R3, RZ, PT ;  /* 0x000000ff0300720c */ /* 0x000fe40003f04270 */
[----:B------:R-:W-:Y:S01]  /*13f50*/  FSEL R121, R121, -INF , P2 ;  /* 0xff80000079797808 */ /* 0x000fe20001000000 */
[----:B------:R-:W-:-:S01]  /*13f60*/  FFMA.FTZ R20, R2, R107, -R187 ;  /* 0x0000006b02147223 */ /* 0x000fc200000108bb */
[----:B------:R-:W-:Y:S01]  /*13f70*/  FSEL R107, R120, -INF , P0 ;  /* 0xff800000786b7808 */ /* 0x000fe20000000000 */
[----:B------:R-:W-:-:S01]  /*13f80*/  FFMA.FTZ R34, R2, R127, -R187 ;  /* 0x0000007f02227223 */ /* 0x000fc200000108bb */
[----:B------:R-:W-:Y:S01]  /*13f90*/  FFMA.FTZ R127, R2, R135, -R187 ;  /* 0x00000087027f7223 */ /* 0x000fe200000108bb */
[----:B------:R-:W-:Y:S02]  /*13fa0*/  ISETP.GT.AND P0, PT, R3, 0x9, PT ;  /* 0x000000090300780c */ /* 0x000fe40003f04270 */
[----:B------:R-:W-:-:S02]  /*13fb0*/  FSEL R135, R124, -INF , P3 ;  /* 0xff8000007c877808 */ /* 0x000fc40001800000 */
[----:B------:R-:W-:Y:S02]  /*13fc0*/  FMNMX.FTZ R50, R107, R121, !PT ;  /* 0x000000796b327209 */ /* 0x000fe40007810000 */
[----:B------:R-:W-:Y:S02]  /*13fd0*/  ISETP.GT.AND P2, PT, R3, 0x10, PT ;  /* 0x000000100300780c */ /* 0x000fe40003f44270 */
[----:B------:R-:W-:Y:S02]  /*13fe0*/  FSEL R125, R125, -INF , P0 ;  /* 0xff8000007d7d7808 */ /* 0x000fe40000000000 */
[----:B------:R-:W-:Y:S01]  /*13ff0*/  FMNMX.FTZ R50, R135, R50, !PT ;  /* 0x0000003287327209 */ /* 0x000fe20007810000 */
[----:B------:R-:W-:-:S01]  /*14000*/  FFMA.FTZ R26, R2, R137, -R187 ;  /* 0x00000089021a7223 */ /* 0x000fc200000108bb */
[----:B------:R-:W-:Y:S02]  /*14010*/  ISETP.GT.AND P0, PT, R3, 0x11, PT ;  /* 0x000000110300780c */ /* 0x000fe40003f04270 */
[----:B------:R-:W-:-:S02]  /*14020*/  FSEL R137, R128, -INF , P2 ;  /* 0xff80000080897808 */ /* 0x000fc40001000000 */
[----:B------:R-:W-:Y:S02]  /*14030*/  FMNMX.FTZ R54, R125, R50, !PT ;  /* 0x000000327d367209 */ /* 0x000fe40007810000 */
[----:B------:R-:W-:Y:S02]  /*14040*/  ISETP.GT.AND P2, PT, R3, 0x18, PT ;  /* 0x000000180300780c */ /* 0x000fe40003f44270 */
[----:B------:R-:W-:Y:S02]  /*14050*/  FSEL R129, R129, -INF , P0 ;  /* 0xff80000081817808 */ /* 0x000fe40000000000 */
[----:B------:R-:W-:Y:S01]  /*14060*/  FMNMX.FTZ R54, R137, R54, !PT ;  /* 0x0000003689367209 */ /* 0x000fe20007810000 */
[----:B------:R-:W-:Y:S01]  /*14070*/  FFMA.FTZ R30, R2, R139, -R187 ;  /* 0x0000008b021e7223 */ /* 0x000fe200000108bb */
[----:B------:R-:W-:Y:S02]  /*14080*/  ISETP.GT.AND P0, PT, R3, 0x19, PT ;  /* 0x000000190300780c */ /* 0x000fe40003f04270 */
[----:B------:R-:W-:-:S02]  /*14090*/  FSEL R139, R132, -INF , P2 ;  /* 0xff800000848b7808 */ /* 0x000fc40001000000 */
[----:B------:R-:W-:Y:S01]  /*140a0*/  FMNMX.FTZ R54, R129, R54, !PT ;  /* 0x0000003681367209 */ /* 0x000fe20007810000 */
[C-C-:B------:R-:W-:Y:S01]  /*140b0*/  FFMA.FTZ R38, R2.reuse, R141, -R187.reuse ;  /* 0x0000008d02267223 */ /* 0x140fe200000108bb */
[----:B------:R-:W-:Y:S01]  /*140c0*/  FSEL R141, R133, -INF , P0 ;  /* 0xff800000858d7808 */ /* 0x000fe20000000000 */
[C-C-:B------:R-:W-:Y:S01]  /*140d0*/  FFMA.FTZ R12, R2.reuse, R15, -R187.reuse ;  /* 0x0000000f020c7223 */ /* 0x140fe200000108bb */
[----:B------:R-:W-:Y:S01]  /*140e0*/  ISETP.GT.AND P0, PT, R3, 0x20, PT ;  /* 0x000000200300780c */ /* 0x000fe20003f04270 */
[C-C-:B------:R-:W-:Y:S01]  /*140f0*/  FFMA.FTZ R15, R2.reuse, R123, -R187.reuse ;  /* 0x0000007b020f7223 */ /* 0x140fe200000108bb */
[----:B------:R-:W-:Y:S01]  /*14100*/  FMNMX.FTZ R54, R139, R54, !PT ;  /* 0x000000368b367209 */ /* 0x000fe20007810000 */
[C-C-:B------:R-:W-:Y:S01]  /*14110*/  FFMA.FTZ R123, R2.reuse, R131, -R187.reuse ;  /* 0x00000083027b7223 */ /* 0x140fe200000108bb */
        /* <DEDUP_REMOVED lines=17> */
[----:B------:R-:W-:Y:S01]  /*14230*/  FMNMX.FTZ R62, R109, R58, !PT ;  /* 0x0000003a6d3e7209 */ /* 0x000fe20007810000 */
[----:B------:R-:W-:-:S01]  /*14240*/  FFMA.FTZ R149, R2, R149, -R187 ;  /* 0x0000009502957223 */ /* 0x000fc200000108bb */
[----:B------:R-:W-:Y:S02]  /*14250*/  ISETP.GT.AND P0, PT, R3, 0x38, PT ;  /* 0x000000380300780c */ /* 0x000fe40003f04270 */
[----:B------:R-:W-:Y:S02]  /*14260*/  FSEL R113, R113, -INF , P2 ;  /* 0xff80000071717808 */ /* 0x000fe40001000000 */
[----:B------:R-:W-:Y:S01]  /*14270*/  FMNMX.FTZ R62, R147, R62, !PT ;  /* 0x0000003e933e7209 */ /* 0x000fe20007810000 */
[----:B------:R0:W-:Y:S01]  /*14280*/  MUFU.EX2 R50, R149 ;  /* 0x0000009500327308 */ /* 0x0001e20000000800 */
[----:B------:R-:W-:Y:S02]  /*14290*/  ISETP.GT.AND P2, PT, R3, 0x39, PT ;  /* 0x000000390300780c */ /* 0x000fe40003f44270 */
[----:B------:R-:W-:Y:S01]  /*142a0*/  FMNMX.FTZ R62, R113, R62, !PT ;  /* 0x0000003e713e7209 */ /* 0x000fe20007810000 */
[----:B------:R-:W-:-:S01]  /*142b0*/  FFMA.FTZ R151, R2, R151, -R187 ;  /* 0x0000009702977223 */ /* 0x000fc200000108bb */
[----:B------:R-:W-:-:S02]  /*142c0*/  FSEL R117, R117, -INF , P2 ;  /* 0xff80000075757808 */ /* 0x000fc40001000000 */
[----:B0-----:R-:W-:Y:S02]  /*142d0*/  FSEL R149, R116, -INF , P0 ;  /* 0xff80000074957808 */ /* 0x001fe40000000000 */
[----:B------:R-:W-:Y:S02]  /*142e0*/  ISETP.GT.AND P0, PT, R3, 0x40, PT ;  /* 0x000000400300780c */ /* 0x000fe40003f04270 */
        /* <DEDUP_REMOVED lines=18> */
[----:B------:R-:W-:-:S01]  /*14410*/  FFMA.FTZ R91, R2, R103, -R187 ;  /* 0x00000067025b7223 */ /* 0x000fc200000108bb */
[----:B------:R-:W-:Y:S02]  /*14420*/  ISETP.GT.AND P2, PT, R3, 0x51, PT ;  /* 0x000000510300780c */ /* 0x000fe40003f44270 */
[----:B------:R-:W-:Y:S01]  /*14430*/  FSEL R103, R96, -INF , P0 ;  /* 0xff80000060677808 */ /* 0x000fe20000000000 */
[----:B------:R-:W-:Y:S01]  /*14440*/  FFMA.FTZ R155, R2, R155, -R187 ;  /* 0x0000009b029b7223 */ /* 0x000fe200000108bb */
[----:B0-----:R-:W-:-:S02]  /*14450*/  FMNMX.FTZ R70, R93, R66, !PT ;  /* 0x000000425d467209 */ /* 0x001fc40007810000 */
        /* <DEDUP_REMOVED lines=13> */
[----:B0-----:R-:W-:Y:S02]  /*14530*/  FSEL R157, R72, -INF , P0 ;  /* 0xff800000489d7808 */ /* 0x001fe40000000000 */
[----:B------:R-:W-:-:S02]  /*14540*/  FMNMX.FTZ R72, R101, R70, !PT ;  /* 0x0000004665487209 */ /* 0x000fc40007810000 */
[----:B------:R-:W-:Y:S02]  /*14550*/  ISETP.GT.AND P0, PT, R3, 0x68, PT ;  /* 0x000000680300780c */ /* 0x000fe40003f04270 */
[----:B------:R-:W-:Y:S02]  /*14560*/  FSEL R73, R73, -INF , P2 ;  /* 0xff80000049497808 */ /* 0x000fe40001000000 */
[----:B------:R-:W-:Y:S01]  /*14570*/  FMNMX.FTZ R72, R157, R72, !PT ;  /* 0x000000489d487209 */ /* 0x000fe20007810000 */
[----:B------:R-:W-:-:S01]  /*14580*/  FFMA.FTZ R74, R2, R159, -R187 ;  /* 0x0000009f024a7223 */ /* 0x000fc200000108bb */
[----:B------:R-:W-:Y:S02]  /*14590*/  ISETP.GT.AND P2, PT, R3, 0x69, PT ;  /* 0x000000690300780c */ /* 0x000fe40003f44270 */
[----:B------:R-:W-:Y:S02]  /*145a0*/  FSEL R159, R76, -INF , P0 ;  /* 0xff8000004c9f7808 */ /* 0x000fe40000000000 */
[----:B------:R-:W-:Y:S01]  /*145b0*/  FMNMX.FTZ R72, R73, R72, !PT ;  /* 0x0000004849487209 */ /* 0x000fe20007810000 */
[----:B------:R-:W-:-:S01]  /*145c0*/  FFMA.FTZ R76, R2, R79, -R187 ;  /* 0x0000004f024c7223 */ /* 0x000fc200000108bb */
[----:B------:R-:W-:-:S02]  /*145d0*/  ISETP.GT.AND P0, PT, R3, 0x70, PT ;  /* 0x000000700300780c */ /* 0x000fc40003f04270 */
[----:B------:R-:W-:Y:S02]  /*145e0*/  FSEL R79, R77, -INF , P2 ;  /* 0xff8000004d4f7808 */ /* 0x000fe40001000000 */
[----:B------:R-:W-:Y:S01]  /*145f0*/  FMNMX.FTZ R72, R159, R72, !PT ;  /* 0x000000489f487209 */ /* 0x000fe20007810000 */
[----:B------:R0:W-:Y:S01]  /*14600*/  MUFU.EX2 R70, R74 ;  /* 0x0000004a00467308 */ /* 0x0001e20000000800 */
[----:B------:R-:W-:Y:S02]  /*14610*/  ISETP.GT.AND P2, PT, R3, 0x71, PT ;  /* 0x000000710300780c */ /* 0x000fe40003f44270 */
[----:B------:R-:W-:Y:S01]  /*14620*/  FSEL R189, R80, -INF , P0 ;  /* 0xff80000050bd7808 */ /* 0x000fe20000000000 */
[----:B------:R-:W-:-:S01]  /*14630*/  FFMA.FTZ R78, R2, R161, -R187 ;  /* 0x000000a1024e7223 */ /* 0x000fc200000108bb */
[----:B------:R-:W-:Y:S02]  /*14640*/  ISETP.GT.AND P0, PT, R3, 0x78, PT ;  /* 0x000000780300780c */ /* 0x000fe40003f04270 */
[----:B0-----:R-:W-:-:S02]  /*14650*/  FMNMX.FTZ R74, R79, R72, !PT ;  /* 0x000000484f4a7209 */ /* 0x001fc40007810000 */
[----:B------:R-:W-:Y:S02]  /*14660*/  FSEL R161, R81, -INF , P2 ;  /* 0xff80000051a17808 */ /* 0x000fe40001000000 */
[----:B------:R-:W-:Y:S02]  /*14670*/  FMNMX.FTZ R74, R189, R74, !PT ;  /* 0x0000004abd4a7209 */ /* 0x000fe40007810000 */
[----:B------:R-:W-:Y:S02]  /*14680*/  ISETP.GT.AND P2, PT, R3, 0x79, PT ;  /* 0x000000790300780c */ /* 0x000fe40003f44270 */
[----:B------:R-:W-:Y:S02]  /*14690*/  FSEL R81, R84, -INF , P0 ;  /* 0xff80000054517808 */ /* 0x000fe40000000000 */
[----:B------:R-:W-:Y:S02]  /*146a0*/  FMNMX.FTZ R74, R161, R74, !PT ;  /* 0x0000004aa14a7209 */ /* 0x000fe40007810000 */
[----:B------:R-:W-:-:S02]  /*146b0*/  FSEL R85, R85, -INF , P2 ;  /* 0xff80000055557808 */ /* 0x000fc40001000000 */
[----:B------:R-:W-:Y:S02]  /*146c0*/  ISETP.GT.AND P0, PT, R3, 0x80, PT ;  /* 0x000000800300780c */ /* 0x000fe40003f04270 */
        /* <DEDUP_REMOVED lines=13> */
[----:B------:R-:W-:Y:S01]  /*147a0*/  FFMA.FTZ R56, R2, R87, -R187 ;  /* 0x0000005702387223 */ /* 0x000fe200000108bb */
[----:B------:R-:W-:Y:S02]  /*147b0*/  ISETP.GT.AND P2, PT, R3, 0x91, PT ;  /* 0x000000910300780c */ /* 0x000fe40003f44270 */
[----:B------:R-:W-:Y:S02]  /*147c0*/  FSEL R87, R64, -INF , P0 ;  /* 0xff80000040577808 */ /* 0x000fe40000000000 */
[----:B------:R-:W-:Y:S02]  /*147d0*/  FMNMX.FTZ R74, R61, R74, !PT ;  /* 0x0000004a3d4a7209 */ /* 0x000fe40007810000 */
[----:B------:R-:W-:-:S02]  /*147e0*/  ISETP.GT.AND P0, PT, R3, 0x98, PT ;  /* 0x000000980300780c */ /* 0x000fc40003f04270 */
[----:B------:R-:W-:Y:S02]  /*147f0*/  FSEL R65, R65, -INF , P2 ;  /* 0xff80000041417808 */ /* 0x000fe40001000000 */
[----:B------:R-:W-:Y:S01]  /*14800*/  FMNMX.FTZ R74, R87, R74, !PT ;  /* 0x0000004a574a7209 */ /* 0x000fe20007810000 */
[----:B------:R-:W-:-:S01]  /*14810*/  FFMA.FTZ R60, R2, R163, -R187 ;  /* 0x000000a3023c7223 */ /* 0x000fc200000108bb */
        /* <DEDUP_REMOVED lines=28> */
[----:B------:R-:W-:Y:S01]  /*149e0*/  FMNMX.FTZ R74, R49, R74, !PT ;  /* 0x0000004a314a7209 */ /* 0x000fe20007810000 */
[----:B------:R-:W-:-:S01]  /*149f0*/  FFMA.FTZ R52, R2, R67, -R187 ;  /* 0x0000004302347223 */ /* 0x000fc200000108bb */
[----:B------:R-:W-:-:S02]  /*14a00*/  FSEL R67, R53, -INF , P2 ;  /* 0xff80000035437808 */ /* 0x000fc40001000000 */
[----:B------:R-:W-:Y:S02]  /*14a10*/  ISETP.GT.AND P0, PT, R3, 0xc0, PT ;  /* 0x000000c00300780c */ /* 0x000fe40003f04270 */
[----:B------:R-:W-:Y:S02]  /*14a20*/  FMNMX.FTZ R74, R167, R74, !PT ;  /* 0x0000004aa74a7209 */ /* 0x000fe40007810000 */
[----:B------:R-:W-:Y:S02]  /*14a30*/  ISETP.GT.AND P2, PT, R3, 0xc1, PT ;  /* 0x000000c10300780c */ /* 0x000fe40003f44270 */
[----:B------:R-:W-:Y:S02]  /*14a40*/  FSEL R199, R24, -INF , P0 ;  /* 0xff80000018c77808 */ /* 0x000fe40000000000 */
[----:B------:R-:W-:Y:S01]  /*14a50*/  FMNMX.FTZ R74, R67, R74, !PT ;  /* 0x0000004a434a7209 */ /* 0x000fe20007810000 */
[----:B------:R-:W-:Y:S01]  /*14a60*/  FFMA.FTZ R48, R2, R169, -R187 ;  /* 0x000000a902307223 */ /* 0x000fe200000108bb */
[----:B------:R-:W-:-:S02]  /*14a70*/  ISETP.GT.AND P0, PT, R3, 0xc8, PT ;  /* 0x000000c80300780c */ /* 0x000fc40003f04270 */
[----:B------:R-:W-:Y:S02]  /*14a80*/  FSEL R169, R25, -INF , P2 ;  /* 0xff80000019a97808 */ /* 0x000fe40001000000 */
[----:B------:R-:W-:Y:S02]  /*14a90*/  FMNMX.FTZ R74, R199, R74, !PT ;  /* 0x0000004ac74a7209 */ /* 0x000fe40007810000 */
[----:B------:R-:W-:Y:S02]  /*14aa0*/  ISETP.GT.AND P2, PT, R3, 0xc9, PT ;  /* 0x000000c90300780c */ /* 0x000fe40003f44270 */
[----:B------:R-:W-:Y:S02]  /*14ab0*/  FSEL R201, R28, -INF , P0 ;  /* 0xff8000001cc97808 */ /* 0x000fe40000000000 */
[----:B------:R-:W-:Y:S01]  /*14ac0*/  FMNMX.FTZ R74, R169, R74, !PT ;  /* 0x0000004aa94a7209 */ /* 0x000fe20007810000 */
[----:B------:R-:W-:-:S01]  /*14ad0*/  FFMA.FTZ R24, R2, R71, -R187 ;  /* 0x0000004702187223 */ /* 0x000fc200000108bb */
        /* <DEDUP_REMOVED lines=15> */
[----:B------:R-:W-:-:S04]  /*14bd0*/  FMNMX.FTZ R74, R171, R74, !PT ;  /* 0x0000004aab4a7209 */ /* 0x000fc80007810000 */
[----:B------:R-:W-:-:S05]  /*14be0*/  FMNMX.FTZ R74, R43, R74, !PT ;  /* 0x0000004a2b4a7209 */ /* 0x000fca0007810000 */
[----:B------:R-:W0:Y:S01]  /*14bf0*/  SHFL.BFLY PT, R3, R74, 0x2, 0x1f ;  /* 0x0c401f004a037f89 */ /* 0x000e2200000e0000 */
[----:B------:R0:W-:Y:S02]  /*14c00*/  MUFU.EX2 R29, R24 ;  /* 0x00000018001d7308 */ /* 0x0001e40000000800 */
[----:B0-----:R-:W-:-:S05]  /*14c10*/  FMNMX.FTZ R24, R74, R3, !PT ;  /* 0x000000034a187209 */ /* 0x001fca0007810000 */
[----:B------:R-:W0:Y:S01]  /*14c20*/  SHFL.BFLY PT, R3, R24, 0x1, 0x1f ;  /* 0x0c201f0018037f89 */ /* 0x000e2200000e0000 */
[----:B------:R-:W-:-:S01]  /*14c30*/  FFMA.FTZ R21, R2, R21, -R187 ;  /* 0x0000001502157223 */ /* 0x000fc200000108bb */
[----:B------:R1:W-:Y:S01]  /*14c40*/  MUFU.EX2 R77, R76 ;  /* 0x0000004c004d7308 */ /* 0x0003e20000000800 */
[----:B------:R-:W-:-:S01]  /*14c50*/  FFMA.FTZ R236, R2, R39, -R187 ;  /* 0x0000002702ec7223 */ /* 0x000fc200000108bb */
[----:B0-----:R-:W-:-:S04]  /*14c60*/  FMNMX.FTZ R3, R24, R3, !PT ;  /* 0x0000000318037209 */ /* 0x001fc80007810000 */
[----:B------:R-:W-:Y:S01]  /*14c70*/  FSETP.NEU.FTZ.AND P0, PT, R3, -INF , PT ;  /* 0xff8000000300780b */ /* 0x000fe20003f1d000 */
[----:B------:R-:W-:-:S05]  /*14c80*/  FFMA.FTZ R86, R2, R3, -8 ;  /* 0xc100000002567423 */ /* 0x000fca0000010003 */
[----:B------:R-:W-:Y:S01]  /*14c90*/  FSEL R86, R86, RZ, P0 ;  /* 0x000000ff56567208 */ /* 0x000fe20000000000 */
[----:B------:R-:W-:Y:S04]  /*14ca0*/  MUFU.EX2 R12, R12 ;  /* 0x0000000c000c7308 */ /* 0x000fe80000000800 */
[----:B------:R-:W-:-:S01]  /*14cb0*/  FFMA.FTZ R39, R2, R107, -R86 ;  /* 0x0000006b02277223 */ /* 0x000fc20000010856 */
[----:B-1----:R-:W-:-:S03]  /*14cc0*/  FFMA.FTZ R76, R2, R121, -R86 ;  /* 0x00000079024c7223 */ /* 0x002fc60000010856 */
[----:B------:R-:W0:Y:S01]  /*14cd0*/  MUFU.EX2 R15, R15 ;  /* 0x0000000f000f7308 */ /* 0x000e220000000800 */
[----:B------:R-:W-:-:S01]  /*14ce0*/  FFMA.FTZ R88, R2, R135, -R86 ;  /* 0x0000008702587223 */ /* 0x000fc20000010856 */
[----:B------:R-:W-:Y:S01]  /*14cf0*/  FFMA.FTZ R121, R2, R125, -R86 ;  /* 0x0000007d02797223 */ /* 0x000fe20000010856 */
[----:B------:R-:W-:-:S05]  /*14d00*/  IMAD.IADD R24, R144, 0x1, -R146 ;  /* 0x0000000190187824 */ /* 0x000fca00078e0a92 */
[----:B------:R-:W1:Y:S01]  /*14d10*/  MUFU.EX2 R21, R21 ;  /* 0x0000001500157308 */ /* 0x000e620000000800 */
[----:B------:R-:W-:-:S07]  /*14d20*/  IMAD R25, R233, 0x80, R24 ;  /* 0x00000080e9197824 */ /* 0x000fce00078e0218 */
[----:B------:R-:W-:Y:S01]  /*14d30*/  MUFU.EX2 R39, R39 ;  /* 0x0000002700277308 */ /* 0x000fe20000000800 */
[----:B------:R-:W-:-:S07]  /*14d40*/  IMAD.MOV.U32 R24, RZ, RZ, RZ ;  /* 0x000000ffff187224 */ /* 0x000fce00078e00ff */
[----:B------:R-:W2:Y:S01]  /*14d50*/  MUFU.EX2 R76, R76 ;  /* 0x0000004c004c7308 */ /* 0x000ea20000000800 */
[----:B------:R-:W-:-:S07]  /*14d60*/  FFMA.FTZ R107, R2, R129, -R86 ;  /* 0x00000081026b7223 */ /* 0x000fce0000010856 */
[----:B------:R-:W3:Y:S01]  /*14d70*/  MUFU.EX2 R26, R26 ;  /* 0x0000001a001a7308 */ /* 0x000ee20000000800 */
[----:B------:R-:W-:-:S07]  /*14d80*/  IMAD.HI R110, R25, -0x6db6db6d, R24 ;  /* 0x92492493196e7827 */ /* 0x000fce00078e0218 */
[----:B------:R-:W4:Y:S01]  /*14d90*/  MUFU.EX2 R88, R88 ;  /* 0x0000005800587308 */ /* 0x000f220000000800 */
[----:B0-----:R-:W-:-:S07]  /*14da0*/  FADD.FTZ R24, R12, R15 ;  /* 0x0000000f0c187221 */ /* 0x001fce0000010000 */
[----:B------:R0:W-:Y:S01]  /*14db0*/  MUFU.EX2 R72, R78 ;  /* 0x0000004e00487308 */ /* 0x0001e20000000800 */
[----:B------:R-:W-:-:S07]  /*14dc0*/  FFMA.FTZ R90, R2, R139, -R86 ;  /* 0x0000008b025a7223 */ /* 0x000fce0000010856 */
[----:B------:R-:W4:Y:S01]  /*14dd0*/  MUFU.EX2 R30, R30 ;  /* 0x0000001e001e7308 */ /* 0x000f220000000800 */
[----:B0-----:R-:W-:-:S07]  /*14de0*/  FFMA.FTZ R78, R2, R137, -R86 ;  /* 0x00000089024e7223 */ /* 0x001fce0000010856 */
[----:B------:R-:W0:Y:S01]  /*14df0*/  MUFU.EX2 R121, R121 ;  /* 0x0000007900797308 */ /* 0x000e220000000800 */
[----:B------:R-:W-:-:S01]  /*14e00*/  FFMA.FTZ R106, R2, R79, -R86 ;  /* 0x0000004f026a7223 */ /* 0x000fc20000010856 */
[C-C-:B------:R-:W-:Y:S01]  /*14e10*/  FFMA.FTZ R108, R2.reuse, R85, -R86.reuse ;  /* 0x00000055026c7223 */ /* 0x140fe20000010856 */
[----:B------:R-:W-:-:S05]  /*14e20*/  FFMA.FTZ R79, R2, R81, -R86 ;  /* 0x00000051024f7223 */ /* 0x000fca0000010856 */
[----:B------:R-:W0:Y:S01]  /*14e30*/  MUFU.EX2 R123, R123 ;  /* 0x0000007b007b7308 */ /* 0x000e220000000800 */
[----:B------:R-:W-:Y:S01]  /*14e40*/  SHF.R.U32.HI R135, RZ, 0x1f, R110 ;  /* 0x0000001fff877819 */ /* 0x000fe2000001166e */
[----:B-1----:R-:W-:Y:S01]  /*14e50*/  FADD.FTZ R85, R21, R24 ;  /* 0x0000001815557221 */ /* 0x002fe20000010000 */
[----:B--2---:R-:W-:-:S05]  /*14e60*/  FADD.FTZ R81, R39, R76 ;  /* 0x0000004c27517221 */ /* 0x004fca0000010000 */
[----:B------:R-:W1:Y:S01]  /*14e70*/  MUFU.EX2 R78, R78 ;  /* 0x0000004e004e7308 */ /* 0x000e620000000800 */
[----:B------:R-:W-:-:S01]  /*14e80*/  FFMA.FTZ R125, R2, R141, -R86 ;  /* 0x0000008d027d7223 */ /* 0x000fc20000010856 */
[----:B------:R-:W2:Y:S01]  /*14e90*/  S2R R144, SR_TID.X ;  /* 0x0000000000907919 */ /* 0x000ea20000002100 */
[----:B------:R-:W-:-:S05]  /*14ea0*/  LEA.HI.SX32 R24, R110, R135, 0x19 ;  /* 0x000000876e187211 */ /* 0x000fca00078fcaff */
[----:B------:R-:W1:Y:S01]  /*14eb0*/  MUFU.EX2 R34, R34 ;  /* 0x0000002200227308 */ /* 0x000e620000000800 */
[----:B---3--:R-:W-:-:S01]  /*14ec0*/  FADD.FTZ R85, R26, R85 ;  /* 0x000000551a557221 */ /* 0x008fc20000010000 */
[----:B----4-:R-:W-:-:S06]  /*14ed0*/  FADD.FTZ R110, R88, R81 ;  /* 0x00000051586e7221 */ /* 0x010fcc0000010000 */
[----:B------:R-:W3:Y:S01]  /*14ee0*/  MUFU.EX2 R107, R107 ;  /* 0x0000006b006b7308 */ /* 0x000ee20000000800 */
[----:B------:R-:W-:-:S01]  /*14ef0*/  FFMA.FTZ R80, R2, R143, -R86 ;  /* 0x0000008f02507223 */ /* 0x000fc20000010856 */
[----:B------:R-:W-:-:S06]  /*14f00*/  FADD.FTZ R112, R30, R85 ;  /* 0x000000551e707221 */ /* 0x000fcc0000010000 */
[----:B------:R-:W4:Y:S01]  /*14f10*/  MUFU.EX2 R127, R127 ;  /* 0x0000007f007f7308 */ /* 0x000f220000000800 */
[----:B0-----:R-:W-:-:S01]  /*14f20*/  FADD.FTZ R85, R121, R110 ;  /* 0x0000006e79557221 */ /* 0x001fc20000010000 */
[----:B------:R-:W-:-:S06]  /*14f30*/  FFMA.FTZ R105, R2, R105, -R86 ;  /* 0x0000006902697223 */ /* 0x000fcc0000010856 */
[----:B------:R-:W0:Y:S01]  /*14f40*/  MUFU.EX2 R90, R90 ;  /* 0x0000005a005a7308 */ /* 0x000e220000000800 */
[----:B------:R-:W-:-:S01]  /*14f50*/  FADD.FTZ R135, R123, R112 ;  /* 0x000000707b877221 */ /* 0x000fc20000010000 */
[----:B------:R-:W-:-:S06]  /*14f60*/  FFMA.FTZ R111, R2, R111, -R187 ;  /* 0x0000006f026f7223 */ /* 0x000fcc00000108bb */
[----:B------:R-:W2:Y:S01]  /*14f70*/  MUFU.EX2 R38, R38 ;  /* 0x0000002600267308 */ /* 0x000ea20000000800 */
[----:B-1----:R-:W-:-:S01]  /*14f80*/  FADD.FTZ R110, R78, R85 ;  /* 0x000000554e6e7221 */ /* 0x002fc20000010000 */
[----:B------:R-:W-:-:S06]  /*14f90*/  FFMA.FTZ R94, R2, R145, -R86 ;  /* 0x00000091025e7223 */ /* 0x000fcc0000010856 */
[----:B------:R-:W1:Y:S01]  /*14fa0*/  MUFU.EX2 R125, R125 ;  /* 0x0000007d007d7308 */ /* 0x000e620000000800 */
[----:B------:R-:W-:-:S01]  /*14fb0*/  FADD.FTZ R114, R34, R135 ;  /* 0x0000008722727221 */ /* 0x000fc20000010000 */
[----:B---3--:R-:W-:-:S06]  /*14fc0*/  FADD.FTZ R85, R107, R110 ;  /* 0x0000006e6b557221 */ /* 0x008fcc0000010000 */
[----:B------:R-:W3:Y:S01]  /*14fd0*/  MUFU.EX2 R131, R131 ;  /* 0x0000008300837308 */ /* 0x000ee20000000800 */
[----:B------:R-:W-:-:S07]  /*14fe0*/  FFMA.FTZ R129, R2, R109, -R86 ;  /* 0x0000006d02817223 */ /* 0x000fce0000010856 */
[----:B------:R-:W3:Y:S01]  /*14ff0*/  MUFU.EX2 R80, R80 ;  /* 0x0000005000507308 */ /* 0x000ee20000000800 */
[----:B------:R-:W-:-:S01]  /*15000*/  FFMA.FTZ R112, R2, R61, -R86 ;  /* 0x0000003d02707223 */ /* 0x000fc20000010856 */
[----:B----4-:R-:W-:-:S06]  /*15010*/  FADD.FTZ R61, R127, R114 ;  /* 0x000000727f3d7221 */ /* 0x010fcc0000010000 */
[----:B------:R-:W4:Y:S01]  /*15020*/  MUFU.EX2 R42, R42 ;  /* 0x0000002a002a7308 */ /* 0x000f220000000800 */
[----:B------:R-:W-:-:S01]  /*15030*/  FFMA.FTZ R115, R2, R115, -R187 ;  /* 0x0000007302737223 */ /* 0x000fc200000108bb */
[----:B0-----:R-:W-:-:S06]  /*15040*/  FADD.FTZ R110, R90, R85 ;  /* 0x000000555a6e7221 */ /* 0x001fcc0000010000 */
[----:B------:R-:W0:Y:S01]  /*15050*/  MUFU.EX2 R105, R105 ;  /* 0x0000006900697308 */ /* 0x000e220000000800 */
[----:B------:R-:W-:-:S01]  /*15060*/  FFMA.FTZ R82, R2, R147, -R86 ;  /* 0x0000009302527223 */ /* 0x000fc20000010856 */
[----:B--2---:R-:W-:-:S06]  /*15070*/  FADD.FTZ R114, R38, R61 ;  /* 0x0000003d26727221 */ /* 0x004fcc0000010000 */
[----:B------:R-:W2:Y:S01]  /*15080*/  MUFU.EX2 R111, R111 ;  /* 0x0000006f006f7308 */ /* 0x000ea20000000800 */
[----:B-1----:R-:W-:-:S01]  /*15090*/  FADD.FTZ R61, R125, R110 ;  /* 0x0000006e7d3d7221 */ /* 0x002fc20000010000 */
[----:B------:R-:W-:-:S06]  /*150a0*/  FFMA.FTZ R109, R2, R113, -R86 ;  /* 0x00000071026d7223 */ /* 0x000fcc0000010856 */
[----:B------:R-:W1:Y:S01]  /*150b0*/  MUFU.EX2 R94, R94 ;  /* 0x0000005e005e7308 */ /* 0x000e620000000800 */
[----:B------:R-:W-:-:S01]  /*150c0*/  FFMA.FTZ R110, R2, R65, -R86 ;  /* 0x00000041026e7223 */ /* 0x000fc20000010856 */
[----:B---3--:R-:W-:-:S06]  /*150d0*/  FADD.FTZ R65, R131, R114 ;  /* 0x0000007283417221 */ /* 0x008fcc0000010000 */
[----:B------:R-:W3:Y:S01]  /*150e0*/  MUFU.EX2 R46, R46 ;  /* 0x0000002e002e7308 */ /* 0x000ee20000000800 */
[----:B------:R-:W-:-:S01]  /*150f0*/  FFMA.FTZ R119, R2, R119, -R187 ;  /* 0x0000007702777223 */ /* 0x000fc200000108bb */
[----:B------:R-:W-:-:S06]  /*15100*/  FADD.FTZ R116, R80, R61 ;  /* 0x0000003d50747221 */ /* 0x000fcc0000010000 */
[----:B------:R-:W3:Y:S01]  /*15110*/  MUFU.EX2 R129, R129 ;  /* 0x0000008100817308 */ /* 0x000ee20000000800 */
[----:B------:R-:W-:-:S01]  /*15120*/  FFMA.FTZ R96, R2, R149, -R86 ;  /* 0x0000009502607223 */ /* 0x000fc20000010856 */
[----:B----4-:R-:W-:-:S06]  /*15130*/  FADD.FTZ R118, R42, R65 ;  /* 0x000000412a767221 */ /* 0x010fcc0000010000 */
[----:B------:R-:W4:Y:S01]  /*15140*/  MUFU.EX2 R115, R115 ;  /* 0x0000007300737308 */ /* 0x000f220000000800 */
[----:B0-----:R-:W-:-:S01]  /*15150*/  FADD.FTZ R61, R105, R116 ;  /* 0x00000074693d7221 */ /* 0x001fc20000010000 */
[----:B------:R-:W-:-:S06]  /*15160*/  FFMA.FTZ R113, R2, R117, -R86 ;  /* 0x0000007502717223 */ /* 0x000fcc0000010856 */
[----:B------:R-:W0:Y:S01]  /*15170*/  MUFU.EX2 R82, R82 ;  /* 0x0000005200527308 */ /* 0x000e220000000800 */
[----:B------:R-:W-:-:S01]  /*15180*/  FFMA.FTZ R114, R2, R69, -R86 ;  /* 0x0000004502727223 */ /* 0x000fc20000010856 */
[----:B------:R-:W-:Y:S01]  /*15190*/  LOP3.LUT R142, R144, 0x7f, RZ, 0xc0, !PT ;  /* 0x0000007f908e7812 */ /* 0x000fe200078ec0ff */
[----:B--2---:R-:W-:-:S05]  /*151a0*/  FADD.FTZ R69, R111, R118 ;  /* 0x000000766f457221 */ /* 0x004fca0000010000 */
[----:B------:R-:W2:Y:S01]  /*151b0*/  MUFU.EX2 R20, R20 ;  /* 0x0000001400147308 */ /* 0x000ea20000000800 */
[----:B-1----:R-:W-:-:S01]  /*151c0*/  FADD.FTZ R116, R94, R61 ;  /* 0x0000003d5e747221 */ /* 0x002fc20000010000 */
[----:B------:R-:W-:-:S06]  /*151d0*/  FFMA.FTZ R84, R2, R151, -R86 ;  /* 0x0000009702547223 */ /* 0x000fcc0000010856 */
[----:B------:R-:W1:Y:S01]  /*151e0*/  MUFU.EX2 R109, R109 ;  /* 0x0000006d006d7308 */ /* 0x000e620000000800 */
[----:B------:R-:W-:Y:S01]  /*151f0*/  ISETP.NE.AND P0, PT, R142, RZ, PT ;  /* 0x000000ff8e00720c */ /* 0x000fe20003f05270 */
[----:B---3--:R-:W-:-:S06]  /*15200*/  FADD.FTZ R118, R46, R69 ;  /* 0x000000452e767221 */ /* 0x008fcc0000010000 */
[----:B------:R-:W3:Y:S01]  /*15210*/  MUFU.EX2 R119, R119 ;  /* 0x0000007700777308 */ /* 0x000ee20000000800 */
[----:B------:R-:W-:-:S01]  /*15220*/  FADD.FTZ R61, R129, R116 ;  /* 0x00000074813d7221 */ /* 0x000fc20000010000 */
[----:B------:R-:W-:-:S06]  /*15230*/  FFMA.FTZ R89, R2, R89, -R86 ;  /* 0x0000005902597223 */ /* 0x000fcc0000010856 */
[----:B------:R-:W3:Y:S01]  /*15240*/  MUFU.EX2 R96, R96 ;  /* 0x0000006000607308 */ /* 0x000ee20000000800 */
[----:B------:R-:W-:-:S01]  /*15250*/  FFMA.FTZ R69, R2, R45, -R86 ;  /* 0x0000002d02457223 */ /* 0x000fc20000010856 */
[----:B----4-:R-:W-:Y:S01]  /*15260*/  FADD.FTZ R45, R115, R118 ;  /* 0x00000076732d7221 */ /* 0x010fe20000010000 */
[----:B------:R-:W-:-:S05]  /*15270*/  FFMA.FTZ R95, R2, R95, -R187 ;  /* 0x0000005f025f7223 */ /* 0x000fca00000108bb */
[----:B------:R-:W4:Y:S01]  /*15280*/  MUFU.EX2 R113, R113 ;  /* 0x0000007100717308 */ /* 0x000f220000000800 */
[----:B0-----:R-:W-:-:S01]  /*15290*/  FADD.FTZ R116, R82, R61 ;  /* 0x0000003d52747221 */ /* 0x001fc20000010000 */
[----:B------:R-:W-:Y:S01]  /*152a0*/  FFMA.FTZ R100, R2, R153, -R86 ;  /* 0x0000009902647223 */ /* 0x000fe20000010856 */
[----:B--2---:R-:W-:-:S05]  /*152b0*/  FADD.FTZ R118, R20, R45 ;  /* 0x0000002d14767221 */ /* 0x004fca0000010000 */
[----:B------:R-:W0:Y:S01]  /*152c0*/  MUFU.EX2 R84, R84 ;  /* 0x0000005400547308 */ /* 0x000e220000000800 */
[----:B-1----:R-:W-:-:S01]  /*152d0*/  FADD.FTZ R45, R109, R116 ;  /* 0x000000746d2d7221 */ /* 0x002fc20000010000 */
[C-C-:B------:R-:W-:Y:S01]  /*152e0*/  FFMA.FTZ R117, R2.reuse, R93, -R86.reuse ;  /* 0x0000005d02757223 */ /* 0x140fe20000010856 */
[----:B------:R-:W-:-:S01]  /*152f0*/  FFMA.FTZ R61, R2, R49, -R86 ;  /* 0x00000031023d7223 */ /* 0x000fc20000010856 */
[----:B---3--:R-:W-:-:S04]  /*15300*/  FADD.FTZ R49, R119, R118 ;  /* 0x0000007677317221 */ /* 0x008fc80000010000 */
[----:B------:R-:W1:Y:S01]  /*15310*/  MUFU.EX2 R89, R89 ;  /* 0x0000005900597308 */ /* 0x000e620000000800 */
[----:B------:R-:W-:Y:S02]  /*15320*/  @!P0 VIADD R14, R14, 0x2e840 ;  /* 0x0002e8400e0e8836 */ /* 0x000fe40000000000 */
[----:B------:R-:W-:Y:S01]  /*15330*/  FADD.FTZ R116, R96, R45 ;  /* 0x0000002d60747221 */ /* 0x000fe20000010000 */
[----:B------:R-:W-:-:S01]  /*15340*/  FFMA.FTZ R92, R2, R103, -R86 ;  /* 0x00000067025c7223 */ /* 0x000fc20000010856 */
[----:B------:R-:W-:-:S03]  /*15350*/  FFMA.FTZ R81, R2, R57, -R86 ;  /* 0x0000003902517223 */ /* 0x000fc60000010856 */
[----:B------:R-:W2:Y:S01]  /*15360*/  MUFU.EX2 R95, R95 ;  /* 0x0000005f005f7308 */ /* 0x000ea20000000800 */
[----:B------:R-:W-:-:S01]  /*15370*/  FFMA.FTZ R99, R2, R99, -R187 ;  /* 0x0000006302637223 */ /* 0x000fc200000108bb */
[----:B------:R-:W-:Y:S01]  /*15380*/  FADD.FTZ R118, R50, R49 ;  /* 0x0000003132767221 */ /* 0x000fe20000010000 */
[----:B----4-:R-:W-:-:S05]  /*15390*/  FADD.FTZ R49, R113, R116 ;  /* 0x0000007471317221 */ /* 0x010fca0000010000 */
[----:B------:R-:W3:Y:S01]  /*153a0*/  MUFU.EX2 R100, R100 ;  /* 0x0000006400647308 */ /* 0x000ee20000000800 */
[----:B------:R-:W-:-:S01]  /*153b0*/  FFMA.FTZ R93, R2, R97, -R86 ;  /* 0x00000061025d7223 */ /* 0x000fc20000010856 */
[----:B------:R-:W-:Y:S01]  /*153c0*/  @!P0 PRMT R57, RZ, 0x654, R14 ;  /* 0x00000654ff398816 */ /* 0x000fe2000000000e */
[----:B0-----:R-:W-:-:S05]  /*153d0*/  FADD.FTZ R116, R84, R49 ;  /* 0x0000003154747221 */ /* 0x001fca0000010000 */
[----:B------:R-:W0:Y:S01]  /*153e0*/  MUFU.EX2 R117, R117 ;  /* 0x0000007500757308 */ /* 0x000e220000000800 */
[----:B------:R-:W-:-:S01]  /*153f0*/  FFMA.FTZ R103, R2, R155, -R86 ;  /* 0x0000009b02677223 */ /* 0x000fc20000010856 */
[----:B-1----:R-:W-:-:S06]  /*15400*/  FADD.FTZ R49, R89, R116 ;  /* 0x0000007459317221 */ /* 0x002fcc0000010000 */
[----:B------:R-:W1:Y:S01]  /*15410*/  MUFU.EX2 R92, R92 ;  /* 0x0000005c005c7308 */ /* 0x000e620000000800 */
[----:B------:R-:W-:-:S07]  /*15420*/  FFMA.FTZ R104, R2, R101, -R86 ;  /* 0x0000006502687223 */ /* 0x000fce0000010856 */
[----:B------:R4:W-:Y:S08]  /*15430*/  MUFU.EX2 R14, R81 ;  /* 0x00000051000e7308 */ /* 0x0009f00000000800 */
[----:B------:R-:W1:Y:S01]  /*15440*/  MUFU.EX2 R99, R99 ;  /* 0x0000006300637308 */ /* 0x000e620000000800 */
[----:B----4-:R-:W-:-:S01]  /*15450*/  FADD.FTZ R81, R133, R118 ;  /* 0x0000007685517221 */ /* 0x010fc20000010000 */
[C---:B------:R-:W-:Y:S01]  /*15460*/  FFMA.FTZ R97, R2.reuse, R157, -R86 ;  /* 0x0000009d02617223 */ /* 0x040fe20000010856 */
[----:B------:R-:W-:-:S01]  /*15470*/  FFMA.FTZ R75, R2, R75, -R187 ;  /* 0x0000004b024b7223 */ /* 0x000fc200000108bb */
[----:B------:R-:W-:Y:S01]  /*15480*/  FFMA.FTZ R98, R2, R73, -R86 ;  /* 0x0000004902627223 */ /* 0x000fe20000010856 */
[----:B------:R-:W-:-:S03]  /*15490*/  FADD.FTZ R118, R54, R81 ;  /* 0x0000005136767221 */ /* 0x000fc60000010000 */
[----:B------:R-:W4:Y:S01]  /*154a0*/  MUFU.EX2 R93, R93 ;  /* 0x0000005d005d7308 */ /* 0x000f220000000800 */
[----:B--2---:R-:W-:-:S01]  /*154b0*/  FADD.FTZ R81, R95, R118 ;  /* 0x000000765f517221 */ /* 0x004fc20000010000 */
[----:B---3--:R-:W-:Y:S01]  /*154c0*/  FADD.FTZ R116, R100, R49 ;  /* 0x0000003164747221 */ /* 0x008fe20000010000 */
[----:B------:R2:W-:Y:S05]  /*154d0*/  @!P0 SYNCS.ARRIVE.TRANS64.RED.A1T0 RZ, [R57+URZ], RZ ;  /* 0x000000ff39ff89a7 */ /* 0x0005ea000810043f */
[----:B------:R-:W3:Y:S01]  /*154e0*/  MUFU.EX2 R103, R103 ;  /* 0x0000006700677308 */ /* 0x000ee20000000800 */
[----:B------:R-:W-:-:S01]  /*154f0*/  FADD.FTZ R118, R58, R81 ;  /* 0x000000513a767221 */ /* 0x000fc20000010000 */
[----:B0-----:R-:W-:-:S06]  /*15500*/  FADD.FTZ R81, R117, R116 ;  /* 0x0000007475517221 */ /* 0x001fcc0000010000 */
[----:B------:R-:W0:Y:S01]  /*15510*/  MUFU.EX2 R91, R91 ;  /* 0x0000005b005b7308 */ /* 0x000e220000000800 */
[----:B------:R-:W-:-:S01]  /*15520*/  FFMA.FTZ R101, R2, R159, -R86 ;  /* 0x0000009f02657223 */ /* 0x000fc20000010856 */
[C-C-:B------:R-:W-:Y:S01]  /*15530*/  FFMA.FTZ R73, R2.reuse, R189, -R86.reuse ;  /* 0x000000bd02497223 */ /* 0x140fe20000010856 */
[----:B------:R-:W-:-:S01]  /*15540*/  FFMA.FTZ R102, R2, R161, -R86 ;  /* 0x000000a102667223 */ /* 0x000fc20000010856 */
[----:B------:R-:W-:-:S04]  /*15550*/  FFMA.FTZ R25, R2, R191, -R86 ;  /* 0x000000bf02197223 */ /* 0x000fc80000010856 */
[----:B------:R-:W0:Y:S01]  /*15560*/  MUFU.EX2 R104, R104 ;  /* 0x0000006800687308 */ /* 0x000e220000000800 */
[----:B--2---:R-:W-:-:S01]  /*15570*/  FFMA.FTZ R57, R2, R193, -R86 ;  /* 0x000000c102397223 */ /* 0x004fc20000010856 */
        /* <DEDUP_REMOVED lines=17> */
[----:B-1----:R-:W-:-:S01]  /*15690*/  FADD.FTZ R86, R92, R81 ;  /* 0x000000515c567221 */ /* 0x002fc20000010000 */
[----:B------:R-:W1:Y:S01]  /*156a0*/  MUFU.EX2 R75, R75 ;  /* 0x0000004b004b7308 */ /* 0x000e620000000800 */
[----:B------:R-:W-:Y:S01]  /*156b0*/  F2FP.SATFINITE.E4M3.F32.PACK_AB_MERGE_C R225, R26, R21, RZ ;  /* 0x000000151ae1723e */ /* 0x000fe200048070ff */
[----:B------:R-:W-:Y:S01]  /*156c0*/  FADD.FTZ R21, R99, R118 ;  /* 0x0000007663157221 */ /* 0x000fe20000010000 */
[----:B----4-:R-:W-:-:S01]  /*156d0*/  FADD.FTZ R86, R93, R86 ;  /* 0x000000565d567221 */ /* 0x010fc20000010000 */
[----:B------:R-:W-:-:S04]  /*156e0*/  F2FP.SATFINITE.E4M3.F32.PACK_AB_MERGE_C R227, R127, R34, RZ ;  /* 0x000000227fe3723e */ /* 0x000fc800048070ff */
[----:B------:R-:W2:Y:S01]  /*156f0*/  MUFU.EX2 R98, R98 ;  /* 0x0000006200627308 */ /* 0x000ea20000000800 */
[----:B------:R-:W-:-:S01]  /*15700*/  FADD.FTZ R34, R62, R21 ;  /* 0x000000153e227221 */ /* 0x000fc20000010000 */
[----:B---3--:R-:W-:Y:S01]  /*15710*/  FADD.FTZ R81, R103, R86 ;  /* 0x0000005667517221 */ /* 0x008fe20000010000 */
[----:B------:R-:W-:-:S01]  /*15720*/  FFMA.FTZ R83, R2, R83, -R187 ;  /* 0x0000005302537223 */ /* 0x000fc200000108bb */
[----:B------:R-:W-:Y:S01]  /*15730*/  F2FP.SATFINITE.E4M3.F32.PACK_AB_MERGE_C R223, R119, R20, RZ ;  /* 0x0000001477df723e */ /* 0x000fe200048070ff */
[----:B0-----:R-:W-:-:S03]  /*15740*/  FADD.FTZ R85, R91, R34 ;  /* 0x000000225b557221 */ /* 0x001fc60000010000 */
[----:B------:R-:W0:Y:S01]  /*15750*/  MUFU.EX2 R101, R101 ;  /* 0x0000006500657308 */ /* 0x000e220000000800 */
[----:B------:R-:W-:-:S01]  /*15760*/  FADD.FTZ R20, R104, R81 ;  /* 0x0000005168147221 */ /* 0x000fc20000010000 */
[----:B------:R-:W-:Y:S01]  /*15770*/  FADD.FTZ R34, R66, R85 ;  /* 0x0000005542227221 */ /* 0x000fe20000010000 */
[----:B------:R-:W-:-:S05]  /*15780*/  FFMA.FTZ R13, R2, R13, -R187 ;  /* 0x0000000d020d7223 */ /* 0x000fca00000108bb */
[----:B------:R-:W3:Y:S01]  /*15790*/  MUFU.EX2 R106, R106 ;  /* 0x0000006a006a7308 */ /* 0x000ee20000000800 */
[----:B-1----:R-:W-:-:S01]  /*157a0*/  FADD.FTZ R81, R75, R34 ;  /* 0x000000224b517221 */ /* 0x002fc20000010000 */
[----:B------:R-:W-:-:S06]  /*157b0*/  F2FP.SATFINITE.E4M3.F32.PACK_AB_MERGE_C R221, R111, R42, RZ ;  /* 0x0000002a6fdd723e */ /* 0x000fcc00048070ff */
[----:B------:R-:W1:Y:S01]  /*157c0*/  MUFU.EX2 R73, R73 ;  /* 0x0000004900497308 */ /* 0x000e620000000800 */
[----:B------:R-:W-:-:S07]  /*157d0*/  FADD.FTZ R42, R70, R81 ;  /* 0x00000051462a7221 */ /* 0x000fce0000010000 */
[----:B------:R4:W-:Y:S08]  /*157e0*/  MUFU.EX2 R26, R65 ;  /* 0x00000041001a7308 */ /* 0x0009f00000000800 */
[----:B------:R-:W1:Y:S01]  /*157f0*/  MUFU.EX2 R83, R83 ;  /* 0x0000005300537308 */ /* 0x000e620000000800 */
[----:B----4-:R-:W-:-:S04]  /*15800*/  FADD.FTZ R65, R97, R20 ;  /* 0x0000001461417221 */ /* 0x010fc80000010000 */
[----:B--2---:R-:W-:-:S03]  /*15810*/  FADD.FTZ R20, R98, R65 ;  /* 0x0000004162147221 */ /* 0x004fc60000010000 */
[----:B------:R-:W2:Y:S01]  /*15820*/  MUFU.EX2 R102, R102 ;  /* 0x0000006600667308 */ /* 0x000ea20000000800 */
[----:B0-----:R-:W-:-:S01]  /*15830*/  FADD.FTZ R65, R101, R20 ;  /* 0x0000001465417221 */ /* 0x001fc20000010000 */
[C---:B------:R-:W-:Y:S01]  /*15840*/  F2FP.SATFINITE.E4M3.F32.PACK_AB_MERGE_C R213, R77.reuse, R70, RZ ;  /* 0x000000464dd5723e */ /* 0x040fe200048070ff */
[----:B------:R-:W-:-:S05]  /*15850*/  FADD.FTZ R77, R77, R42 ;  /* 0x0000002a4d4d7221 */ /* 0x000fca0000010000 */
[----:B------:R-:W-:Y:S01]  /*15860*/  MUFU.EX2 R13, R13 ;  /* 0x0000000d000d7308 */ /* 0x000fe20000000800 */
[----:B------:R-:W-:-:S01]  /*15870*/  FFMA.FTZ R59, R2, R59, -R187 ;  /* 0x0000003b023b7223 */ /* 0x000fc200000108bb */
[----:B---3--:R-:W-:-:S06]  /*15880*/  FADD.FTZ R42, R106, R65 ;  /* 0x000000416a2a7221 */ /* 0x008fcc0000010000 */
[----:B------:R-:W0:Y:S01]  /*15890*/  MUFU.EX2 R56, R56 ;  /* 0x0000003800387308 */ /* 0x000e220000000800 */
[----:B------:R-:W-:-:S07]  /*158a0*/  F2FP.SATFINITE.E4M3.F32.PACK_AB_MERGE_C R217, R95, R54, RZ ;  /* 0x000000365fd9723e */ /* 0x000fce00048070ff */
[----:B------:R-:W3:Y:S01]  /*158b0*/  MUFU.EX2 R79, R79 ;  /* 0x0000004f004f7308 */ /* 0x000ee20000000800 */
[----:B------:R-:W-:-:S01]  /*158c0*/  FADD.FTZ R54, R72, R77 ;  /* 0x0000004d48367221 */ /* 0x000fc20000010000 */
[----:B-1----:R-:W-:-:S06]  /*158d0*/  FADD.FTZ R65, R73, R42 ;  /* 0x0000002a49417221 */ /* 0x002fcc0000010000 */
[----:B------:R-:W1:Y:S01]  /*158e0*/  MUFU.EX2 R108, R108 ;  /* 0x0000006c006c7308 */ /* 0x000e620000000800 */
[----:B------:R-:W-:-:S01]  /*158f0*/  FFMA.FTZ R63, R2, R63, -R187 ;  /* 0x0000003f023f7223 */ /* 0x000fc200000108bb */
[----:B------:R-:W-:-:S06]  /*15900*/  FADD.FTZ R54, R83, R54 ;  /* 0x0000003653367221 */ /* 0x000fcc0000010000 */
[----:B------:R-:W4:Y:S01]  /*15910*/  MUFU.EX2 R60, R60 ;  /* 0x0000003c003c7308 */ /* 0x000f220000000800 */
[----:B--2---:R-:W-:-:S07]  /*15920*/  FADD.FTZ R42, R102, R65 ;  /* 0x00000041662a7221 */ /* 0x004fce0000010000 */
[----:B------:R-:W2:Y:S01]  /*15930*/  MUFU.EX2 R25, R25 ;  /* 0x0000001900197308 */ /* 0x000ea20000000800 */
[----:B0-----:R-:W-:-:S07]  /*15940*/  F2FP.SATFINITE.E4M3.F32.PACK_AB_MERGE_C R215, R56, R13, RZ ;  /* 0x0000000d38d7723e */ /* 0x001fce00048070ff */
[----:B------:R-:W0:Y:S08]  /*15950*/  MUFU.EX2 R59, R59 ;  /* 0x0000003b003b7308 */ /* 0x000e300000000800 */
[----:B------:R-:W0:Y:S08]  /*15960*/  MUFU.EX2 R40, R40 ;  /* 0x0000002800287308 */ /* 0x000e300000000800 */
[----:B------:R3:W-:Y:S01]  /*15970*/  MUFU.EX2 R34, R69 ;  /* 0x0000004500227308 */ /* 0x0007e20000000800 */
[----:B------:R-:W-:-:S07]  /*15980*/  F2FP.SATFINITE.E4M3.F32.PACK_AB_MERGE_C R225, R15, R12, R225 ;  /* 0x0000000c0fe1723e */ /* 0x000fce00048070e1 */
[----:B------:R-:W0:Y:S01]  /*15990*/  MUFU.EX2 R57, R57 ;  /* 0x0000003900397308 */ /* 0x000e220000000800 */
[----:B---3--:R-:W-:-:S01]  /*159a0*/  FADD.FTZ R69, R13, R54 ;  /* 0x000000360d457221 */ /* 0x008fc20000010000 */
[----:B------:R-:W-:Y:S01]  /*159b0*/  FADD.FTZ R13, R79, R42 ;  /* 0x0000002a4f0d7221 */ /* 0x000fe20000010000 */
[----:B-1----:R-:W-:Y:S02]  /*159c0*/  F2FP.SATFINITE.E4M3.F32.PACK_AB_MERGE_C R79, R108, R79, RZ ;  /* 0x0000004f6c4f723e */ /* 0x002fe400048070ff */
[----:B------:R-:W-:-:S03]  /*159d0*/  FADD.FTZ R69, R56, R69 ;  /* 0x0000004538457221 */ /* 0x000fc60000010000 */
[----:B------:R-:W1:Y:S01]  /*159e0*/  MUFU.EX2 R63, R63 ;  /* 0x0000003f003f7308 */ /* 0x000e620000000800 */
[----:B------:R-:W-:-:S01]  /*159f0*/  FADD.FTZ R108, R108, R13 ;  /* 0x0000000d6c6c7221 */ /* 0x000fc20000010000 */
[----:B----4-:R-:W-:-:S06]  /*15a00*/  FADD.FTZ R12, R60, R69 ;  /* 0x000000453c0c7221 */ /* 0x010fcc0000010000 */
[----:B------:R-:W3:Y:S01]  /*15a10*/  MUFU.EX2 R112, R112 ;  /* 0x0000007000707308 */ /* 0x000ee20000000800 */
[----:B--2---:R-:W-:-:S01]  /*15a20*/  FADD.FTZ R13, R25, R108 ;  /* 0x0000006c190d7221 */ /* 0x004fc20000010000 */
[----:B0-----:R-:W-:-:S06]  /*15a30*/  FADD.FTZ R15, R59, R12 ;  /* 0x0000000c3b0f7221 */ /* 0x001fcc0000010000 */
[----:B------:R-:W0:Y:S01]  /*15a40*/  MUFU.EX2 R44, R44 ;  /* 0x0000002c002c7308 */ /* 0x000e220000000800 */
[----:B------:R-:W-:-:S01]  /*15a50*/  FADD.FTZ R12, R14, R13 ;  /* 0x0000000d0e0c7221 */ /* 0x000fc20000010000 */
[----:B------:R-:W-:-:S06]  /*15a60*/  F2FP.SATFINITE.E4M3.F32.PACK_AB_MERGE_C R221, R131, R38, R221 ;  /* 0x0000002683dd723e */ /* 0x000fcc00048070dd */
[----:B------:R-:W2:Y:S01]  /*15a70*/  MUFU.EX2 R41, R87 ;  /* 0x0000005700297308 */ /* 0x000ea20000000800 */
[----:B------:R-:W-:-:S07]  /*15a80*/  FADD.FTZ R38, R40, R15 ;  /* 0x0000000f28267221 */ /* 0x000fce0000010000 */
[----:B------:R-:W4:Y:S01]  /*15a90*/  MUFU.EX2 R53, R52 ;  /* 0x0000003400357308 */ /* 0x000f220000000800 */
[----:B------:R-:W-:-:S01]  /*15aa0*/  FFMA.FTZ R32, R2, R173, -R187 ;  /* 0x000000ad02207223 */ /* 0x000fc200000108bb */
[----:B------:R-:W-:Y:S01]  /*15ab0*/  FFMA.FTZ R37, R2, R47, -R187 ;  /* 0x0000002f02257223 */ /* 0x000fe200000108bb */
[----:B------:R-:W-:-:S05]  /*15ac0*/  FADD.FTZ R13, R57, R12 ;  /* 0x0000000c390d7221 */ /* 0x000fca0000010000 */
[----:B------:R-:W4:Y:S01]  /*15ad0*/  MUFU.EX2 R110, R110 ;  /* 0x0000006e006e7308 */ /* 0x000f220000000800 */
[C---:B-1----:R-:W-:Y:S01]  /*15ae0*/  F2FP.SATFINITE.E4M3.F32.PACK_AB_MERGE_C R209, R63.reuse, R40, RZ ;  /* 0x000000283fd1723e */ /* 0x042fe200048070ff */
[----:B------:R-:W-:-:S06]  /*15af0*/  FADD.FTZ R63, R63, R38 ;  /* 0x000000263f3f7221 */ /* 0x000fcc0000010000 */
[----:B------:R-:W1:Y:S01]  /*15b00*/  MUFU.EX2 R48, R48 ;  /* 0x0000003000307308 */ /* 0x000e620000000800 */
[C---:B---3--:R-:W-:Y:S01]  /*15b10*/  F2FP.SATFINITE.E4M3.F32.PACK_AB_MERGE_C R57, R112.reuse, R57, RZ ;  /* 0x000000397039723e */ /* 0x048fe200048070ff */
[----:B------:R-:W-:-:S06]  /*15b20*/  FADD.FTZ R112, R112, R13 ;  /* 0x0000000d70707221 */ /* 0x000fcc0000010000 */
[----:B------:R-:W3:Y:S01]  /*15b30*/  MUFU.EX2 R45, R163 ;  /* 0x000000a3002d7308 */ /* 0x000ee20000000800 */
[----:B0-----:R-:W-:-:S01]  /*15b40*/  FADD.FTZ R12, R44, R63 ;  /* 0x0000003f2c0c7221 */ /* 0x001fc20000010000 */
[----:B--2---:R-:W-:-:S06]  /*15b50*/  FADD.FTZ R13, R41, R112 ;  /* 0x00000070290d7221 */ /* 0x004fcc0000010000 */
[----:B------:R-:W0:Y:S01]  /*15b60*/  MUFU.EX2 R114, R114 ;  /* 0x0000007200727308 */ /* 0x000e220000000800 */
[----:B----4-:R-:W-:-:S07]  /*15b70*/  FADD.FTZ R15, R53, R12 ;  /* 0x0000000c350f7221 */ /* 0x010fce0000010000 */
[----:B------:R-:W2:Y:S01]  /*15b80*/  MUFU.EX2 R28, R28 ;  /* 0x0000001c001c7308 */ /* 0x000ea20000000800 */
[----:B------:R-:W-:-:S07]  /*15b90*/  FADD.FTZ R12, R110, R13 ;  /* 0x0000000d6e0c7221 */ /* 0x000fce0000010000 */
[----:B------:R-:W-:Y:S08]  /*15ba0*/  MUFU.EX2 R32, R32 ;  /* 0x0000002000207308 */ /* 0x000ff00000000800 */
[----:B------:R-:W4:Y:S01]  /*15bb0*/  MUFU.EX2 R37, R37 ;  /* 0x0000002500257308 */ /* 0x000f220000000800 */
[----:B-1----:R-:W-:-:S07]  /*15bc0*/  FADD.FTZ R40, R48, R15 ;  /* 0x0000000f30287221 */ /* 0x002fce0000010000 */
[----:B------:R-:W1:Y:S01]  /*15bd0*/  MUFU.EX2 R49, R195 ;  /* 0x000000c300317308 */ /* 0x000e620000000800 */
[----:B---3--:R-:W-:-:S07]  /*15be0*/  FADD.FTZ R13, R45, R12 ;  /* 0x0000000c2d0d7221 */ /* 0x008fce0000010000 */
[----:B------:R-:W3:Y:S01]  /*15bf0*/  MUFU.EX2 R33, R33 ;  /* 0x0000002100217308 */ /* 0x000ee20000000800 */
[----:B------:R-:W-:-:S01]  /*15c00*/  FFMA.FTZ R36, R2, R175, -R187 ;  /* 0x000000af02247223 */ /* 0x000fc200000108bb */
[C---:B------:R-:W-:Y:S01]  /*15c10*/  F2FP.SATFINITE.E4M3.F32.PACK_AB_MERGE_C R211, R29.reuse, R48, RZ ;  /* 0x000000301dd3723e */ /* 0x040fe200048070ff */
[----:B------:R-:W-:-:S01]  /*15c20*/  FADD.FTZ R29, R29, R40 ;  /* 0x000000281d1d7221 */ /* 0x000fc20000010000 */
[----:B0-----:R-:W-:-:S04]  /*15c30*/  F2FP.SATFINITE.E4M3.F32.PACK_AB_MERGE_C R45, R114, R45, RZ ;  /* 0x0000002d722d723e */ /* 0x001fc800048070ff */
[----:B------:R-:W0:Y:S01]  /*15c40*/  MUFU.EX2 R21, R165 ;  /* 0x000000a500157308 */ /* 0x000e220000000800 */
[----:B------:R-:W-:-:S01]  /*15c50*/  FADD.FTZ R114, R114, R13 ;  /* 0x0000000d72727221 */ /* 0x000fc20000010000 */
[----:B------:R-:W-:Y:S01]  /*15c60*/  FFMA.FTZ R47, R2, R51, -R187 ;  /* 0x00000033022f7223 */ /* 0x000fe200000108bb */
[----:B--2---:R-:W-:-:S01]  /*15c70*/  FADD.FTZ R12, R28, R29 ;  /* 0x0000001d1c0c7221 */ /* 0x004fc20000010000 */
[----:B----4-:R-:W-:Y:S01]  /*15c80*/  F2FP.SATFINITE.E4M3.F32.PACK_AB_MERGE_C R29, R37, R32, RZ ;  /* 0x00000020251d723e */ /* 0x010fe200048070ff */
[----:B------:R-:W-:-:S01]  /*15c90*/  FFMA.FTZ R51, R2, R177, -R187 ;  /* 0x000000b102337223 */ /* 0x000fc200000108bb */
[----:B------:R-:W-:Y:S01]  /*15ca0*/  FFMA.FTZ R52, R2, R55, -R187 ;  /* 0x0000003702347223 */ /* 0x000fe200000108bb */
[----:B-1----:R-:W-:-:S01]  /*15cb0*/  FADD.FTZ R13, R49, R114 ;  /* 0x00000072310d7221 */ /* 0x002fc20000010000 */
[----:B------:R-:W1:Y:S01]  /*15cc0*/  MUFU.EX2 R36, R36 ;  /* 0x0000002400247308 */ /* 0x000e620000000800 */
[----:B---3--:R-:W-:-:S01]  /*15cd0*/  FADD.FTZ R15, R33, R12 ;  /* 0x0000000c210f7221 */ /* 0x008fc20000010000 */
[----:B------:R-:W-:Y:S01]  /*15ce0*/  F2FP.SATFINITE.E4M3.F32.PACK_AB_MERGE_C R12, R33, R28, R29 ;  /* 0x0000001c210c723e */ /* 0x000fe2000480701d */
[----:B------:R-:W-:-:S05]  /*15cf0*/  FADD.FTZ R28, R26, R13 ;  /* 0x0000000d1a1c7221 */ /* 0x000fca0000010000 */
[----:B------:R-:W2:Y:S01]  /*15d00*/  MUFU.EX2 R20, R197 ;  /* 0x000000c500147308 */ /* 0x000ea20000000800 */
[----:B------:R-:W-:-:S01]  /*15d10*/  FFMA.FTZ R64, R2, R27, -R187 ;  /* 0x0000001b02407223 */ /* 0x000fc200000108bb */
[C-C-:B------:R-:W-:Y:S01]  /*15d20*/  FFMA.FTZ R27, R2.reuse, R181, -R187.reuse ;  /* 0x000000b5021b7223 */ /* 0x140fe200000108bb */
[----:B------:R-:W-:-:S05]  /*15d30*/  FFMA.FTZ R68, R2, R31, -R187 ;  /* 0x0000001f02447223 */ /* 0x000fca00000108bb */
[----:B------:R-:W3:Y:S01]  /*15d40*/  MUFU.EX2 R47, R47 ;  /* 0x0000002f002f7308 */ /* 0x000ee20000000800 */
[----:B------:R-:W-:-:S01]  /*15d50*/  FADD.FTZ R32, R32, R15 ;  /* 0x0000000f20207221 */ /* 0x000fc20000010000 */
[----:B0-----:R-:W-:-:S06]  /*15d60*/  FADD.FTZ R13, R21, R28 ;  /* 0x0000001c150d7221 */ /* 0x001fcc0000010000 */
[----:B------:R-:W0:Y:S01]  /*15d70*/  MUFU.EX2 R61, R61 ;  /* 0x0000003d003d7308 */ /* 0x000e220000000800 */
[----:B------:R-:W-:-:S01]  /*15d80*/  FFMA.FTZ R55, R2, R179, -R187 ;  /* 0x000000b302377223 */ /* 0x000fc200000108bb */
[----:B------:R-:W-:-:S06]  /*15d90*/  F2FP.SATFINITE.E4M3.F32.PACK_AB_MERGE_C R227, R123, R30, R227 ;  /* 0x0000001e7be3723e */ /* 0x000fcc00048070e3 */
[----:B------:R-:W-:Y:S01]  /*15da0*/  MUFU.EX2 R51, R51 ;  /* 0x0000003300337308 */ /* 0x000fe20000000800 */
[----:B------:R-:W-:-:S01]  /*15db0*/  FADD.FTZ R37, R37, R32 ;  /* 0x0000002025257221 */ /* 0x000fc20000010000 */
[----:B------:R-:W-:-:S06]  /*15dc0*/  FADD.FTZ R13, R34, R13 ;  /* 0x0000000d220d7221 */ /* 0x000fcc0000010000 */
[----:B------:R-:W4:Y:S08]  /*15dd0*/  MUFU.EX2 R52, R52 ;  /* 0x0000003400347308 */ /* 0x000f300000000800 */
[----:B------:R-:W4:Y:S01]  /*15de0*/  MUFU.EX2 R167, R167 ;  /* 0x000000a700a77308 */ /* 0x000f220000000800 */
[----:B-1----:R-:W-:-:S01]  /*15df0*/  FADD.FTZ R28, R36, R37 ;  /* 0x00000025241c7221 */ /* 0x002fc20000010000 */
[----:B--2---:R-:W-:-:S06]  /*15e00*/  FADD.FTZ R32, R20, R13 ;  /* 0x0000000d14207221 */ /* 0x004fcc0000010000 */
[----:B------:R-:W1:Y:S01]  /*15e10*/  MUFU.EX2 R30, R67 ;  /* 0x00000043001e7308 */ /* 0x000e620000000800 */
[----:B------:R-:W-:Y:S01]  /*15e20*/  F2FP.SATFINITE.E4M3.F32.PACK_AB_MERGE_C R21, R34, R21, RZ ;  /* 0x000000152215723e */ /* 0x000fe200048070ff */
[----:B---3--:R-:W-:-:S06]  /*15e30*/  FADD.FTZ R34, R47, R28 ;  /* 0x0000001c2f227221 */ /* 0x008fcc0000010000 */
[----:B------:R-:W-:Y:S01]  /*15e40*/  MUFU.EX2 R27, R27 ;  /* 0x0000001b001b7308 */ /* 0x000fe20000000800 */
[----:B0-----:R-:W-:-:S07]  /*15e50*/  FADD.FTZ R32, R61, R32 ;  /* 0x000000203d207221 */ /* 0x001fce0000010000 */
[----:B------:R-:W0:Y:S08]  /*15e60*/  MUFU.EX2 R68, R68 ;  /* 0x0000004400447308 */ /* 0x000e300000000800 */
[----:B------:R-:W2:Y:S08]  /*15e70*/  MUFU.EX2 R55, R55 ;  /* 0x0000003700377308 */ /* 0x000eb00000000800 */
[----:B------:R-:W3:Y:S01]  /*15e80*/  MUFU.EX2 R199, R199 ;  /* 0x000000c700c77308 */ /* 0x000ee20000000800 */
[----:B------:R-:W-:-:S01]  /*15e90*/  FFMA.FTZ R74, R2, R35, -R187 ;  /* 0x00000023024a7223 */ /* 0x000fc200000108bb */
[----:B----4-:R-:W-:-:S06]  /*15ea0*/  F2FP.SATFINITE.E4M3.F32.PACK_AB_MERGE_C R207, R52, R51, RZ ;  /* 0x0000003334cf723e */ /* 0x010fcc00048070ff */
[----:B------:R-:W4:Y:S01]  /*15eb0*/  MUFU.EX2 R64, R64 ;  /* 0x0000004000407308 */ /* 0x000f220000000800 */
[----:B------:R-:W-:-:S01]  /*15ec0*/  FFMA.FTZ R35, R2, R185, -R187 ;  /* 0x000000b902237223 */ /* 0x000fc200000108bb */
[----:B------:R-:W-:Y:S01]  /*15ed0*/  FADD.FTZ R51, R51, R34 ;  /* 0x0000002233337221 */ /* 0x000fe20000010000 */
[----:B------:R-:W-:-:S05]  /*15ee0*/  FADD.FTZ R13, R167, R32 ;  /* 0x00000020a70d7221 */ /* 0x000fca0000010000 */
[----:B------:R-:W4:Y:S01]  /*15ef0*/  MUFU.EX2 R38, R169 ;  /* 0x000000a900267308 */ /* 0x000f220000000800 */
[----:B------:R-:W-:-:S01]  /*15f00*/  FFMA.FTZ R31, R2, R183, -R187 ;  /* 0x000000b7021f7223 */ /* 0x000fc200000108bb */
[----:B-1----:R-:W-:Y:S01]  /*15f10*/  F2FP.SATFINITE.E4M3.F32.PACK_AB_MERGE_C R167, R30, R167, RZ ;  /* 0x000000a71ea7723e */ /* 0x002fe200048070ff */
[----:B------:R-:W-:-:S05]  /*15f20*/  FADD.FTZ R52, R52, R51 ;  /* 0x0000003334347221 */ /* 0x000fca0000010000 */
[----:B------:R-:W1:Y:S01]  /*15f30*/  MUFU.EX2 R201, R201 ;  /* 0x000000c900c97308 */ /* 0x000e620000000800 */
[----:B------:R-:W-:-:S01]  /*15f40*/  FADD.FTZ R30, R30, R13 ;  /* 0x0000000d1e1e7221 */ /* 0x000fc20000010000 */
[----:B0-----:R-:W-:-:S06]  /*15f50*/  F2FP.SATFINITE.E4M3.F32.PACK_AB_MERGE_C R29, R68, R27, RZ ;  /* 0x0000001b441d723e */ /* 0x001fcc00048070ff */
[----:B------:R-:W0:Y:S01]  /*15f60*/  MUFU.EX2 R40, R71 ;  /* 0x0000004700287308 */ /* 0x000e220000000800 */
[----:B--2---:R-:W-:-:S01]  /*15f70*/  FADD.FTZ R15, R55, R52 ;  /* 0x00000034370f7221 */ /* 0x004fc20000010000 */
[----:B---3--:R-:W-:Y:S01]  /*15f80*/  FADD.FTZ R13, R199, R30 ;  /* 0x0000001ec70d7221 */ /* 0x008fe20000010000 */
[----:B------:R-:W-:-:S05]  /*15f90*/  F2FP.SATFINITE.E4M3.F32.PACK_AB_MERGE_C R224, R121, R88, RZ ;  /* 0x0000005879e0723e */ /* 0x000fca00048070ff */
[----:B------:R-:W-:Y:S01]  /*15fa0*/  MUFU.EX2 R35, R35 ;  /* 0x0000002300237308 */ /* 0x000fe20000000800 */
[C---:B----4-:R-:W-:Y:S01]  /*15fb0*/  F2FP.SATFINITE.E4M3.F32.PACK_AB_MERGE_C R88, R64.reuse, R55, R29 ;  /* 0x000000374058723e */ /* 0x050fe2000480701d */
[----:B------:R-:W-:-:S06]  /*15fc0*/  FADD.FTZ R64, R64, R15 ;  /* 0x0000000f40407221 */ /* 0x000fcc0000010000 */
[----:B------:R-:W-:Y:S01]  /*15fd0*/  MUFU.EX2 R236, R236 ;  /* 0x000000ec00ec7308 */ /* 0x000fe20000000800 */
[----:B------:R-:W-:-:S01]  /*15fe0*/  FADD.FTZ R32, R38, R13 ;  /* 0x0000000d26207221 */ /* 0x000fc20000010000 */
[----:B------:R-:W-:-:S06]  /*15ff0*/  VIMNMX R120, RZ, R24, !PT ;  /* 0x00000018ff787248 */ /* 0x000fcc0007fe0100 */
[----:B------:R-:W2:Y:S08]  /*16000*/  MUFU.EX2 R31, R31 ;  /* 0x0000001f001f7308 */ /* 0x000eb00000000800 */
[----:B------:R-:W3:Y:S01]  /*16010*/  MUFU.EX2 R203, R203 ;  /* 0x000000cb00cb7308 */ /* 0x000ee20000000800 */
[----:B------:R-:W-:-:S01]  /*16020*/  FADD.FTZ R27, R27, R64 ;  /* 0x000000401b1b7221 */ /* 0x000fc20000010000 */
[----:B-1----:R-:W-:-:S06]  /*16030*/  FADD.FTZ R13, R201, R32 ;  /* 0x00000020c90d7221 */ /* 0x002fcc0000010000 */
[----:B------:R-:W1:Y:S01]  /*16040*/  MUFU.EX2 R74, R74 ;  /* 0x0000004a004a7308 */ /* 0x000e620000000800 */
[----:B------:R-:W-:Y:S01]  /*16050*/  VIADD R234, R138, 0xfffffffe ;  /* 0xfffffffe8aea7836 */ /* 0x000fe20000000000 */
[----:B------:R4:W-:Y:S06]  /*16060*/  STL [R1+0x44], R120 ;  /* 0x0000447801007387 */ /* 0x0009ec0000100800 */
[----:B------:R-:W4:Y:S01]  /*16070*/  MUFU.EX2 R28, R205 ;  /* 0x000000cd001c7308 */ /* 0x000f220000000800 */
[----:B0-----:R-:W-:Y:S01]  /*16080*/  F2FP.SATFINITE.E4M3.F32.PACK_AB_MERGE_C R201, R40, R201, RZ ;  /* 0x000000c928c9723e */ /* 0x001fe200048070ff */
[----:B------:R-:W-:-:S06]  /*16090*/  FADD.FTZ R68, R68, R27 ;  /* 0x0000001b44447221 */ /* 0x000fcc0000010000 */
[----:B------:R-:W-:Y:S01]  /*160a0*/  MUFU.EX2 R171, R171 ;  /* 0x000000ab00ab7308 */ /* 0x000fe20000000800 */
[----:B------:R-:W-:-:S07]  /*160b0*/  FADD.FTZ R40, R40, R13 ;  /* 0x0000000d28287221 */ /* 0x000fce0000010000 */
[----:B------:R-:W0:Y:S01]  /*160c0*/  MUFU.EX2 R30, R43 ;  /* 0x0000002b001e7308 */ /* 0x000e220000000800 */
[----:B------:R-:W-:Y:S02]  /*160d0*/  F2FP.SATFINITE.E4M3.F32.PACK_AB_MERGE_C R208, R14, R25, R57 ;  /* 0x000000190ed0723e */ /* 0x000fe40004807039 */
[----:B------:R-:W-:Y:S01]  /*160e0*/  ISETP.GE.AND P0, PT, R234, R120, PT ;  /* 0x00000078ea00720c */ /* 0x000fe20003f06270 */
[----:B--2---:R-:W-:-:S01]  /*160f0*/  FADD.FTZ R15, R31, R68 ;  /* 0x000000441f0f7221 */ /* 0x004fc20000010000 */
[----:B------:R-:W-:Y:S01]  /*16100*/  F2FP.SATFINITE.E4M3.F32.PACK_AB_MERGE_C R14, R236, R35, RZ ;  /* 0x00000023ec0e723e */ /* 0x000fe200048070ff */
[----:B---3--:R-:W-:-:S01]  /*16110*/  FADD.FTZ R13, R203, R40 ;  /* 0x00000028cb0d7221 */ /* 0x008fc20000010000 */
[----:B------:R-:W-:Y:S02]  /*16120*/  F2FP.SATFINITE.E4M3.F32.PACK_AB_MERGE_C R206, R61, R20, R167 ;  /* 0x000000143dce723e */ /* 0x000fe400048070a7 */
[C---:B-1----:R-:W-:Y:S01]  /*16130*/  F2FP.SATFINITE.E4M3.F32.PACK_AB_MERGE_C R20, R74.reuse, R31, R14 ;  /* 0x0000001f4a14723e */ /* 0x042fe2000480700e */
[----:B------:R-:W-:Y:S01]  /*16140*/  FADD.FTZ R74, R74, R15 ;  /* 0x0000000f4a4a7221 */ /* 0x000fe20000010000 */
[----:B----4-:R-:W-:-:S01]  /*16150*/  FADD.FTZ R14, R28, R13 ;  /* 0x0000000d1c0e7221 */ /* 0x010fc20000010000 */
[----:B------:R-:W-:Y:S01]  /*16160*/  F2FP.SATFINITE.E4M3.F32.PACK_AB_MERGE_C R219, R91, R62, RZ ;  /* 0x0000003e5bdb723e */ /* 0x000fe200048070ff */
[----:B------:R-:W-:Y:S01]  /*16170*/  IMAD.MOV.U32 R87, RZ, RZ, RZ ;  /* 0x000000ffff577224 */ /* 0x000fe200078e00ff */
[----:B------:R-:W-:Y:S01]  /*16180*/  F2FP.SATFINITE.E4M3.F32.PACK_AB_MERGE_C R226, R125, R90, RZ ;  /* 0x0000005a7de2723e */ /* 0x000fe200048070ff */
[----:B------:R-:W-:-:S01]  /*16190*/  FADD.FTZ R35, R35, R74 ;  /* 0x0000004a23237221 */ /* 0x000fc20000010000 */
[----:B------:R-:W-:-:S02]  /*161a0*/  F2FP.SATFINITE.E4M3.F32.PACK_AB_MERGE_C R220, R129, R94, RZ ;  /* 0x0000005e81dc723e */ /* 0x000fc400048070ff */
[----:B0-----:R-:W-:Y:S01]  /*161b0*/  F2FP.SATFINITE.E4M3.F32.PACK_AB_MERGE_C R13, R30, R171, RZ ;  /* 0x000000ab1e0d723e */ /* 0x001fe200048070ff */
[----:B------:R-:W-:Y:S01]  /*161c0*/  FADD.FTZ R171, R171, R14 ;  /* 0x0000000eabab7221 */ /* 0x000fe20000010000 */
[----:B------:R-:W-:Y:S02]  /*161d0*/  F2FP.SATFINITE.E4M3.F32.PACK_AB_MERGE_C R222, R113, R96, RZ ;  /* 0x0000006071de723e */ /* 0x000fe400048070ff */
[----:B------:R-:W-:Y:S02]  /*161e0*/  F2FP.SATFINITE.E4M3.F32.PACK_AB_MERGE_C R216, R117, R100, RZ ;  /* 0x0000006475d8723e */ /* 0x000fe400048070ff */
[----:B------:R-:W-:Y:S02]  /*161f0*/  F2FP.SATFINITE.E4M3.F32.PACK_AB_MERGE_C R218, R104, R103, RZ ;  /* 0x0000006768da723e */ /* 0x000fe400048070ff */
[----:B------:R-:W-:Y:S01]  /*16200*/  F2FP.SATFINITE.E4M3.F32.PACK_AB_MERGE_C R101, R106, R101, RZ ;  /* 0x000000656a65723e */ /* 0x000fe200048070ff */
[----:B------:R-:W-:-:S01]  /*16210*/  FADD.FTZ R236, R236, R35 ;  /* 0x00000023ecec7221 */ /* 0x000fc20000010000 */
[----:B------:R-:W-:Y:S01]  /*16220*/  F2FP.SATFINITE.E4M3.F32.PACK_AB_MERGE_C R223, R115, R46, R223 ;  /* 0x0000002e73df723e */ /* 0x000fe200048070df */
[----:B------:R-:W-:-:S01]  /*16230*/  FADD.FTZ R237, R30, R171 ;  /* 0x000000ab1eed7221 */ /* 0x000fc20000010000 */
[----:B------:R-:W-:Y:S01]  /*16240*/  F2FP.SATFINITE.E4M3.F32.PACK_AB_MERGE_C R217, R133, R50, R217 ;  /* 0x0000003285d9723e */ /* 0x000fe200048070d9 */
[----:B------:R-:W-:Y:S01]  /*16250*/  IMAD.MOV.U32 R86, RZ, RZ, R87 ;  /* 0x000000ffff567224 */ /* 0x000fe200078e0057 */
        /* <DEDUP_REMOVED lines=9> */
[--C-:B------:R-:W-:Y:S01]  /*162f0*/  IMAD.MOV.U32 R75, RZ, RZ, R87.reuse ;  /* 0x000000ffff4b7224 */ /* 0x100fe200078e0057 */
[----:B------:R-:W-:Y:S01]  /*16300*/  F2FP.SATFINITE.E4M3.F32.PACK_AB_MERGE_C R224, R76, R39, R224 ;  /* 0x000000274ce0723e */ /* 0x000fe200048070e0 */
[--C-:B------:R-:W-:Y:S01]  /*16310*/  IMAD.MOV.U32 R76, RZ, RZ, R87.reuse ;  /* 0x000000ffff4c7224 */ /* 0x100fe200078e0057 */
[----:B------:R-:W-:Y:S01]  /*16320*/  F2FP.SATFINITE.E4M3.F32.PACK_AB_MERGE_C R226, R107, R78, R226 ;  /* 0x0000004e6be2723e */ /* 0x000fe200048070e2 */
[--C-:B------:R-:W-:Y:S01]  /*16330*/  IMAD.MOV.U32 R78, RZ, RZ, R87.reuse ;  /* 0x000000ffff4e7224 */ /* 0x100fe200078e0057 */
[----:B------:R-:W-:Y:S01]  /*16340*/  F2FP.SATFINITE.E4M3.F32.PACK_AB_MERGE_C R220, R105, R80, R220 ;  /* 0x0000005069dc723e */ /* 0x000fe200048070dc */
[----:B------:R-:W-:Y:S01]  /*16350*/  IMAD.MOV.U32 R80, RZ, RZ, R87 ;  /* 0x000000ffff507224 */ /* 0x000fe200078e0057 */
[----:B------:R-:W-:Y:S01]  /*16360*/  F2FP.SATFINITE.E4M3.F32.PACK_AB_MERGE_C R207, R47, R36, R207 ;  /* 0x000000242fcf723e */ /* 0x000fe200048070cf */
[--C-:B------:R-:W-:Y:S01]  /*16370*/  IMAD.MOV.U32 R74, RZ, RZ, R87.reuse ;  /* 0x000000ffff4a7224 */ /* 0x100fe200078e0057 */
[----:B------:R-:W-:Y:S01]  /*16380*/  F2FP.SATFINITE.E4M3.F32.PACK_AB_MERGE_C R222, R109, R82, R222 ;  /* 0x000000526dde723e */ /* 0x000fe200048070de */
[--C-:B------:R-:W-:Y:S01]  /*16390*/  IMAD.MOV.U32 R82, RZ, RZ, R87.reuse ;  /* 0x000000ffff527224 */ /* 0x100fe200078e0057 */
        /* <DEDUP_REMOVED lines=13> */
[----:B------:R-:W-:Y:S01]  /*16470*/  IMAD.MOV.U32 R69, RZ, RZ, R87 ;  /* 0x000000ffff457224 */ /* 0x000fe200078e0057 */
[----:B------:R-:W-:Y:S01]  /*16480*/  F2FP.SATFINITE.E4M3.F32.PACK_AB_MERGE_C R212, R98, R97, R101 ;  /* 0x0000006162d4723e */ /* 0x000fe20004807065 */
[----:B------:R-:W-:-:S02]  /*16490*/  IMAD.MOV.U32 R68, RZ, RZ, R87 ;  /* 0x000000ffff447224 */ /* 0x000fc400078e0057 */
[--C-:B------:R-:W-:Y:S02]  /*164a0*/  IMAD.MOV.U32 R67, RZ, RZ, R87.reuse ;  /* 0x000000ffff437224 */ /* 0x100fe400078e0057 */
[--C-:B------:R-:W-:Y:S02]  /*164b0*/  IMAD.MOV.U32 R66, RZ, RZ, R87.reuse ;  /* 0x000000ffff427224 */ /* 0x100fe400078e0057 */
[--C-:B------:R-:W-:Y:S02]  /*164c0*/  IMAD.MOV.U32 R65, RZ, RZ, R87.reuse ;  /* 0x000000ffff417224 */ /* 0x100fe400078e0057 */
[--C-:B------:R-:W-:Y:S02]  /*164d0*/  IMAD.MOV.U32 R64, RZ, RZ, R87.reuse ;  /* 0x000000ffff407224 */ /* 0x100fe400078e0057 */
[--C-:B------:R-:W-:Y:S02]  /*164e0*/  IMAD.MOV.U32 R63, RZ, RZ, R87.reuse ;  /* 0x000000ffff3f7224 */ /* 0x100fe400078e0057 */
        /* <DEDUP_REMOVED lines=38> */
[----:B------:R-:W-:Y:S02]  /*16750*/  IMAD.MOV.U32 R24, RZ, RZ, R87 ;  /* 0x000000ffff187224 */ /* 0x000fe400078e0057 */
[----:B------:R-:W-:Y:S02]  /*16760*/  IMAD.MOV.U32 R205, RZ, RZ, R12 ;  /* 0x000000ffffcd7224 */ /* 0x000fe400078e000c */
[----:B------:R-:W-:Y:S02]  /*16770*/  IMAD.MOV.U32 R201, RZ, RZ, R88 ;  /* 0x000000ffffc97224 */ /* 0x000fe400078e0058 */
[----:B------:R-:W-:Y:S01]  /*16780*/  IMAD.MOV.U32 R203, RZ, RZ, R20 ;  /* 0x000000ffffcb7224 */ /* 0x000fe200078e0014 */
[----:B------:R-:W-:Y:S06]  /*16790*/  @!P0 BRA `(.L_x_2183) ;  /* 0x0000005000788947 */ /* 0x000fec0003800000 */
[----:B------:R-:W-:Y:S01]  /*167a0*/  IMAD.MOV.U32 R232, RZ, RZ, R0 ;  /* 0x000000ffffe87224 */ /* 0x000fe200078e0000 */
        /* <DEDUP_REMOVED lines=35> */
.L_x_2194:
        /* <DEDUP_REMOVED lines=9> */
.L_x_2185:
[----:B------:R-:W-:-:S05]  /*16a70*/  VIADD R0, R235, 0x1 ;  /* 0x00000001eb007836 */ /* 0x000fca0000000000 */
[----:B------:R-:W-:-:S04]  /*16a80*/  ISETP.NE.AND P2, PT, R0, 0x2, PT ;  /* 0x000000020000780c */ /* 0x000fc80003f45270 */
[----:B------:R-:W-:Y:S02]  /*16a90*/  SEL R3, R0, RZ, P2 ;  /* 0x000000ff00037207 */ /* 0x000fe40001000000 */
[----:B------:R-:W-:-:S03]  /*16aa0*/  SHF.L.U32 R0, R231, 0x1f, RZ ;  /* 0x0000001fe7007819 */ /* 0x000fc600000006ff */
[----:B------:R-:W-:-:S04]  /*16ab0*/  IMAD R3, R3, 0x8, R16 ;  /* 0x0000000803037824 */ /* 0x000fc800078e0210 */
[----:B------:R0:W1:Y:S01]  /*16ac0*/  SYNCS.PHASECHK.TRANS64.TRYWAIT P2, [R3+URZ+0x2e830], R0 ;  /* 0x02e83000030075a7 */ /* 0x000062000804017f */
[----:B------:R-:W-:Y:S05]  /*16ad0*/  @!P1 BRA `(.L_x_2186) ;  /* 0x0000000000049947 */ /* 0x000fea0003800000 */
[----:B------:R-:W-:Y:S01]  /*16ae0*/  BPT.TRAP 0x1 ;  /* 0x000000040000795c */ /* 0x000fe20000300000 */
.L_x_2186:
[----:B------:R-:W-:Y:S04]  /*16af0*/  BSSY B0, `(.L_x_2184) ;  /* 0x0000004000007945 */ /* 0x000fe80003800000 */
[----:B-1----:R-:W-:Y:S05]  /*16b00*/  @P2 BRA `(.L_x_2187) ;  /* 0x0000000000082947 */ /* 0x002fea0003800000 */
[----:B------:R-:W1:Y:S02]  /*16b10*/  SYNCS.PHASECHK.TRANS64.TRYWAIT P2, [R3+URZ+0x2e830], R0 ;  /* 0x02e83000030075a7 */ /* 0x000e64000804017f */
[----:B-1----:R-:W-:Y:S05]  /*16b20*/  @!P2 BRA `(.L_x_2188) ;  /* 0x00000130005ca947 */ /* 0x002fea0003800000 */
.L_x_2187:
[----:B------:R-:W-:Y:S05]  /*16b30*/  BSYNC B0 ;  /* 0x0000000000007941 */ /* 0x000fea0003800000 */
.L_x_2184:
        /* <DEDUP_REMOVED lines=60> */
[----:B------:R-:W-:Y:S01]  /*16f00*/  IMAD.MOV.U32 R91, RZ, RZ, 0x40000040 ;  /* 0x40000040ff5b7424 */ /* 0x000fe200078e00ff */
        /* <DEDUP_REMOVED lines=10> */
[----:B------:R-:W-:-:S02]  /*16fb0*/  R2UR UR40, R4 ;  /* 0x00000000042872ca */ /* 0x000fc400000e0000 */
[----:B------:R-:W-:Y:S02]  /*16fc0*/  R2UR UR41, R5 ;  /* 0x00000000052972ca */ /* 0x000fe400000e0000 */
[C---:B------:R-:W-:Y:S02]  /*16fd0*/  R2UR UR32, R10.reuse ;  /* 0x000000000a2072ca */ /* 0x040fe400000e0000 */
[----:B------:R-:W-:Y:S02]  /*16fe0*/  R2UR UR33, R11 ;  /* 0x000000000b2172ca */ /* 0x000fe400000e0000 */
[----:B0-----:R-:W-:Y:S02]  /*16ff0*/  MOV R2, UR39 ;  /* 0x0000002700027c02 */ /* 0x001fe40008000f00 */
[----:B------:R-:W-:Y:S02]  /*17000*/  R2UR UR39, R95 ;  /* 0x000000005f2772ca */ /* 0x000fe400000e0000 */
[----:B------:R-:W-:-:S02]  /*17010*/  R2UR UR56, R10 ;  /* 0x000000000a3872ca */ /* 0x000fc400000e0000 */
[----:B------:R-:W-:Y:S02]  /*17020*/  R2UR UR57, R11 ;  /* 0x000000000b3972ca */ /* 0x000fe400000e0000 */
[----:B------:R-:W-:-:S07]  /*17030*/  MOV R3, UR37 ;  /* 0x0000002500037c02 */ /* 0x000fce0008000f00 */
        /* <DEDUP_REMOVED lines=21> */
[C---:B-1----:R-:W-:Y:S01]  /*17190*/  VIADD R94, R20.reuse, 0x4 ;  /* 0x00000004145e7836 */ /* 0x042fe20000000000 */
[----:B------:R-:W-:-:S02]  /*171a0*/  IADD3 R92, R20, 0x402, RZ ;  /* 0x00000402145c7810 */ /* 0x000fc40007ffe0ff */
        /* <DEDUP_REMOVED lines=17> */
[----:B------:R-:W-:Y:S02]  /*172c0*/  VIADD R88, R20, 0x404 ;  /* 0x0000040414587836 */ /* 0x000fe40000000000 */
[----:B------:R-:W-:Y:S02]  /*172d0*/  MOV R12, UR38 ;  /* 0x00000026000c7c02 */ /* 0x000fe40008000f00 */
[----:B------:R-:W-:Y:S01]  /*172e0*/  R2UR UR58, R90 ;  /* 0x000000005a3a72ca */ /* 0x000fe200000e0000 */
[----:B------:R-:W-:Y:S01]  /*172f0*/  VIADD R90, R20, 0x304 ;  /* 0x00000304145a7836 */ /* 0x000fe20000000000 */
[----:B------:R-:W-:Y:S01]  /*17300*/  R2UR UR46, R88 ;  /* 0x00000000582e72ca */ /* 0x000fe200000e0000 */
[----:B------:R-:W-:Y:S01]  /*17310*/  VIADD R88, R20, 0x604 ;  /* 0x0000060414587836 */ /* 0x000fe20000000000 */
[----:B------:R-:W-:-:S02]  /*17320*/  UMOV UR38, UR30 ;  /* 0x0000001e00267c82 */ /* 0x000fc40008000000 */
[----:B------:R-:W-:Y:S01]  /*17330*/  R2UR UR42, R90 ;  /* 0x000000005a2a72ca */ /* 0x000fe200000e0000 */
[----:B------:R-:W-:Y:S01]  /*17340*/  VIADD R90, R20, 0x504 ;  /* 0x00000504145a7836 */ /* 0x000fe20000000000 */
[----:B------:R-:W-:Y:S01]  /*17350*/  MOV R18, UR34 ;  /* 0x0000002200127c02 */ /* 0x000fe20008000f00 */
[----:B------:R-:W-:Y:S01]  /*17360*/  UMOV UR34, UR16 ;  /* 0x0000001000227c82 */ /* 0x000fe20008000000 */
[C---:B------:R-:W-:Y:S02]  /*17370*/  R2UR UR16, R4.reuse ;  /* 0x00000000041072ca */ /* 0x040fe400000e0000 */
[----:B------:R-:W-:Y:S01]  /*17380*/  MOV R28, UR34 ;  /* 0x00000022001c7c02 */ /* 0x000fe20008000f00 */
[----:B------:R-:W-:Y:S01]  /*17390*/  UMOV UR34, UR8 ;  /* 0x0000000800227c82 */ /* 0x000fe20008000000 */
[C---:B------:R-:W-:Y:S02]  /*173a0*/  R2UR UR8, R4.reuse ;  /* 0x00000000040872ca */ /* 0x040fe400000e0000 */
        /* <DEDUP_REMOVED lines=8> */
[----:B------:R-:W-:Y:S01]  /*17430*/  MOV R96, UR42 ;  /* 0x0000002a00607c02 */ /* 0x000fe20008000f00 */
[----:B------:R-:W-:Y:S01]  /*17440*/  UMOV UR42, UR4 ;  /* 0x00000004002a7c82 */ /* 0x000fe20008000000 */
[C---:B------:R-:W-:Y:S01]  /*17450*/  R2UR UR4, R4.reuse ;  /* 0x00000000040472ca */ /* 0x040fe200000e0000 */
[----:B------:R-:W-:Y:S01]  /*17460*/  UMOV UR58, UR12 ;  /* 0x0000000c003a7c82 */ /* 0x000fe20008000000 */
[C---:B------:R-:W-:Y:S01]  /*17470*/  R2UR UR12, R4.reuse ;  /* 0x00000000040c72ca */ /* 0x040fe200000e0000 */
[----:B------:R-:W-:Y:S01]  /*17480*/  IMAD.MOV.U32 R21, RZ, RZ, R96 ;  /* 0x000000ffff157224 */ /* 0x000fe200078e0060 */
        /* <DEDUP_REMOVED lines=28> */
[C---:B------:R-:W-:Y:S01]  /*17650*/  VIADD R90, R20.reuse, 0x406 ;  /* 0x00000406145a7836 */ /* 0x040fe20000000000 */
[----:B------:R-:W-:Y:S01]  /*17660*/  R2UR UR15, R91 ;  /* 0x000000005b0f72ca */ /* 0x000fe200000e0000 */
[----:B------:R-:W-:Y:S02]  /*17670*/  VIADD R20, R20, 0x606 ;  /* 0x0000060614147836 */ /* 0x000fe40000000000 */
[----:B------:R-:W-:-:S03]  /*17680*/  IMAD.MOV.U32 R91, RZ, RZ, 0x40000040 ;  /* 0x40000040ff5b7424 */ /* 0x000fc600078e00ff */
[----:B------:R-:W-:Y:S01]  /*17690*/  R2UR UR30, R20 ;  /* 0x00000000141e72ca */ /* 0x000fe200000e0000 */
[----:B------:R-:W-:Y:S01]  /*176a0*/  IMAD.MOV.U32 R20, RZ, RZ, R97 ;  /* 0x000000ffff147224 */ /* 0x000fe200078e0061 */
        /* <DEDUP_REMOVED lines=153> */
.L_x_2190:
[----:B-----5:R-:W-:Y:S01]  /*18040*/  SHF.L.U32 R0, R12, 0x1f, RZ ;  /* 0x0000001f0c007819 */ /* 0x020fe200000006ff */
[----:B------:R-:W-:-:S04]  /*18050*/  IMAD R3, R235, 0x8, R16 ;  /* 0x00000008eb037824 */ /* 0x000fc800078e0210 */
[----:B------:R0:W1:Y:S01]  /*18060*/  SYNCS.PHASECHK.TRANS64.TRYWAIT P0, [R3+URZ+0x2e850], R0 ;  /* 0x02e85000030075a7 */ /* 0x000062000800017f */
[----:B------:R-:W-:Y:S05]  /*18070*/  @!P1 BRA `(.L_x_2191) ;  /* 0x0000000000049947 */ /* 0x000fea0003800000 */
[----:B------:R-:W-:Y:S01]  /*18080*/  BPT.TRAP 0x1 ;  /* 0x000000040000795c */ /* 0x000fe20000300000 */
.L_x_2191:
[----:B-1----:R-:W-:Y:S05]  /*18090*/  @P0 BRA `(.L_x_2189) ;  /* 0x0000000000080947 */ /* 0x002fea0003800000 */
[----:B------:R-:W1:Y:S02]  /*180a0*/  SYNCS.PHASECHK.TRANS64.TRYWAIT P0, [R3+URZ+0x2e850], R0 ;  /* 0x02e85000030075a7 */ /* 0x000e64000800017f */
[----:B-1----:R-:W-:Y:S05]  /*180b0*/  @!P0 BRA `(.L_x_2192) ;  /* 0x0000011c000c8947 */ /* 0x002fea0003800000 */
.L_x_2189:
[----:B01---5:R-:W-:Y:S01]  /*180c0*/  VIADD R0, R16, 0x400 ;  /* 0x0000040010007836 */ /* 0x023fe20000000000 */
[----:B------:R-:W2:Y:S01]  /*180d0*/  LDL R3, [R1+0x70] ;  /* 0x0000700001037983 */ /* 0x000ea20000100800 */
[----:B------:R-:W-:Y:S01]  /*180e0*/  IMAD.MOV.U32 R13, RZ, RZ, -0x3ffffff0 ;  /* 0xc0000010ff0d7424 */ /* 0x000fe200078e00ff */
[----:B------:R-:W-:Y:S05]  /*180f0*/  WARPSYNC.ALL ;  /* 0x0000000000007948 */ /* 0x000fea0003800000 */
[----:B------:R-:W-:Y:S01]  /*18100*/  SHF.R.U32.HI R0, RZ, 0x4, R0 ;  /* 0x00000004ff007819 */ /* 0x000fe20000011600 */
[----:B------:R-:W-:Y:S01]  /*18110*/  WARPGROUP.ARRIVE ;  /* 0x00000000000079c5 */ /* 0x000fe20000000000 */
[----:B------:R-:W-:-:S02]  /*18120*/  R2UR UR7, R13 ;  /* 0x000000000d0772ca */ /* 0x000fc400000e0000 */
[----:B------:R-:W-:-:S04]  /*18130*/  LOP3.LUT R0, R0, 0x3fff, RZ, 0xc0, !PT ;  /* 0x00003fff00007812 */ /* 0x000fc800078ec0ff */
[----:B------:R-:W-:-:S05]  /*18140*/  LOP3.LUT R0, R0, 0x10000, RZ, 0xfc, !PT ;  /* 0x0001000000007812 */ /* 0x000fca00078efcff */
[----:B------:R-:W-:-:S05]  /*18150*/  IMAD R12, R235, 0x700, R0 ;  /* 0x00000700eb0c7824 */ /* 0x000fca00078e0200 */
[----:B------:R-:W-:-:S13]  /*18160*/  R2UR UR6, R12 ;  /* 0x000000000c0672ca */ /* 0x000fda00000e0000 */
[----:B------:R-:W-:Y:S03]  /*18170*/  QGMMA.64x128x32.F32.E4M3.E4M3 R24, R224, gdesc[UR4], R24, gsb0 ;  /* 0x01e00004e0187df3 */ /* 0x000fe60008000818 */
[----:B------:R-:W-:Y:S02]  /*18180*/  WARPGROUP.DEPBAR.LE gsb0, 0x0 ;  /* 0x00008000000079c5 */ /* 0x000fe40000010000 */
[----:B------:R-:W3:Y:S04]  /*18190*/  LDL R225, [R1+0x60] ;  /* 0x0000600001e17983 */ /* 0x000ee80000100800 */
[----:B------:R-:W4:Y:S04]  /*181a0*/  LDL R226, [R1+0x54] ;  /* 0x0000540001e27983 */ /* 0x000f280000100800 */
[----:B------:R-:W2:Y:S01]  /*181b0*/  LDL R227, [R1+0x6c] ;  /* 0x00006c0001e37983 */ /* 0x000ea20000100800 */
[----:B------:R-:W-:Y:S01]  /*181c0*/  VIADD R20, R12, 0x100 ;  /* 0x000001000c147836 */ /* 0x000fe20000000000 */
[----:B------:R-:W-:Y:S01]  /*181d0*/  WARPGROUP.ARRIVE ;  /* 0x00000000000079c5 */ /* 0x000fe20000000000 */
[----:B------:R-:W-:-:S02]  /*181e0*/  IMAD.MOV.U32 R21, RZ, RZ, -0x3ffffff0 ;  /* 0xc0000010ff157424 */ /* 0x000fc400078e00ff */
[----:B------:R-:W-:Y:S01]  /*181f0*/  IMAD.SHL.U32 R0, R233, 0x80, RZ ;  /* 0x00000080e9007824 */ /* 0x000fe200078e00ff */
[----:B------:R-:W-:Y:S01]  /*18200*/  R2UR UR6, R20 ;  /* 0x00000000140672ca */ /* 0x000fe200000e0000 */
[----:B------:R-:W-:Y:S01]  /*18210*/  VIADD R20, R12, 0x200 ;  /* 0x000002000c147836 */ /* 0x000fe20000000000 */
[----:B------:R-:W-:Y:S01]  /*18220*/  R2UR UR7, R21 ;  /* 0x00000000150772ca */ /* 0x000fe200000e0000 */
[----:B------:R-:W-:Y:S02]  /*18230*/  IMAD R0, R234, -0xe0, R0 ;  /* 0xffffff20ea007824 */ /* 0x000fe400078e0200 */
[----:B------:R-:W-:-:S10]  /*18240*/  IMAD.MOV.U32 R21, RZ, RZ, -0x3ffffff0 ;  /* 0xc0000010ff157424 */ /* 0x000fd400078e00ff */
        /* <DEDUP_REMOVED lines=12> */
[----:B---3--:R-:W-:-:S05]  /*18310*/  IADD3 R0, R0, 0x1, R225 ;  /* 0x0000000100007810 */ /* 0x008fca0007ffe0e1 */
[----:B----4-:R-:W-:-:S04]  /*18320*/  IMAD.IADD R0, R0, 0x1, -R226 ;  /* 0x0000000100007824 */ /* 0x010fc800078e0ae2 */
[----:B--2---:R-:W-:Y:S02]  /*18330*/  IMAD R0, R227, -0x2, R0 ;  /* 0xfffffffee3007824 */ /* 0x004fe400078e0200 */
[----:B------:R-:W0:Y:S02]  /*18340*/  S2R R227, SR_TID.X ;  /* 0x0000000000e37919 */ /* 0x000e240000002100 */
[----:B------:R-:W-:-:S05]  /*18350*/  IMAD.IADD R0, R3, 0x1, R0 ;  /* 0x0000000103007824 */ /* 0x000fca00078e0200 */
[C---:B------:R-:W-:Y:S02]  /*18360*/  ISETP.GT.AND P0, PT, R0.reuse, RZ, PT ;  /* 0x000000ff0000720c */ /* 0x040fe40003f04270 */
[----:B------:R-:W-:Y:S01]  /*18370*/  ISETP.GT.AND P2, PT, R0, 0x1, PT ;  /* 0x000000010000780c */ /* 0x000fe20003f44270 */
[----:B------:R-:W-:Y:S02]  /*18380*/  WARPGROUP.DEPBAR.LE gsb0, 0x0 ;  /* 0x00008000000079c5 */ /* 0x000fe40000010000 */
[----:B------:R-:W-:Y:S01]  /*18390*/  FSEL R184, R184, -INF , P0 ;  /* 0xff800000b8b87808 */ /* 0x000fe20000000000 */
[----:B------:R-:W-:Y:S01]  /*183a0*/  WARPGROUP.ARRIVE ;  /* 0x00000000000079c5 */ /* 0x000fe20000000000 */
[----:B------:R-:W-:Y:S02]  /*183b0*/  ISETP.GT.AND P0, PT, R0, 0x8, PT ;  /* 0x000000080000780c */ /* 0x000fe40003f04270 */
[----:B------:R-:W-:Y:S02]  /*183c0*/  FSEL R185, R185, -INF , P2 ;  /* 0xff800000b9b97808 */ /* 0x000fe40001000000 */
[----:B------:R-:W-:Y:S01]  /*183d0*/  FMNMX.FTZ R3, R184, R15, !PT ;  /* 0x0000000fb8037209 */ /* 0x000fe20007810000 */
[----:B------:R-:W-:Y:S01]  /*183e0*/  QGMMA.64x128x32.F32.E4M3.E4M3 R24, R212, gdesc[UR4], R24, gsb0 ;  /* 0x01e00004d4187df3 */ /* 0x000fe20008000818 */
        /* <DEDUP_REMOVED lines=70> */
[----:B------:R-:W-:Y:S01]  /*18850*/  FSEL R137, R137, -INF , P2 ;  /* 0xff80000089897808 */ /* 0x000fe20001000000 */
[----:B------:R-:W-:Y:S02]  /*18860*/  WARPGROUP.DEPBAR.LE gsb0, 0x0 ;  /* 0x00008000000079c5 */ /* 0x000fe40000010000 */
[----:B------:R-:W-:Y:S01]  /*18870*/  FMNMX.FTZ R3, R136, R3, !PT ;  /* 0x0000000388037209 */ /* 0x000fe20007810000 */
[----:B------:R-:W-:Y:S01]  /*18880*/  WARPGROUP.ARRIVE ;  /* 0x00000000000079c5 */ /* 0x000fe20000000000 */
        /* <DEDUP_REMOVED lines=84> */
[C---:B------:R-:W-:Y:S01]  /*18dd0*/  ISETP.GT.AND P2, PT, R0.reuse, 0xd9, PT ;  /* 0x000000d90000780c */ /* 0x040fe20003f44270 */
[----:B------:R-:W-:Y:S01]  /*18de0*/  VIADD R0, R0, 0x8 ;  /* 0x0000000800007836 */ /* 0x000fe20000000000 */
[----:B------:R-:W-:-:S02]  /*18df0*/  FSEL R100, R100, -INF , P0 ;  /* 0xff80000064647808 */ /* 0x000fc40000000000 */
[----:B------:R-:W-:Y:S02]  /*18e00*/  FMNMX.FTZ R3, R97, R3, !PT ;  /* 0x0000000361037209 */ /* 0x000fe40007810000 */
[----:B------:R-:W-:Y:S02]  /*18e10*/  FSEL R101, R101, -INF , P2 ;  /* 0xff80000065657808 */ /* 0x000fe40001000000 */
[----:B------:R-:W-:Y:S02]  /*18e20*/  FMNMX.FTZ R3, R100, R3, !PT ;  /* 0x0000000364037209 */ /* 0x000fe40007810000 */
[C---:B------:R-:W-:Y:S02]  /*18e30*/  ISETP.GT.AND P5, PT, R0.reuse, 0x1, PT ;  /* 0x000000010000780c */ /* 0x040fe40003fa4270 */
[----:B------:R-:W-:Y:S02]  /*18e40*/  FMNMX.FTZ R3, R101, R3, !PT ;  /* 0x0000000365037209 */ /* 0x000fe40007810000 */
[----:B------:R-:W-:-:S02]  /*18e50*/  ISETP.GT.AND P2, PT, R0, 0x8, PT ;  /* 0x000000080000780c */ /* 0x000fc40003f44270 */
[----:B------:R-:W-:Y:S01]  /*18e60*/  ISETP.GT.AND P3, PT, R0, 0x9, PT ;  /* 0x000000090000780c */ /* 0x000fe20003f64270 */
[----:B------:R-:W1:Y:S01]  /*18e70*/  SHFL.BFLY PT, R13, R3, 0x2, 0x1f ;  /* 0x0c401f00030d7f89 */ /* 0x000e6200000e0000 */
[----:B------:R-:W-:Y:S02]  /*18e80*/  FSEL R187, R187, -INF , P5 ;  /* 0xff800000bbbb7808 */ /* 0x000fe40002800000 */
[----:B------:R-:W-:Y:S02]  /*18e90*/  FSEL R190, R190, -INF , P2 ;  /* 0xff800000bebe7808 */ /* 0x000fe40001000000 */
[----:B------:R-:W-:Y:S02]  /*18ea0*/  FSEL R191, R191, -INF , P3 ;  /* 0xff800000bfbf7808 */ /* 0x000fe40001800000 */
[C---:B------:R-:W-:Y:S02]  /*18eb0*/  ISETP.GT.AND P4, PT, R0.reuse, 0x10, PT ;  /* 0x000000100000780c */ /* 0x040fe40003f84270 */
[----:B------:R-:W-:-:S02]  /*18ec0*/  ISETP.GT.AND P5, PT, R0, 0x11, PT ;  /* 0x000000110000780c */ /* 0x000fc40003fa4270 */
[C---:B------:R-:W-:Y:S02]  /*18ed0*/  ISETP.GT.AND P2, PT, R0.reuse, 0x18, PT ;  /* 0x000000180000780c */ /* 0x040fe40003f44270 */
[----:B------:R-:W-:Y:S02]  /*18ee0*/  ISETP.GT.AND P3, PT, R0, 0x19, PT ;  /* 0x000000190000780c */ /* 0x000fe40003f64270 */
[----:B------:R-:W-:Y:S02]  /*18ef0*/  FSEL R194, R194, -INF , P4 ;  /* 0xff800000c2c27808 */ /* 0x000fe40002000000 */
[----:B------:R-:W-:Y:S02]  /*18f00*/  FSEL R195, R195, -INF , P5 ;  /* 0xff800000c3c37808 */ /* 0x000fe40002800000 */
[----:B------:R-:W-:Y:S02]  /*18f10*/  FSEL R198, R198, -INF , P2 ;  /* 0xff800000c6c67808 */ /* 0x000fe40001000000 */
[----:B------:R-:W-:-:S02]  /*18f20*/  FSEL R199, R199, -INF , P3 ;  /* 0xff800000c7c77808 */ /* 0x000fc40001800000 */
[C---:B------:R-:W-:Y:S02]  /*18f30*/  ISETP.GT.AND P4, PT, R0.reuse, 0x20, PT ;  /* 0x000000200000780c */ /* 0x040fe40003f84270 */
[----:B-1----:R-:W-:Y:S02]  /*18f40*/  FMNMX.FTZ R3, R3, R13, !PT ;  /* 0x0000000d03037209 */ /* 0x002fe40007810000 */
[C---:B------:R-:W-:Y:S02]  /*18f50*/  ISETP.GT.AND P5, PT, R0.reuse, 0x21, PT ;  /* 0x000000210000780c */ /* 0x040fe40003fa4270 */
[C---:B------:R-:W-:Y:S01]  /*18f60*/  ISETP.GT.AND P2, PT, R0.reuse, 0x28, PT ;  /* 0x000000280000780c */ /* 0x040fe20003f44270 */
[----:B------:R-:W1:Y:S01]  /*18f70*/  SHFL.BFLY PT, R13, R3, 0x1, 0x1f ;  /* 0x0c201f00030d7f89 */ /* 0x000e6200000e0000 */
[----:B------:R-:W-:Y:S02]  /*18f80*/  ISETP.GT.AND P3, PT, R0, 0x29, PT ;  /* 0x000000290000780c */ /* 0x000fe40003f64270 */
[----:B------:R-:W-:Y:S01]  /*18f90*/  R2UR UR6, R20 ;  /* 0x00000000140672ca */ /* 0x000fe200000e0000 */
[----:B------:R-:W-:Y:S01]  /*18fa0*/  VIADD R20, R12, 0x500 ;  /* 0x000005000c147836 */ /* 0x000fe20000000000 */
[----:B------:R-:W-:Y:S01]  /*18fb0*/  R2UR UR7, R21 ;  /* 0x00000000150772ca */ /* 0x000fe200000e0000 */
[----:B------:R-:W-:Y:S01]  /*18fc0*/  IMAD.MOV.U32 R21, RZ, RZ, -0x3ffffff0 ;  /* 0xc0000010ff157424 */ /* 0x000fe200078e00ff */
[----:B------:R-:W-:Y:S01]  /*18fd0*/  ISETP.GT.AND P0, PT, R0, RZ, PT ;  /* 0x000000ff0000720c */ /* 0x000fe20003f04270 */
[----:B------:R-:W-:Y:S01]  /*18fe0*/  VIADD R12, R12, 0x600 ;  /* 0x000006000c0c7836 */ /* 0x000fe20000000000 */
[----:B------:R-:W-:-:S02]  /*18ff0*/  FSEL R170, R170, -INF , P4 ;  /* 0xff800000aaaa7808 */ /* 0x000fc40002000000 */
[----:B------:R-:W-:Y:S02]  /*19000*/  FSEL R171, R171, -INF , P5 ;  /* 0xff800000abab7808 */ /* 0x000fe40002800000 */
[----:B------:R-:W-:Y:S02]  /*19010*/  FSEL R174, R174, -INF , P2 ;  /* 0xff800000aeae7808 */ /* 0x000fe40001000000 */
[----:B------:R-:W-:Y:S02]  /*19020*/  FSEL R175, R175, -INF , P3 ;  /* 0xff800000afaf7808 */ /* 0x000fe40001800000 */
[C---:B------:R-:W-:Y:S01]  /*19030*/  ISETP.GT.AND P4, PT, R0.reuse, 0x30, PT ;  /* 0x000000300000780c */ /* 0x040fe20003f84270 */
[----:B------:R-:W-:Y:S01]  /*19040*/  QGMMA.64x128x32.F32.E4M3.E4M3 R24, R208, gdesc[UR4], R24, gsb0 ;  /* 0x01e00004d0187df3 */ /* 0x000fe20008000818 */
[C---:B------:R-:W-:Y:S02]  /*19050*/  ISETP.GT.AND P5, PT, R0.reuse, 0x31, PT ;  /* 0x000000310000780c */ /* 0x040fe40003fa4270 */
[----:B------:R-:W-:-:S02]  /*19060*/  ISETP.GT.AND P2, PT, R0, 0x38, PT ;  /* 0x000000380000780c */ /* 0x000fc40003f44270 */
[----:B------:R-:W-:Y:S02]  /*19070*/  ISETP.GT.AND P3, PT, R0, 0x39, PT ;  /* 0x000000390000780c */ /* 0x000fe40003f64270 */
[----:B-1----:R-:W-:Y:S02]  /*19080*/  FMNMX.FTZ R3, R3, R13, !PT ;  /* 0x0000000d03037209 */ /* 0x002fe40007810000 */
[----:B------:R-:W-:Y:S02]  /*19090*/  FSEL R186, R186, -INF , P0 ;  /* 0xff800000baba7808 */ /* 0x000fe40000000000 */
[----:B------:R-:W-:Y:S01]  /*190a0*/  FSETP.NEU.FTZ.AND P0, PT, R3, -INF , PT ;  /* 0xff8000000300780b */ /* 0x000fe20003f1d000 */
[----:B------:R-:W-:-:S01]  /*190b0*/  FFMA.FTZ R13, R2, R3, -8 ;  /* 0xc1000000020d7423 */ /* 0x000fc20000010003 */
[----:B------:R-:W-:Y:S02]  /*190c0*/  FSEL R178, R178, -INF , P4 ;  /* 0xff800000b2b27808 */ /* 0x000fe40002000000 */
[----:B------:R-:W-:-:S02]  /*190d0*/  FSEL R179, R179, -INF , P5 ;  /* 0xff800000b3b37808 */ /* 0x000fc40002800000 */
[----:B------:R-:W-:Y:S02]  /*190e0*/  FSEL R182, R182, -INF , P2 ;  /* 0xff800000b6b67808 */ /* 0x000fe40001000000 */
[----:B------:R-:W-:Y:S02]  /*190f0*/  FSEL R183, R183, -INF , P3 ;  /* 0xff800000b7b77808 */ /* 0x000fe40001800000 */
[C---:B------:R-:W-:Y:S02]  /*19100*/  ISETP.GT.AND P4, PT, R0.reuse, 0x40, PT ;  /* 0x000000400000780c */ /* 0x040fe40003f84270 */
[C---:B------:R-:W-:Y:S02]  /*19110*/  ISETP.GT.AND P5, PT, R0.reuse, 0x41, PT ;  /* 0x000000410000780c */ /* 0x040fe40003fa4270 */
[C---:B------:R-:W-:Y:S02]  /*19120*/  ISETP.GT.AND P2, PT, R0.reuse, 0x48, PT ;  /* 0x000000480000780c */ /* 0x040fe40003f44270 */
[----:B------:R-:W-:-:S02]  /*19130*/  ISETP.GT.AND P3, PT, R0, 0x49, PT ;  /* 0x000000490000780c */ /* 0x000fc40003f64270 */
[----:B------:R-:W-:Y:S02]  /*19140*/  FSEL R13, R13, RZ, P0 ;  /* 0x000000ff0d0d7208 */ /* 0x000fe40000000000 */
[----:B------:R-:W-:Y:S02]  /*19150*/  FSEL R154, R154, -INF , P4 ;  /* 0xff8000009a9a7808 */ /* 0x000fe40002000000 */
[----:B------:R-:W-:Y:S01]  /*19160*/  FSEL R155, R155, -INF , P5 ;  /* 0xff8000009b9b7808 */ /* 0x000fe20002800000 */
[----:B------:R-:W-:-:S01]  /*19170*/  FFMA.FTZ R193, R2, R193, -R13 ;  /* 0x000000c102c17223 */ /* 0x000fc2000001080d */
[----:B------:R-:W-:Y:S01]  /*19180*/  FSEL R158, R158, -INF , P2 ;  /* 0xff8000009e9e7808 */ /* 0x000fe20001000000 */
[----:B------:R-:W-:-:S01]  /*19190*/  FFMA.FTZ R168, R2, R168, -R13 ;  /* 0x000000a802a87223 */ /* 0x000fc2000001080d */
[----:B------:R-:W-:Y:S01]  /*191a0*/  FSEL R159, R159, -INF , P3 ;  /* 0xff8000009f9f7808 */ /* 0x000fe20001800000 */
[----:B------:R-:W-:-:S01]  /*191b0*/  FFMA.FTZ R172, R2, R172, -R13 ;  /* 0x000000ac02ac7223 */ /* 0x000fc2000001080d */
[----:B------:R-:W-:Y:S01]  /*191c0*/  ISETP.GT.AND P4, PT, R0, 0x50, PT ;  /* 0x000000500000780c */ /* 0x000fe20003f84270 */
[----:B------:R-:W-:-:S01]  /*191d0*/  FFMA.FTZ R173, R2, R173, -R13 ;  /* 0x000000ad02ad7223 */ /* 0x000fc2000001080d */
[----:B------:R-:W-:Y:S01]  /*191e0*/  ISETP.GT.AND P5, PT, R0, 0x51, PT ;  /* 0x000000510000780c */ /* 0x000fe20003fa4270 */
[----:B------:R-:W-:-:S01]  /*191f0*/  FFMA.FTZ R176, R2, R176, -R13 ;  /* 0x000000b002b07223 */ /* 0x000fc2000001080d */
[----:B------:R-:W-:Y:S01]  /*19200*/  ISETP.GT.AND P2, PT, R0, 0x58, PT ;  /* 0x000000580000780c */ /* 0x000fe20003f44270 */
[----:B------:R-:W-:-:S01]  /*19210*/  FFMA.FTZ R180, R2, R180, -R13 ;  /* 0x000000b402b47223 */ /* 0x000fc2000001080d */
[----:B------:R-:W-:Y:S01]  /*19220*/  ISETP.GT.AND P3, PT, R0, 0x59, PT ;  /* 0x000000590000780c */ /* 0x000fe20003f64270 */
[----:B------:R-:W-:-:S01]  /*19230*/  FFMA.FTZ R152, R2, R152, -R13 ;  /* 0x0000009802987223 */ /* 0x000fc2000001080d */
[----:B------:R-:W-:Y:S01]  /*19240*/  R2UR UR7, R21 ;  /* 0x00000000150772ca */ /* 0x000fe200000e0000 */
[----:B------:R-:W-:-:S01]  /*19250*/  FFMA.FTZ R21, R2, R185, -R13 ;  /* 0x000000b902157223 */ /* 0x000fc2000001080d */
[--C-:B------:R-:W-:Y:S01]  /*19260*/  FFMA.FTZ R185, R2, R189, -R13.reuse ;  /* 0x000000bd02b97223 */ /* 0x100fe2000001080d */
[----:B------:R-:W-:Y:S01]  /*19270*/  FSEL R189, R162, -INF , P4 ;  /* 0xff800000a2bd7808 */ /* 0x000fe20002000000 */
[--C-:B------:R-:W-:Y:S01]  /*19280*/  FFMA.FTZ R153, R2, R153, -R13.reuse ;  /* 0x0000009902997223 */ /* 0x100fe2000001080d */
[----:B------:R-:W-:Y:S01]  /*19290*/  FSEL R163, R163, -INF , P5 ;  /* 0xff800000a3a37808 */ /* 0x000fe20002800000 */
[----:B------:R1:W-:Y:S01]  /*192a0*/  MUFU.EX2 R162, R193 ;  /* 0x000000c100a27308 */ /* 0x0003e20000000800 */
[----:B------:R-:W-:Y:S01]  /*192b0*/  FSEL R166, R166, -INF , P2 ;  /* 0xff800000a6a67808 */ /* 0x000fe20001000000 */
[C-C-:B------:R-:W-:Y:S01]  /*192c0*/  FFMA.FTZ R156, R2.reuse, R156, -R13.reuse ;  /* 0x0000009c029c7223 */ /* 0x140fe2000001080d */
[----:B------:R-:W-:Y:S01]  /*192d0*/  FSEL R167, R167, -INF , P3 ;  /* 0xff800000a7a77808 */ /* 0x000fe20001800000 */
[--C-:B------:R-:W-:Y:S01]  /*192e0*/  FFMA.FTZ R157, R2, R157, -R13.reuse ;  /* 0x0000009d029d7223 */ /* 0x100fe2000001080d */
[----:B------:R-:W-:Y:S01]  /*192f0*/  ISETP.GT.AND P4, PT, R0, 0x60, PT ;  /* 0x000000600000780c */ /* 0x000fe20003f84270 */
[--C-:B------:R-:W-:Y:S01]  /*19300*/  FFMA.FTZ R160, R2, R160, -R13.reuse ;  /* 0x000000a002a07223 */ /* 0x100fe2000001080d */
[----:B------:R-:W-:Y:S01]  /*19310*/  ISETP.GT.AND P5, PT, R0, 0x61, PT ;  /* 0x000000610000780c */ /* 0x000fe20003fa4270 */
[--C-:B------:R-:W-:Y:S01]  /*19320*/  FFMA.FTZ R161, R2, R161, -R13.reuse ;  /* 0x000000a102a17223 */ /* 0x100fe2000001080d */
[----:B------:R-:W-:Y:S01]  /*19330*/  ISETP.GT.AND P2, PT, R0, 0x68, PT ;  /* 0x000000680000780c */ /* 0x000fe20003f44270 */
[--C-:B-1----:R-:W-:Y:S01]  /*19340*/  FFMA.FTZ R193, R2, R197, -R13.reuse ;  /* 0x000000c502c17223 */ /* 0x102fe2000001080d */
[----:B------:R-:W-:Y:S01]  /*19350*/  ISETP.GT.AND P3, PT, R0, 0x69, PT ;  /* 0x000000690000780c */ /* 0x000fe20003f64270 */
[--C-:B------:R-:W-:Y:S01]  /*19360*/  FFMA.FTZ R164, R2, R164, -R13.reuse ;  /* 0x000000a402a47223 */ /* 0x100fe2000001080d */
[----:B------:R-:W-:Y:S01]  /*19370*/  FSEL R138, R138, -INF , P4 ;  /* 0xff8000008a8a7808 */ /* 0x000fe20002000000 */
[C-C-:B------:R-:W-:Y:S01]  /*19380*/  FFMA.FTZ R165, R2.reuse, R165, -R13.reuse ;  /* 0x000000a502a57223 */ /* 0x140fe2000001080d */
[----:B------:R-:W-:Y:S01]  /*19390*/  FSEL R139, R139, -INF , P5 ;  /* 0xff8000008b8b7808 */ /* 0x000fe20002800000 */
[--C-:B------:R-:W-:Y:S01]  /*193a0*/  FFMA.FTZ R136, R2, R136, -R13.reuse ;  /* 0x0000008802887223 */ /* 0x100fe2000001080d */
        /* <DEDUP_REMOVED lines=9> */
[--C-:B------:R-:W-:Y:S01]  /*19440*/  FFMA.FTZ R145, R2, R145, -R13.reuse ;  /* 0x0000009102917223 */ /* 0x100fe2000001080d */
[----:B------:R-:W-:Y:S01]  /*19450*/  ISETP.GT.AND P3, PT, R0, 0x79, PT ;  /* 0x000000790000780c */ /* 0x000fe20003f64270 */
[--C-:B------:R-:W-:Y:S01]  /*19460*/  FFMA.FTZ R148, R2, R148, -R13.reuse ;  /* 0x0000009402947223 */ /* 0x100fe2000001080d */
[----:B------:R-:W-:Y:S01]  /*19470*/  R2UR UR6, R20 ;  /* 0x00000000140672ca */ /* 0x000fe200000e0000 */
        /* <DEDUP_REMOVED lines=58> */
[----:B------:R-:W-:Y:S01]  /*19820*/  FFMA.FTZ R100, R2, R100, -R13 ;  /* 0x0000006402647223 */ /* 0x000fe2000001080d */
[C---:B------:R-:W-:Y:S01]  /*19830*/  ISETP.GT.AND P5, PT, R0.reuse, 0xb1, PT ;  /* 0x000000b10000780c */ /* 0x040fe20003fa4270 */
[----:B------:R-:W-:Y:S01]  /*19840*/  MUFU.EX2 R20, R20 ;  /* 0x0000001400147308 */ /* 0x000fe20000000800 */
[----:B------:R-:W-:Y:S01]  /*19850*/  ISETP.GT.AND P2, PT, R0, 0xb8, PT ;  /* 0x000000b80000780c */ /* 0x000fe20003f44270 */
[----:B------:R-:W-:-:S02]  /*19860*/  WARPGROUP.DEPBAR.LE gsb0, 0x0 ;  /* 0x00008000000079c5 */ /* 0x000fc40000010000 */
[----:B------:R-:W-:Y:S01]  /*19870*/  ISETP.GT.AND P3, PT, R0, 0xb9, PT ;  /* 0x000000b90000780c */ /* 0x000fe20003f64270 */
[----:B------:R-:W-:Y:S01]  /*19880*/  WARPGROUP.ARRIVE ;  /* 0x00000000000079c5 */ /* 0x000fe20000000000 */
[----:B------:R-:W-:Y:S02]  /*19890*/  FSEL R177, R114, -INF , P4 ;  /* 0xff80000072b17808 */ /* 0x000fe40002000000 */
[----:B------:R-:W-:Y:S01]  /*198a0*/  FSEL R115, R115, -INF , P5 ;  /* 0xff80000073737808 */ /* 0x000fe20002800000 */
[----:B------:R1:W-:Y:S01]  /*198b0*/  MUFU.EX2 R114, R196 ;  /* 0x000000c400727308 */ /* 0x0003e20000000800 */
[----:B------:R-:W-:Y:S01]  /*198c0*/  FSEL R118, R118, -INF , P2 ;  /* 0xff80000076767808 */ /* 0x000fe20001000000 */
[----:B------:R-:W-:Y:S01]  /*198d0*/  QGMMA.64x128x32.F32.E4M3.E4M3 R24, R204, gdesc[UR4], R24, gsb0 ;  /* 0x01e00004cc187df3 */ /* 0x000fe20008000818 */
[----:B------:R-:W-:Y:S02]  /*198e0*/  FSEL R119, R119, -INF , P3 ;  /* 0xff80000077777808 */ /* 0x000fe40001800000 */
[----:B------:R-:W-:-:S02]  /*198f0*/  ISETP.GT.AND P4, PT, R0, 0xc0, PT ;  /* 0x000000c00000780c */ /* 0x000fc40003f84270 */
[C---:B------:R-:W-:Y:S01]  /*19900*/  ISETP.GT.AND P5, PT, R0.reuse, 0xc1, PT ;  /* 0x000000c10000780c */ /* 0x040fe20003fa4270 */
[----:B------:R-:W-:Y:S01]  /*19910*/  MUFU.EX2 R21, R21 ;  /* 0x0000001500157308 */ /* 0x000fe20000000800 */
[----:B------:R-:W-:Y:S01]  /*19920*/  ISETP.GT.AND P2, PT, R0, 0xc8, PT ;  /* 0x000000c80000780c */ /* 0x000fe20003f44270 */
[----:B-1----:R-:W-:Y:S01]  /*19930*/  FFMA.FTZ R196, R2, R181, -R13 ;  /* 0x000000b502c47223 */ /* 0x002fe2000001080d */
[----:B------:R-:W-:Y:S02]  /*19940*/  ISETP.GT.AND P3, PT, R0, 0xc9, PT ;  /* 0x000000c90000780c */ /* 0x000fe40003f64270 */
[----:B------:R-:W-:Y:S02]  /*19950*/  FSEL R90, R90, -INF , P4 ;  /* 0xff8000005a5a7808 */ /* 0x000fe40002000000 */
[----:B------:R-:W-:Y:S01]  /*19960*/  FSEL R91, R91, -INF , P5 ;  /* 0xff8000005b5b7808 */ /* 0x000fe20002800000 */
[----:B------:R-:W-:Y:S01]  /*19970*/  MUFU.EX2 R184, R184 ;  /* 0x000000b800b87308 */ /* 0x000fe20000000800 */
[----:B------:R-:W-:-:S02]  /*19980*/  FSEL R181, R94, -INF , P2 ;  /* 0xff8000005eb57808 */ /* 0x000fc40001000000 */
[----:B------:R-:W-:Y:S02]  /*19990*/  FSEL R95, R95, -INF , P3 ;  /* 0xff8000005f5f7808 */ /* 0x000fe40001800000 */
[C---:B------:R-:W-:Y:S02]  /*199a0*/  ISETP.GT.AND P4, PT, R0.reuse, 0xd0, PT ;  /* 0x000000d00000780c */ /* 0x040fe40003f84270 */
[C---:B------:R-:W-:Y:S01]  /*199b0*/  ISETP.GT.AND P5, PT, R0.reuse, 0xd1, PT ;  /* 0x000000d10000780c */ /* 0x040fe20003fa4270 */
[----:B------:R1:W-:Y:S01]  /*199c0*/  MUFU.EX2 R94, R196 ;  /* 0x000000c4005e7308 */ /* 0x0003e20000000800 */
[C---:B------:R-:W-:Y:S02]  /*199d0*/  ISETP.GT.AND P2, PT, R0.reuse, 0xd8, PT ;  /* 0x000000d80000780c */ /* 0x040fe40003f44270 */
[----:B------:R-:W-:Y:S02]  /*199e0*/  ISETP.GT.AND P3, PT, R0, 0xd9, PT ;  /* 0x000000d90000780c */ /* 0x000fe40003f64270 */
[----:B------:R-:W-:-:S02]  /*199f0*/  FMNMX.FTZ R0, R186, R232, !PT ;  /* 0x000000e8ba007209 */ /* 0x000fc40007810000 */
[----:B------:R-:W-:Y:S01]  /*19a00*/  FSEL R98, R98, -INF , P4 ;  /* 0xff80000062627808 */ /* 0x000fe20002000000 */
[----:B------:R-:W-:Y:S01]  /*19a10*/  MUFU.EX2 R185, R185 ;  /* 0x000000b900b97308 */ /* 0x000fe20000000800 */
[----:B------:R-:W-:Y:S01]  /*19a20*/  FMNMX.FTZ R0, R187, R0, !PT ;  /* 0x00000000bb007209 */ /* 0x000fe20007810000 */
[C-C-:B-1----:R-:W-:Y:S01]  /*19a30*/  FFMA.FTZ R196, R2.reuse, R108, -R13.reuse ;  /* 0x0000006c02c47223 */ /* 0x142fe2000001080d */
[----:B------:R-:W-:Y:S01]  /*19a40*/  FSEL R99, R99, -INF , P5 ;  /* 0xff80000063637808 */ /* 0x000fe20002800000 */
[----:B------:R-:W-:Y:S01]  /*19a50*/  FFMA.FTZ R13, R2, R101, -R13 ;  /* 0x00000065020d7223 */ /* 0x000fe2000001080d */
[----:B------:R-:W-:Y:S02]  /*19a60*/  FMNMX.FTZ R0, R190, R0, !PT ;  /* 0x00000000be007209 */ /* 0x000fe40007810000 */
[----:B------:R-:W-:Y:S01]  /*19a70*/  FSEL R108, R102, -INF , P2 ;  /* 0xff800000666c7808 */ /* 0x000fe20001000000 */
[----:B------:R-:W-:Y:S01]  /*19a80*/  MUFU.EX2 R188, R188 ;  /* 0x000000bc00bc7308 */ /* 0x000fe20000000800 */
[----:B------:R-:W-:-:S02]  /*19a90*/  FMNMX.FTZ R0, R191, R0, !PT ;  /* 0x00000000bf007209 */ /* 0x000fc40007810000 */
[----:B------:R-:W-:Y:S02]  /*19aa0*/  FSEL R103, R103, -INF , P3 ;  /* 0xff80000067677808 */ /* 0x000fe40001800000 */
[----:B------:R-:W-:Y:S02]  /*19ab0*/  FMNMX.FTZ R0, R194, R0, !PT ;  /* 0x00000000c2007209 */ /* 0x000fe40007810000 */
[----:B------:R-:W-:Y:S01]  /*19ac0*/  FSEL R101, R3, RZ, P0 ;  /* 0x000000ff03657208 */ /* 0x000fe20000000000 */
[----:B------:R-:W-:Y:S01]  /*19ad0*/  MUFU.EX2 R102, R196 ;  /* 0x000000c400667308 */ /* 0x000fe20000000800 */
[----:B------:R-:W-:Y:S02]  /*19ae0*/  FMNMX.FTZ R0, R195, R0, !PT ;  /* 0x00000000c3007209 */ /* 0x000fe40007810000 */
[----:B------:R-:W-:Y:S01]  /*19af0*/  R2UR UR6, R12 ;  /* 0x000000000c0672ca */ /* 0x000fe200000e0000 */
[----:B------:R-:W-:-:S01]  /*19b00*/  FADD.FTZ R15, -R101, R15 ;  /* 0x0000000f650f7221 */ /* 0x000fc20000010100 */
[----:B------:R-:W-:-:S02]  /*19b10*/  FMNMX.FTZ R0, R198, R0, !PT ;  /* 0x00000000c6007209 */ /* 0x000fc40007810000 */
[----:B0-----:R-:W-:Y:S01]  /*19b20*/  LOP3.LUT R212, R227, 0x7f, RZ, 0xc0, !PT ;  /* 0x0000007fe3d47812 */ /* 0x001fe200078ec0ff */
[----:B------:R-:W-:Y:S01]  /*19b30*/  FMUL.FTZ R15, R2, R15 ;  /* 0x0000000f020f7220 */ /* 0x000fe20000410000 */
[----:B------:R-:W-:Y:S01]  /*19b40*/  FMNMX.FTZ R0, R199, R0, !PT ;  /* 0x00000000c7007209 */ /* 0x000fe20007810000 */
[----:B------:R-:W-:Y:S01]  /*19b50*/  MUFU.EX2 R101, R13 ;  /* 0x0000000d00657308 */ /* 0x000fe20000000800 */
[----:B------:R-:W0:Y:S02]  /*19b60*/  S2R R227, SR_TID.X ;  /* 0x0000000000e37919 */ /* 0x000e240000002100 */
[----:B------:R-:W-:-:S04]  /*19b70*/  FMNMX.FTZ R0, R170, R0, !PT ;  /* 0x00000000aa007209 */ /* 0x000fc80007810000 */
[----:B------:R-:W-:Y:S01]  /*19b80*/  FMNMX.FTZ R0, R171, R0, !PT ;  /* 0x00000000ab007209 */ /* 0x000fe20007810000 */
[----:B------:R-:W1:Y:S03]  /*19b90*/  MUFU.EX2 R15, R15 ;  /* 0x0000000f000f7308 */ /* 0x000e660000000800 */
[----:B------:R-:W-:-:S04]  /*19ba0*/  FMNMX.FTZ R0, R174, R0, !PT ;  /* 0x00000000ae007209 */ /* 0x000fc80007810000 */
[----:B------:R-:W-:Y:S01]  /*19bb0*/  FMNMX.FTZ R0, R175, R0, !PT ;  /* 0x00000000af007209 */ /* 0x000fe20007810000 */
[----:B------:R-:W2:Y:S03]  /*19bc0*/  MUFU.EX2 R192, R192 ;  /* 0x000000c000c07308 */ /* 0x000ea60000000800 */
[----:B------:R-:W-:-:S04]  /*19bd0*/  FMNMX.FTZ R0, R178, R0, !PT ;  /* 0x00000000b2007209 */ /* 0x000fc80007810000 */
[----:B------:R-:W-:Y:S01]  /*19be0*/  FMNMX.FTZ R0, R179, R0, !PT ;  /* 0x00000000b3007209 */ /* 0x000fe20007810000 */
[----:B------:R-:W3:Y:S01]  /*19bf0*/  MUFU.EX2 R193, R193 ;  /* 0x000000c100c17308 */ /* 0x000ee20000000800 */
[----:B-1----:R-:W-:-:S02]  /*19c00*/  FFMA.FTZ R237, R15, R237, R20 ;  /* 0x000000ed0fed7223 */ /* 0x002fc40000010014 */
[----:B------:R-:W-:Y:S02]  /*19c10*/  FMNMX.FTZ R0, R182, R0, !PT ;  /* 0x00000000b6007209 */ /* 0x000fe40007810000 */
[----:B------:R-:W-:-:S02]  /*19c20*/  FADD.FTZ R237, R21, R237 ;  /* 0x000000ed15ed7221 */ /* 0x000fc40000010000 */
[----:B------:R-:W-:Y:S01]  /*19c30*/  FMNMX.FTZ R0, R183, R0, !PT ;  /* 0x00000000b7007209 */ /* 0x000fe20007810000 */
[----:B------:R-:W1:Y:S01]  /*19c40*/  MUFU.EX2 R168, R168 ;  /* 0x000000a800a87308 */ /* 0x000e620000000800 */
[----:B------:R-:W-:-:S02]  /*19c50*/  FADD.FTZ R237, R184, R237 ;  /* 0x000000edb8ed7221 */ /* 0x000fc40000010000 */
[----:B------:R-:W-:Y:S02]  /*19c60*/  FMNMX.FTZ R0, R154, R0, !PT ;  /* 0x000000009a007209 */ /* 0x000fe40007810000 */
[----:B------:R-:W-:-:S02]  /*19c70*/  FADD.FTZ R237, R185, R237 ;  /* 0x000000edb9ed7221 */ /* 0x000fc40000010000 */
[----:B------:R-:W-:Y:S01]  /*19c80*/  FMNMX.FTZ R0, R155, R0, !PT ;  /* 0x000000009b007209 */ /* 0x000fe20007810000 */
[----:B------:R-:W4:Y:S01]  /*19c90*/  MUFU.EX2 R172, R172 ;  /* 0x000000ac00ac7308 */ /* 0x000f220000000800 */
[----:B------:R-:W-:-:S02]  /*19ca0*/  FADD.FTZ R237, R188, R237 ;  /* 0x000000edbced7221 */ /* 0x000fc40000010000 */
[----:B------:R-:W-:Y:S02]  /*19cb0*/  FMNMX.FTZ R0, R158, R0, !PT ;  /* 0x000000009e007209 */ /* 0x000fe40007810000 */
[----:B------:R-:W-:-:S02]  /*19cc0*/  FADD.FTZ R237, R162, R237 ;  /* 0x000000eda2ed7221 */ /* 0x000fc40000010000 */
[----:B------:R-:W-:Y:S01]  /*19cd0*/  FMNMX.FTZ R0, R159, R0, !PT ;  /* 0x000000009f007209 */ /* 0x000fe20007810000 */
[----:B------:R-:W0:Y:S01]  /*19ce0*/  MUFU.EX2 R173, R173 ;  /* 0x000000ad00ad7308 */ /* 0x000e220000000800 */
[----:B--2---:R-:W-:-:S02]  /*19cf0*/  FADD.FTZ R237, R192, R237 ;  /* 0x000000edc0ed7221 */ /* 0x004fc40000010000 */
[----:B------:R-:W-:Y:S02]  /*19d00*/  FMNMX.FTZ R0, R189, R0, !PT ;  /* 0x00000000bd007209 */ /* 0x000fe40007810000 */
[----:B---3--:R-:W-:-:S02]  /*19d10*/  FADD.FTZ R237, R193, R237 ;  /* 0x000000edc1ed7221 */ /* 0x008fc40000010000 */
[----:B------:R-:W-:Y:S01]  /*19d20*/  FMNMX.FTZ R0, R163, R0, !PT ;  /* 0x00000000a3007209 */ /* 0x000fe20007810000 */
[----:B------:R-:W2:Y:S01]  /*19d30*/  MUFU.EX2 R176, R176 ;  /* 0x000000b000b07308 */ /* 0x000ea20000000800 */
[----:B-1----:R-:W-:-:S02]  /*19d40*/  FADD.FTZ R237, R168, R237 ;  /* 0x000000eda8ed7221 */ /* 0x002fc40000010000 */
[----:B------:R-:W-:Y:S02]  /*19d50*/  FMNMX.FTZ R0, R166, R0, !PT ;  /* 0x00000000a6007209 */ /* 0x000fe40007810000 */
[----:B------:R-:W-:-:S02]  /*19d60*/  FADD.FTZ R237, R122, R237 ;  /* 0x000000ed7aed7221 */ /* 0x000fc40000010000 */
[----:B------:R-:W-:Y:S01]  /*19d70*/  FMNMX.FTZ R0, R167, R0, !PT ;  /* 0x00000000a7007209 */ /* 0x000fe20007810000 */
[----:B------:R-:W1:Y:S01]  /*19d80*/  MUFU.EX2 R180, R180 ;  /* 0x000000b400b47308 */ /* 0x000e620000000800 */
[----:B----4-:R-:W-:-:S02]  /*19d90*/  FADD.FTZ R237, R172, R237 ;  /* 0x000000edaced7221 */ /* 0x010fc40000010000 */
[----:B------:R-:W-:Y:S02]  /*19da0*/  FMNMX.FTZ R0, R138, R0, !PT ;  /* 0x000000008a007209 */ /* 0x000fe40007810000 */
[----:B0-----:R-:W-:-:S02]  /*19db0*/  FADD.FTZ R237, R173, R237 ;  /* 0x000000edaded7221 */ /* 0x001fc40000010000 */
[----:B------:R-:W-:Y:S01]  /*19dc0*/  FMNMX.FTZ R0, R139, R0, !PT ;  /* 0x000000008b007209 */ /* 0x000fe20007810000 */
[----:B------:R-:W0:Y:S01]  /*19dd0*/  MUFU.EX2 R152, R152 ;  /* 0x0000009800987308 */ /* 0x000e220000000800 */
[----:B--2---:R-:W-:-:S02]  /*19de0*/  FADD.FTZ R237, R176, R237 ;  /* 0x000000edb0ed7221 */ /* 0x004fc40000010000 */
[----:B------:R-:W-:Y:S02]  /*19df0*/  FMNMX.FTZ R0, R142, R0, !PT ;  /* 0x000000008e007209 */ /* 0x000fe40007810000 */
[----:B------:R-:W-:-:S02]  /*19e00*/  FADD.FTZ R237, R114, R237 ;  /* 0x000000ed72ed7221 */ /* 0x000fc40000010000 */
[----:B------:R-:W-:Y:S01]  /*19e10*/  FMNMX.FTZ R0, R143, R0, !PT ;  /* 0x000000008f007209 */ /* 0x000fe20007810000 */
[----:B------:R-:W2:Y:S01]  /*19e20*/  MUFU.EX2 R153, R153 ;  /* 0x0000009900997308 */ /* 0x000ea20000000800 */
[----:B-1----:R-:W-:-:S02]  /*19e30*/  FADD.FTZ R237, R180, R237 ;  /* 0x000000edb4ed7221 */ /* 0x002fc40000010000 */
[----:B------:R-:W-:Y:S02]  /*19e40*/  FMNMX.FTZ R0, R146, R0, !PT ;  /* 0x0000000092007209 */ /* 0x000fe40007810000 */
[----:B------:R-:W-:-:S01]  /*19e50*/  FADD.FTZ R237, R94, R237 ;  /* 0x000000ed5eed7221 */ /* 0x000fc20000010000 */
[----:B------:R-:W-:Y:S02]  /*19e60*/  WARPGROUP.DEPBAR.LE gsb0, 0x0 ;  /* 0x00008000000079c5 */ /* 0x000fe40000010000 */
[----:B------:R-:W-:Y:S01]  /*19e70*/  FMNMX.FTZ R0, R147, R0, !PT ;  /* 0x0000000093007209 */ /* 0x000fe20007810000 */
[----:B------:R-:W1:Y:S01]  /*19e80*/  MUFU.EX2 R156, R156 ;  /* 0x0000009c009c7308 */ /* 0x000e620000000800 */
[----:B0-----:R-:W-:-:S01]  /*19e90*/  FADD.FTZ R237, R152, R237 ;  /* 0x000000ed98ed7221 */ /* 0x001fc20000010000 */
[----:B------:R-:W-:Y:S01]  /*19ea0*/  WARPGROUP.ARRIVE ;  /* 0x00000000000079c5 */ /* 0x000fe20000000000 */
[----:B------:R-:W-:-:S04]  /*19eb0*/  FMNMX.FTZ R0, R150, R0, !PT ;  /* 0x0000000096007209 */ /* 0x000fc80007810000 */
[----:B------:R-:W-:Y:S01]  /*19ec0*/  FMNMX.FTZ R0, R151, R0, !PT ;  /* 0x0000000097007209 */ /* 0x000fe20007810000 */
[----:B------:R-:W0:Y:S01]  /*19ed0*/  MUFU.EX2 R157, R157 ;  /* 0x0000009d009d7308 */ /* 0x000e220000000800 */
[----:B--2---:R-:W-:-:S02]  /*19ee0*/  FADD.FTZ R237, R153, R237 ;  /* 0x000000ed99ed7221 */ /* 0x004fc40000010000 */
[----:B------:R-:W-:-:S04]  /*19ef0*/  FMNMX.FTZ R0, R169, R0, !PT ;  /* 0x00000000a9007209 */ /* 0x000fc80007810000 */
[----:B------:R-:W-:Y:S01]  /*19f00*/  FMNMX.FTZ R0, R123, R0, !PT ;  /* 0x000000007b007209 */ /* 0x000fe20007810000 */
[----:B------:R-:W2:Y:S01]  /*19f10*/  MUFU.EX2 R160, R160 ;  /* 0x000000a000a07308 */ /* 0x000ea20000000800 */
[----:B-1----:R-:W-:-:S02]  /*19f20*/  FADD.FTZ R237, R156, R237 ;  /* 0x000000ed9ced7221 */ /* 0x002fc40000010000 */
[----:B------:R-:W-:-:S04]  /*19f30*/  FMNMX.FTZ R0, R126, R0, !PT ;  /* 0x000000007e007209 */ /* 0x000fc80007810000 */
[----:B------:R-:W-:Y:S01]  /*19f40*/  FMNMX.FTZ R0, R127, R0, !PT ;  /* 0x000000007f007209 */ /* 0x000fe20007810000 */
[----:B------:R-:W1:Y:S01]  /*19f50*/  MUFU.EX2 R161, R161 ;  /* 0x000000a100a17308 */ /* 0x000e620000000800 */
[----:B0-----:R-:W-:-:S02]  /*19f60*/  FADD.FTZ R237, R157, R237 ;  /* 0x000000ed9ded7221 */ /* 0x001fc40000010000 */
        /* <DEDUP_REMOVED lines=22> */
[----:B------:R-:W-:Y:S01]  /*1a0d0*/  MUFU.EX2 R141, R141 ;  /* 0x0000008d008d7308 */ /* 0x000fe20000000800 */
[----:B0-----:R-:W-:-:S02]  /*1a0e0*/  FADD.FTZ R237, R137, R237 ;  /* 0x000000ed89ed7221 */ /* 0x001fc40000010000 */
[----:B------:R-:W-:-:S04]  /*1a0f0*/  FMNMX.FTZ R0, R90, R0, !PT ;  /* 0x000000005a007209 */ /* 0x000fc80007810000 */
[----:B------:R-:W-:Y:S01]  /*1a100*/  FMNMX.FTZ R0, R91, R0, !PT ;  /* 0x000000005b007209 */ /* 0x000fe20007810000 */
[----:B------:R-:W-:Y:S01]  /*1a110*/  MUFU.EX2 R144, R144 ;  /* 0x0000009000907308 */ /* 0x000fe20000000800 */
[----:B--2---:R-:W-:-:S02]  /*1a120*/  FADD.FTZ R237, R140, R237 ;  /* 0x000000ed8ced7221 */ /* 0x004fc40000010000 */
        /* <DEDUP_REMOVED lines=8> */
[----:B------:R-:W-:Y:S04]  /*1a1b0*/  MUFU.EX2 R149, R149 ;  /* 0x0000009500957308 */ /* 0x000fe80000000800 */
[----:B------:R-:W0:Y:S04]  /*1a1c0*/  SHFL.BFLY PT, R196, R0, 0x2, 0x1f ;  /* 0x0c401f0000c47f89 */ /* 0x000e2800000e0000 */
        /* <DEDUP_REMOVED lines=9> */
[----:B0-----:R-:W-:-:S04]  /*1a260*/  FMNMX.FTZ R0, R0, R196, !PT ;  /* 0x000000c400007209 */ /* 0x001fc80007810000 */
[----:B------:R-:W-:Y:S01]  /*1a270*/  FSETP.NEU.FTZ.AND P0, PT, R0, -INF , PT ;  /* 0xff8000000000780b */ /* 0x000fe20003f1d000 */
[----:B------:R-:W-:-:S02]  /*1a280*/  FFMA.FTZ R197, R2, R0, -8 ;  /* 0xc100000002c57423 */ /* 0x000fc40000010000 */
[----:B------:R-:W-:Y:S01]  /*1a290*/  MUFU.EX2 R133, R133 ;  /* 0x0000008500857308 */ /* 0x000fe20000000800 */
[----:B------:R-:W-:Y:S02]  /*1a2a0*/  FSEL R13, R0, RZ, P0 ;  /* 0x000000ff000d7208 */ /* 0x000fe40000000000 */
[----:B------:R-:W-:Y:S02]  /*1a2b0*/  FSEL R197, R197, RZ, P0 ;  /* 0x000000ffc5c57208 */ /* 0x000fe40000000000 */
[----:B------:R-:W-:Y:S01]  /*1a2c0*/  ISETP.NE.AND P0, PT, R212, RZ, PT ;  /* 0x000000ffd400720c */ /* 0x000fe20003f05270 */
[----:B------:R-:W-:Y:S01]  /*1a2d0*/  FADD.FTZ R13, -R13, R232 ;  /* 0x000000e80d0d7221 */ /* 0x000fe20000010100 */
[----:B------:R-:W-:Y:S01]  /*1a2e0*/  SHF.R.U32.HI R212, RZ, 0x7, R227 ;  /* 0x00000007ffd47819 */ /* 0x000fe200000116e3 */
[C-C-:B------:R-:W-:Y:S01]  /*1a2f0*/  FFMA.FTZ R186, R2.reuse, R186, -R197.reuse ;  /* 0x000000ba02ba7223 */ /* 0x140fe200000108c5 */
[----:B------:R-:W-:-:S01]  /*1a300*/  FFMA.FTZ R196, R2, R198, -R197 ;  /* 0x000000c602c47223 */ /* 0x000fc200000108c5 */
[C---:B------:R-:W-:Y:S01]  /*1a310*/  FMUL.FTZ R13, R2.reuse, R13 ;  /* 0x0000000d020d7220 */ /* 0x040fe20000410000 */
        /* <DEDUP_REMOVED lines=42> */
[----:B------:R-:W-:Y:S01]  /*1a5c0*/  IMAD.MOV.U32 R13, RZ, RZ, -0x3ffffff0 ;  /* 0xc0000010ff0d7424 */ /* 0x000fe200078e00ff */
[----:B------:R-:W1:Y:S01]  /*1a5d0*/  MUFU.EX2 R194, R194 ;  /* 0x000000c200c27308 */ /* 0x000e620000000800 */
[----:B--2---:R-:W-:-:S01]  /*1a5e0*/  FADD.FTZ R236, R190, R236 ;  /* 0x000000ecbeec7221 */ /* 0x004fc20000010000 */
[C-C-:B------:R-:W-:Y:S01]  /*1a5f0*/  FFMA.FTZ R123, R2.reuse, R123, -R197.reuse ;  /* 0x0000007b027b7223 */ /* 0x140fe200000108c5 */
[----:B------:R-:W-:-:S01]  /*1a600*/  FFMA.FTZ R126, R2, R126, -R197 ;  /* 0x0000007e027e7223 */ /* 0x000fc200000108c5 */
[----:B------:R-:W-:Y:S01]  /*1a610*/  R2UR UR7, R13 ;  /* 0x000000000d0772ca */ /* 0x000fe200000e0000 */
        /* <DEDUP_REMOVED lines=13> */
[----:B------:R-:W-:Y:S01]  /*1a6f0*/  QGMMA.64x128x32.F32.E4M3.E4M3 R24, R200, gdesc[UR4], R24, gsb0 ;  /* 0x01e00004c8187df3 */ /* 0x000fe20008000818 */
        /* <DEDUP_REMOVED lines=26> */
[----:B------:R-:W-:-:S03]  /*1a8a0*/  FFMA.FTZ R108, R2, R103, -R197 ;  /* 0x00000067026c7223 */ /* 0x000fc600000108c5 */
        /* <DEDUP_REMOVED lines=31> */
[----:B------:R-:W-:-:S04]  /*1aaa0*/  @!P0 IMAD R200, R14, 0x8, R16 ;  /* 0x000000080ec88824 */ /* 0x000fc800078e0210 */
[----:B------:R-:W1:Y:S01]  /*1aab0*/  MUFU.EX2 R139, R139 ;  /* 0x0000008b008b7308 */ /* 0x000e620000000800 */
[----:B--2---:R-:W-:-:S01]  /*1aac0*/  FADD.FTZ R236, R167, R236 ;  /* 0x000000eca7ec7221 */ /* 0x004fc20000010000 */
[----:B------:R-:W-:-:S05]  /*1aad0*/  @!P0 VIADD R200, R200, 0x2e840 ;  /* 0x0002e840c8c88836 */ /* 0x000fca0000000000 */
[----:B------:R-:W-:Y:S01]  /*1aae0*/  @!P0 PRMT R200, RZ, 0x654, R200 ;  /* 0x00000654ffc88816 */ /* 0x000fe200000000c8 */
        /* <DEDUP_REMOVED lines=37> */
[----:B0-----:R-:W-:-:S04]  /*1ad40*/  FADD.FTZ R204, R105, R204 ;  /* 0x000000cc69cc7221 */ /* 0x001fc80000010000 */
[----:B------:R-:W-:-:S03]  /*1ad50*/  FADD.FTZ R204, R102, R204 ;  /* 0x000000cc66cc7221 */ /* 0x000fc60000010000 */
        /* <DEDUP_REMOVED lines=49> */
[----:B--2---:R-:W-:Y:S01]  /*1b070*/  IADD3 R118, -R212, 0xb, RZ ;  /* 0x0000000bd4767810 */ /* 0x004fe20007ffe1ff */
[----:B-1----:R-:W-:-:S04]  /*1b080*/  FADD.FTZ R181, R100, R181 ;  /* 0x000000b564b57221 */ /* 0x002fc80000010000 */
[----:B------:R1:W-:Y:S06]  /*1b090*/  BAR.ARV R118, 0x100 ;  /* 0x000400760000751d */ /* 0x0003ec0000002000 */
[----:B---3--:R-:W-:-:S01]  /*1b0a0*/  FADD.FTZ R197, R103, R197 ;  /* 0x000000c567c57221 */ /* 0x008fc20000010000 */
[----:B------:R1:W-:Y:S01]  /*1b0b0*/  @!P0 SYNCS.ARRIVE.TRANS64.RED.A1T0 RZ, [R200+URZ], RZ ;  /* 0x000000ffc8ff89a7 */ /* 0x0003e2000810043f */
[----:B------:R-:W-:-:S02]  /*1b0c0*/  FADD.FTZ R237, R101, R181 ;  /* 0x000000b565ed7221 */ /* 0x000fc40000010000 */
[----:B0-----:R-:W-:Y:S01]  /*1b0d0*/  FADD.FTZ R236, R108, R197 ;  /* 0x000000c56cec7221 */ /* 0x001fe20000010000 */
[----:B-1----:R-:W-:Y:S06]  /*1b0e0*/  @!P1 BRA `(.L_x_2193) ;  /* 0x0000000000049947 */ /* 0x002fec0003800000 */
[----:B------:R-:W-:Y:S01]  /*1b0f0*/  BPT.TRAP 0x1 ;  /* 0x000000040000795c */ /* 0x000fe20000300000 */
.L_x_2193:
[----:B------:R-:W2:Y:S04]  /*1b100*/  LDL R118, [R1+0x58] ;  /* 0x0000580001767983 */ /* 0x000ea80000100800 */
[----:B------:R-:W3:Y:S01]  /*1b110*/  LDL R197, [R1+0x44] ;  /* 0x0000440001c57983 */ /* 0x000ee20000100800 */
        /* <DEDUP_REMOVED lines=27> */
[----:B------:R-:W-:Y:S01]  /*1b2d0*/  F2FP.SATFINITE.E4M3.F32.PACK_AB_MERGE_C R103, R108, R103, RZ ;  /* 0x000000676c67723e */ /* 0x000fe200048070ff */
        /* <DEDUP_REMOVED lines=103> */
[----:B------:R-:W-:Y:S01]  /*1b950*/  IMAD.MOV.U32 R235, RZ, RZ, R14 ;  /* 0x000000ffffeb7224 */ /* 0x000fe200078e000e */
[----:B------:R-:W-:Y:S06]  /*1b960*/  @P0 BRA `(.L_x_2194) ;  /* 0xffffffb0001c0947 */ /* 0x000fec000383ffff */
[----:B------:R-:W-:-:S07]  /*1b970*/  IMAD.MOV.U32 R136, RZ, RZ, R14 ;  /* 0x000000ffff887224 */ /* 0x000fce00078e000e */
.L_x_2183:
[----:B------:R-:W-:-:S13]  /*1b980*/  ISETP.GE.AND P0, PT, R234, RZ, PT ;  /* 0x000000ffea00720c */ /* 0x000fda0003f06270 */
[----:B------:R-:W-:Y:S05]  /*1b990*/  @!P0 BRA `(.L_x_2195) ;  /* 0x00000040002c8947 */ /* 0x000fea0003800000 */
[----:B------:R-:W-:Y:S02]  /*1b9a0*/  IMAD.MOV.U32 R233, RZ, RZ, R0 ;  /* 0x000000ffffe97224 */ /* 0x000fe400078e0000 */
[----:B------:R-:W-:Y:S02]  /*1b9b0*/  IMAD.MOV.U32 R21, RZ, RZ, R3 ;  /* 0x000000ffff157224 */ /* 0x000fe400078e0003 */
[----:B------:R-:W-:Y:S02]  /*1b9c0*/  IMAD.MOV.U32 R12, RZ, RZ, R231 ;  /* 0x000000ffff0c7224 */ /* 0x000fe400078e00e7 */
[----:B------:R-:W-:-:S07]  /*1b9d0*/  IMAD.MOV.U32 R232, RZ, RZ, R136 ;  /* 0x000000ffffe87224 */ /* 0x000fce00078e0088 */
.L_x_2206:
        /* <DEDUP_REMOVED lines=9> */
.L_x_2197:
        /* <DEDUP_REMOVED lines=8> */
.L_x_2198:
[----:B------:R-:W-:Y:S04]  /*1baf0*/  BSSY B0, `(.L_x_2196) ;  /* 0x0000004000007945 */ /* 0x000fe80003800000 */
[----:B--2---:R-:W-:Y:S05]  /*1bb00*/  @P2 BRA `(.L_x_2199) ;  /* 0x0000000000082947 */ /* 0x004fea0003800000 */
[----:B------:R-:W2:Y:S02]  /*1bb10*/  SYNCS.PHASECHK.TRANS64.TRYWAIT P2, [R3+URZ+0x2e830], R0 ;  /* 0x02e83000030075a7 */ /* 0x000ea4000804017f */
[----:B--2---:R-:W-:Y:S05]  /*1bb20*/  @!P2 BRA `(.L_x_2200) ;  /* 0x000000e00084a947 */ /* 0x004fea0003800000 */
.L_x_2199:
[----:B------:R-:W-:Y:S05]  /*1bb30*/  BSYNC B0 ;  /* 0x0000000000007941 */ /* 0x000fea0003800000 */
.L_x_2196:
[----:B-12---:R-:W2:Y:S01]  /*1bb40*/  LDL R0, [R1+0x4c] ;  /* 0x00004c0001007983 */ /* 0x006ea20000100800 */
[----:B------:R-:W-:Y:S01]  /*1bb50*/  VIADD R20, R232, 0x1 ;  /* 0x00000001e8147836 */ /* 0x000fe20000000000 */
[----:B------:R-:W-:Y:S05]  /*1bb60*/  WARPSYNC.ALL ;  /* 0x0000000000007948 */ /* 0x000fea0003800000 */
[C---:B------:R-:W-:Y:S01]  /*1bb70*/  ISETP.NE.AND P2, PT, R20.reuse, 0x2, PT ;  /* 0x000000021400780c */ /* 0x040fe20003f45270 */
[----:B------:R-:W1:Y:S01]  /*1bb80*/  S2R R3, SR_TID.X ;  /* 0x0000000000037919 */ /* 0x000e620000002100 */
        /* <DEDUP_REMOVED lines=21> */
[----:B------:R-:W-:Y:S01]  /*1bce0*/  R2UR UR11, R91 ;  /* 0x000000005b0b72ca */ /* 0x000fe200000e0000 */
[----:B------:R-:W-:Y:S01]  /*1bcf0*/  STL [R1+0xb8], R23 ;  /* 0x0000b81701007387 */ /* 0x000fe20000100800 */
[----:B------:R-:W-:Y:S02]  /*1bd00*/  R2UR UR59, R95 ;  /* 0x000000005f3b72ca */ /* 0x000fe400000e0000 */
[----:B------:R-:W-:Y:S01]  /*1bd10*/  R2UR UR29, R89 ;  /* 0x00000000591d72ca */ /* 0x000fe200000e0000 */
[----:B------:R3:W-:Y:S01]  /*1bd20*/  STL [R1+0xb4], R22 ;  /* 0x0000b41601007387 */ /* 0x0007e20000100800 */
[----:B------:R-:W-:-:S02]  /*1bd30*/  R2UR UR13, R91 ;  /* 0x000000005b0d72ca */ /* 0x000fc400000e0000 */
[----:B-1----:R-:W-:Y:S01]  /*1bd40*/  SHF.R.U32.HI R3, RZ, 0x7, R3 ;  /* 0x00000007ff037819 */ /* 0x002fe20000011603 */
[----:B------:R-:W-:Y:S01]  /*1bd50*/  STL [R1+0xb0], R21 ;  /* 0x0000b01501007387 */ /* 0x000fe20000100800 */
[----:B------:R-:W-:Y:S02]  /*1bd60*/  R2UR UR15, R93 ;  /* 0x000000005d0f72ca */ /* 0x000fe400000e0000 */
[----:B------:R-:W-:Y:S01]  /*1bd70*/  MOV R13, UR38 ;  /* 0x00000026000d7c02 */ /* 0x000fe20008000f00 */
[----:B------:R-:W-:Y:S01]  /*1bd80*/  VIADD R94, R3, 0x8 ;  /* 0x00000008035e7836 */ /* 0x000fe20000000000 */
[----:B------:R1:W-:Y:S01]  /*1bd90*/  STL [R1+0xac], R19 ;  /* 0x0000ac1301007387 */ /* 0x0003e20000100800 */
[----:B---3--:R-:W-:Y:S01]  /*1bda0*/  MOV R22, UR43 ;  /* 0x0000002b00167c02 */ /* 0x008fe20008000f00 */
[----:B------:R-:W-:Y:S01]  /*1bdb0*/  UMOV UR43, UR25 ;  /* 0x00000019002b7c82 */ /* 0x000fe20008000000 */
[----:B------:R-:W-:Y:S01]  /*1bdc0*/  R2UR UR39, R93 ;  /* 0x000000005d2772ca */ /* 0x000fe200000e0000 */
[----:B------:R3:W-:Y:S01]  /*1bdd0*/  BAR.SYNC.DEFER_BLOCKING R94, 0x100 ;  /* 0x0004005e0000751d */ /* 0x0007e20000010000 */
[----:B------:R-:W-:-:S02]  /*1bde0*/  MOV R97, UR43 ;  /* 0x0000002b00617c02 */ /* 0x000fc40008000f00 */
[----:B------:R-:W-:Y:S02]  /*1bdf0*/  R2UR UR31, R91 ;  /* 0x000000005b1f72ca */ /* 0x000fe400000e0000 */
[----:B------:R-:W-:Y:S01]  /*1be00*/  R2UR UR21, R89 ;  /* 0x00000000591572ca */ /* 0x000fe200000e0000 */
[----:B------:R-:W-:Y:S01]  /*1be10*/  UMOV UR43, UR5 ;  /* 0x00000005002b7c82 */ /* 0x000fe20008000000 */
[----:B-1----:R-:W-:Y:S01]  /*1be20*/  MOV R19, UR35 ;  /* 0x0000002300137c02 */ /* 0x002fe20008000f00 */
[----:B------:R-:W-:Y:S01]  /*1be30*/  STL [R1+0xa8], R18 ;  /* 0x0000a81201007387 */ /* 0x000fe20000100800 */
[----:B------:R-:W-:Y:S01]  /*1be40*/  UMOV UR35, UR17 ;  /* 0x0000001100237c82 */ /* 0x000fe20008000000 */
[C---:B------:R-:W-:Y:S02]  /*1be50*/  R2UR UR17, R5.reuse ;  /* 0x00000000051172ca */ /* 0x040fe400000e0000 */
[C---:B------:R-:W-:Y:S01]  /*1be60*/  R2UR UR5, R5.reuse ;  /* 0x00000000050572ca */ /* 0x040fe200000e0000 */
[----:B------:R1:W-:Y:S01]  /*1be70*/  STL [R1+0xa4], R17 ;  /* 0x0000a41101007387 */ /* 0x0003e20000100800 */
[----:B------:R-:W-:Y:S01]  /*1be80*/  MOV R28, UR35 ;  /* 0x00000023001c7c02 */ /* 0x000fe20008000f00 */
[----:B------:R-:W-:Y:S01]  /*1be90*/  UMOV UR35, UR9 ;  /* 0x0000000900237c82 */ /* 0x000fe20008000000 */
[----:B------:R-:W-:Y:S01]  /*1bea0*/  R2UR UR9, R5 ;  /* 0x00000000050972ca */ /* 0x000fe200000e0000 */
[----:B------:R-:W-:Y:S01]  /*1beb0*/  STL [R1+0xa0], R16 ;  /* 0x0000a01001007387 */ /* 0x000fe20000100800 */
[----:B------:R-:W-:-:S02]  /*1bec0*/  R2UR UR23, R89 ;  /* 0x00000000591772ca */ /* 0x000fc400000e0000 */
[----:B------:R-:W-:Y:S01]  /*1bed0*/  R2UR UR27, R91 ;  /* 0x000000005b1b72ca */ /* 0x000fe200000e0000 */
[----:B------:R4:W-:Y:S01]  /*1bee0*/  STL [R1+0x9c], R12 ;  /* 0x00009c0c01007387 */ /* 0x0009e20000100800 */
[C---:B------:R-:W-:Y:S01]  /*1bef0*/  R2UR UR25, R5.reuse ;  /* 0x00000000051972ca */ /* 0x040fe200000e0000 */
[----:B------:R-:W-:Y:S01]  /*1bf00*/  WARPGROUP.ARRIVE ;  /* 0x00000000000079c5 */ /* 0x000fe20000000000 */
[----:B-1----:R-:W-:Y:S01]  /*1bf10*/  MOV R17, UR59 ;  /* 0x0000003b00117c02 */ /* 0x002fe20008000f00 */
[----:B------:R-:W-:Y:S01]  /*1bf20*/  UMOV UR59, UR29 ;  /* 0x0000001d003b7c82 */ /* 0x000fe20008000000 */
[----:B------:R1:W-:Y:S01]  /*1bf30*/  STL [R1+0x98], R2 ;  /* 0x0000980201007387 */ /* 0x0003e20000100800 */
[----:B------:R-:W-:Y:S01]  /*1bf40*/  MOV R26, UR59 ;  /* 0x0000003b001a7c02 */ /* 0x000fe20008000f00 */
[----:B------:R-:W-:Y:S01]  /*1bf50*/  UMOV UR59, UR13 ;  /* 0x0000000d003b7c82 */ /* 0x000fe20008000000 */
[----:B------:R-:W-:Y:S02]  /*1bf60*/  R2UR UR13, R5 ;  /* 0x00000000050d72ca */ /* 0x000fe400000e0000 */
[----:B----4-:R-:W-:Y:S01]  /*1bf70*/  MOV R12, UR39 ;  /* 0x00000027000c7c02 */ /* 0x010fe20008000f00 */
[----:B------:R-:W-:Y:S01]  /*1bf80*/  UMOV UR39, UR31 ;  /* 0x0000001f00277c82 */ /* 0x000fe20008000000 */
[----:B------:R-:W-:-:S02]  /*1bf90*/  R2UR UR47, R89 ;  /* 0x00000000592f72ca */ /* 0x000fc400000e0000 */
[----:B------:R-:W-:Y:S01]  /*1bfa0*/  MOV R24, UR39 ;  /* 0x0000002700187c02 */ /* 0x000fe20008000f00 */
[----:B------:R-:W-:Y:S01]  /*1bfb0*/  UMOV UR39, UR21 ;  /* 0x0000001500277c82 */ /* 0x000fe20008000000 */
[----:B------:R-:W-:Y:S02]  /*1bfc0*/  R2UR UR21, R5 ;  /* 0x00000000051572ca */ /* 0x000fe400000e0000 */
[----:B------:R-:W-:Y:S01]  /*1bfd0*/  R2UR UR51, R91 ;  /* 0x000000005b3372ca */ /* 0x000fe200000e0000 */
[----:B------:R-:W-:Y:S01]  /*1bfe0*/  IMAD.MOV.U32 R91, RZ, RZ, 0x40000040 ;  /* 0x40000040ff5b7424 */ /* 0x000fe200078e00ff */
[----:B------:R-:W-:Y:S01]  /*1bff0*/  R2UR UR55, R89 ;  /* 0x00000000593772ca */ /* 0x000fe200000e0000 */
[----:B------:R-:W-:Y:S01]  /*1c000*/  IMAD.MOV.U32 R89, RZ, RZ, 0x40000040 ;  /* 0x40000040ff597424 */ /* 0x000fe200078e00ff */
[----:B------:R-:W-:Y:S02]  /*1c010*/  R2UR UR40, R4 ;  /* 0x00000000042872ca */ /* 0x000fe400000e0000 */
[----:B------:R-:W-:-:S02]  /*1c020*/  R2UR UR41, R5 ;  /* 0x00000000052972ca */ /* 0x000fc400000e0000 */
[----:B------:R-:W-:Y:S02]  /*1c030*/  R2UR UR31, R15 ;  /* 0x000000000f1f72ca */ /* 0x000fe400000e0000 */
[C---:B------:R-:W-:Y:S02]  /*1c040*/  R2UR UR32, R10.reuse ;  /* 0x000000000a2072ca */ /* 0x040fe400000e0000 */
[C---:B------:R-:W-:Y:S02]  /*1c050*/  R2UR UR33, R11.reuse ;  /* 0x000000000b2172ca */ /* 0x040fe400000e0000 */
[----:B------:R-:W-:Y:S02]  /*1c060*/  R2UR UR56, R10 ;  /* 0x000000000a3872ca */ /* 0x000fe400000e0000 */
[----:B------:R-:W-:Y:S02]  /*1c070*/  R2UR UR57, R11 ;  /* 0x000000000b3972ca */ /* 0x000fe400000e0000 */
[----:B------:R-:W-:Y:S01]  /*1c080*/  MOV R3, UR37 ;  /* 0x0000002500037c02 */ /* 0x000fe20008000f00 */
        /* <DEDUP_REMOVED lines=21> */
[----:B---3--:R-:W-:Y:S01]  /*1c1e0*/  VIADD R94, R14, 0x104 ;  /* 0x000001040e5e7836 */ /* 0x008fe20000000000 */
        /* <DEDUP_REMOVED lines=33> */
[----:B------:R-:W-:-:S02]  /*1c400*/  R2UR UR4, R4 ;  /* 0x00000000040472ca */ /* 0x000fc400000e0000 */
[C---:B------:R-:W-:Y:S01]  /*1c410*/  R2UR UR8, R4.reuse ;  /* 0x00000000040872ca */ /* 0x040fe200000e0000 */
[----:B------:R-:W-:Y:S01]  /*1c420*/  IMAD.MOV.U32 R15, RZ, RZ, R96 ;  /* 0x000000ffff0f7224 */ /* 0x000fe200078e0060 */
[----:B-1----:R-:W-:Y:S01]  /*1c430*/  MOV R2, UR38 ;  /* 0x0000002600027c02 */ /* 0x002fe20008000f00 */
[----:B------:R-:W-:Y:S01]  /*1c440*/  QGMMA.64x32x32.F32.E4M3.E4M3 R184, gdesc[UR16], RZ, !UPT, gsb0 ;  /* 0x0060000010b879f3 */ /* 0x000fe2000c0008ff */
[----:B------:R-:W-:Y:S01]  /*1c450*/  UMOV UR38, UR30 ;  /* 0x0000001e00267c82 */ /* 0x000fe20008000000 */
[C---:B------:R-:W-:Y:S02]  /*1c460*/  R2UR UR24, R4.reuse ;  /* 0x00000000041872ca */ /* 0x040fe400000e0000 */
[----:B------:R-:W-:Y:S01]  /*1c470*/  MOV R23, UR38 ;  /* 0x0000002600177c02 */ /* 0x000fe20008000f00 */
[----:B------:R-:W-:Y:S01]  /*1c480*/  UMOV UR38, UR20 ;  /* 0x0000001400267c82 */ /* 0x000fe20008000000 */
[----:B------:R-:W-:Y:S02]  /*1c490*/  R2UR UR20, R4 ;  /* 0x00000000041472ca */ /* 0x000fe400000e0000 */
[----:B------:R-:W-:Y:S01]  /*1c4a0*/  R2UR UR50, R90 ;  /* 0x000000005a3272ca */ /* 0x000fe200000e0000 */
[----:B------:R-:W-:Y:S01]  /*1c4b0*/  VIADD R90, R14, 0x6 ;  /* 0x000000060e5a7836 */ /* 0x000fe20000000000 */
[----:B------:R-:W-:Y:S01]  /*1c4c0*/  R2UR UR54, R88 ;  /* 0x00000000583672ca */ /* 0x000fe200000e0000 */
[----:B------:R-:W-:Y:S01]  /*1c4d0*/  VIADD R88, R14, 0x106 ;  /* 0x000001060e587836 */ /* 0x000fe20000000000 */
[----:B------:R-:W-:-:S02]  /*1c4e0*/  WARPGROUP.DEPBAR.LE gsb0, 0x0 ;  /* 0x00008000000079c5 */ /* 0x000fc40000010000 */
        /* <DEDUP_REMOVED lines=33> */
[----:B0-----:R-:W-:-:S06]  /*1c700*/  WARPGROUP.ARRIVE ;  /* 0x00000000000079c5 */ /* 0x001fcc0000000000 */
        /* <DEDUP_REMOVED lines=142> */
[----:B0-----:R-:W-:-:S12]  /*1cff0*/  @P0 BRA `(.L_x_2201) ;  /* 0x0000000000280947 */ /* 0x001fd80003800000 */
[----:B------:R-:W-:Y:S05]  /*1d000*/  @!P1 BRA `(.L_x_2202) ;  /* 0x0000000000049947 */ /* 0x000fea0003800000 */
[----:B------:R-:W-:Y:S01]  /*1d010*/  BPT.TRAP 0x1 ;  /* 0x000000040000795c */ /* 0x000fe20000300000 */
.L_x_2202:
[----:B-----5:R-:W-:Y:S01]  /*1d020*/  SHF.L.U32 R0, R12, 0x1f, RZ ;  /* 0x0000001f0c007819 */ /* 0x020fe200000006ff */
[----:B------:R-:W-:-:S04]  /*1d030*/  IMAD R3, R232, 0x8, R16 ;  /* 0x00000008e8037824 */ /* 0x000fc800078e0210 */
[----:B------:R0:W1:Y:S01]  /*1d040*/  SYNCS.PHASECHK.TRANS64.TRYWAIT P0, [R3+URZ+0x2e850], R0 ;  /* 0x02e85000030075a7 */ /* 0x000062000800017f */
[----:B------:R-:W-:Y:S05]  /*1d050*/  @!P1 BRA `(.L_x_2203) ;  /* 0x0000000000049947 */ /* 0x000fea0003800000 */
[----:B------:R-:W-:Y:S01]  /*1d060*/  BPT.TRAP 0x1 ;  /* 0x000000040000795c */ /* 0x000fe20000300000 */
.L_x_2203:
[----:B-1----:R-:W-:Y:S05]  /*1d070*/  @P0 BRA `(.L_x_2201) ;  /* 0x0000000000080947 */ /* 0x002fea0003800000 */
[----:B------:R-:W1:Y:S02]  /*1d080*/  SYNCS.PHASECHK.TRANS64.TRYWAIT P0, [R3+URZ+0x2e850], R0 ;  /* 0x02e85000030075a7 */ /* 0x000e64000800017f */
[----:B-1----:R-:W-:Y:S05]  /*1d090*/  @!P0 BRA `(.L_x_2204) ;  /* 0x000000cc003c8947 */ /* 0x002fea0003800000 */
.L_x_2201:
[----:B01---5:R-:W-:Y:S01]  /*1d0a0*/  IADD3 R0, R16, 0x400, RZ ;  /* 0x0000040010007810 */ /* 0x023fe20007ffe0ff */
[----:B------:R-:W-:Y:S01]  /*1d0b0*/  IMAD.MOV.U32 R13, RZ, RZ, -0x3ffffff0 ;  /* 0xc0000010ff0d7424 */ /* 0x000fe200078e00ff */
[----:B------:R-:W-:Y:S05]  /*1d0c0*/  WARPSYNC.ALL ;  /* 0x0000000000007948 */ /* 0x000fea0003800000 */
[----:B------:R-:W-:Y:S01]  /*1d0d0*/  SHF.R.U32.HI R0, RZ, 0x4, R0 ;  /* 0x00000004ff007819 */ /* 0x000fe20000011600 */
[----:B------:R-:W-:Y:S01]  /*1d0e0*/  WARPGROUP.ARRIVE ;  /* 0x00000000000079c5 */ /* 0x000fe20000000000 */
[----:B------:R-:W-:Y:S01]  /*1d0f0*/  R2UR UR7, R13 ;  /* 0x000000000d0772ca */ /* 0x000fe200000e0000 */
[----:B------:R-:W-:Y:S01]  /*1d100*/  IMAD.MOV.U32 R15, RZ, RZ, -0x3ffffff0 ;  /* 0xc0000010ff0f7424 */ /* 0x000fe200078e00ff */
[----:B------:R-:W-:-:S03]  /*1d110*/  LOP3.LUT R0, R0, 0x3fff, RZ, 0xc0, !PT ;  /* 0x00003fff00007812 */ /* 0x000fc600078ec0ff */
[----:B------:R-:W0:Y:S01]  /*1d120*/  S2R R235, SR_TID.X ;  /* 0x0000000000eb7919 */ /* 0x000e220000002100 */
[----:B------:R-:W-:-:S05]  /*1d130*/  LOP3.LUT R0, R0, 0x10000, RZ, 0xfc, !PT ;  /* 0x0001000000007812 */ /* 0x000fca00078efcff */
[----:B------:R-:W-:Y:S01]  /*1d140*/  IMAD R12, R232, 0x700, R0 ;  /* 0x00000700e80c7824 */ /* 0x000fe200078e0200 */
[----:B------:R-:W-:-:S03]  /*1d150*/  FMNMX.FTZ R0, R184, R21, !PT ;  /* 0x00000015b8007209 */ /* 0x000fc60007810000 */
[C---:B------:R-:W-:Y:S01]  /*1d160*/  VIADD R14, R12.reuse, 0x100 ;  /* 0x000001000c0e7836 */ /* 0x040fe20000000000 */
[----:B------:R-:W-:Y:S02]  /*1d170*/  R2UR UR6, R12 ;  /* 0x000000000c0672ca */ /* 0x000fe400000e0000 */
[----:B------:R-:W-:-:S04]  /*1d180*/  FMNMX.FTZ R0, R185, R0, !PT ;  /* 0x00000000b9007209 */ /* 0x000fc80007810000 */
[----:B------:R-:W-:Y:S02]  /*1d190*/  FMNMX.FTZ R13, R188, R0, !PT ;  /* 0x00000000bc0d7209 */ /* 0x000fe40007810000 */
        /* <DEDUP_REMOVED lines=117> */
[----:B0-----:R-:W-:-:S02]  /*1d8f0*/  LOP3.LUT R235, R235, 0x7f, RZ, 0xc0, !PT ;  /* 0x0000007febeb7812 */ /* 0x001fc400078ec0ff */
[----:B------:R-:W-:Y:S02]  /*1d900*/  FMNMX.FTZ R0, R98, R0, !PT ;  /* 0x0000000062007209 */ /* 0x000fe40007810000 */
[----:B------:R-:W-:Y:S02]  /*1d910*/  ISETP.NE.AND P0, PT, R235, RZ, PT ;  /* 0x000000ffeb00720c */ /* 0x000fe40003f05270 */
[----:B------:R-:W-:Y:S01]  /*1d920*/  FMNMX.FTZ R0, R99, R0, !PT ;  /* 0x0000000063007209 */ /* 0x000fe20007810000 */
[----:B------:R-:W0:Y:S03]  /*1d930*/  S2R R235, SR_TID.X ;  /* 0x0000000000eb7919 */ /* 0x000e260000002100 */
[----:B------:R-:W-:-:S04]  /*1d940*/  FMNMX.FTZ R0, R102, R0, !PT ;  /* 0x0000000066007209 */ /* 0x000fc80007810000 */
[----:B------:R-:W-:-:S05]  /*1d950*/  FMNMX.FTZ R0, R103, R0, !PT ;  /* 0x0000000067007209 */ /* 0x000fca0007810000 */
[----:B------:R-:W1:Y:S01]  /*1d960*/  SHFL.BFLY PT, R3, R0, 0x2, 0x1f ;  /* 0x0c401f0000037f89 */ /* 0x000e6200000e0000 */
[----:B0-----:R-:W-:Y:S02]  /*1d970*/  SHF.R.U32.HI R235, RZ, 0x7, R235 ;  /* 0x00000007ffeb7819 */ /* 0x001fe400000116eb */
[----:B-1----:R-:W-:Y:S01]  /*1d980*/  FMNMX.FTZ R0, R0, R3, !PT ;  /* 0x0000000300007209 */ /* 0x002fe20007810000 */
[----:B------:R-:W-:Y:S02]  /*1d990*/  WARPGROUP.DEPBAR.LE gsb0, 0x0 ;  /* 0x00008000000079c5 */ /* 0x000fe40000010000 */
[----:B------:R-:W-:-:S06]  /*1d9a0*/  WARPGROUP.ARRIVE ;  /* 0x00000000000079c5 */ /* 0x000fcc0000000000 */
[----:B------:R-:W-:Y:S01]  /*1d9b0*/  QGMMA.64x128x32.F32.E4M3.E4M3 R24, R216, gdesc[UR4], R24, gsb0 ;  /* 0x01e00004d8187df3 */ /* 0x000fe20008000818 */
[----:B------:R-:W-:Y:S02]  /*1d9c0*/  R2UR UR6, R14 ;  /* 0x000000000e0672ca */ /* 0x000fe400000e0000 */
[----:B------:R-:W-:Y:S01]  /*1d9d0*/  R2UR UR7, R15 ;  /* 0x000000000f0772ca */ /* 0x000fe200000e0000 */
[----:B------:R-:W0:Y:S01]  /*1d9e0*/  SHFL.BFLY PT, R14, R13, 0x2, 0x1f ;  /* 0x0c401f000d0e7f89 */ /* 0x000e2200000e0000 */
[----:B------:R-:W-:Y:S01]  /*1d9f0*/  IMAD.MOV.U32 R15, RZ, RZ, -0x3ffffff0 ;  /* 0xc0000010ff0f7424 */ /* 0x000fe200078e00ff */
[----:B0-----:R-:W-:Y:S01]  /*1da00*/  FMNMX.FTZ R13, R13, R14, !PT ;  /* 0x0000000e0d0d7209 */ /* 0x001fe20007810000 */
[----:B------:R-:W-:-:S04]  /*1da10*/  VIADD R14, R12, 0x400 ;  /* 0x000004000c0e7836 */ /* 0x000fc80000000000 */
[----:B------:R-:W0:Y:S02]  /*1da20*/  SHFL.BFLY PT, R3, R13, 0x1, 0x1f ;  /* 0x0c201f000d037f89 */ /* 0x000e2400000e0000 */
[----:B0-----:R-:W-:Y:S01]  /*1da30*/  FMNMX.FTZ R3, R13, R3, !PT ;  /* 0x000000030d037209 */ /* 0x001fe20007810000 */
[----:B------:R-:W-:Y:S02]  /*1da40*/  WARPGROUP.DEPBAR.LE gsb0, 0x0 ;  /* 0x00008000000079c5 */ /* 0x000fe40000010000 */
[----:B------:R-:W-:-:S06]  /*1da50*/  WARPGROUP.ARRIVE ;  /* 0x00000000000079c5 */ /* 0x000fcc0000000000 */
        /* <DEDUP_REMOVED lines=24> */
[----:B0-----:R-:W-:Y:S01]  /*1dbe0*/  FMNMX.FTZ R0, R0, R14, !PT ;  /* 0x0000000e00007209 */ /* 0x001fe20007810000 */
[----:B------:R-:W-:Y:S01]  /*1dbf0*/  FADD.FTZ R14, -R3, R21 ;  /* 0x00000015030e7221 */ /* 0x000fe20000010100 */
[----:B------:R-:W-:-:S01]  /*1dc00*/  FFMA.FTZ R21, R2, R184, -R15 ;  /* 0x000000b802157223 */ /* 0x000fc2000001080f */
[C-C-:B------:R-:W-:Y:S01]  /*1dc10*/  FFMA.FTZ R184, R2.reuse, R185, -R15.reuse ;  /* 0x000000b902b87223 */ /* 0x140fe2000001080f */
[----:B------:R-:W-:-:S01]  /*1dc20*/  FFMA.FTZ R185, R2, R188, -R15 ;  /* 0x000000bc02b97223 */ /* 0x000fc2000001080f */
[C---:B------:R-:W-:Y:S01]  /*1dc30*/  FMUL.FTZ R14, R2.reuse, R14 ;  /* 0x0000000e020e7220 */ /* 0x040fe20000410000 */
        /* <DEDUP_REMOVED lines=8> */
[----:B------:R-:W-:Y:S01]  /*1dcc0*/  FFMA.FTZ R100, R2, R101, -R15 ;  /* 0x0000006502647223 */ /* 0x000fe2000001080f */
[----:B------:R-:W-:-:S01]  /*1dcd0*/  FADD.FTZ R13, -R0, R233 ;  /* 0x000000e9000d7221 */ /* 0x000fc20000010100 */
[----:B------:R-:W0:Y:S01]  /*1dce0*/  MUFU.EX2 R14, R14 ;  /* 0x0000000e000e7308 */ /* 0x000e220000000800 */
[----:B------:R-:W-:-:S01]  /*1dcf0*/  FFMA.FTZ R101, R2, R0, -8 ;  /* 0xc100000002657423 */ /* 0x000fc20000010000 */
[C-C-:B------:R-:W-:Y:S01]  /*1dd00*/  FFMA.FTZ R141, R2.reuse, R141, -R15.reuse ;  /* 0x0000008d028d7223 */ /* 0x140fe2000001080f */
[C---:B------:R-:W-:Y:S01]  /*1dd10*/  FMUL.FTZ R13, R2.reuse, R13 ;  /* 0x0000000d020d7220 */ /* 0x040fe20000410000 */
[C---:B------:R-:W-:Y:S01]  /*1dd20*/  FFMA.FTZ R144, R2.reuse, R144, -R15 ;  /* 0x0000009002907223 */ /* 0x040fe2000001080f */
        /* <DEDUP_REMOVED lines=33> */
[C---:B------:R-:W-:Y:S01]  /*1df40*/  FFMA.FTZ R97, R2.reuse, R97, -R15 ;  /* 0x0000006102617223 */ /* 0x040fe2000001080f */
        /* <DEDUP_REMOVED lines=9> */
[----:B------:R-:W-:Y:S01]  /*1dfe0*/  MUFU.EX2 R13, R13 ;  /* 0x0000000d000d7308 */ /* 0x000fe20000000800 */
[----:B-1----:R-:W-:-:S01]  /*1dff0*/  FADD.FTZ R237, R189, R237 ;  /* 0x000000edbded7221 */ /* 0x002fc20000010000 */
[C-C-:B------:R-:W-:Y:S01]  /*1e000*/  FFMA.FTZ R175, R2.reuse, R175, -R101.reuse ;  /* 0x000000af02af7223 */ /* 0x140fe20000010865 */
[----:B------:R-:W-:-:S01]  /*1e010*/  FFMA.FTZ R178, R2, R178, -R101 ;  /* 0x000000b202b27223 */ /* 0x000fc20000010865 */
[C-C-:B------:R-:W-:Y:S01]  /*1e020*/  FFMA.FTZ R179, R2.reuse, R179, -R101.reuse ;  /* 0x000000b302b37223 */ /* 0x140fe20000010865 */
[----:B------:R-:W-:-:S01]  /*1e030*/  FFMA.FTZ R182, R2, R182, -R101 ;  /* 0x000000b602b67223 */ /* 0x000fc20000010865 */
[C-C-:B------:R-:W-:Y:S01]  /*1e040*/  FFMA.FTZ R183, R2.reuse, R183, -R101.reuse ;  /* 0x000000b702b77223 */ /* 0x140fe20000010865 */
[----:B------:R-:W-:-:S01]  /*1e050*/  FFMA.FTZ R154, R2, R154, -R101 ;  /* 0x0000009a029a7223 */ /* 0x000fc20000010865 */
[----:B------:R-:W0:Y:S01]  /*1e060*/  MUFU.EX2 R186, R186 ;  /* 0x000000ba00ba7308 */ /* 0x000e220000000800 */
[----:B--2---:R-:W-:-:S01]  /*1e070*/  FADD.FTZ R237, R192, R237 ;  /* 0x000000edc0ed7221 */ /* 0x004fc20000010000 */
        /* <DEDUP_REMOVED lines=35> */
[----:B------:R-:W-:-:S03]  /*1e2b0*/  FFMA.FTZ R119, R2, R119, -R101 ;  /* 0x0000007702777223 */ /* 0x000fc60000010865 */
[----:B------:R-:W2:Y:S01]  /*1e2c0*/  MUFU.EX2 R168, R168 ;  /* 0x000000a800a87308 */ /* 0x000ea20000000800 */
[----:B0-----:R-:W-:-:S01]  /*1e2d0*/  FADD.FTZ R237, R196, R237 ;  /* 0x000000edc4ed7221 */ /* 0x001fc20000010000 */
[----:B------:R-:W-:Y:S02]  /*1e2e0*/  WARPGROUP.DEPBAR.LE gsb0, 0x0 ;  /* 0x00008000000079c5 */ /* 0x000fe40000010000 */
[----:B------:R-:W-:-:S04]  /*1e2f0*/  WARPGROUP.ARRIVE ;  /* 0x00000000000079c5 */ /* 0x000fc80000000000 */
[----:B------:R-:W0:Y:S01]  /*1e300*/  MUFU.EX2 R191, R191 ;  /* 0x000000bf00bf7308 */ /* 0x000e220000000800 */
[----:B-1----:R-:W-:-:S01]  /*1e310*/  FADD.FTZ R236, R190, R236 ;  /* 0x000000ecbeec7221 */ /* 0x002fc20000010000 */
[----:B------:R-:W-:Y:S06]  /*1e320*/  QGMMA.64x128x32.F32.E4M3.E4M3 R24, R208, gdesc[UR4], R24, gsb0 ;  /* 0x01e00004d0187df3 */ /* 0x000fec0008000818 */
        /* <DEDUP_REMOVED lines=35> */
[----:B------:R-:W-:-:S01]  /*1e560*/  FFMA.FTZ R208, R2, R89, -R15 ;  /* 0x0000005902d07223 */ /* 0x000fc2000001080f */
[----:B------:R-:W-:-:S03]  /*1e570*/  IMAD.MOV.U32 R89, RZ, RZ, -0x3ffffff0 ;  /* 0xc0000010ff597424 */ /* 0x000fc600078e00ff */
[----:B------:R0:W-:Y:S01]  /*1e580*/  MUFU.EX2 R15, R88 ;  /* 0x00000058000f7308 */ /* 0x0001e20000000800 */
[----:B------:R-:W-:Y:S01]  /*1e590*/  WARPGROUP.ARRIVE ;  /* 0x00000000000079c5 */ /* 0x000fe20000000000 */
[----:B-1----:R-:W-:Y:S01]  /*1e5a0*/  FADD.FTZ R236, R175, R236 ;  /* 0x000000ecafec7221 */ /* 0x002fe20000010000 */
[----:B------:R-:W-:Y:S01]  /*1e5b0*/  R2UR UR7, R89 ;  /* 0x00000000590772ca */ /* 0x000fe200000e0000 */
[----:B--2---:R-:W-:-:S04]  /*1e5c0*/  FADD.FTZ R237, R153, R237 ;  /* 0x000000ed99ed7221 */ /* 0x004fc80000010000 */
[----:B------:R-:W1:Y:S01]  /*1e5d0*/  MUFU.EX2 R178, R178 ;  /* 0x000000b200b27308 */ /* 0x000e620000000800 */
[----:B0-----:R-:W-:-:S05]  /*1e5e0*/  VIADD R88, R12, 0x500 ;  /* 0x000005000c587836 */ /* 0x001fca0000000000 */
[----:B------:R-:W-:Y:S01]  /*1e5f0*/  R2UR UR6, R88 ;  /* 0x00000000580672ca */ /* 0x000fe200000e0000 */
[----:B------:R-:W-:Y:S01]  /*1e600*/  VIADD R88, R12, 0x600 ;  /* 0x000006000c587836 */ /* 0x000fe20000000000 */
[----:B------:R-:W0:Y:S01]  /*1e610*/  MUFU.EX2 R156, R156 ;  /* 0x0000009c009c7308 */ /* 0x000e220000000800 */
[----:B------:R-:W-:-:S07]  /*1e620*/  FFMA.FTZ R12, R2, R114, -R101 ;  /* 0x00000072020c7223 */ /* 0x000fce0000010865 */
[----:B------:R-:W2:Y:S01]  /*1e630*/  MUFU.EX2 R179, R179 ;  /* 0x000000b300b37308 */ /* 0x000ea20000000800 */
[----:B-1----:R-:W-:-:S02]  /*1e640*/  FADD.FTZ R236, R178, R236 ;  /* 0x000000ecb2ec7221 */ /* 0x002fc40000010000 */
[----:B------:R-:W-:Y:S01]  /*1e650*/  QGMMA.64x128x32.F32.E4M3.E4M3 R24, R204, gdesc[UR4], R24, gsb0 ;  /* 0x01e00004cc187df3 */ /* 0x000fe20008000818 */
[----:B------:R-:W-:Y:S01]  /*1e660*/  R2UR UR6, R88 ;  /* 0x00000000580672ca */ /* 0x000fe200000e0000 */
[----:B------:R-:W-:Y:S01]  /*1e670*/  FFMA.FTZ R88, R2, R118, -R101 ;  /* 0x0000007602587223 */ /* 0x000fe20000010865 */
[----:B------:R-:W-:Y:S02]  /*1e680*/  @!P0 IMAD R118, R20, 0x8, R16 ;  /* 0x0000000814768824 */ /* 0x000fe400078e0210 */
[----:B------:R-:W1:Y:S01]  /*1e690*/  MUFU.EX2 R157, R157 ;  /* 0x0000009d009d7308 */ /* 0x000e620000000800 */
[----:B0-----:R-:W-:-:S01]  /*1e6a0*/  FADD.FTZ R237, R156, R237 ;  /* 0x000000ed9ced7221 */ /* 0x001fc20000010000 */
[----:B------:R-:W-:-:S05]  /*1e6b0*/  @!P0 VIADD R118, R118, 0x2e840 ;  /* 0x0002e84076768836 */ /* 0x000fca0000000000 */
[----:B------:R-:W-:Y:S01]  /*1e6c0*/  @!P0 PRMT R118, RZ, 0x654, R118 ;  /* 0x00000654ff768816 */ /* 0x000fe20000000076 */
        /* <DEDUP_REMOVED lines=34> */
[----:B------:R-:W-:Y:S02]  /*1e8f0*/  WARPGROUP.DEPBAR.LE gsb0, 0x0 ;  /* 0x00008000000079c5 */ /* 0x000fe40000010000 */
[----:B------:R-:W-:-:S04]  /*1e900*/  WARPGROUP.ARRIVE ;  /* 0x00000000000079c5 */ /* 0x000fc80000000000 */
        /* <DEDUP_REMOVED lines=14> */
[----:B------:R-:W-:-:S05]  /*1e9f0*/  IMAD.MOV.U32 R89, RZ, RZ, -0x3ffffff0 ;  /* 0xc0000010ff597424 */ /* 0x000fca00078e00ff */
[----:B------:R-:W-:Y:S01]  /*1ea00*/  R2UR UR7, R89 ;  /* 0x00000000590772ca */ /* 0x000fe200000e0000 */
        /* <DEDUP_REMOVED lines=12> */
[----:B------:R-:W-:Y:S01]  /*1ead0*/  QGMMA.64x128x32.F32.E4M3.E4M3 R24, R200, gdesc[UR4], R24, gsb0 ;  /* 0x01e00004c8187df3 */ /* 0x000fe20008000818 */
[----:B------:R-:W-:-:S03]  /*1eae0*/  IADD3 R102, -R235, 0xb, RZ ;  /* 0x0000000beb667810 */ /* 0x000fc60007ffe1ff */
        /* <DEDUP_REMOVED lines=37> */
[----:B------:R1:W-:Y:S06]  /*1ed40*/  BAR.ARV R102, 0x100 ;  /* 0x000400660000751d */ /* 0x0003ec0000002000 */
[----:B------:R-:W3:Y:S01]  /*1ed50*/  MUFU.EX2 R133, R133 ;  /* 0x0000008500857308 */ /* 0x000ee20000000800 */
[----:B0-----:R-:W-:-:S01]  /*1ed60*/  FADD.FTZ R114, R132, R114 ;  /* 0x0000007284727221 */ /* 0x001fc20000010000 */
[----:B------:R1:W-:Y:S01]  /*1ed70*/  @!P0 SYNCS.ARRIVE.TRANS64.RED.A1T0 RZ, [R118+URZ], RZ ;  /* 0x000000ff76ff89a7 */ /* 0x0003e2000810043f */
[----:B--2---:R-:W-:-:S05]  /*1ed80*/  FADD.FTZ R236, R134, R236 ;  /* 0x000000ec86ec7221 */ /* 0x004fca0000010000 */
[----:B------:R-:W0:Y:S08]  /*1ed90*/  MUFU.EX2 R135, R135 ;  /* 0x0000008700877308 */ /* 0x000e300000000800 */
        /* <DEDUP_REMOVED lines=57> */
[----:B0-----:R-:W-:-:S04]  /*1f130*/  FADD.FTZ R103, R97, R103 ;  /* 0x0000006761677221 */ /* 0x001fc80000010000 */
[----:B------:R-:W-:-:S03]  /*1f140*/  FADD.FTZ R103, R15, R103 ;  /* 0x000000670f677221 */ /* 0x000fc60000010000 */
[----:B------:R-:W0:Y:S01]  /*1f150*/  MUFU.EX2 R100, R100 ;  /* 0x0000006400647308 */ /* 0x000e220000000800 */
[----:B--2---:R-:W-:-:S07]  /*1f160*/  FADD.FTZ R114, R98, R114 ;  /* 0x0000007262727221 */ /* 0x004fce0000010000 */
[----:B------:R-:W2:Y:S01]  /*1f170*/  MUFU.EX2 R101, R101 ;  /* 0x0000006500657308 */ /* 0x000ea20000000800 */
[----:B---3--:R-:W-:-:S01]  /*1f180*/  FADD.FTZ R114, R99, R114 ;  /* 0x0000007263727221 */ /* 0x008fc20000010000 */
[----:B0-----:R-:W-:-:S03]  /*1f190*/  FADD.FTZ R237, R100, R103 ;  /* 0x0000006764ed7221 */ /* 0x001fc60000010000 */
[----:B--2---:R-:W-:Y:S01]  /*1f1a0*/  FADD.FTZ R236, R101, R114 ;  /* 0x0000007265ec7221 */ /* 0x004fe20000010000 */
[----:B-1----:R-:W-:Y:S06]  /*1f1b0*/  @!P1 BRA `(.L_x_2205) ;  /* 0x0000000000049947 */ /* 0x002fec0003800000 */
[----:B------:R-:W-:Y:S01]  /*1f1c0*/  BPT.TRAP 0x1 ;  /* 0x000000040000795c */ /* 0x000fe20000300000 */
.L_x_2205:
[----:B------:R-:W2:Y:S01]  /*1f1d0*/  LDL R102, [R1+0x58] ;  /* 0x0000580001667983 */ /* 0x000ea20000100800 */
[----:B------:R-:W-:Y:S01]  /*1f1e0*/  F2FP.SATFINITE.E4M3.F32.PACK_AB_MERGE_C R185, R188, R185, RZ ;  /* 0x000000b9bcb9723e */ /* 0x000fe200048070ff */
[-C--:B------:R-:W-:Y:S01]  /*1f1f0*/  FMUL.FTZ R24, R24, R14.reuse ;  /* 0x0000000e18187220 */ /* 0x080fe20000410000 */
[----:B------:R-:W-:Y:S01]  /*1f200*/  ISETP.GT.AND P0, PT, R234, RZ, PT ;  /* 0x000000ffea00720c */ /* 0x000fe20003f04270 */
[-C--:B------:R-:W-:Y:S01]  /*1f210*/  FMUL.FTZ R25, R25, R14.reuse ;  /* 0x0000000e19197220 */ /* 0x080fe20000410000 */
[----:B------:R-:W-:Y:S01]  /*1f220*/  F2FP.SATFINITE.E4M3.F32.PACK_AB_MERGE_C R224, R184, R21, R185 ;  /* 0x00000015b8e0723e */ /* 0x000fe200048070b9 */
[----:B------:R-:W-:Y:S01]  /*1f230*/  IMAD R21, R232, 0x8, R16 ;  /* 0x00000008e8157824 */ /* 0x000fe200078e0210 */
[----:B------:R-:W-:Y:S01]  /*1f240*/  F2FP.SATFINITE.E4M3.F32.PACK_AB_MERGE_C R91, R94, R91, RZ ;  /* 0x0000005b5e5b723e */ /* 0x000fe200048070ff */
[----:B------:R-:W-:Y:S01]  /*1f250*/  FMUL.FTZ R28, R28, R14 ;  /* 0x0000000e1c1c7220 */ /* 0x000fe20000410000 */
[----:B------:R-:W-:Y:S01]  /*1f260*/  F2FP.SATFINITE.E4M3.F32.PACK_AB_MERGE_C R124, R125, R124, RZ ;  /* 0x0000007c7d7c723e */ /* 0x000fe200048070ff */
[----:B------:R-:W-:Y:S01]  /*1f270*/  VIADD R21, R21, 0x2e860 ;  /* 0x0002e86015157836 */ /* 0x000fe20000000000 */
[----:B------:R-:W-:Y:S01]  /*1f280*/  F2FP.SATFINITE.E4M3.F32.PACK_AB_MERGE_C R88, R119, R88, RZ ;  /* 0x000000587758723e */ /* 0x000fe200048070ff */
[----:B------:R-:W-:Y:S01]  /*1f290*/  FMUL.FTZ R29, R29, R14 ;  /* 0x0000000e1d1d7220 */ /* 0x000fe20000410000 */
[----:B------:R-:W-:Y:S01]  /*1f2a0*/  F2FP.SATFINITE.E4M3.F32.PACK_AB_MERGE_C R92, R93, R92, RZ ;  /* 0x0000005c5d5c723e */ /* 0x000fe200048070ff */
[----:B------:R-:W-:Y:S01]  /*1f2b0*/  FMUL.FTZ R32, R32, R14 ;  /* 0x0000000e20207220 */ /* 0x000fe20000410000 */
[----:B------:R-:W-:Y:S01]  /*1f2c0*/  F2FP.SATFINITE.E4M3.F32.PACK_AB_MERGE_C R124, R121, R120, R124 ;  /* 0x00000078797c723e */ /* 0x000fe2000480707c */
        /* <DEDUP_REMOVED lines=45> */
[----:B------:R-:W-:Y:S01]  /*1f5a0*/  F2FP.SATFINITE.E4M3.F32.PACK_AB_MERGE_C R99, R101, R99, RZ ;  /* 0x000000636563723e */ /* 0x000fe200048070ff */
        /* <DEDUP_REMOVED lines=65> */
[----:B------:R-:W-:Y:S02]  /*1f9c0*/  IMAD.MOV.U32 R232, RZ, RZ, R20 ;  /* 0x000000ffffe87224 */ /* 0x000fe400078e0014 */
[----:B------:R-:W-:Y:S01]  /*1f9d0*/  IMAD.MOV.U32 R208, RZ, RZ, R124 ;  /* 0x000000ffffd07224 */ /* 0x000fe200078e007c */
[----:B--2---:R-:W-:-:S13]  /*1f9e0*/  R2UR UR4, R102 ;  /* 0x00000000660472ca */ /* 0x004fda00000e0000 */
[----:B------:R-:W-:-:S05]  /*1f9f0*/  IMAD.U32 R94, RZ, RZ, UR4 ;  /* 0x00000004ff5e7e24 */ /* 0x000fca000f8e00ff */
[----:B------:R-:W-:-:S04]  /*1fa00*/  PRMT R21, R94, 0x654, R21 ;  /* 0x000006545e157816 */ /* 0x000fc80000000015 */
[----:B------:R0:W-:Y:S02]  /*1fa10*/  SYNCS.ARRIVE.TRANS64.RED.A1T0 RZ, [R21+URZ], RZ ;  /* 0x000000ff15ff79a7 */ /* 0x0001e4000810043f */
[----:B0-----:R-:W-:Y:S01]  /*1fa20*/  IMAD.MOV.U32 R21, RZ, RZ, R3 ;  /* 0x000000ffff157224 */ /* 0x001fe200078e0003 */
[----:B------:R-:W-:Y:S06]  /*1fa30*/  @P0 BRA `(.L_x_2206) ;  /* 0xffffffbc00e80947 */ /* 0x000fec000383ffff */
[----:B------:R-:W-:-:S07]  /*1fa40*/  IMAD.MOV.U32 R136, RZ, RZ, R20 ;  /* 0x000000ffff887224 */ /* 0x000fce00078e0014 */
.L_x_2195:
[----:B------:R-:W-:Y:S05]  /*1fa50*/  WARPSYNC.ALL ;  /* 0x0000000000007948 */ /* 0x000fea0003800000 */
[----:B------:R-:W-:Y:S06]  /*1fa60*/  BAR.ARV 0x8, 0x120 ;  /* 0x0204800000007b1d */ /* 0x000fec0000002000 */
[----:B------:R-:W-:Y:S05]  /*1fa70*/  @!P1 BRA `(.L_x_2207) ;  /* 0x0000000000049947 */ /* 0x000fea0003800000 */
[----:B------:R-:W-:Y:S01]  /*1fa80*/  BPT.TRAP 0x1 ;  /* 0x000000040000795c */ /* 0x000fe20000300000 */
.L_x_2207:
[----:B------:R-:W-:Y:S01]  /*1fa90*/  IMAD R13, R136, 0x8, R16 ;  /* 0x00000008880d7824 */ /* 0x000fe200078e0210 */
[----:B------:R-:W-:-:S04]  /*1faa0*/  SHF.L.U32 R4, R231, 0x1f, RZ ;  /* 0x0000001fe7047819 */ /* 0x000fc800000006ff */
[----:B------:R1:W2:Y:S01]  /*1fab0*/  SYNCS.PHASECHK.TRANS64.TRYWAIT P0, [R13+URZ+0x2e850], R4 ;  /* 0x02e850040d0075a7 */ /* 0x0002a2000800017f */
[----:B------:R-:W-:Y:S05]  /*1fac0*/  @!P1 BRA `(.L_x_2208) ;  /* 0x0000000000049947 */ /* 0x000fea0003800000 */
[----:B------:R-:W-:Y:S01]  /*1fad0*/  BPT.TRAP 0x1 ;  /* 0x000000040000795c */ /* 0x000fe20000300000 */
.L_x_2208:
[----:B------:R-:W-:-:S05]  /*1fae0*/  VIADD R16, R16, 0x400 ;  /* 0x0000040010107836 */ /* 0x000fca0000000000 */
[----:B------:R-:W-:-:S04]  /*1faf0*/  SHF.R.U32.HI R16, RZ, 0x4, R16 ;  /* 0x00000004ff107819 */ /* 0x000fc80000011610 */
[----:B------:R-:W-:-:S04]  /*1fb00*/  LOP3.LUT R16, R16, 0x3fff, RZ, 0xc0, !PT ;  /* 0x00003fff10107812 */ /* 0x000fc800078ec0ff */
[----:B------:R-:W-:Y:S01]  /*1fb10*/  LOP3.LUT R5, R16, 0x10000, RZ, 0xfc, !PT ;  /* 0x0001000010057812 */ /* 0x000fe200078efcff */
[----:B--2---:R-:W-:Y:S06]  /*1fb20*/  @P0 BRA `(.L_x_2209) ;  /* 0x0000000000080947 */ /* 0x004fec0003800000 */
[----:B------:R-:W2:Y:S02]  /*1fb30*/  SYNCS.PHASECHK.TRANS64.TRYWAIT P0, [R13+URZ+0x2e850], R4 ;  /* 0x02e850040d0075a7 */ /* 0x000ea4000800017f */
[----:B--2---:R-:W-:Y:S05]  /*1fb40*/  @!P0 BRA `(.L_x_2210) ;  /* 0x000000a000a48947 */ /* 0x004fea0003800000 */
.L_x_2209:
[----:B-12---:R-:W-:Y:S01]  /*1fb50*/  IMAD R4, R136, 0x700, R5 ;  /* 0x0000070088047824 */ /* 0x006fe200078e0205 */
[----:B------:R-:W2:Y:S01]  /*1fb60*/  LDL R14, [R1+0x64] ;  /* 0x00006400010e7983 */ /* 0x000ea20000100800 */
        /* <DEDUP_REMOVED lines=8> */
[----:B------:R-:W-:Y:S01]  /*1fbf0*/  ULDC.64 UR4, c[0x0][0x9a0] ;  /* 0x0002680000047ab9 */ /* 0x000fe20000000a00 */
[----:B------:R-:W-:Y:S01]  /*1fc00*/  IMAD.MOV.U32 R15, RZ, RZ, -0x3ffffff0 ;  /* 0xc0000010ff0f7424 */ /* 0x000fe200078e00ff */
[----:B------:R-:W-:-:S04]  /*1fc10*/  ISETP.NE.U32.AND P0, PT, RZ, UR4, PT ;  /* 0x00000004ff007c0c */ /* 0x000fc8000bf05070 */
[----:B------:R-:W-:-:S03]  /*1fc20*/  ISETP.NE.AND.EX P0, PT, RZ, UR5, PT, P0 ;  /* 0x00000005ff007c0c */ /* 0x000fc6000bf05300 */
[----:B------:R-:W-:Y:S01]  /*1fc30*/  QGMMA.64x128x32.F32.E4M3.E4M3 R24, R224, gdesc[UR4], R24, gsb0 ;  /* 0x01e00004e0187df3 */ /* 0x000fe20008000818 */
[----:B------:R-:W-:Y:S01]  /*1fc40*/  R2UR UR6, R6 ;  /* 0x00000000060672ca */ /* 0x000fe200000e0000 */
[----:B------:R-:W-:Y:S01]  /*1fc50*/  VIADD R6, R4, 0x200 ;  /* 0x0000020004067836 */ /* 0x000fe20000000000 */
[----:B------:R-:W-:Y:S01]  /*1fc60*/  R2UR UR7, R7 ;  /* 0x00000000070772ca */ /* 0x000fe200000e0000 */
[----:B------:R-:W-:-:S06]  /*1fc70*/  IMAD.MOV.U32 R7, RZ, RZ, -0x3ffffff0 ;  /* 0xc0000010ff077424 */ /* 0x000fcc00078e00ff */
[----:B------:R-:W1:Y:S08]  /*1fc80*/  @P0 LDC.64 R8, c[0x0][0x9c8] ;  /* 0x00027200ff080b82 */ /* 0x000e700000000a00 */
[----:B------:R-:W4:Y:S01]  /*1fc90*/  @P0 LDC.64 R10, c[0x0][0x9d0] ;  /* 0x00027400ff0a0b82 */ /* 0x000f220000000a00 */
[----:B------:R-:W-:Y:S02]  /*1fca0*/  WARPGROUP.DEPBAR.LE gsb0, 0x0 ;  /* 0x00008000000079c5 */ /* 0x000fe40000010000 */
[----:B------:R-:W-:-:S06]  /*1fcb0*/  WARPGROUP.ARRIVE ;  /* 0x00000000000079c5 */ /* 0x000fcc0000000000 */
[----:B------:R-:W-:Y:S01]  /*1fcc0*/  QGMMA.64x128x32.F32.E4M3.E4M3 R24, R220, gdesc[UR4], R24, gsb0 ;  /* 0x01e00004dc187df3 */ /* 0x000fe20008000818 */
[----:B------:R-:W-:Y:S01]  /*1fcd0*/  R2UR UR6, R6 ;  /* 0x00000000060672ca */ /* 0x000fe200000e0000 */
[----:B------:R-:W-:Y:S01]  /*1fce0*/  VIADD R6, R4, 0x300 ;  /* 0x0000030004067836 */ /* 0x000fe20000000000 */
[----:B------:R-:W-:Y:S01]  /*1fcf0*/  R2UR UR7, R7 ;  /* 0x00000000070772ca */ /* 0x000fe200000e0000 */
[----:B------:R-:W-:Y:S01]  /*1fd00*/  IMAD.MOV.U32 R7, RZ, RZ, -0x3ffffff0 ;  /* 0xc0000010ff077424 */ /* 0x000fe200078e00ff */
[----:B--2---:R-:W-:Y:S01]  /*1fd10*/  SHF.R.S32.HI R5, RZ, 0x1f, R14 ;  /* 0x0000001fff057819 */ /* 0x004fe2000001140e */
        /* <DEDUP_REMOVED lines=9> */
[----:B------:R-:W-:Y:S02]  /*1fdb0*/  VIADD R14, R4, 0x400 ;  /* 0x00000400040e7836 */ /* 0x000fe40000000000 */
[-C--:B----4-:R-:W-:Y:S02]  /*1fdc0*/  @P0 IMAD R8, R5, R10.reuse, RZ ;  /* 0x0000000a05080224 */ /* 0x090fe400078e02ff */
[----:B------:R-:W-:Y:S02]  /*1fdd0*/  @P0 IMAD.IADD R7, R7, 0x1, R9 ;  /* 0x0000000107070824 */ /* 0x000fe400078e0209 */
[C---:B------:R-:W-:Y:S02]  /*1fde0*/  @P0 IMAD R5, R12.reuse, R11, R8 ;  /* 0x0000000b0c050224 */ /* 0x040fe400078e0208 */
[----:B------:R-:W-:-:S04]  /*1fdf0*/  @P0 IMAD.WIDE.U32 R6, R12, R10, R6 ;  /* 0x0000000a0c060225 */ /* 0x000fc800078e0006 */
[----:B------:R-:W-:Y:S01]  /*1fe00*/  @P0 IMAD.IADD R5, R7, 0x1, R5 ;  /* 0x0000000107050824 */ /* 0x000fe200078e0205 */
[----:B------:R-:W-:Y:S01]  /*1fe10*/  @P0 LEA R8, P2, R6, UR4, 0x2 ;  /* 0x0000000406080c11 */ /* 0x000fe2000f8410ff */
        /* <DEDUP_REMOVED lines=26> */
[----:B------:R-:W3:Y:S04]  /*1ffc0*/  SHFL.BFLY PT, R5, R6, 0x1, 0x1f ;  /* 0x0c201f0006057f89 */ /* 0x000ee800000e0000 */
[----:B------:R-:W4:Y:S01]  /*1ffd0*/  SHFL.BFLY PT, R4, R7, 0x1, 0x1f ;  /* 0x0c201f0007047f89 */ /* 0x000f2200000e0000 */
[----:B---3--:R-:W-:-:S01]  /*1ffe0*/  FADD.FTZ R11, R6, R5 ;  /* 0x00000005060b7221 */ /* 0x008fc20000010000 */
[----:B----4-:R-:W-:-:S04]  /*1fff0*/  FADD.FTZ R12, R7, R4 ;  /* 0x00000004070c7221 */ /* 0x010fc80000010000 */
[C---:B------:R-:W-:Y:S01]  /*20000*/  FSETP.NE.FTZ.AND P0, PT, R11.reuse, RZ, PT ;  /* 0x000000ff0b00720b */ /* 0x040fe20003f15000 */
[----:B------:R-:W-:Y:S01]  /*20010*/  FMUL.FTZ R14, R11, 0.00390625 ;  /* 0x3b8000000b0e7820 */ /* 0x000fe20000410000 */
[----:B-1----:R-:W-:Y:S01]  /*20020*/  FMUL.FTZ R8, R12, 0.00390625 ;  /* 0x3b8000000c087820 */ /* 0x002fe20000410000 */
        /* <DEDUP_REMOVED lines=16> */
[----:B------:R-:W-:Y:S02]  /*20130*/  IMAD.MOV.U32 R88, RZ, RZ, -0x800000 ;  /* 0xff800000ff587424 */ /* 0x000fe400078e00ff */
[----:B---3--:R-:W-:Y:S01]  /*20140*/  @P3 FMUL.FTZ R11, R8, 0.69314718246459960938 ;  /* 0x3f317218080b3820 */ /* 0x008fe20000410000 */
[----:B------:R-:W-:-:S01]  /*20150*/  @P2 FFMA.FTZ R89, R4, R3, R7 ;  /* 0x0000000304592223 */ /* 0x000fc20000010007 */
[----:B--2---:R-:W-:Y:S02]  /*20160*/  FMUL.FTZ R7, R5, R10 ;  /* 0x0000000a05077220 */ /* 0x004fe40000410000 */
[----:B------:R-:W-:-:S01]  /*20170*/  @P3 FFMA.FTZ R88, R2, R0, R11 ;  /* 0x0000000002583223 */ /* 0x000fc2000001000b */
[----:B----4-:R-:W-:Y:S01]  /*20180*/  FMUL.FTZ R2, R9, R10 ;  /* 0x0000000a09027220 */ /* 0x010fe20000410000 */
[----:B------:R-:W-:Y:S02]  /*20190*/  WARPGROUP.DEPBAR.LE gsb0, 0x0 ;  /* 0x00008000000079c5 */ /* 0x000fe40000010000 */
[----:B------:R-:W-:Y:S05]  /*201a0*/  @!P1 BRA `(.L_x_2211) ;  /* 0x0000000000049947 */ /* 0x000fea0003800000 */
[----:B------:R-:W-:Y:S01]  /*201b0*/  BPT.TRAP 0x1 ;  /* 0x000000040000795c */ /* 0x000fe20000300000 */
.L_x_2211:
        /* <DEDUP_REMOVED lines=74> */
[----:B------:R-:W-:-:S04]  /*20660*/  PRMT R0, R3, 0x654, R0 ;  /* 0x0000065403007816 */ /* 0x000fc80000000000 */
[----:B------:R1:W-:Y:S05]  /*20670*/  SYNCS.ARRIVE.TRANS64.RED.A1T0 RZ, [R0+URZ], RZ ;  /* 0x000000ff00ff79a7 */ /* 0x0003ea000810043f */
[----:B------:R-:W-:Y:S01]  /*20680*/  UIADD3 UR4, UR4, 0x1, URZ ;  /* 0x0000000104047890 */ /* 0x000fe2000fffe03f */
[----:B-1----:R-:W-:-:S05]  /*20690*/  SEL R0, RZ, 0x1, P1 ;  /* 0x00000001ff007807 */ /* 0x002fca0000800000 */
[----:B------:R-:W-:Y:S01]  /*206a0*/  IMAD.U32 R3, RZ, RZ, UR4 ;  /* 0x00000004ff037e24 */ /* 0x000fe2000f8e00ff */
[----:B------:R-:W-:-:S04]  /*206b0*/  LOP3.LUT R231, R231, R0, RZ, 0x3c, !PT ;  /* 0x00000000e7e77212 */ /* 0x000fc800078e3cff */
[----:B------:R1:W-:Y:S03]  /*206c0*/  STL [R1+0x88], R3 ;  /* 0x0000880301007387 */ /* 0x0003e60000100800 */
.L_x_2133:
[----:B------:R-:W2:Y:S01]  /*206d0*/  LDL R0, [R1+0x64] ;  /* 0x0000640001007983 */ /* 0x000ea20000100800 */
[----:B------:R-:W-:Y:S05]  /*206e0*/  WARPSYNC.ALL ;  /* 0x0000000000007948 */ /* 0x000fea0003800000 */
[----:B------:R-:W3:Y:S02]  /*206f0*/  S2R R54, SR_TID.X ;  /* 0x0000000000367919 */ /* 0x000ee40000002100 */
[----:B---3--:R-:W-:Y:S02]  /*20700*/  VIADD R85, R54, 0xffffff80 ;  /* 0xffffff8036557836 */ /* 0x008fe40000000000 */
[----:B--2---:R-:W-:-:S03]  /*20710*/  IMAD.MOV.U32 R84, RZ, RZ, R0 ;  /* 0x000000ffff547224 */ /* 0x004fc600078e0000 */
[----:B------:R-:W-:Y:S01]  /*20720*/  SHF.R.S32.HI R0, RZ, 0x1f, R85 ;  /* 0x0000001fff007819 */ /* 0x000fe20000011455 */
[----:B------:R-:W-:Y:S01]  /*20730*/  IMAD.SHL.U32 R65, R84, 0x4, RZ ;  /* 0x0000000454417824 */ /* 0x000fe200078e00ff */
[----:B------:R-:W-:Y:S02]  /*20740*/  SHF.R.S32.HI R62, RZ, 0x1f, R84 ;  /* 0x0000001fff3e7819 */ /* 0x000fe40000011454 */
[----:B------:R-:W-:Y:S02]  /*20750*/  LEA.HI R0, R0, R85, RZ, 0x3 ;  /* 0x0000005500007211 */ /* 0x000fe400078f18ff */
[----:B------:R-:W-:Y:S02]  /*20760*/  SHF.L.U64.HI R68, R84, 0x2, R62 ;  /* 0x0000000254447819 */ /* 0x000fe4000001023e */
[----:B------:R-:W-:Y:S01]  /*20770*/  SHF.R.S32.HI R64, RZ, 0x3, R0 ;  /* 0x00000003ff407819 */ /* 0x000fe20000011400 */
[----:B------:R-:W2:Y:S08]  /*20780*/  S2UR UR5, SR_CgaCtaId ;  /* 0x00000000000579c3 */ /* 0x000eb00000008800 */
[----:B------:R-:W-:Y:S06]  /*20790*/  BAR.SYNC.DEFER_BLOCKING 0x5, 0x180 ;  /* 0x0146000000007b1d */ /* 0x000fec0000010000 */
[----:B------:R-:W-:Y:S01]  /*207a0*/  UMOV UR4, 0x400 ;  /* 0x0000040000047882 */ /* 0x000fe20000000000 */
[----:B------:R-:W-:Y:S01]  /*207b0*/  BSSY B0, `(.L_x_2212) ;  /* 0x0000251000007945 */ /* 0x000fe20003800000 */
[----:B--2---:R-:W-:Y:S01]  /*207c0*/  IMAD.U32 R0, RZ, RZ, UR5 ;  /* 0x00000005ff007e24 */ /* 0x004fe2000f8e00ff */
[----:B------:R-:W-:-:S04]  /*207d0*/  ULEA UR4, UR5, UR4, 0x18 ;  /* 0x0000000405047291 */ /* 0x000fc8000f8ec03f */
[----:B------:R2:W-:Y:S02]  /*207e0*/  STL [R1+0x58], R0 ;  /* 0x0000580001007387 */ /* 0x0005e40000100800 */
[----:B------:R-:W-:-:S05]  /*207f0*/  IMAD.U32 R16, RZ, RZ, UR4 ;  /* 0x00000004ff107e24 */ /* 0x000fca000f8e00ff */
[----:B------:R2:W3:Y:S01]  /*20800*/  LDS.128 R232, [R16+0x2e8d0] ;  /* 0x02e8d00010e87984 */ /* 0x0004e20000000c00 */
[----:B------:R-:W-:Y:S06]  /*20810*/  BAR.ARV 0x4, 0x180 ;  /* 0x0106000000007b1d */ /* 0x000fec0000002000 */
[----:B------:R-:W-:Y:S05]  /*20820*/  @P0 BRA `(.L_x_2213) ;  /* 0x0000001800a00947 */ /* 0x000fea0003800000 */
[----:B------:R-:W4:Y:S01]  /*20830*/  LDL R50, [R1+0x90] ;  /* 0x0000900001327983 */ /* 0x000f220000100800 */
[----:B--2---:R-:W-:Y:S01]  /*20840*/  IMAD.SHL.U32 R0, R54, 0x4, RZ ;  /* 0x0000000436007824 */ /* 0x004fe200078e00ff */
[----:B------:R-:W-:-:S04]  /*20850*/  ULDC.64 UR4, c[0x4][0x38] ;  /* 0x01000e0000047ab9 */ /* 0x000fc80000000a00 */
[----:B------:R-:W-:-:S04]  /*20860*/  LOP3.LUT R0, R0, 0xc, RZ, 0xc0, !PT ;  /* 0x0000000c00007812 */ /* 0x000fc800078ec0ff */
[----:B------:R-:W-:-:S05]  /*20870*/  IADD3 R2, P0, R0, UR4, RZ ;  /* 0x0000000400027c10 */ /* 0x000fca000ff1e0ff */
[----:B-1----:R-:W-:-:S05]  /*20880*/  IMAD.X R3, RZ, RZ, UR5, P0 ;  /* 0x00000005ff037e24 */ /* 0x002fca00080e06ff */
[----:B------:R1:W2:Y:S01]  /*20890*/  LDG.E.CONSTANT R0, desc[UR60][R2.64] ;  /* 0x0000003c02007981 */ /* 0x0002a2000c1e9900 */
[----:B------:R-:W-:Y:S01]  /*208a0*/  F2FP.BF16.F32.PACK_AB R46, R43, R46 ;  /* 0x0000002e2b2e723e */ /* 0x000fe200000010ff */
[----:B------:R-:W-:Y:S01]  /*208b0*/  UMOV UR4, 0xffffffff ;  /* 0xffffffff00047882 */ /* 0x000fe20000000000 */
[----:B------:R-:W-:Y:S01]  /*208c0*/  F2FP.BF16.F32.PACK_AB R43, R4, R5 ;  /* 0x00000005042b723e */ /* 0x000fe200000010ff */
[----:B------:R-:W0:Y:S01]  /*208d0*/  S2R R73, SR_SWINHI ;  /* 0x0000000000497919 */ /* 0x000e220000002f00 */
        /* <DEDUP_REMOVED lines=14> */
[----:B-1----:R-:W-:Y:S02]  /*209c0*/  LOP3.LUT P0, R2, R54, 0x3, RZ, 0xc0, !PT ;  /* 0x0000000336027812 */ /* 0x002fe4000780c0ff */
[----:B------:R-:W-:-:S02]  /*209d0*/  F2FP.BF16.F32.PACK_AB R100, R100, R103 ;  /* 0x000000676464723e */ /* 0x000fc400000010ff */
[----:B------:R-:W-:Y:S02]  /*209e0*/  MOV R66, R16 ;  /* 0x0000001000427202 */ /* 0x000fe40000000f00 */
[----:B0-----:R-:W-:Y:S02]  /*209f0*/  MOV R67, R73 ;  /* 0x0000004900437202 */ /* 0x001fe40000000f00 */
[----:B------:R-:W-:Y:S02]  /*20a00*/  F2FP.BF16.F32.PACK_AB R101, R98, R101 ;  /* 0x000000656265723e */ /* 0x000fe400000010ff */
[----:B------:R-:W-:Y:S02]  /*20a10*/  ISETP.EQ.OR P0, PT, R2, 0x3, !P0 ;  /* 0x000000030200780c */ /* 0x000fe40004702670 */
        /* <DEDUP_REMOVED lines=16> */
[----:B----4-:R-:W-:-:S03]  /*20b20*/  IMAD.WIDE R4, R50, 0x2, R66 ;  /* 0x0000000232047825 */ /* 0x010fc600078e0242 */
        /* <DEDUP_REMOVED lines=8> */
[----:B------:R-:W-:Y:S01]  /*20bb0*/  LOP3.LUT R6, R6, R7, RZ, 0x3c, !PT ;  /* 0x0000000706067212 */ /* 0x000fe200078e3cff */
[--C-:B------:R-:W-:Y:S01]  /*20bc0*/  IMAD.X R7, RZ, RZ, R5.reuse, P5 ;  /* 0x000000ffff077224 */ /* 0x100fe200028e0605 */
[----:B------:R-:W-:Y:S01]  /*20bd0*/  LOP3.LUT R8, R8, R9, RZ, 0x3c, !PT ;  /* 0x0000000908087212 */ /* 0x000fe200078e3cff */
[----:B------:R-:W-:Y:S01]  /*20be0*/  IMAD.X R9, RZ, RZ, R5, P1 ;  /* 0x000000ffff097224 */ /* 0x000fe200008e0605 */
[----:B------:R-:W-:Y:S02]  /*20bf0*/  SHF.R.U64 R14, R14, 0x3, RZ ;  /* 0x000000030e0e7819 */ /* 0x000fe400000012ff */
[----:B------:R-:W-:-:S02]  /*20c00*/  IADD3 R11, P2, R4, 0x4020, RZ ;  /* 0x00004020040b7810 */ /* 0x000fc40007f5e0ff */
[C---:B------:R-:W-:Y:S02]  /*20c10*/  IADD3 R21, P4, R4.reuse, 0x60, RZ ;  /* 0x0000006004157810 */ /* 0x040fe40007f9e0ff */
[C---:B------:R-:W-:Y:S02]  /*20c20*/  IADD3 R25, P5, R4.reuse, 0x40, RZ ;  /* 0x0000004004197810 */ /* 0x040fe40007fbe0ff */
[----:B------:R-:W-:Y:S02]  /*20c30*/  IADD3 R27, P1, R4, 0x20, RZ ;  /* 0x00000020041b7810 */ /* 0x000fe40007f3e0ff */
[----:B------:R-:W-:Y:S02]  /*20c40*/  LOP3.LUT R14, R14, R15, RZ, 0x3c, !PT ;  /* 0x0000000f0e0e7212 */ /* 0x000fe400078e3cff */
[----:B------:R-:W-:Y:S02]  /*20c50*/  LOP3.LUT R10, R11, 0x380, RZ, 0xc0, !PT ;  /* 0x000003800b0a7812 */ /* 0x000fe400078ec0ff */
[----:B------:R-:W-:-:S02]  /*20c60*/  LOP3.LUT R20, R21, 0x380, RZ, 0xc0, !PT ;  /* 0x0000038015147812 */ /* 0x000fc400078ec0ff */
[----:B------:R-:W-:Y:S02]  /*20c70*/  LOP3.LUT R24, R25, 0x380, RZ, 0xc0, !PT ;  /* 0x0000038019187812 */ /* 0x000fe400078ec0ff */
[----:B------:R-:W-:Y:S02]  /*20c80*/  LOP3.LUT R26, R27, 0x380, RZ, 0xc0, !PT ;  /* 0x000003801b1a7812 */ /* 0x000fe400078ec0ff */
[----:B------:R-:W-:Y:S02]  /*20c90*/  LOP3.LUT R15, R4, 0x380, RZ, 0xc0, !PT ;  /* 0x00000380040f7812 */ /* 0x000fe400078ec0ff */
[----:B------:R-:W-:Y:S02]  /*20ca0*/  SHF.R.U64 R10, R10, 0x3, RZ ;  /* 0x000000030a0a7819 */ /* 0x000fe400000012ff */
[----:B------:R-:W-:Y:S02]  /*20cb0*/  SHF.R.U64 R20, R20, 0x3, RZ ;  /* 0x0000000314147819 */ /* 0x000fe400000012ff */
[----:B------:R-:W-:-:S02]  /*20cc0*/  SHF.R.U64 R24, R24, 0x3, RZ ;  /* 0x0000000318187819 */ /* 0x000fc400000012ff */
        /* <DEDUP_REMOVED lines=12> */
[----:B------:R-:W-:-:S02]  /*20d90*/  MOV R70, R6 ;  /* 0x0000000600467202 */ /* 0x000fc40000000f00 */
[----:B------:R-:W-:Y:S02]  /*20da0*/  MOV R83, R4 ;  /* 0x0000000400537202 */ /* 0x000fe40000000f00 */
[----:B------:R-:W-:Y:S02]  /*20db0*/  MOV R72, R8 ;  /* 0x0000000800487202 */ /* 0x000fe40000000f00 */
[----:B------:R-:W-:Y:S02]  /*20dc0*/  MOV R74, R10 ;  /* 0x0000000a004a7202 */ /* 0x000fe40000000f00 */
[----:B------:R-:W-:Y:S02]  /*20dd0*/  MOV R78, R14 ;  /* 0x0000000e004e7202 */ /* 0x000fe40000000f00 */
[----:B------:R-:W-:Y:S02]  /*20de0*/  MOV R80, R20 ;  /* 0x0000001400507202 */ /* 0x000fe40000000f00 */
[----:B------:R-:W-:-:S02]  /*20df0*/  MOV R81, R24 ;  /* 0x0000001800517202 */ /* 0x000fc40000000f00 */
[----:B------:R-:W-:Y:S02]  /*20e00*/  MOV R82, R26 ;  /* 0x0000001a00527202 */ /* 0x000fe40000000f00 */
[----:B--2---:R-:W-:Y:S01]  /*20e10*/  LOP3.LUT R2, R0, 0x2, RZ, 0x3c, !PT ;  /* 0x0000000200027812 */ /* 0x004fe200078e3cff */
        /* <DEDUP_REMOVED lines=17> */
[----:B------:R-:W0:Y:S01]  /*20f30*/  SHFL.IDX PT, R10, R5, R0, 0x1c1f ;  /* 0x001c1f00050a7589 */ /* 0x000e2200000e0000 */
        /* <DEDUP_REMOVED lines=11> */
[----:B------:R-:W-:Y:S01]  /*20ff0*/  SHFL.IDX PT, R37, R37, R0, 0x1c1f ;  /* 0x001c1f0025257589 */ /* 0x000fe200000e0000 */
[----:B------:R-:W-:Y:S02]  /*21000*/  SEL R69, R30, R71, P0 ;  /* 0x000000471e457207 */ /* 0x000fe40000000000 */
[----:B------:R-:W-:Y:S01]  /*21010*/  SEL R73, R75, R34, P0 ;  /* 0x000000224b497207 */ /* 0x000fe20000000000 */
[----:B------:R-:W2:Y:S01]  /*21020*/  SHFL.IDX PT, R20, R39, R2, 0x1c1f ;  /* 0x001c1f0227147589 */ /* 0x000ea200000e0000 */
[----:B------:R-:W-:Y:S02]  /*21030*/  SEL R43, R36, R43, P0 ;  /* 0x0000002b242b7207 */ /* 0x000fe40000000000 */
[----:B------:R-:W-:Y:S01]  /*21040*/  SEL R51, R60, R51, P0 ;  /* 0x000000333c337207 */ /* 0x000fe20000000000 */
[----:B------:R-:W-:Y:S01]  /*21050*/  SHFL.IDX PT, R41, R41, R0, 0x1c1f ;  /* 0x001c1f0029297589 */ /* 0x000fe200000e0000 */
[----:B------:R-:W-:-:S02]  /*21060*/  SEL R55, R52, R55, P0 ;  /* 0x0000003734377207 */ /* 0x000fc40000000000 */
[----:B------:R-:W-:Y:S01]  /*21070*/  SEL R59, R59, R46, P0 ;  /* 0x0000002e3b3b7207 */ /* 0x000fe20000000000 */
[----:B------:R-:W4:Y:S01]  /*21080*/  SHFL.IDX PT, R40, R43, R2, 0x1c1f ;  /* 0x001c1f022b287589 */ /* 0x000f2200000e0000 */
[----:B------:R-:W-:Y:S02]  /*21090*/  SEL R63, R63, R38, P0 ;  /* 0x000000263f3f7207 */ /* 0x000fe40000000000 */
[----:B------:R-:W-:Y:S01]  /*210a0*/  SEL R71, R71, R30, P0 ;  /* 0x0000001e47477207 */ /* 0x000fe20000000000 */
[----:B------:R-:W3:Y:S01]  /*210b0*/  SHFL.IDX PT, R38, R33, R0, 0x1c1f ;  /* 0x001c1f0021267589 */ /* 0x000ee200000e0000 */
[----:B------:R-:W-:Y:S02]  /*210c0*/  SEL R75, R34, R75, P0 ;  /* 0x0000004b224b7207 */ /* 0x000fe40000000000 */
[----:B------:R-:W-:Y:S01]  /*210d0*/  SEL R77, R79, R42, P0 ;  /* 0x0000002a4f4d7207 */ /* 0x000fe20000000000 */
[----:B------:R-:W3:Y:S01]  /*210e0*/  SHFL.IDX PT, R30, R25, R0, 0x1c1f ;  /* 0x001c1f00191e7589 */ /* 0x000ee200000e0000 */
[----:B------:R-:W-:-:S02]  /*210f0*/  SEL R79, R42, R79, P0 ;  /* 0x0000004f2a4f7207 */ /* 0x000fc40000000000 */
[----:B0-----:R-:W-:Y:S01]  /*21100*/  SEL R8, R10, R7, P0 ;  /* 0x000000070a087207 */ /* 0x001fe20000000000 */
[----:B------:R-:W0:Y:S01]  /*21110*/  SHFL.IDX PT, R34, R29, R0, 0x1c1f ;  /* 0x001c1f001d227589 */ /* 0x000e2200000e0000 */
[----:B------:R-:W-:Y:S02]  /*21120*/  SEL R4, R6, R3, P0 ;  /* 0x0000000306047207 */ /* 0x000fe40000000000 */
[----:B------:R-:W-:Y:S01]  /*21130*/  SEL R10, R7, R10, P0 ;  /* 0x0000000a070a7207 */ /* 0x000fe20000000000 */
[----:B------:R-:W-:Y:S01]  /*21140*/  SHFL.IDX PT, R45, R45, R0, 0x1c1f ;  /* 0x001c1f002d2d7589 */ /* 0x000fe200000e0000 */
[----:B-1----:R-:W-:Y:S02]  /*21150*/  SEL R24, R26, R21, P0 ;  /* 0x000000151a187207 */ /* 0x002fe40000000000 */
[----:B--2---:R-:W-:Y:S01]  /*21160*/  SEL R12, R37, R20, P0 ;  /* 0x00000014250c7207 */ /* 0x004fe20000000000 */
[----:B------:R-:W-:Y:S01]  /*21170*/  SHFL.IDX PT, R49, R49, R0, 0x1c1f ;  /* 0x001c1f0031317589 */ /* 0x000fe200000e0000 */
[----:B------:R-:W-:-:S02]  /*21180*/  SEL R14, R20, R37, P0 ;  /* 0x00000025140e7207 */ /* 0x000fc40000000000 */
[----:B------:R-:W-:Y:S01]  /*21190*/  SEL R6, R3, R6, P0 ;  /* 0x0000000603067207 */ /* 0x000fe20000000000 */
[----:B------:R-:W-:Y:S01]  /*211a0*/  SHFL.IDX PT, R53, R53, R0, 0x1c1f ;  /* 0x001c1f0035357589 */ /* 0x000fe200000e0000 */
[----:B------:R-:W-:Y:S02]  /*211b0*/  SEL R26, R21, R26, P0 ;  /* 0x0000001a151a7207 */ /* 0x000fe40000000000 */
[----:B----4-:R-:W-:Y:S01]  /*211c0*/  SEL R48, R41, R40, P0 ;  /* 0x0000002829307207 */ /* 0x010fe20000000000 */
[----:B------:R-:W-:Y:S01]  /*211d0*/  SHFL.IDX PT, R57, R57, R0, 0x1c1f ;  /* 0x001c1f0039397589 */ /* 0x000fe200000e0000 */
[----:B---3--:R-:W-:Y:S02]  /*211e0*/  SEL R36, R38, R35, P0 ;  /* 0x0000002326247207 */ /* 0x008fe40000000000 */
[----:B------:R-:W-:Y:S01]  /*211f0*/  SEL R38, R35, R38, P0 ;  /* 0x0000002623267207 */ /* 0x000fe20000000000 */
[----:B------:R-:W-:Y:S01]  /*21200*/  SHFL.IDX PT, R61, R61, R0, 0x1c1f ;  /* 0x001c1f003d3d7589 */ /* 0x000fe200000e0000 */
[----:B------:R-:W-:-:S02]  /*21210*/  SEL R28, R30, R27, P0 ;  /* 0x0000001b1e1c7207 */ /* 0x000fc40000000000 */
[----:B------:R-:W-:Y:S01]  /*21220*/  SEL R30, R27, R30, P0 ;  /* 0x0000001e1b1e7207 */ /* 0x000fe20000000000 */
[----:B------:R-:W-:Y:S01]  /*21230*/  SHFL.IDX PT, R69, R69, R0, 0x1c1f ;  /* 0x001c1f0045457589 */ /* 0x000fe200000e0000 */
[----:B0-----:R-:W-:Y:S02]  /*21240*/  SEL R32, R34, R31, P0 ;  /* 0x0000001f22207207 */ /* 0x001fe40000000000 */
[----:B------:R-:W-:Y:S01]  /*21250*/  SEL R34, R31, R34, P0 ;  /* 0x000000221f227207 */ /* 0x000fe20000000000 */
[----:B------:R-:W-:Y:S01]  /*21260*/  SHFL.IDX PT, R73, R73, R0, 0x1c1f ;  /* 0x001c1f0049497589 */ /* 0x000fe200000e0000 */
[----:B------:R-:W-:-:S03]  /*21270*/  SEL R50, R40, R41, P0 ;  /* 0x0000002928327207 */ /* 0x000fc60000000000 */
[----:B------:R0:W1:Y:S04]  /*21280*/  SHFL.IDX PT, R42, R47, R2, 0x1c1f ;  /* 0x001c1f022f2a7589 */ /* 0x00006800000e0000 */
[----:B------:R-:W2:Y:S04]  /*21290*/  SHFL.IDX PT, R44, R51, R2, 0x1c1f ;  /* 0x001c1f02332c7589 */ /* 0x000ea800000e0000 */
[----:B------:R-:W3:Y:S01]  /*212a0*/  SHFL.IDX PT, R46, R55, R2, 0x1c1f ;  /* 0x001c1f02372e7589 */ /* 0x000ee200000e0000 */
[----:B0-----:R-:W-:-:S03]  /*212b0*/  IMAD.MOV.U32 R47, RZ, RZ, RZ ;  /* 0x000000ffff2f7224 */ /* 0x001fc600078e00ff */
[----:B------:R-:W0:Y:S04]  /*212c0*/  SHFL.IDX PT, R52, R59, R2, 0x1c1f ;  /* 0x001c1f023b347589 */ /* 0x000e2800000e0000 */
[----:B------:R-:W4:Y:S04]  /*212d0*/  SHFL.IDX PT, R54, R63, R2, 0x1c1f ;  /* 0x001c1f023f367589 */ /* 0x000f2800000e0000 */
[----:B------:R-:W4:Y:S04]  /*212e0*/  SHFL.IDX PT, R56, R71, R2, 0x1c1f ;  /* 0x001c1f0247387589 */ /* 0x000f2800000e0000 */
[----:B------:R-:W4:Y:S01]  /*212f0*/  SHFL.IDX PT, R58, R75, R2, 0x1c1f ;  /* 0x001c1f024b3a7589 */ /* 0x000f2200000e0000 */
[----:B-1----:R-:W-:-:S02]  /*21300*/  SEL R5, R45, R42, P0 ;  /* 0x0000002a2d057207 */ /* 0x002fc40000000000 */
[----:B------:R-:W-:Y:S01]  /*21310*/  SEL R7, R42, R45, P0 ;  /* 0x0000002d2a077207 */ /* 0x000fe20000000000 */
[----:B------:R1:W1:Y:S01]  /*21320*/  SHFL.IDX PT, R77, R77, R0, 0x1c1f ;  /* 0x001c1f004d4d7589 */ /* 0x00026200000e0000 */
[----:B--2---:R-:W-:Y:S02]  /*21330*/  SEL R9, R49, R44, P0 ;  /* 0x0000002c31097207 */ /* 0x004fe40000000000 */
[----:B------:R-:W-:Y:S01]  /*21340*/  SEL R11, R44, R49, P0 ;  /* 0x000000312c0b7207 */ /* 0x000fe20000000000 */
[----:B------:R2:W1:Y:S01]  /*21350*/  SHFL.IDX PT, R60, R79, R2, 0x1c1f ;  /* 0x001c1f024f3c7589 */ /* 0x00046200000e0000 */
[----:B---3--:R-:W-:Y:S02]  /*21360*/  SEL R25, R53, R46, P0 ;  /* 0x0000002e35197207 */ /* 0x008fe40000000000 */
[----:B------:R-:W-:Y:S02]  /*21370*/  SEL R27, R46, R53, P0 ;  /* 0x000000352e1b7207 */ /* 0x000fe40000000000 */
[----:B0-----:R-:W-:-:S02]  /*21380*/  SEL R29, R57, R52, P0 ;  /* 0x00000034391d7207 */ /* 0x001fc40000000000 */
[----:B------:R-:W-:Y:S02]  /*21390*/  SEL R31, R52, R57, P0 ;  /* 0x00000039341f7207 */ /* 0x000fe40000000000 */
[----:B----4-:R-:W-:Y:S02]  /*213a0*/  SEL R33, R61, R54, P0 ;  /* 0x000000363d217207 */ /* 0x010fe40000000000 */
[----:B------:R-:W-:Y:S02]  /*213b0*/  SEL R35, R54, R61, P0 ;  /* 0x0000003d36237207 */ /* 0x000fe40000000000 */
[----:B------:R-:W-:Y:S02]  /*213c0*/  SEL R37, R69, R56, P0 ;  /* 0x0000003845257207 */ /* 0x000fe40000000000 */
[----:B------:R-:W-:Y:S02]  /*213d0*/  SEL R39, R56, R69, P0 ;  /* 0x0000004538277207 */ /* 0x000fe40000000000 */
[----:B------:R-:W-:-:S02]  /*213e0*/  SEL R13, R73, R58, P0 ;  /* 0x0000003a490d7207 */ /* 0x000fc40000000000 */
[----:B--2---:R-:W-:-:S07]  /*213f0*/  SEL R15, R58, R73, P0 ;  /* 0x000000493a0f7207 */ /* 0x004fce0000000000 */
.L_x_2443:
[----:B------:R-:W-:Y:S05]  /*21400*/  WARPSYNC.ALL ;  /* 0x0000000000007948 */ /* 0x000fea0003800000 */
[----:B------:R-:W-:Y:S01]  /*21410*/  BAR.SYNC.DEFER_BLOCKING 0x1, 0x100 ;  /* 0x0044000000007b1d */ /* 0x000fe20000010000 */
[----:B-1----:R-:W-:-:S05]  /*21420*/  SEL R49, R77, R60, P0 ;  /* 0x0000003c4d317207 */ /* 0x002fca0000000000 */
[----:B------:R-:W-:Y:S02]  /*21430*/  ULDC.64 UR4, c[0x0][0xbd8] ;  /* 0x0002f60000047ab9 */ /* 0x000fe40000000a00 */
[----:B------:R-:W-:Y:S01]  /*21440*/  ISETP.NE.U32.AND P2, PT, RZ, UR4, PT ;  /* 0x00000004ff007c0c */ /* 0x000fe2000bf45070 */
[----:B------:R-:W2:Y:S01]  /*21450*/  LDL R52, [R1+0x5c] ;  /* 0x00005c0001347983 */ /* 0x000ea20000100800 */
[----:B------:R-:W-:Y:S02]  /*21460*/  IADD3 R20, P1, R65, UR4, RZ ;  /* 0x0000000441147c10 */ /* 0x000fe4000ff3e0ff */
[----:B------:R-:W-:Y:S02]  /*21470*/  SEL R51, R60, R77, P0 ;  /* 0x0000004d3c337207 */ /* 0x000fe40000000000 */
[----:B------:R-:W-:Y:S02]  /*21480*/  ISETP.NE.AND.EX P2, PT, RZ, UR5, PT, P2 ;  /* 0x00000005ff007c0c */ /* 0x000fe4000bf45320 */
[----:B------:R-:W-:Y:S01]  /*21490*/  IADD3.X R21, R68, UR5, RZ, P1, !PT ;  /* 0x0000000544157c10 */ /* 0x000fe20008ffe4ff */
[----:B------:R-:W-:Y:S01]  /*214a0*/  ULDC.64 UR4, c[0x0][0xbe0] ;  /* 0x0002f80000047ab9 */ /* 0x000fe20000000a00 */
[----:B------:R2:W-:Y:S04]  /*214b0*/  STSM.16.M88.4 [R83], R4 ;  /* 0x0000000453007844 */ /* 0x0005e80000000200 */
[----:B------:R0:W-:Y:S04]  /*214c0*/  STSM.16.M88.4 [R82], R8 ;  /* 0x0000000852007844 */ /* 0x0001e80000000200 */
[----:B------:R0:W-:Y:S01]  /*214d0*/  STSM.16.M88.4 [R81], R24 ;  /* 0x0000001851007844 */ /* 0x0001e20000000200 */
[----:B------:R-:W-:-:S03]  /*214e0*/  ISETP.NE.U32.AND P0, PT, RZ, UR4, PT ;  /* 0x00000004ff007c0c */ /* 0x000fc6000bf05070 */
[----:B------:R0:W-:Y:S04]  /*214f0*/  STSM.16.M88.4 [R80], R28 ;  /* 0x0000001c50007844 */ /* 0x0001e80000000200 */
[----:B------:R0:W-:Y:S04]  /*21500*/  STSM.16.M88.4 [R78], R32 ;  /* 0x000000204e007844 */ /* 0x0001e80000000200 */
[----:B------:R0:W-:Y:S04]  /*21510*/  STSM.16.M88.4 [R74], R36 ;  /* 0x000000244a007844 */ /* 0x0001e80000000200 */
[----:B------:R0:W-:Y:S01]  /*21520*/  STSM.16.M88.4 [R72], R12 ;  /* 0x0000000c48007844 */ /* 0x0001e20000000200 */
[----:B------:R-:W-:-:S03]  /*21530*/  ISETP.NE.AND.EX P0, PT, RZ, UR5, PT, P0 ;  /* 0x00000005ff007c0c */ /* 0x000fc6000bf05300 */
[----:B------:R0:W-:Y:S01]  /*21540*/  STSM.16.M88.4 [R70], R48 ;  /* 0x0000003046007844 */ /* 0x0001e20000000200 */
[----:B------:R-:W-:Y:S09]  /*21550*/  BAR.SYNC.DEFER_BLOCKING 0x1, 0x100 ;  /* 0x0044000000007b1d */ /* 0x000ff20000010000 */
[----:B------:R-:W-:Y:S01]  /*21560*/  @P0 IADD3 R2, P1, R65, UR4, RZ ;  /* 0x0000000441020c10 */ /* 0x000fe2000ff3e0ff */
[----:B------:R-:W-:-:S02]  /*21570*/  ULDC UR4, c[0x0][0xa88] ;  /* 0x0002a20000047ab9 */ /* 0x000fc40000000800 */
[----:B------:R-:W-:Y:S01]  /*21580*/  IMAD.U32 R0, RZ, RZ, UR4 ;  /* 0x00000004ff007e24 */ /* 0x000fe2000f8e00ff */
[----:B------:R-:W-:Y:S01]  /*21590*/  @P0 IADD3.X R3, R68, UR5, RZ, P1, !PT ;  /* 0x0000000544030c10 */ /* 0x000fe20008ffe4ff */
[----:B------:R0:W5:Y:S04]  /*215a0*/  @P2 LDG.E R47, desc[UR60][R20.64] ;  /* 0x0000003c142f2981 */ /* 0x000168000c1e1900 */
[----:B------:R0:W5:Y:S01]  /*215b0*/  @P0 LDG.E R0, desc[UR60][R2.64] ;  /* 0x0000003c02000981 */ /* 0x000162000c1e1900 */
[----:B--2---:R-:W-:-:S04]  /*215c0*/  IMAD R5, R64, 0x40, R52 ;  /* 0x0000004040057824 */ /* 0x004fc800078e0234 */
[----:B------:R-:W-:Y:S01]  /*215d0*/  IMAD.WIDE R66, R5, 0x2, R66 ;  /* 0x0000000205427825 */ /* 0x000fe200078e0242 */
[----:B0-----:R-:W-:Y:S06]  /*215e0*/  @P0 BRA `(.L_x_2215) ;  /* 0x0000000000100947 */ /* 0x001fec0003800000 */
[----:B------:R-:W-:Y:S05]  /*215f0*/  @!P2 BRA `(.L_x_2215) ;  /* 0x00000000000ca947 */ /* 0x000fea0003800000 */
[----:B------:R-:W2:Y:S04]  /*21600*/  LDG.E R3, desc[UR60][R20.64] ;  /* 0x0000003c14037981 */ /* 0x000ea8000c1e1900 */
[----:B-----5:R-:W2:Y:S02]  /*21610*/  LDG.E R0, desc[UR60][R20.64+0x4] ;  /* 0x0000043c14007981 */ /* 0x020ea4000c1e1900 */
[----:B--2---:R-:W-:-:S07]  /*21620*/  IMAD.IADD R0, R0, 0x1, -R3 ;  /* 0x0000000100007824 */ /* 0x004fce00078e0a03 */
.L_x_2215:
[----:B------:R-:W2:Y:S01]  /*21630*/  LDL R6, [R1+0x70] ;  /* 0x0000700001067983 */ /* 0x000ea20000100800 */
[----:B------:R-:W-:-:S03]  /*21640*/  ULDC.64 UR4, c[0x0][0xb70] ;  /* 0x0002dc0000047ab9 */ /* 0x000fc60000000a00 */
[----:B------:R-:W3:Y:S04]  /*21650*/  LDL.LU R50, [R1+0x7c] ;  /* 0x00007c0001327983 */ /* 0x000ee80000300800 */
[----:B------:R-:W2:Y:S01]  /*21660*/  LDL.LU R48, [R1+0x80] ;  /* 0x0000800001307983 */ /* 0x000ea20000300800 */
[--C-:B-----5:R-:W-:Y:S01]  /*21670*/  SHF.R.S32.HI R21, RZ, 0x1f, R47.reuse ;  /* 0x0000001fff157819 */ /* 0x120fe2000001142f */
[----:B------:R-:W-:Y:S01]  /*21680*/  IMAD.MOV.U32 R20, RZ, RZ, R47 ;  /* 0x000000ffff147224 */ /* 0x000fe200078e002f */
[----:B------:R-:W-:Y:S02]  /*21690*/  SEL R62, R62, RZ, !P2 ;  /* 0x000000ff3e3e7207 */ /* 0x000fe40005000000 */
[----:B------:R-:W-:Y:S02]  /*216a0*/  SEL R49, R84, RZ, !P2 ;  /* 0x000000ff54317207 */ /* 0x000fe40005000000 */
[----:B------:R-:W-:-:S02]  /*216b0*/  IADD3 R9, P0, R66, 0x1000, RZ ;  /* 0x0000100042097810 */ /* 0x000fc40007f1e0ff */
[C---:B------:R-:W-:Y:S02]  /*216c0*/  IADD3 R25, P2, R66.reuse, 0x3000, RZ ;  /* 0x0000300042197810 */ /* 0x040fe40007f5e0ff */
[----:B------:R-:W-:Y:S02]  /*216d0*/  LOP3.LUT R8, R9, 0x380, RZ, 0xc0, !PT ;  /* 0x0000038009087812 */ /* 0x000fe400078ec0ff */
[----:B------:R-:W-:Y:S02]  /*216e0*/  IADD3 R13, P1, R66, 0x2000, RZ ;  /* 0x00002000420d7810 */ /* 0x000fe40007f3e0ff */
[----:B------:R-:W-:Y:S02]  /*216f0*/  LOP3.LUT R24, R25, 0x380, RZ, 0xc0, !PT ;  /* 0x0000038019187812 */ /* 0x000fe400078ec0ff */
[----:B------:R-:W-:Y:S02]  /*21700*/  SHF.R.U64 R8, R8, 0x3, RZ ;  /* 0x0000000308087819 */ /* 0x000fe400000012ff */
[----:B------:R-:W-:-:S02]  /*21710*/  LOP3.LUT R12, R13, 0x380, RZ, 0xc0, !PT ;  /* 0x000003800d0c7812 */ /* 0x000fc400078ec0ff */
[----:B------:R-:W-:Y:S02]  /*21720*/  SHF.R.U64 R24, R24, 0x3, RZ ;  /* 0x0000000318187819 */ /* 0x000fe400000012ff */
[----:B------:R-:W-:Y:S01]  /*21730*/  LOP3.LUT R8, R8, R9, RZ, 0x3c, !PT ;  /* 0x0000000908087212 */ /* 0x000fe200078e3cff */
[--C-:B------:R-:W-:Y:S01]  /*21740*/  IMAD.X R9, RZ, RZ, R67.reuse, P0 ;  /* 0x000000ffff097224 */ /* 0x100fe200000e0643 */
[----:B------:R-:W-:Y:S02]  /*21750*/  SHF.R.U64 R12, R12, 0x3, RZ ;  /* 0x000000030c0c7819 */ /* 0x000fe400000012ff */
[----:B------:R-:W-:Y:S01]  /*21760*/  LOP3.LUT R24, R24, R25, RZ, 0x3c, !PT ;  /* 0x0000001918187212 */ /* 0x000fe200078e3cff */
[--C-:B------:R-:W-:Y:S01]  /*21770*/  IMAD.X R25, RZ, RZ, R67.reuse, P2 ;  /* 0x000000ffff197224 */ /* 0x100fe200010e0643 */
[----:B------:R-:W-:Y:S02]  /*21780*/  IADD3 R29, P3, R66, 0x4000, RZ ;  /* 0x00004000421d7810 */ /* 0x000fe40007f7e0ff */
[----:B------:R-:W-:Y:S01]  /*21790*/  LOP3.LUT R12, R12, R13, RZ, 0x3c, !PT ;  /* 0x0000000d0c0c7212 */ /* 0x000fe200078e3cff */
[----:B------:R-:W-:Y:S01]  /*217a0*/  IMAD.X R13, RZ, RZ, R67, P1 ;  /* 0x000000ffff0d7224 */ /* 0x000fe200008e0643 */
[----:B------:R-:W-:-:S04]  /*217b0*/  LOP3.LUT R28, R29, 0x380, RZ, 0xc0, !PT ;  /* 0x000003801d1c7812 */ /* 0x000fc800078ec0ff */
[----:B------:R-:W-:-:S04]  /*217c0*/  SHF.R.U64 R28, R28, 0x3, RZ ;  /* 0x000000031c1c7819 */ /* 0x000fc800000012ff */
[----:B------:R-:W-:Y:S01]  /*217d0*/  LOP3.LUT R28, R28, R29, RZ, 0x3c, !PT ;  /* 0x0000001d1c1c7212 */ /* 0x000fe200078e3cff */
[----:B------:R-:W-:Y:S01]  /*217e0*/  IMAD.X R29, RZ, RZ, R67, P3 ;  /* 0x000000ffff1d7224 */ /* 0x000fe200018e0643 */
[----:B------:R-:W-:Y:S01]  /*217f0*/  SHF.R.S32.HI R65, RZ, 0x1f, R64 ;  /* 0x0000001fff417819 */ /* 0x000fe20000011440 */
[----:B------:R-:W-:Y:S01]  /*21800*/  BSSY B1, `(.L_x_2216) ;  /* 0x000006b000017945 */ /* 0x000fe20003800000 */
[----:B---3--:R-:W-:Y:S01]  /*21810*/  SHF.R.S32.HI R46, RZ, 0x1f, R50 ;  /* 0x0000001fff2e7819 */ /* 0x008fe20000011432 */
[----:B------:R-:W-:-:S04]  /*21820*/  IMAD.WIDE.U32 R2, R50, UR4, R20 ;  /* 0x0000000432027c25 */ /* 0x000fc8000f8e0014 */
[----:B--2---:R-:W-:Y:S02]  /*21830*/  IMAD R7, R48, 0x80, R6 ;  /* 0x0000008030077824 */ /* 0x004fe400078e0206 */
[----:B------:R-:W0:Y:S01]  /*21840*/  S2R R6, SR_TID.X ;  /* 0x0000000000067919 */ /* 0x000e220000002100 */
[----:B------:R-:W-:-:S04]  /*21850*/  IMAD R4, R46, UR4, RZ ;  /* 0x000000042e047c24 */ /* 0x000fc8000f8e02ff */
[----:B------:R-:W-:Y:S01]  /*21860*/  IMAD R5, R50, UR5, R4 ;  /* 0x0000000532057c24 */ /* 0x000fe2000f8e0204 */
[----:B------:R-:W-:Y:S02]  /*21870*/  ULDC.64 UR4, c[0x0][0xb78] ;  /* 0x0002de0000047ab9 */ /* 0x000fe40000000a00 */
[----:B------:R-:W-:Y:S02]  /*21880*/  IMAD R4, R62, UR4, RZ ;  /* 0x000000043e047c24 */ /* 0x000fe4000f8e02ff */
[----:B------:R-:W-:Y:S01]  /*21890*/  IMAD.IADD R3, R3, 0x1, R5 ;  /* 0x0000000103037824 */ /* 0x000fe200078e0205 */
[----:B------:R-:W-:Y:S01]  /*218a0*/  SHF.R.S32.HI R5, RZ, 0x1f, R7 ;  /* 0x0000001fff057819 */ /* 0x000fe20000011407 */
[C---:B------:R-:W-:Y:S02]  /*218b0*/  IMAD R4, R49.reuse, UR5, R4 ;  /* 0x0000000531047c24 */ /* 0x040fe4000f8e0204 */
[----:B------:R-:W-:Y:S01]  /*218c0*/  IMAD.WIDE.U32 R2, R49, UR4, R2 ;  /* 0x0000000431027c25 */ /* 0x000fe2000f8e0002 */
[----:B------:R-:W-:-:S02]  /*218d0*/  ULDC.64 UR4, c[0x0][0xb40] ;  /* 0x0002d00000047ab9 */ /* 0x000fc40000000a00 */
        /* <DEDUP_REMOVED lines=12> */
[----:B------:R-:W-:Y:S01]  /*219a0*/  LOP3.LUT R32, R33, 0x380, RZ, 0xc0, !PT ;  /* 0x0000038021207812 */ /* 0x000fe200078ec0ff */
[----:B------:R-:W-:Y:S01]  /*219b0*/  IMAD.X R41, RZ, RZ, R67, P2 ;  /* 0x000000ffff297224 */ /* 0x000fe200010e0643 */
        /* <DEDUP_REMOVED lines=10> */
[----:B------:R-:W-:-:S04]  /*21a60*/  LOP3.LUT P0, RZ, R6, 0x3, RZ, 0xc0, !PT ;  /* 0x0000000306ff7812 */ /* 0x000fc8000780c0ff */
        /* <DEDUP_REMOVED lines=31> */
[----:B------:R-:W-:Y:S02]  /*21c60*/  VIADD R0, R64, 0x40 ;  /* 0x0000004040007836 */ /* 0x000fe40000000000 */
[----:B0-----:R-:W-:Y:S01]  /*21c70*/  IMAD R44, R46, UR4, RZ ;  /* 0x000000042e2c7c24 */ /* 0x001fe2000f8e02ff */
[CC--:B------:R-:W-:Y:S01]  /*21c80*/  ISETP.GE.AND P3, PT, R64.reuse, R47.reuse, PT ;  /* 0x0000002f4000720c */ /* 0x0c0fe20003f66270 */
        /* <DEDUP_REMOVED lines=12> */
[----:B------:R-:W-:-:S02]  /*21d50*/  IMAD R45, R49, UR5, R20 ;  /* 0x00000005312d7c24 */ /* 0x000fc4000f8e0214 */
[----:B------:R-:W-:Y:S01]  /*21d60*/  IMAD.WIDE.U32 R20, R49, UR4, R2 ;  /* 0x0000000431147c25 */ /* 0x000fe2000f8e0002 */
[----:B--2---:R1:W-:Y:S03]  /*21d70*/  SYNCS.ARRIVE.TRANS64.RED.A1T0 RZ, [R0+URZ], RZ ;  /* 0x000000ff00ff79a7 */ /* 0x0043e6000810043f */
[----:B------:R-:W-:-:S04]  /*21d80*/  IMAD.WIDE R64, R48, 0x80, R64 ;  /* 0x0000008030407825 */ /* 0x000fc800078e0240 */
[----:B------:R-:W-:Y:S01]  /*21d90*/  IMAD.IADD R47, R21, 0x1, R45 ;  /* 0x00000001152f7824 */ /* 0x000fe200078e022d */
[----:B-1----:R-:W-:Y:S06]  /*21da0*/  @P3 BRA `(.L_x_2217) ;  /* 0x0000000000403947 */ /* 0x002fec0003800000 */
        /* <DEDUP_REMOVED lines=16> */
.L_x_2217:
[----:B------:R-:W-:Y:S05]  /*21eb0*/  BSYNC B1 ;  /* 0x0000000000017941 */ /* 0x000fea0003800000 */
.L_x_2216:
[----:B------:R-:W-:Y:S04]  /*21ec0*/  BSSY B1, `(.L_x_2218) ;  /* 0x0000014000017945 */ /* 0x000fe80003800000 */
[----:B------:R-:W-:Y:S05]  /*21ed0*/  @P0 BRA `(.L_x_2219) ;  /* 0x0000000000480947 */ /* 0x000fea0003800000 */
[----:B0----5:R-:W-:Y:S01]  /*21ee0*/  IADD3 R5, P0, R64, 0x20, RZ ;  /* 0x0000002040057810 */ /* 0x021fe20007f1e0ff */
        /* <DEDUP_REMOVED lines=17> */
.L_x_2219:
[----:B------:R-:W-:Y:S05]  /*22000*/  BSYNC B1 ;  /* 0x0000000000017941 */ /* 0x000fea0003800000 */
.L_x_2218:
[----:B------:R-:W-:Y:S04]  /*22010*/  BSSY B1, `(.L_x_2220) ;  /* 0x0000014000017945 */ /* 0x000fe80003800000 */
[----:B------:R-:W-:Y:S05]  /*22020*/  @P1 BRA `(.L_x_2221) ;  /* 0x0000000000481947 */ /* 0x000fea0003800000 */
[----:B01---5:R-:W-:Y:S01]  /*22030*/  IADD3 R5, P0, R64, 0x40, RZ ;  /* 0x0000004040057810 */ /* 0x023fe20007f1e0ff */
        /* <DEDUP_REMOVED lines=17> */
.L_x_2221:
[----:B------:R-:W-:Y:S05]  /*22150*/  BSYNC B1 ;  /* 0x0000000000017941 */ /* 0x000fea0003800000 */
.L_x_2220:
[----:B------:R-:W-:Y:S05]  /*22160*/  @P2 BRA `(.L_x_2222) ;  /* 0x0000000800d42947 */ /* 0x000fea0003800000 */
[----:B012--5:R-:W-:Y:S01]  /*22170*/  IADD3 R5, P0, R64, 0x60, RZ ;  /* 0x0000006040057810 */ /* 0x027fe20007f1e0ff */
        /* <DEDUP_REMOVED lines=19> */
.L_x_2213:
[----:B------:R-:W-:Y:S01]  /*222b0*/  ULDC.64 UR4, c[0x0][0xbd8] ;  /* 0x0002f60000047ab9 */ /* 0x000fe20000000a00 */
[----:B------:R-:W-:Y:S01]  /*222c0*/  IMAD.MOV.U32 R7, RZ, RZ, RZ ;  /* 0x000000ffff077224 */ /* 0x000fe200078e00ff */
[----:B------:R-:W-:Y:S02]  /*222d0*/  ISETP.NE.U32.AND P0, PT, RZ, UR4, PT ;  /* 0x00000004ff007c0c */ /* 0x000fe4000bf05070 */
[----:B------:R-:W-:Y:S02]  /*222e0*/  IADD3 R2, P1, R65, UR4, RZ ;  /* 0x0000000441027c10 */ /* 0x000fe4000ff3e0ff */
[----:B------:R-:W-:Y:S02]  /*222f0*/  ISETP.NE.AND.EX P0, PT, RZ, UR5, PT, P0 ;  /* 0x00000005ff007c0c */ /* 0x000fe4000bf05300 */
[----:B-1----:R-:W-:Y:S01]  /*22300*/  IADD3.X R3, R68, UR5, RZ, P1, !PT ;  /* 0x0000000544037c10 */ /* 0x002fe20008ffe4ff */
[----:B------:R-:W-:Y:S02]  /*22310*/  ULDC.64 UR4, c[0x0][0xbe0] ;  /* 0x0002f80000047ab9 */ /* 0x000fe40000000a00 */
[----:B------:R-:W-:-:S04]  /*22320*/  ISETP.NE.U32.AND P1, PT, RZ, UR4, PT ;  /* 0x00000004ff007c0c */ /* 0x000fc8000bf25070 */
[----:B------:R-:W-:-:S04]  /*22330*/  ISETP.NE.AND.EX P1, PT, RZ, UR5, PT, P1 ;  /* 0x00000005ff007c0c */ /* 0x000fc8000bf25310 */
[----:B------:R1:W5:Y:S09]  /*22340*/  @P0 LDG.E R7, desc[UR60][R2.64] ;  /* 0x0000003c02070981 */ /* 0x000372000c1e1900 */
[----:B------:R-:W-:Y:S01]  /*22350*/  @P1 IADD3 R4, P2, R65, UR4, RZ ;  /* 0x0000000441041c10 */ /* 0x000fe2000ff5e0ff */
[----:B------:R-:W-:-:S02]  /*22360*/  ULDC UR4, c[0x0][0xa88] ;  /* 0x0002a20000047ab9 */ /* 0x000fc40000000800 */
[----:B--2---:R-:W-:Y:S01]  /*22370*/  IMAD.U32 R0, RZ, RZ, UR4 ;  /* 0x00000004ff007e24 */ /* 0x004fe2000f8e00ff */
[----:B------:R-:W-:-:S05]  /*22380*/  @P1 IADD3.X R5, R68, UR5, RZ, P2, !PT ;  /* 0x0000000544051c10 */ /* 0x000fca00097fe4ff */
[----:B------:R1:W5:Y:S01]  /*22390*/  @P1 LDG.E R0, desc[UR60][R4.64] ;  /* 0x0000003c04001981 */ /* 0x000362000c1e1900 */
[----:B------:R-:W-:Y:S01]  /*223a0*/  ISETP.GT.AND P2, PT, R85, 0x7f, PT ;  /* 0x0000007f5500780c */ /* 0x000fe20003f44270 */
[----:B------:R-:W-:-:S12]  /*223b0*/  @P1 BRA `(.L_x_2223) ;  /* 0x0000000000101947 */ /* 0x000fd80003800000 */
[----:B------:R-:W-:Y:S05]  /*223c0*/  @!P0 BRA `(.L_x_2223) ;  /* 0x00000000000c8947 */ /* 0x000fea0003800000 */
[----:B-1----:R-:W2:Y:S04]  /*223d0*/  LDG.E R5, desc[UR60][R2.64] ;  /* 0x0000003c02057981 */ /* 0x002ea8000c1e1900 */
[----:B-----5:R-:W2:Y:S02]  /*223e0*/  LDG.E R0, desc[UR60][R2.64+0x4] ;  /* 0x0000043c02007981 */ /* 0x020ea4000c1e1900 */
[----:B--2---:R-:W-:-:S07]  /*223f0*/  IMAD.IADD R0, R0, 0x1, -R5 ;  /* 0x0000000100007824 */ /* 0x004fce00078e0a05 */
.L_x_2223:
[----:B------:R-:W2:Y:S04]  /*22400*/  LDL R13, [R1+0x7c] ;  /* 0x00007c00010d7983 */ /* 0x000ea80000100800 */
[----:B------:R-:W4:Y:S04]  /*22410*/  LDL R11, [R1+0x5c] ;  /* 0x00005c00010b7983 */ /* 0x000f280000100800 */
[----:B------:R0:W5:Y:S01]  /*22420*/  LDL R12, [R1+0x80] ;  /* 0x00008000010c7983 */ /* 0x0001620000100800 */
[----:B------:R-:W-:Y:S01]  /*22430*/  BSSY B1, `(.L_x_2224) ;  /* 0x000001d000017945 */ /* 0x000fe20003800000 */
[----:B------:R-:W-:-:S02]  /*22440*/  SEL R9, R84, RZ, !P0 ;  /* 0x000000ff54097207 */ /* 0x000fc40004000000 */
[----:B------:R-:W-:Y:S02]  /*22450*/  SEL R62, R62, RZ, !P0 ;  /* 0x000000ff3e3e7207 */ /* 0x000fe40004000000 */
[----:B-----5:R-:W-:Y:S02]  /*22460*/  SHF.R.S32.HI R6, RZ, 0x1f, R7 ;  /* 0x0000001fff067819 */ /* 0x020fe40000011407 */
[----:B--2---:R-:W-:Y:S02]  /*22470*/  SHF.R.S32.HI R8, RZ, 0x1f, R13 ;  /* 0x0000001fff087819 */ /* 0x004fe4000001140d */
[----:B----4-:R-:W-:Y:S01]  /*22480*/  SHF.R.S32.HI R10, RZ, 0x1f, R11 ;  /* 0x0000001fff0a7819 */ /* 0x010fe2000001140b */
[----:B0-----:R-:W-:Y:S06]  /*22490*/  @P2 BRA `(.L_x_2225) ;  /* 0x0000000000582947 */ /* 0x001fec0003800000 */
[----:B-1----:R-:W0:Y:S02]  /*224a0*/  S2R R2, SR_TID.X ;  /* 0x0000000000027919 */ /* 0x002e240000002100 */
        /* <DEDUP_REMOVED lines=21> */
.L_x_2225:
[----:B------:R-:W-:Y:S05]  /*22600*/  BSYNC B1 ;  /* 0x0000000000017941 */ /* 0x000fea0003800000 */
.L_x_2224:
[----:B------:R-:W-:Y:S01]  /*22610*/  ULDC.64 UR4, c[0x0][0xaa0] ;  /* 0x0002a80000047ab9 */ /* 0x000fe20000000a00 */
[----:B-1----:R-:W-:Y:S01]  /*22620*/  IMAD.MOV.U32 R2, RZ, RZ, R11 ;  /* 0x000000ffff027224 */ /* 0x002fe200078e000b */
[----:B------:R-:W-:Y:S01]  /*22630*/  SHF.R.S32.HI R65, RZ, 0x1f, R64 ;  /* 0x0000001fff417819 */ /* 0x000fe20000011440 */
[----:B0-----:R-:W-:Y:S01]  /*22640*/  IMAD.MOV.U32 R3, RZ, RZ, R10 ;  /* 0x000000ffff037224 */ /* 0x001fe200078e000a */
[----:B------:R-:W-:Y:S01]  /*22650*/  BSSY B1, `(.L_x_2226) ;  /* 0x0000029000017945 */ /* 0x000fe20003800000 */
[----:B------:R-:W-:Y:S02]  /*22660*/  IMAD R4, R6, UR4, RZ ;  /* 0x0000000406047c24 */ /* 0x000fe4000f8e02ff */
        /* <DEDUP_REMOVED lines=9> */
[C---:B------:R-:W-:Y:S01]  /*22700*/  IMAD R5, R13.reuse, UR5, R4 ;  /* 0x000000050d057c24 */ /* 0x040fe2000f8e0204 */
        /* <DEDUP_REMOVED lines=29> */
.L_x_2227:
[----:B------:R-:W-:Y:S05]  /*228e0*/  BSYNC B1 ;  /* 0x0000000000017941 */ /* 0x000fea0003800000 */
.L_x_2226:
        /* <DEDUP_REMOVED lines=10> */
[----:B------:R-:W-:Y:S01]  /*22990*/  IMAD.WIDE.U32 R2, R7, UR4, R2 ;  /* 0x0000000407027c25 */ /* 0x000fe2000f8e0002 */
        /* <DEDUP_REMOVED lines=9> */
.L_x_2229:
[----:B------:R-:W-:Y:S05]  /*22a30*/  BSYNC B1 ;  /* 0x0000000000017941 */ /* 0x000fea0003800000 */
.L_x_2228:
        /* <DEDUP_REMOVED lines=20> */
.L_x_2231:
[----:B------:R-:W-:Y:S05]  /*22b80*/  BSYNC B1 ;  /* 0x0000000000017941 */ /* 0x000fea0003800000 */
.L_x_2230:
        /* <DEDUP_REMOVED lines=19> */
.L_x_2222:
[----:B------:R-:W-:Y:S05]  /*22cc0*/  BSYNC B0 ;  /* 0x0000000000007941 */ /* 0x000fea0003800000 */
.L_x_2212:
[----:B------:R-:W-:Y:S02]  /*22cd0*/  ULDC UR4, c[0x0][0xc14] ;  /* 0x0003050000047ab9 */ /* 0x000fe40000000800 */
[----:B---3--:R-:W-:-:S13]  /*22ce0*/  ISETP.GE.AND P0, PT, R235, UR4, PT ;  /* 0x00000004eb007c0c */ /* 0x008fda000bf06270 */
[----:B------:R-:W-:Y:S05]  /*22cf0*/  @!P0 BRA `(.L_x_2232) ;  /* 0xfffffde400288947 */ /* 0x000fea000383ffff */
[----:B------:R-:W-:Y:S05]  /*22d00*/  BRA `(.L_x_2039) ;  /* 0x0000006000a87947 */ /* 0x000fea0003800000 */
.L_x_2037:
        /* <DEDUP_REMOVED lines=20> */
.L_x_2233:
        /* <DEDUP_REMOVED lines=34> */
[----:B------:R-:W-:Y:S01]  /*23070*/  IMAD.MOV.U32 R8, RZ, RZ, R7 ;  /* 0x000000ffff087224 */ /* 0x000fe200078e0007 */
[----:B--2---:R-:W-:-:S13]  /*23080*/  ISETP.GT.AND P6, PT, R7, UR6, PT ;  /* 0x0000000607007c0c */ /* 0x004fda000bfc4270 */
[----:B------:R-:W-:Y:S05]  /*23090*/  @P6 BRA `(.L_x_2235) ;  /* 0x0000000000a06947 */ /* 0x000fea0003800000 */
[----:B------:R-:W0:Y:S01]  /*230a0*/  LDC R5, c[0x0][0xc14] ;  /* 0x00030500ff057b82 */ /* 0x000e220000000800 */
[----:B------:R-:W-:Y:S01]  /*230b0*/  IMAD.MOV.U32 R7, RZ, RZ, R8 ;  /* 0x000000ffff077224 */ /* 0x000fe200078e0008 */
[----:B------:R-:W-:Y:S01]  /*230c0*/  UMOV UR4, URZ ;  /* 0x0000003f00047c82 */ /* 0x000fe20008000000 */
[----:B------:R-:W-:Y:S01]  /*230d0*/  ULDC UR7, c[0x0][0xc14] ;  /* 0x0003050000077ab9 */ /* 0x000fe20000000800 */
[----:B------:R-:W-:-:S05]  /*230e0*/  ULDC UR5, c[0x0][0xc10] ;  /* 0x0003040000057ab9 */ /* 0x000fca0000000800 */
.L_x_2239:
        /* <DEDUP_REMOVED lines=13> */
.L_x_2238:
[----:B------:R-:W-:Y:S05]  /*231c0*/  BSYNC B0 ;  /* 0x0000000000007941 */ /* 0x000fea0003800000 */
.L_x_2237:
        /* <DEDUP_REMOVED lines=21> */
.L_x_2235:
[----:B------:R-:W-:-:S04]  /*23320*/  IMAD.IADD R8, R7, 0x1, -R8 ;  /* 0x0000000107087824 */ /* 0x000fc800078e0a08 */
        /* <DEDUP_REMOVED lines=20> */
.L_x_2240:
        /* <DEDUP_REMOVED lines=59> */
.L_x_2236:
[----:B------:R-:W-:Y:S01]  /*23820*/  IMAD.U32 R2, RZ, RZ, UR6 ;  /* 0x00000006ff027e24 */ /* 0x000fe2000f8e00ff */
[----:B------:R0:W-:Y:S04]  /*23830*/  STL [R1+0x4], RZ ;  /* 0x000004ff01007387 */ /* 0x0001e80000100800 */
[----:B------:R0:W-:Y:S04]  /*23840*/  STL [R1+0x8], RZ ;  /* 0x000008ff01007387 */ /* 0x0001e80000100800 */
[----:B------:R0:W-:Y:S02]  /*23850*/  STL [R1], R2 ;  /* 0x0000000201007387 */ /* 0x0001e40000100800 */
.L_x_2241:
        /* <DEDUP_REMOVED lines=10> */
.L_x_2234:
        /* <DEDUP_REMOVED lines=47> */
.L_x_2339:
[----:B0-----:R-:W2:Y:S01]  /*23bf0*/  LDL R0, [R1+0xc] ;  /* 0x00000c0001007983 */ /* 0x001ea20000100800 */
[----:B------:R-:W2:Y:S01]  /*23c00*/  LDC.64 R16, c[0x0][0xc60] ;  /* 0x00031800ff107b82 */ /* 0x000ea20000000a00 */
[----:B------:R-:W-:Y:S05]  /*23c10*/  YIELD ;  /* 0x0000000000007946 */ /* 0x000fea0003800000 */
[----:B------:R-:W-:Y:S01]  /*23c20*/  ULDC.64 UR4, c[0x0][0xa28] ;  /* 0x00028a0000047ab9 */ /* 0x000fe20000000a00 */
[----:B------:R-:W-:Y:S01]  /*23c30*/  IMAD.MOV.U32 R8, RZ, RZ, RZ ;  /* 0x000000ffff087224 */ /* 0x000fe200078e00ff */
[----:B------:R-:W-:Y:S01]  /*23c40*/  ISETP.NE.U32.AND P0, PT, RZ, UR4, PT ;  /* 0x00000004ff007c0c */ /* 0x000fe2000bf05070 */
[----:B------:R-:W-:Y:S01]  /*23c50*/  ULDC.64 UR6, c[0x0][0xa08] ;  /* 0x0002820000067ab9 */ /* 0x000fe20000000a00 */
[----:B------:R-:W-:Y:S01]  /*23c60*/  ULDC.64 UR8, c[0x0][0xa10] ;  /* 0x0002840000087ab9 */ /* 0x000fe20000000a00 */
[----:B------:R-:W-:-:S02]  /*23c70*/  IMAD.MOV.U32 R11, RZ, RZ, RZ ;  /* 0x000000ffff0b7224 */ /* 0x000fc400078e00ff */
[----:B--2---:R-:W-:Y:S01]  /*23c80*/  IMAD.WIDE R16, R0, 0x4, R16 ;  /* 0x0000000400107825 */ /* 0x004fe200078e0210 */
[----:B------:R-:W-:-:S05]  /*23c90*/  ULDC.64 UR10, c[0x0][0xa18] ;  /* 0x00028600000a7ab9 */ /* 0x000fca0000000a00 */
[----:B------:R-:W2:Y:S01]  /*23ca0*/  LDG.E R16, desc[UR60][R16.64] ;  /* 0x0000003c10107981 */ /* 0x000ea2000c1e1900 */
[----:B------:R-:W-:Y:S01]  /*23cb0*/  ISETP.NE.AND.EX P0, PT, RZ, UR5, PT, P0 ;  /* 0x00000005ff007c0c */ /* 0x000fe2000bf05300 */
[----:B------:R-:W-:Y:S02]  /*23cc0*/  IMAD.MOV.U32 R0, RZ, RZ, RZ ;  /* 0x000000ffff007224 */ /* 0x000fe400078e00ff */
[----:B------:R-:W-:Y:S01]  /*23cd0*/  IMAD.MOV.U32 R20, RZ, RZ, RZ ;  /* 0x000000ffff147224 */ /* 0x000fe200078e00ff */
[----:B--2---:R-:W-:-:S09]  /*23ce0*/  SHF.R.S32.HI R18, RZ, 0x1f, R16 ;  /* 0x0000001fff127819 */ /* 0x004fd20000011410 */
[----:B------:R-:W-:-:S04]  /*23cf0*/  @P0 LEA R2, P1, R16, UR4, 0x2 ;  /* 0x0000000410020c11 */ /* 0x000fc8000f8210ff */
[C-C-:B------:R-:W-:Y:S01]  /*23d00*/  @P0 LEA.HI.X R3, R16.reuse, UR5, R18.reuse, 0x2, P1 ;  /* 0x0000000510030c11 */ /* 0x140fe200088f1412 */
[----:B------:R-:W-:Y:S02]  /*23d10*/  ULDC.64 UR4, c[0x0][0xa00] ;  /* 0x0002800000047ab9 */ /* 0x000fe40000000a00 */
[----:B------:R-:W-:Y:S01]  /*23d20*/  ISETP.NE.U32.AND P2, PT, RZ, UR4, PT ;  /* 0x00000004ff007c0c */ /* 0x000fe2000bf45070 */
[C---:B------:R-:W-:Y:S01]  /*23d30*/  IMAD.SHL.U32 R17, R16.reuse, 0x4, RZ ;  /* 0x0000000410117824 */ /* 0x040fe200078e00ff */
[----:B------:R0:W5:Y:S01]  /*23d40*/  @P0 LDG.E R0, desc[UR60][R2.64] ;  /* 0x0000003c02000981 */ /* 0x000162000c1e1900 */
[----:B------:R-:W-:Y:S02]  /*23d50*/  SHF.L.U64.HI R18, R16, 0x2, R18 ;  /* 0x0000000210127819 */ /* 0x000fe40000010212 */
[----:B------:R-:W-:Y:S02]  /*23d60*/  ISETP.NE.AND.EX P2, PT, RZ, UR5, PT, P2 ;  /* 0x00000005ff007c0c */ /* 0x000fe4000bf45320 */
[----:B------:R-:W-:-:S02]  /*23d70*/  ISETP.NE.U32.AND P0, PT, RZ, UR6, PT ;  /* 0x00000006ff007c0c */ /* 0x000fc4000bf05070 */
[----:B------:R-:W-:Y:S02]  /*23d80*/  ISETP.NE.U32.AND P1, PT, RZ, UR8, PT ;  /* 0x00000008ff007c0c */ /* 0x000fe4000bf25070 */
[----:B------:R-:W-:Y:S02]  /*23d90*/  ISETP.NE.AND.EX P0, PT, RZ, UR7, PT, P0 ;  /* 0x00000007ff007c0c */ /* 0x000fe4000bf05300 */
[C---:B0-----:R-:W-:Y:S02]  /*23da0*/  IADD3 R2, P4, R17.reuse, UR4, RZ ;  /* 0x0000000411027c10 */ /* 0x041fe4000ff9e0ff */
[----:B------:R-:W-:Y:S02]  /*23db0*/  ISETP.NE.AND.EX P1, PT, RZ, UR9, PT, P1 ;  /* 0x00000009ff007c0c */ /* 0x000fe4000bf25310 */
[----:B------:R-:W-:Y:S02]  /*23dc0*/  IADD3.X R3, R18, UR5, RZ, P4, !PT ;  /* 0x0000000512037c10 */ /* 0x000fe4000a7fe4ff */
[----:B------:R-:W-:-:S02]  /*23dd0*/  IADD3 R6, P5, R17, UR6, RZ ;  /* 0x0000000611067c10 */ /* 0x000fc4000ffbe0ff */
[----:B------:R-:W-:Y:S01]  /*23de0*/  IADD3 R4, P4, R17, UR8, RZ ;  /* 0x0000000811047c10 */ /* 0x000fe2000ff9e0ff */
[----:B------:R-:W2:Y:S01]  /*23df0*/  @P2 LDG.E R8, desc[UR60][R2.64] ;  /* 0x0000003c02082981 */ /* 0x000ea2000c1e1900 */
[C---:B------:R-:W-:Y:S02]  /*23e00*/  IADD3.X R7, R18.reuse, UR7, RZ, P5, !PT ;  /* 0x0000000712077c10 */ /* 0x040fe4000affe4ff */
[----:B------:R-:W-:Y:S02]  /*23e10*/  IADD3.X R5, R18, UR9, RZ, P4, !PT ;  /* 0x0000000912057c10 */ /* 0x000fe4000a7fe4ff */
[----:B------:R-:W-:Y:S01]  /*23e20*/  ISETP.NE.U32.AND P3, PT, RZ, UR10, PT ;  /* 0x0000000aff007c0c */ /* 0x000fe2000bf65070 */
[----:B------:R-:W5:Y:S01]  /*23e30*/  @P0 LDG.E R11, desc[UR60][R6.64] ;  /* 0x0000003c060b0981 */ /* 0x000f62000c1e1900 */
[----:B------:R-:W-:Y:S02]  /*23e40*/  ULDC UR4, c[0x0][0x288] ;  /* 0x0000a20000047ab9 */ /* 0x000fe40000000800 */
[----:B------:R-:W-:Y:S01]  /*23e50*/  ISETP.NE.AND.EX P3, PT, RZ, UR11, PT, P3 ;  /* 0x0000000bff007c0c */ /* 0x000fe2000bf65330 */
[----:B------:R-:W5:Y:S01]  /*23e60*/  @P1 LDG.E R20, desc[UR60][R4.64] ;  /* 0x0000003c04141981 */ /* 0x000f62000c1e1900 */
[----:B------:R-:W-:Y:S01]  /*23e70*/  IMAD.U32 R10, RZ, RZ, UR4 ;  /* 0x00000004ff0a7e24 */ /* 0x000fe2000f8e00ff */
[----:B------:R-:W-:-:S02]  /*23e80*/  ULDC.64 UR4, c[0x0][0x3f8] ;  /* 0x0000fe0000047ab9 */ /* 0x000fc40000000a00 */
[----:B------:R-:W-:-:S03]  /*23e90*/  UISETP.NE.U32.AND UP0, UPT, UR4, URZ, UPT ;  /* 0x0000003f0400728c */ /* 0x000fc6000bf05070 */
[----:B------:R-:W-:Y:S01]  /*23ea0*/  ULDC UR4, c[0x0][0x404] ;  /* 0x0001010000047ab9 */ /* 0x000fe20000000800 */
[----:B------:R-:W-:-:S03]  /*23eb0*/  UISETP.NE.AND.EX UP0, UPT, UR5, URZ, UPT, UP0 ;  /* 0x0000003f0500728c */ /* 0x000fc6000bf05300 */
[----:B------:R-:W-:Y:S01]  /*23ec0*/  ULDC UR5, c[0x0][0x2e0] ;  /* 0x0000b80000057ab9 */ /* 0x000fe20000000800 */
[----:B------:R-:W-:-:S04]  /*23ed0*/  USEL UR4, UR4, 0x1, UP0 ;  /* 0x0000000104047887 */ /* 0x000fc80008000000 */
[----:B------:R-:W-:-:S03]  /*23ee0*/  UIMAD UR4, UR4, UR5, URZ ;  /* 0x00000005040472a4 */ /* 0x000fc6000f8e023f */
[----:B------:R-:W-:Y:S01]  /*23ef0*/  ULDC UR5, c[0x0][0x338] ;  /* 0x0000ce0000057ab9 */ /* 0x000fe20000000800 */
[----:B--2---:R0:W-:Y:S02]  /*23f00*/  STL [R1+0x24], R8 ;  /* 0x0000240801007387 */ /* 0x0041e40000100800 */
[----:B0-----:R-:W-:-:S04]  /*23f10*/  @P3 IADD3 R8, P4, R17, UR10, RZ ;  /* 0x0000000a11083c10 */ /* 0x001fc8000ff9e0ff */
[----:B------:R-:W-:-:S05]  /*23f20*/  @P3 IADD3.X R9, R18, UR11, RZ, P4, !PT ;  /* 0x0000000b12093c10 */ /* 0x000fca000a7fe4ff */
[----:B------:R0:W5:Y:S02]  /*23f30*/  @P3 LDG.E R10, desc[UR60][R8.64] ;  /* 0x0000003c080a3981 */ /* 0x000164000c1e1900 */
[----:B0-----:R-:W-:Y:S02]  /*23f40*/  IMAD.U32 R8, RZ, RZ, UR5 ;  /* 0x00000005ff087e24 */ /* 0x001fe4000f8e00ff */
[----:B------:R-:W-:Y:S01]  /*23f50*/  IMAD.U32 R9, RZ, RZ, UR4 ;  /* 0x00000004ff097e24 */ /* 0x000fe2000f8e00ff */
[----:B------:R-:W-:Y:S06]  /*23f60*/  @P3 BRA `(.L_x_2243) ;  /* 0x0000000000103947 */ /* 0x000fec0003800000 */
[----:B------:R-:W-:Y:S05]  /*23f70*/  @!P2 BRA `(.L_x_2243) ;  /* 0x00000000000ca947 */ /* 0x000fea0003800000 */
[----:B-----5:R-:W2:Y:S04]  /*23f80*/  LDG.E R10, desc[UR60][R2.64] ;  /* 0x0000003c020a7981 */ /* 0x020ea8000c1e1900 */
[----:B------:R-:W2:Y:S02]  /*23f90*/  LDG.E R2, desc[UR60][R2.64+0x4] ;  /* 0x0000043c02027981 */ /* 0x000ea4000c1e1900 */
[----:B--2---:R-:W-:-:S07]  /*23fa0*/  IMAD.IADD R10, R2, 0x1, -R10 ;  /* 0x00000001020a7824 */ /* 0x004fce00078e0a0a */
.L_x_2243:
[----:B-----5:R-:W-:Y:S01]  /*23fb0*/  IMAD.IADD R2, R11, 0x1, R0 ;  /* 0x000000010b027824 */ /* 0x020fe200078e0200 */
[----:B------:R-:W-:Y:S02]  /*23fc0*/  ULDC.64 UR4, c[0x0][0xa20] ;  /* 0x0002880000047ab9 */ /* 0x000fe40000000a00 */
[----:B------:R-:W-:Y:S02]  /*23fd0*/  ISETP.NE.U32.AND P2, PT, RZ, UR4, PT ;  /* 0x00000004ff007c0c */ /* 0x000fe4000bf45070 */
[----:B------:R0:W-:Y:S02]  /*23fe0*/  STL [R1+0x28], R2 ;  /* 0x0000280201007387 */ /* 0x0001e40000100800 */
[----:B------:R-:W-:-:S13]  /*23ff0*/  ISETP.NE.AND.EX P2, PT, RZ, UR5, PT, P2 ;  /* 0x00000005ff007c0c */ /* 0x000fda000bf45320 */
[----:B0-----:R-:W-:Y:S05]  /*24000*/  @!P2 BRA `(.L_x_2244) ;  /* 0x000000000010a947 */ /* 0x001fea0003800000 */
[----:B------:R-:W-:-:S04]  /*24010*/  IADD3 R2, P0, R17, UR4, RZ ;  /* 0x0000000411027c10 */ /* 0x000fc8000ff1e0ff */
[----:B------:R-:W-:-:S05]  /*24020*/  IADD3.X R3, R18, UR5, RZ, P0, !PT ;  /* 0x0000000512037c10 */ /* 0x000fca00087fe4ff */
[----:B------:R0:W5:Y:S01]  /*24030*/  LDG.E R9, desc[UR60][R2.64] ;  /* 0x0000003c02097981 */ /* 0x000162000c1e1900 */
[----:B------:R-:W-:Y:S05]  /*24040*/  BRA `(.L_x_2245) ;  /* 0x0000000000107947 */ /* 0x000fea0003800000 */
.L_x_2244:
[----:B------:R-:W-:Y:S05]  /*24050*/  @!P0 BRA `(.L_x_2245) ;  /* 0x00000000000c8947 */ /* 0x000fea0003800000 */
[----:B------:R-:W2:Y:S04]  /*24060*/  LDG.E R9, desc[UR60][R6.64] ;  /* 0x0000003c06097981 */ /* 0x000ea8000c1e1900 */
[----:B------:R-:W2:Y:S02]  /*24070*/  LDG.E R6, desc[UR60][R6.64+0x4] ;  /* 0x0000043c06067981 */ /* 0x000ea4000c1e1900 */
[----:B--2---:R-:W-:-:S07]  /*24080*/  IMAD.IADD R9, R6, 0x1, -R9 ;  /* 0x0000000106097824 */ /* 0x004fce00078e0a09 */
.L_x_2245:
[----:B0-----:R-:W2:Y:S04]  /*24090*/  @P1 LDG.E R2, desc[UR60][R4.64] ;  /* 0x0000003c04021981 */ /* 0x001ea8000c1e1900 */
[----:B------:R-:W3:Y:S01]  /*240a0*/  LDL R3, [R1+0x4] ;  /* 0x0000040001037983 */ /* 0x000ee20000100800 */
[----:B-----5:R-:W-:-:S03]  /*240b0*/  IMAD.IADD R0, R9, 0x1, -R0 ;  /* 0x0000000109007824 */ /* 0x020fc600078e0a00 */
[----:B------:R-:W2:Y:S01]  /*240c0*/  @P1 LDG.E R4, desc[UR60][R4.64+0x4] ;  /* 0x0000043c04041981 */ /* 0x000ea2000c1e1900 */
[----:B------:R-:W-:Y:S01]  /*240d0*/  BSSY B0, `(.L_x_2246) ;  /* 0x00000ff000007945 */ /* 0x000fe20003800000 */
[----:B--2---:R-:W-:Y:S01]  /*240e0*/  @P1 IMAD.IADD R8, R4, 0x1, -R2 ;  /* 0x0000000104081824 */ /* 0x004fe200078e0a02 */
[----:B---3--:R-:W-:-:S03]  /*240f0*/  LEA R2, R3, 0x15f, 0x7 ;  /* 0x0000015f03027811 */ /* 0x008fc600078e38ff */
[----:B------:R-:W-:-:S04]  /*24100*/  IMAD.IADD R4, R0, 0x1, R8 ;  /* 0x0000000100047824 */ /* 0x000fc800078e0208 */
[C---:B------:R-:W-:Y:S01]  /*24110*/  VIADD R5, R4.reuse, 0xdf ;  /* 0x000000df04057836 */ /* 0x040fe20000000000 */
[----:B------:R-:W-:Y:S01]  /*24120*/  IADD3 R3, R4, R2, -R10 ;  /* 0x0000000204037210 */ /* 0x000fe20007ffe80a */
[----:B------:R-:W-:Y:S02]  /*24130*/  IMAD.MOV.U32 R4, RZ, RZ, RZ ;  /* 0x000000ffff047224 */ /* 0x000fe400078e00ff */
[----:B------:R-:W-:Y:S02]  /*24140*/  IMAD.MOV.U32 R2, RZ, RZ, RZ ;  /* 0x000000ffff027224 */ /* 0x000fe400078e00ff */
[----:B------:R-:W-:-:S04]  /*24150*/  IMAD.HI R4, R5, -0x6db6db6d, R4 ;  /* 0x9249249305047827 */ /* 0x000fc800078e0204 */
[----:B------:R-:W-:Y:S01]  /*24160*/  IMAD.HI R2, R3, -0x6db6db6d, R2 ;  /* 0x9249249303027827 */ /* 0x000fe200078e0202 */
[----:B------:R-:W-:-:S04]  /*24170*/  SHF.R.U32.HI R3, RZ, 0x1f, R4 ;  /* 0x0000001fff037819 */ /* 0x000fc80000011604 */
[----:B------:R-:W-:Y:S02]  /*24180*/  SHF.R.U32.HI R19, RZ, 0x1f, R2 ;  /* 0x0000001fff137819 */ /* 0x000fe40000011602 */
[----:B------:R-:W-:Y:S02]  /*24190*/  LEA.HI.SX32 R3, R4, R3, 0x19 ;  /* 0x0000000304037211 */ /* 0x000fe400078fcaff */
[----:B------:R-:W-:-:S04]  /*241a0*/  LEA.HI.SX32 R19, R2, R19, 0x19 ;  /* 0x0000001302137211 */ /* 0x000fc800078fcaff */
[----:B------:R-:W-:-:S05]  /*241b0*/  VIMNMX R19, R3, R19, PT ;  /* 0x0000001303137248 */ /* 0x000fca0003fe0100 */
[----:B------:R-:W-:Y:S01]  /*241c0*/  IMAD R4, R19, 0xe0, -R0 ;  /* 0x000000e013047824 */ /* 0x000fe200078e0a00 */
[----:B------:R-:W-:-:S04]  /*241d0*/  IADD3 R0, -R0, RZ, RZ ;  /* 0x000000ff00007210 */ /* 0x000fc80007ffe1ff */
[----:B------:R-:W-:Y:S02]  /*241e0*/  VIMNMX R4, R4, R8, PT ;  /* 0x0000000804047248 */ /* 0x000fe40003fe0100 */
[----:B------:R-:W-:-:S04]  /*241f0*/  VIMNMX R0, RZ, R0, !PT ;  /* 0x00000000ff007248 */ /* 0x000fc80007fe0100 */
[----:B------:R-:W-:Y:S02]  /*24200*/  ISETP.GT.AND P0, PT, R4, R0, PT ;  /* 0x000000000400720c */ /* 0x000fe40003f04270 */
[----:B------:R-:W-:-:S11]  /*24210*/  SHF.R.U32.HI R2, RZ, 0x5, R0 ;  /* 0x00000005ff027819 */ /* 0x000fd60000011600 */
[----:B------:R-:W-:Y:S02]  /*24220*/  @P0 VIADD R5, R4, 0xdf ;  /* 0x000000df04050836 */ /* 0x000fe40000000000 */
[----:B------:R-:W-:-:S04]  /*24230*/  @P0 IMAD.MOV.U32 R4, RZ, RZ, RZ ;  /* 0x000000ffff040224 */ /* 0x000fc800078e00ff */
[----:B------:R-:W-:-:S04]  /*24240*/  @P0 IMAD.HI R5, R5, -0x6db6db6d, R4 ;  /* 0x9249249305050827 */ /* 0x000fc800078e0204 */
[----:B------:R-:W-:Y:S01]  /*24250*/  IMAD.WIDE.U32 R2, R2, 0x24924925, RZ ;  /* 0x2492492502027825 */ /* 0x000fe200078e00ff */
[----:B------:R-:W-:-:S03]  /*24260*/  @P0 SHF.R.U32.HI R0, RZ, 0x1f, R5 ;  /* 0x0000001fff000819 */ /* 0x000fc60000011605 */
[----:B------:R-:W-:Y:S01]  /*24270*/  IMAD.MOV.U32 R4, RZ, RZ, R3 ;  /* 0x000000ffff047224 */ /* 0x000fe200078e0003 */
[----:B------:R-:W-:-:S04]  /*24280*/  @P0 LEA.HI.SX32 R4, R5, R0, 0x19 ;  /* 0x0000000005040211 */ /* 0x000fc800078fcaff */
[----:B------:R-:W-:Y:S02]  /*24290*/  ISETP.GT.AND P2, PT, R4, R3, PT ;  /* 0x000000030400720c */ /* 0x000fe40003f44270 */
[----:B------:R-:W-:-:S11]  /*242a0*/  PLOP3.LUT P0, PT, PT, PT, PT, 0x80, 0x0 ;  /* 0x000000000000781c */ /* 0x000fd60003f0f070 */
[----:B------:R-:W-:Y:S05]  /*242b0*/  @!P2 BRA `(.L_x_2247) ;  /* 0x0000000c0080a947 */ /* 0x000fea0003800000 */
        /* <DEDUP_REMOVED lines=15> */
.L_x_2446:
[----:B-1----:R-:W-:Y:S02]  /*243b0*/  ISETP.NE.AND P0, PT, R14, RZ, PT ;  /* 0x000000ff0e00720c */ /* 0x002fe40003f05270 */
[----:B------:R-:W-:-:S11]  /*243c0*/  PLOP3.LUT P6, PT, PT, PT, PT, 0x8, 0x0 ;  /* 0x000000000000781c */ /* 0x000fd60003fce170 */
[----:B------:R-:W-:Y:S05]  /*243d0*/  @P0 BRA `(.L_x_2249) ;  /* 0x00000000000c0947 */ /* 0x000fea0003800000 */
[----:B------:R-:W-:-:S03]  /*243e0*/  UMOV UR4, 0xffffffff ;  /* 0xffffffff00047882 */ /* 0x000fc60000000000 */
[----:B------:R-:W-:Y:S05]  /*243f0*/  BRA.DIV UR4, `(.L_x_2250) ;  /* 0x0000006a04bc7947 */ /* 0x000fea000b800000 */
[----:B------:R-:W-:-:S13]  /*24400*/  ELECT P6, URZ, PT ;  /* 0x00000000003f782f */ /* 0x000fda00038c0000 */
.L_x_2249:
        /* <DEDUP_REMOVED lines=12> */
.L_x_2449:
[----:B------:R-:W-:Y:S05]  /*244d0*/  BSYNC B1 ;  /* 0x0000000000017941 */ /* 0x000fea0003800000 */
.L_x_2251:
[----:B------:R-:W-:Y:S04]  /*244e0*/  BSSY B1, `(.L_x_2253) ;  /* 0x0000050000017945 */ /* 0x000fe80003800000 */
[----:B------:R-:W-:Y:S05]  /*244f0*/  @!P6 BRA `(.L_x_2254) ;  /* 0x000000040038e947 */ /* 0x000fea0003800000 */
[----:B------:R-:W0:Y:S04]  /*24500*/  LDL R8, [R1+0x14] ;  /* 0x0000140001087983 */ /* 0x000e280000100800 */
[----:B------:R-:W2:Y:S01]  /*24510*/  LDL R7, [R1+0x1c] ;  /* 0x00001c0001077983 */ /* 0x000ea20000100800 */
[----:B------:R-:W1:Y:S01]  /*24520*/  S2R R6, SR_TID.X ;  /* 0x0000000000067919 */ /* 0x000e620000002100 */
[----:B------:R-:W-:Y:S01]  /*24530*/  BSSY B2, `(.L_x_2255) ;  /* 0x0000007000027945 */ /* 0x000fe20003800000 */
[----:B-1----:R-:W-:-:S04]  /*24540*/  LOP3.LUT R6, R6, 0x7f, RZ, 0xc0, !PT ;  /* 0x0000007f06067812 */ /* 0x002fc800078ec0ff */
[----:B------:R-:W-:Y:S01]  /*24550*/  ISETP.NE.AND P1, PT, R6, RZ, PT ;  /* 0x000000ff0600720c */ /* 0x000fe20003f25270 */
[----:B0-----:R-:W-:Y:S01]  /*24560*/  IMAD R5, R8, 0x8, R11 ;  /* 0x0000000808057824 */ /* 0x001fe200078e020b */
[----:B--2---:R-:W-:-:S04]  /*24570*/  SHF.L.U32 R9, R7, 0x1f, RZ ;  /* 0x0000001f07097819 */ /* 0x004fc800000006ff */
[----:B------:R-:W0:Y:S02]  /*24580*/  SYNCS.PHASECHK.TRANS64.TRYWAIT P0, [R5+URZ+0x2e8a0], R9 ;  /* 0x02e8a009050075a7 */ /* 0x000e24000800017f */
[----:B0-----:R-:W-:Y:S05]  /*24590*/  @!P0 BRA `(.L_x_2256) ;  /* 0x0000006800888947 */ /* 0x001fea0003800000 */
.L_x_2450:
[----:B------:R-:W-:Y:S05]  /*245a0*/  BSYNC B2 ;  /* 0x0000000000027941 */ /* 0x000fea0003800000 */
.L_x_2255:
        /* <DEDUP_REMOVED lines=9> */
.L_x_2258:
[----:B------:R-:W-:Y:S05]  /*24640*/  BSYNC B2 ;  /* 0x0000000000027941 */ /* 0x000fea0003800000 */
.L_x_2257:
        /* <DEDUP_REMOVED lines=13> */
.L_x_2259:
        /* <DEDUP_REMOVED lines=13> */
.L_x_2451:
[----:B------:R-:W-:Y:S05]  /*247f0*/  BSYNC B2 ;  /* 0x0000000000027941 */ /* 0x000fea0003800000 */
.L_x_2260:
[----:B------:R-:W-:Y:S01]  /*24800*/  BSSY B2, `(.L_x_2262) ;  /* 0x000000b000027945 */ /* 0x000fe20003800000 */
[----:B------:R-:W-:Y:S02]  /*24810*/  IMAD.MOV.U32 R8, RZ, RZ, 0x0 ;  /* 0x00000000ff087424 */ /* 0x000fe400078e00ff */
[----:B01----:R-:W-:Y:S01]  /*24820*/  IMAD.MOV.U32 R9, RZ, RZ, 0x12f00000 ;  /* 0x12f00000ff097424 */ /* 0x003fe200078e00ff */
[----:B------:R-:W-:Y:S06]  /*24830*/  @P1 BRA `(.L_x_2263) ;  /* 0x00000000001c1947 */ /* 0x000fec0003800000 */
[----:B------:R-:W0:Y:S02]  /*24840*/  S2R R7, SR_TID.X ;  /* 0x0000000000077919 */ /* 0x000e240000002100 */
[----:B0-----:R-:W-:Y:S01]  /*24850*/  LOP3.LUT R13, R7, 0x1f, RZ, 0xc0, !PT ;  /* 0x0000001f070d7812 */ /* 0x001fe200078ec0ff */
[----:B------:R-:W-:-:S03]  /*24860*/  IMAD.MOV.U32 R7, RZ, RZ, 0x7000 ;  /* 0x00007000ff077424 */ /* 0x000fc600078e00ff */
[----:B------:R-:W-:Y:S01]  /*24870*/  ISETP.NE.AND P0, PT, R13, RZ, PT ;  /* 0x000000ff0d00720c */ /* 0x000fe20003f05270 */
[----:B------:R0:W-:-:S12]  /*24880*/  SYNCS.ARRIVE.TRANS64 RZ, [R5+URZ+0x2e8b0], R7 ;  /* 0x02e8b00705ff79a7 */ /* 0x0001d8000800003f */
[----:B0-----:R-:W-:Y:S05]  /*24890*/  @!P0 BRA `(.L_x_2263) ;  /* 0x0000000000048947 */ /* 0x001fea0003800000 */
[----:B------:R-:W-:Y:S01]  /*248a0*/  BPT.TRAP 0x1 ;  /* 0x000000040000795c */ /* 0x000fe20000300000 */
.L_x_2263:
[----:B------:R-:W-:Y:S05]  /*248b0*/  BSYNC B2 ;  /* 0x0000000000027941 */ /* 0x000fea0003800000 */
.L_x_2262:
        /* <DEDUP_REMOVED lines=8> */
.L_x_2264:
        /* <DEDUP_REMOVED lines=10> */
.L_x_2254:
[----:B------:R-:W-:Y:S05]  /*249e0*/  BSYNC B1 ;  /* 0x0000000000017941 */ /* 0x000fea0003800000 */
.L_x_2253:
[----:B------:R-:W0:Y:S04]  /*249f0*/  LDL.LU R9, [R1+0x14] ;  /* 0x0000140001097983 */ /* 0x000e280000300800 */
[----:B------:R-:W2:Y:S01]  /*24a00*/  LDL.LU R8, [R1+0x1c] ;  /* 0x00001c0001087983 */ /* 0x000ea20000300800 */
[----:B------:R-:W-:Y:S01]  /*24a10*/  PLOP3.LUT P0, PT, PT, PT, PT, 0x8, 0x0 ;  /* 0x000000000000781c */ /* 0x000fe20003f0e170 */
[----:B0-----:R-:W-:-:S05]  /*24a20*/  VIADD R5, R9, 0x1 ;  /* 0x0000000109057836 */ /* 0x001fca0000000000 */
[----:B------:R-:W-:-:S04]  /*24a30*/  ISETP.NE.AND P1, PT, R5, 0x2, PT ;  /* 0x000000020500780c */ /* 0x000fc80003f25270 */
[----:B------:R-:W-:Y:S02]  /*24a40*/  SEL R6, RZ, 0x1, P1 ;  /* 0x00000001ff067807 */ /* 0x000fe40000800000 */
[----:B------:R-:W-:Y:S02]  /*24a50*/  SEL R5, R5, RZ, P1 ;  /* 0x000000ff05057207 */ /* 0x000fe40000800000 */
[----:B--2---:R-:W-:Y:S01]  /*24a60*/  LOP3.LUT R8, R8, R6, RZ, 0x3c, !PT ;  /* 0x0000000608087212 */ /* 0x004fe200078e3cff */
        /* <DEDUP_REMOVED lines=8> */
.L_x_2277:
        /* <DEDUP_REMOVED lines=13> */
.L_x_2452:
[----:B------:R-:W-:Y:S05]  /*24bc0*/  BSYNC B2 ;  /* 0x0000000000027941 */ /* 0x000fea0003800000 */
.L_x_2267:
        /* <DEDUP_REMOVED lines=9> */
.L_x_2270:
[----:B------:R-:W-:Y:S05]  /*24c60*/  BSYNC B2 ;  /* 0x0000000000027941 */ /* 0x000fea0003800000 */
.L_x_2269:
        /* <DEDUP_REMOVED lines=11> */
.L_x_2271:
        /* <DEDUP_REMOVED lines=13> */
.L_x_2453:
[----:B------:R-:W-:Y:S05]  /*24df0*/  BSYNC B2 ;  /* 0x0000000000027941 */ /* 0x000fea0003800000 */
.L_x_2272:
        /* <DEDUP_REMOVED lines=11> */
.L_x_2275:
[----:B------:R-:W-:Y:S05]  /*24eb0*/  BSYNC B2 ;  /* 0x0000000000027941 */ /* 0x000fea0003800000 */
.L_x_2274:
        /* <DEDUP_REMOVED lines=8> */
.L_x_2276:
        /* <DEDUP_REMOVED lines=10> */
.L_x_2266:
[----:B------:R-:W-:Y:S05]  /*24fe0*/  BSYNC B1 ;  /* 0x0000000000017941 */ /* 0x000fea0003800000 */
.L_x_2265:
        /* <DEDUP_REMOVED lines=13> */
.L_x_2247:
[----:B------:R-:W-:Y:S05]  /*250c0*/  BSYNC B0 ;  /* 0x0000000000007941 */ /* 0x000fea0003800000 */
.L_x_2246:
        /* <DEDUP_REMOVED lines=23> */
.L_x_2279:
        /* <DEDUP_REMOVED lines=11> */
[----:B------:R-:W-:Y:S02]  /*252f0*/  IMAD.U32 R4, RZ, RZ, UR6 ;  /* 0x00000006ff047e24 */ /* 0x000fe4000f8e00ff */
[----:B------:R-:W1:Y:S01]  /*25300*/  LDC.64 R2, c[0x4][R2] ;  /* 0x0100000002027b82 */ /* 0x000e620000000a00 */
[----:B------:R-:W-:Y:S02]  /*25310*/  IMAD.U32 R5, RZ, RZ, UR7 ;  /* 0x00000007ff057e24 */ /* 0x000fe4000f8e00ff */
[----:B0-----:R-:W-:Y:S02]  /*25320*/  IMAD.U32 R6, RZ, RZ, UR8 ;  /* 0x00000008ff067e24 */ /* 0x001fe4000f8e00ff */
        /* <DEDUP_REMOVED lines=8> */
.L_x_2281:
        /* <DEDUP_REMOVED lines=27> */
.L_x_2282:
[----:B-1----:R-:W2:Y:S02]  /*25560*/  LDL R2, [R1+0x38] ;  /* 0x0000380001027983 */ /* 0x002ea40000100800 */
        /* <DEDUP_REMOVED lines=19> */
.L_x_2283:
[----:B------:R-:W2:Y:S02]  /*256a0*/  LDL.LU R2, [R1+0x20] ;  /* 0x0000200001027983 */ /* 0x000ea40000300800 */
[----:B--2---:R-:W-:-:S13]  /*256b0*/  LOP3.LUT P6, RZ, R2, 0x3ff, RZ, 0xc0, !PT ;  /* 0x000003ff02ff7812 */ /* 0x004fda00078cc0ff */
        /* <DEDUP_REMOVED lines=17> */
.L_x_2284:
        /* <DEDUP_REMOVED lines=31> */
.L_x_2285:
        /* <DEDUP_REMOVED lines=25> */
.L_x_2456:
[----:B--2---:R-:W-:Y:S02]  /*25b50*/  ISETP.NE.AND P0, PT, R14, RZ, PT ;  /* 0x000000ff0e00720c */ /* 0x004fe40003f05270 */
[----:B------:R-:W-:-:S11]  /*25b60*/  PLOP3.LUT P6, PT, PT, PT, PT, 0x8, 0x0 ;  /* 0x000000000000781c */ /* 0x000fd60003fce170 */
[----:B------:R-:W-:Y:S05]  /*25b70*/  @P0 BRA `(.L_x_2287) ;  /* 0x0000000400c00947 */ /* 0x000fea0003800000 */
[----:B------:R-:W-:-:S03]  /*25b80*/  UMOV UR4, 0xffffffff ;  /* 0xffffffff00047882 */ /* 0x000fc60000000000 */
[----:B------:R-:W-:Y:S05]  /*25b90*/  BRA.DIV UR4, `(.L_x_2288) ;  /* 0x00000056048c7947 */ /* 0x000fea000b800000 */
[----:B------:R-:W-:-:S13]  /*25ba0*/  ELECT P6, URZ, PT ;  /* 0x00000000003f782f */ /* 0x000fda00038c0000 */
.L_x_2459:
[----:B------:R-:W-:Y:S05]  /*25bb0*/  @!P6 BRA `(.L_x_2289) ;  /* 0x000000040058e947 */ /* 0x000fea0003800000 */
[----:B------:R-:W-:Y:S01]  /*25bc0*/  ISETP.NE.U32.AND P0, PT, R4, RZ, PT ;  /* 0x000000ff0400720c */ /* 0x000fe20003f05070 */
[----:B-1----:R-:W-:-:S03]  /*25bd0*/  VIADD R7, R19, 0xffffffff ;  /* 0xffffffff13077836 */ /* 0x002fc60000000000 */
[----:B------:R-:W-:-:S13]  /*25be0*/  ISETP.NE.AND.EX P0, PT, R5, RZ, PT, P0 ;  /* 0x000000ff0500720c */ /* 0x000fda0003f05300 */
        /* <DEDUP_REMOVED lines=19> */
.L_x_2290:
        /* <DEDUP_REMOVED lines=12> */
.L_x_2460:
        /* <DEDUP_REMOVED lines=8> */
.L_x_2292:
        /* <DEDUP_REMOVED lines=22> */
.L_x_2461:
        /* <DEDUP_REMOVED lines=8> */
.L_x_2294:
        /* <DEDUP_REMOVED lines=14> */
.L_x_2289:
        /* <DEDUP_REMOVED lines=19> */
[----:B---3--:R-:W-:-:S13]  /*26250*/  @P0 R2UR UR12, R5 ;  /* 0x00000000050c02ca */ /* 0x008fda00000e0000 */
[----:B------:R2:W-:Y:S02]  /*26260*/  UTMALDG.4D [UR8], [UR4], desc[UR6] ;  /* 0x00000608040075b4 */ /* 0x0005e40008019000 */
[----:B--2---:R-:W-:Y:S01]  /*26270*/  NOP ;  /* 0x0000000000007918 */ /* 0x004fe20000000000 */
.L_x_2287:
        /* <DEDUP_REMOVED lines=13> */
.L_x_2462:
[----:B------:R-:W-:Y:S05]  /*26350*/  BSYNC B0 ;  /* 0x0000000000007941 */ /* 0x000fea0003800000 */
.L_x_2295:
[----:B------:R-:W-:-:S13]  /*26360*/  ISETP.GE.AND P0, PT, R19, 0x2, PT ;  /* 0x000000021300780c */ /* 0x000fda0003f06270 */
[----:B------:R-:W-:Y:S05]  /*26370*/  @!P0 BRA `(.L_x_2297) ;  /* 0x0000001000208947 */ /* 0x000fea0003800000 */
[----:B------:R3:W5:Y:S01]  /*26380*/  LDL.LU R6, [R1+0x10] ;  /* 0x0000100001067983 */ /* 0x0007620000300800 */
[----:B------:R-:W-:-:S03]  /*26390*/  VIADD R21, R19, 0xfffffffe ;  /* 0xfffffffe13157836 */ /* 0x000fc60000000000 */
[----:B-1----:R3:W5:Y:S04]  /*263a0*/  LDL.LU R7, [R1+0x18] ;  /* 0x0000180001077983 */ /* 0x0027680000300800 */
.L_x_2317:
[----:B--2--5:R-:W-:Y:S01]  /*263b0*/  VIADD R4, R6, 0x1 ;  /* 0x0000000106047836 */ /* 0x024fe20000000000 */
[----:B------:R-:W-:Y:S05]  /*263c0*/  YIELD ;  /* 0x0000000000007946 */ /* 0x000fea0003800000 */
[----:B------:R-:W-:Y:S01]  /*263d0*/  ISETP.NE.AND P0, PT, R4, 0x2, PT ;  /* 0x000000020400780c */ /* 0x000fe20003f05270 */
[----:B------:R-:W-:Y:S03]  /*263e0*/  BSSY B0, `(.L_x_2298) ;  /* 0x0000071000007945 */ /* 0x000fe60003800000 */
[----:B----4-:R-:W-:-:S02]  /*263f0*/  SEL R3, RZ, 0x1, P0 ;  /* 0x00000001ff037807 */ /* 0x010fc40000000000 */
        /* <DEDUP_REMOVED lines=11> */
[----:B------:R-:W4:Y:S01]  /*264b0*/  LDC R5, c[0x0][0x41c] ;  /* 0x00010700ff057b82 */ /* 0x000f220000000800 */
[----:B------:R-:W-:Y:S02]  /*264c0*/  ULDC.64 UR6, c[0x0][0x408] ;  /* 0x0001020000067ab9 */ /* 0x000fe40000000a00 */
[----:B------:R-:W3:Y:S01]  /*264d0*/  LDL R11, [R1+0x20] ;  /* 0x00002000010b7983 */ /* 0x000ee20000100800 */
[----:B----4-:R-:W-:-:S13]  /*264e0*/  ISETP.NE.AND P0, PT, R5, 0x1, PT ;  /* 0x000000010500780c */ /* 0x010fda0003f05270 */
[----:B------:R-:W4:Y:S02]  /*264f0*/  @P0 LDC.64 R2, c[0x0][0x420] ;  /* 0x00010800ff020b82 */ /* 0x000f240000000a00 */
[----:B----4-:R-:W-:-:S04]  /*26500*/  @P0 IMAD.HI.U32 R4, R21, R2, RZ ;  /* 0x0000000215040227 */ /* 0x010fc800078e00ff */
[----:B------:R-:W-:Y:S01]  /*26510*/  IMAD.MOV.U32 R2, RZ, RZ, R21 ;  /* 0x000000ffff027224 */ /* 0x000fe200078e0015 */
[----:B------:R-:W-:-:S04]  /*26520*/  @P0 SHF.R.U32.HI R2, RZ, R3, R4 ;  /* 0x00000003ff020219 */ /* 0x000fc80000011604 */
[--C-:B------:R-:W-:Y:S01]  /*26530*/  SHF.R.S32.HI R3, RZ, 0x1f, R2.reuse ;  /* 0x0000001fff037819 */ /* 0x100fe20000011402 */
[----:B------:R-:W-:-:S04]  /*26540*/  IMAD.MOV R8, RZ, RZ, -R2 ;  /* 0x000000ffff087224 */ /* 0x000fc800078e0a02 */
[----:B------:R-:W-:Y:S02]  /*26550*/  IMAD R8, R5, R8, R21 ;  /* 0x0000000805087224 */ /* 0x000fe400078e0215 */
[----:B--2---:R-:W-:-:S04]  /*26560*/  IMAD R4, R12, UR6, RZ ;  /* 0x000000060c047c24 */ /* 0x004fc8000f8e02ff */
[C---:B---3--:R-:W-:Y:S02]  /*26570*/  IMAD R4, R11.reuse, UR7, R4 ;  /* 0x000000070b047c24 */ /* 0x048fe4000f8e0204 */
[----:B------:R-:W-:-:S04]  /*26580*/  IMAD.WIDE.U32 R2, R11, UR6, R2 ;  /* 0x000000060b027c25 */ /* 0x000fc8000f8e0002 */
[----:B------:R-:W-:Y:S01]  /*26590*/  IMAD.IADD R3, R4, 0x1, R3 ;  /* 0x0000000104037824 */ /* 0x000fe200078e0203 */
[----:B------:R-:W-:-:S04]  /*265a0*/  LEA R4, P0, R2, UR4, 0x2 ;  /* 0x0000000402047c11 */ /* 0x000fc8000f8010ff */
[----:B------:R-:W-:-:S05]  /*265b0*/  LEA.HI.X R5, R2, UR5, R3, 0x2, P0 ;  /* 0x0000000502057c11 */ /* 0x000fca00080f1403 */
[----:B------:R2:W5:Y:S04]  /*265c0*/  LDG.E R2, desc[UR60][R4.64] ;  /* 0x0000003c04027981 */ /* 0x000568000c1e1900 */
.L_x_2300:
[----:B--2---:R-:W2:Y:S01]  /*265d0*/  S2R R5, SR_CgaCtaId ;  /* 0x0000000000057919 */ /* 0x004ea20000008800 */
[----:B------:R-:W-:Y:S01]  /*265e0*/  MOV R4, 0x400 ;  /* 0x0000040000047802 */ /* 0x000fe20000000f00 */
[----:B------:R-:W-:Y:S01]  /*265f0*/  BSSY B1, `(.L_x_2301) ;  /* 0x0000009000017945 */ /* 0x000fe20003800000 */
[----:B------:R-:W4:Y:S02]  /*26600*/  S2R R3, SR_TID.X ;  /* 0x0000000000037919 */ /* 0x000f240000002100 */
[----:B--2---:R-:W-:Y:S02]  /*26610*/  LEA R4, R5, R4, 0x18 ;  /* 0x0000000405047211 */ /* 0x004fe400078ec0ff */
[----:B----4-:R-:W-:-:S03]  /*26620*/  LOP3.LUT R3, R3, 0x7f, RZ, 0xc0, !PT ;  /* 0x0000007f03037812 */ /* 0x010fc600078ec0ff */
[----:B------:R-:W-:Y:S01]  /*26630*/  IMAD R5, R10, 0x8, R4 ;  /* 0x000000080a057824 */ /* 0x000fe200078e0204 */
[----:B------:R-:W-:Y:S02]  /*26640*/  SHF.L.U32 R4, R9, 0x1f, RZ ;  /* 0x0000001f09047819 */ /* 0x000fe400000006ff */
[----:B------:R-:W-:Y:S02]  /*26650*/  ISETP.NE.AND P2, PT, R3, RZ, PT ;  /* 0x000000ff0300720c */ /* 0x000fe40003f45270 */
[----:B------:R-:W2:Y:S02]  /*26660*/  SYNCS.PHASECHK.TRANS64.TRYWAIT P0, [R5+URZ+0x2e880], R4 ;  /* 0x02e88004050075a7 */ /* 0x000ea4000800017f */
[----:B--2---:R-:W-:Y:S09]  /*26670*/  @!P0 BRA `(.L_x_2302) ;  /* 0x0000004c003c8947 */ /* 0x004ff20003800000 */
.L_x_2463:
[----:B------:R-:W-:Y:S05]  /*26680*/  BSYNC B1 ;  /* 0x0000000000017941 */ /* 0x000fea0003800000 */
.L_x_2301:
[----:B------:R-:W-:Y:S04]  /*26690*/  BSSY B1, `(.L_x_2303) ;  /* 0x0000009000017945 */ /* 0x000fe80003800000 */
[----:B------:R-:W-:Y:S05]  /*266a0*/  @P2 BRA `(.L_x_2304) ;  /* 0x00000000001c2947 */ /* 0x000fea0003800000 */
[----:B------:R-:W1:Y:S02]  /*266b0*/  S2R R3, SR_TID.X ;  /* 0x0000000000037919 */ /* 0x000e640000002100 */
[----:B-1----:R-:W-:Y:S01]  /*266c0*/  LOP3.LUT R9, R3, 0x1f, RZ, 0xc0, !PT ;  /* 0x0000001f03097812 */ /* 0x002fe200078ec0ff */
[----:B------:R-:W-:-:S03]  /*266d0*/  IMAD.MOV.U32 R3, RZ, RZ, 0x7000 ;  /* 0x00007000ff037424 */ /* 0x000fc600078e00ff */
[----:B------:R-:W-:Y:S01]  /*266e0*/  ISETP.NE.AND P0, PT, R9, RZ, PT ;  /* 0x000000ff0900720c */ /* 0x000fe20003f05270 */
[----:B------:R4:W-:-:S12]  /*266f0*/  SYNCS.ARRIVE.TRANS64 RZ, [R5+URZ+0x2e870], R3 ;  /* 0x02e8700305ff79a7 */ /* 0x0009d8000800003f */
[----:B----4-:R-:W-:Y:S05]  /*26700*/  @!P0 BRA `(.L_x_2304) ;  /* 0x0000000000048947 */ /* 0x010fea0003800000 */
[----:B------:R-:W-:Y:S01]  /*26710*/  BPT.TRAP 0x1 ;  /* 0x000000040000795c */ /* 0x000fe20000300000 */
.L_x_2304:
[----:B------:R-:W-:Y:S05]  /*26720*/  BSYNC B1 ;  /* 0x0000000000017941 */ /* 0x000fea0003800000 */
.L_x_2303:
[----:B------:R-:W4:Y:S04]  /*26730*/  LDL R3, [R1+0x10] ;  /* 0x0000100001037983 */ /* 0x000f280000100800 */
[----:B-1----:R-:W2:Y:S01]  /*26740*/  LDL R9, [R1+0x28] ;  /* 0x0000280001097983 */ /* 0x002ea20000100800 */
        /* <DEDUP_REMOVED lines=10> */
[----:B----4-:R-:W-:Y:S02]  /*267f0*/  IMAD R3, R3, 0x7000, R10 ;  /* 0x0000700003037824 */ /* 0x010fe400078e020a */
[----:B--2---:R-:W-:Y:S02]  /*26800*/  IMAD R8, R8, 0xe0, R9 ;  /* 0x000000e008087824 */ /* 0x004fe400078e0209 */
[----:B------:R-:W-:Y:S02]  /*26810*/  VIADD R9, R5, 0x2e870 ;  /* 0x0002e87005097836 */ /* 0x000fe40000000000 */
[----:B------:R-:W-:-:S07]  /*26820*/  VIADD R10, R3, 0xe400 ;  /* 0x0000e400030a7836 */ /* 0x000fce0000000000 */
.L_x_2305:
        /* <DEDUP_REMOVED lines=13> */
.L_x_2464:
[----:B------:R-:W-:Y:S05]  /*26900*/  BSYNC B1 ;  /* 0x0000000000017941 */ /* 0x000fea0003800000 */
.L_x_2306:
[----:B------:R-:W-:Y:S01]  /*26910*/  BSSY B1, `(.L_x_2308) ;  /* 0x000000b000017945 */ /* 0x000fe20003800000 */
[----:B------:R-:W-:Y:S02]  /*26920*/  IMAD.MOV.U32 R12, RZ, RZ, 0x0 ;  /* 0x00000000ff0c7424 */ /* 0x000fe400078e00ff */
[----:B------:R-:W-:Y:S01]  /*26930*/  IMAD.MOV.U32 R13, RZ, RZ, 0x14f00000 ;  /* 0x14f00000ff0d7424 */ /* 0x000fe200078e00ff */
[----:B------:R-:W-:Y:S06]  /*26940*/  @P2 BRA `(.L_x_2309) ;  /* 0x00000000001c2947 */ /* 0x000fec0003800000 */
[----:B------:R-:W2:Y:S01]  /*26950*/  S2R R9, SR_TID.X ;  /* 0x0000000000097919 */ /* 0x000ea20000002100 */
[----:B-1----:R-:W-:-:S04]  /*26960*/  IMAD.MOV.U32 R4, RZ, RZ, 0x7000 ;  /* 0x00007000ff047424 */ /* 0x002fc800078e00ff */
[----:B------:R4:W-:Y:S01]  /*26970*/  SYNCS.ARRIVE.TRANS64 RZ, [R5+URZ+0x2e830], R4 ;  /* 0x02e8300405ff79a7 */ /* 0x0009e2000800003f */
[----:B--2---:R-:W-:-:S04]  /*26980*/  LOP3.LUT R9, R9, 0x1f, RZ, 0xc0, !PT ;  /* 0x0000001f09097812 */ /* 0x004fc800078ec0ff */
[----:B------:R-:W-:-:S13]  /*26990*/  ISETP.NE.AND P0, PT, R9, RZ, PT ;  /* 0x000000ff0900720c */ /* 0x000fda0003f05270 */
[----:B----4-:R-:W-:Y:S05]  /*269a0*/  @!P0 BRA `(.L_x_2309) ;  /* 0x0000000000048947 */ /* 0x010fea0003800000 */
[----:B------:R-:W-:Y:S01]  /*269b0*/  BPT.TRAP 0x1 ;  /* 0x000000040000795c */ /* 0x000fe20000300000 */
.L_x_2309:
[----:B------:R-:W-:Y:S05]  /*269c0*/  BSYNC B1 ;  /* 0x0000000000017941 */ /* 0x000fea0003800000 */
.L_x_2308:
[----:B------:R-:W-:Y:S01]  /*269d0*/  R2UR UR10, R11 ;  /* 0x000000000b0a72ca */ /* 0x000fe200000e0000 */
[----:B------:R-:W-:Y:S01]  /*269e0*/  UIADD3 UR4, UP0, UR36, 0x370, URZ ;  /* 0x0000037024047890 */ /* 0x000fe2000ff1e03f */
[----:B------:R-:W-:Y:S01]  /*269f0*/  R2UR UR6, R12 ;  /* 0x000000000c0672ca */ /* 0x000fe200000e0000 */
[----:B------:R-:W-:Y:S01]  /*26a00*/  VIADD R3, R3, 0x20400 ;  /* 0x0002040003037836 */ /* 0x000fe20000000000 */
[----:B------:R-:W-:Y:S01]  /*26a10*/  R2UR UR7, R13 ;  /* 0x000000000d0772ca */ /* 0x000fe200000e0000 */
[----:B-1----:R-:W-:Y:S01]  /*26a20*/  VIADD R5, R5, 0x2e830 ;  /* 0x0002e83005057836 */ /* 0x002fe20000000000 */
[----:B------:R-:W-:Y:S01]  /*26a30*/  PLOP3.LUT P0, PT, PT, PT, PT, 0x80, 0x0 ;  /* 0x000000000000781c */ /* 0x000fe20003f0f070 */
[----:B------:R-:W-:-:S12]  /*26a40*/  UIADD3.X UR5, URZ, UR37, URZ, UP0, !UPT ;  /* 0x000000253f057290 */ /* 0x000fd800087fe43f */
.L_x_2310:
        /* <DEDUP_REMOVED lines=10> */
.L_x_2299:
[----:B------:R-:W-:Y:S05]  /*26af0*/  BSYNC B0 ;  /* 0x0000000000007941 */ /* 0x000fea0003800000 */
.L_x_2298:
[----:B------:R-:W-:-:S06]  /*26b00*/  UISETP.NE.AND UP0, UPT, UR38, 0x3, UPT ;  /* 0x000000032600788c */ /* 0x000fcc000bf05270 */
[----:B------:R-:W-:-:S13]  /*26b10*/  PLOP3.LUT P0, PT, PT, PT, UP0, 0x80, 0x0 ;  /* 0x000000000000781c */ /* 0x000fda0003f0f008 */
[----:B------:R-:W-:Y:S05]  /*26b20*/  @!P0 BRA `(.L_x_2311) ;  /* 0x0000000000048947 */ /* 0x000fea0003800000 */
[----:B------:R-:W-:Y:S01]  /*26b30*/  BPT.TRAP 0x1 ;  /* 0x000000040000795c */ /* 0x000fe20000300000 */
.L_x_2311:
        /* <DEDUP_REMOVED lines=11> */
[----:B--2-4-:R-:W-:Y:S05]  /*26bf0*/  @!P2 BRA `(.L_x_2313) ;  /* 0x000000480004a947 */ /* 0x014fea0003800000 */
.L_x_2465:
[----:B------:R-:W-:Y:S05]  /*26c00*/  BSYNC B0 ;  /* 0x0000000000007941 */ /* 0x000fea0003800000 */
.L_x_2312:
[----:B------:R-:W-:Y:S05]  /*26c10*/  @!P0 BRA `(.L_x_2314) ;  /* 0x0000000000048947 */ /* 0x000fea0003800000 */
[----:B------:R-:W-:Y:S01]  /*26c20*/  BPT.TRAP 0x1 ;  /* 0x000000040000795c */ /* 0x000fe20000300000 */
.L_x_2314:
[----:B--2---:R-:W2:Y:S01]  /*26c30*/  LDL R4, [R1+0x8] ;  /* 0x0000080001047983 */ /* 0x004ea20000100800 */
[----:B------:R-:W-:Y:S01]  /*26c40*/  SHF.L.U32 R3, R7, 0x1f, RZ ;  /* 0x0000001f07037819 */ /* 0x000fe200000006ff */
[----:B------:R-:W-:-:S03]  /*26c50*/  IMAD R12, R6, 0x7000, RZ ;  /* 0x00007000060c7824 */ /* 0x000fc600078e02ff */
[----:B--2---:R-:W2:Y:S02]  /*26c60*/  SYNCS.PHASECHK.TRANS64.TRYWAIT P2, [R4+URZ+0x2e860], R3 ;  /* 0x02e86003040075a7 */ /* 0x004ea4000804017f */
[----:B--2---:R-:W-:Y:S05]  /*26c70*/  @!P2 BRA `(.L_x_2315) ;  /* 0x0000004400fca947 */ /* 0x004fea0003800000 */
.L_x_2466:
[----:B--2---:R-:W2:Y:S04]  /*26c80*/  LDL R4, [R1+0x30] ;  /* 0x0000300001047983 */ /* 0x004ea80000100800 */
[----:B------:R-:W4:Y:S04]  /*26c90*/  LDL R16, [R1+0x34] ;  /* 0x0000340001107983 */ /* 0x000f280000100800 */
[----:B------:R-:W5:Y:S01]  /*26ca0*/  LDL R15, [R1+0x2c] ;  /* 0x00002c00010f7983 */ /* 0x000f620000100800 */
[----:B------:R-:W-:Y:S01]  /*26cb0*/  MOV R13, 0x400 ;  /* 0x00000400000d7802 */ /* 0x000fe20000000f00 */
[----:B------:R-:W-:Y:S05]  /*26cc0*/  WARPSYNC.ALL ;  /* 0x0000000000007948 */ /* 0x000fea0003800000 */
[----:B------:R-:W0:Y:S02]  /*26cd0*/  S2R R14, SR_CgaCtaId ;  /* 0x00000000000e7919 */ /* 0x000e240000008800 */
[----:B0-----:R-:W-:-:S02]  /*26ce0*/  LEA R13, R14, R13, 0x18 ;  /* 0x0000000d0e0d7211 */ /* 0x001fc400078ec0ff */
[----:B--2---:R-:W-:-:S05]  /*26cf0*/  LOP3.LUT R3, R12, R4, RZ, 0xfc, !PT ;  /* 0x000000040c037212 */ /* 0x004fca00078efcff */
[----:B------:R-:W-:Y:S01]  /*26d00*/  IMAD.IADD R3, R13, 0x1, R3 ;  /* 0x000000010d037824 */ /* 0x000fe200078e0203 */
[----:B-----5:R-:W-:-:S04]  /*26d10*/  LOP3.LUT R12, R12, R15, RZ, 0xfc, !PT ;  /* 0x0000000f0c0c7212 */ /* 0x020fc800078efcff */
[----:B------:R-:W0:Y:S01]  /*26d20*/  LDSM.16.MT88.4 R4, [R3+0xe400] ;  /* 0x00e400000304783b */ /* 0x000e220000004200 */
[----:B----4-:R-:W-:Y:S01]  /*26d30*/  IADD3 R20, R16, R3, RZ ;  /* 0x0000000310147210 */ /* 0x010fe20007ffe0ff */
[----:B------:R-:W-:Y:S01]  /*26d40*/  IMAD.IADD R13, R13, 0x1, R12 ;  /* 0x000000010d0d7824 */ /* 0x000fe200078e020c */
[C-C-:B0-----:R-:W-:Y:S02]  /*26d50*/  PRMT R8, R4.reuse, 0x6420, R5.reuse ;  /* 0x0000642004087816 */ /* 0x141fe40000000005 */
[----:B-1----:R-:W-:Y:S02]  /*26d60*/  PRMT R9, R4, 0x7531, R5 ;  /* 0x0000753104097816 */ /* 0x002fe40000000005 */
        /* <DEDUP_REMOVED lines=94> */
.L_x_2316:
[----:B------:R-:W0:Y:S01]  /*27350*/  LDL.LU R3, [R1+0x8] ;  /* 0x0000080001037983 */ /* 0x000e220000300800 */
[C---:B------:R-:W-:Y:S01]  /*27360*/  ISETP.GT.AND P0, PT, R21.reuse, RZ, PT ;  /* 0x000000ff1500720c */ /* 0x040fe20003f04270 */
[----:B------:R-:W-:Y:S02]  /*27370*/  VIADD R21, R21, 0xffffffff ;  /* 0xffffffff15157836 */ /* 0x000fe40000000000 */
        /* <DEDUP_REMOVED lines=8> */
.L_x_2297:
[----:B------:R-:W-:Y:S04]  /*27400*/  BSSY B0, `(.L_x_2318) ;  /* 0x000000f000007945 */ /* 0x000fe80003800000 */
[----:B------:R-:W-:Y:S05]  /*27410*/  @P1 BRA `(.L_x_2319) ;  /* 0x0000000000341947 */ /* 0x000fea0003800000 */
[----:B------:R-:W0:Y:S01]  /*27420*/  S2R R5, SR_LANEID ;  /* 0x0000000000057919 */ /* 0x000e220000000000 */
[----:B------:R-:W-:Y:S01]  /*27430*/  VOTEU.ANY UR4, UPT, PT ;  /* 0x0000000000047886 */ /* 0x000fe200038e0100 */
[----:B--2-4-:R-:W2:Y:S01]  /*27440*/  LDC.64 R2, c[0x0][0xc38] ;  /* 0x00030e00ff027b82 */ /* 0x014ea20000000a00 */
[----:B------:R-:W0:Y:S02]  /*27450*/  FLO.U32 R0, UR4 ;  /* 0x0000000400007d00 */ /* 0x000e2400080e0000 */
[----:B0-----:R-:W-:-:S06]  /*27460*/  ISETP.EQ.U32.AND P0, PT, R0, R5, PT ;  /* 0x000000050000720c */ /* 0x001fcc0003f02070 */
[----:B------:R-:W2:Y:S07]  /*27470*/  POPC R5, UR4 ;  /* 0x0000000400057d09 */ /* 0x000eae0008000000 */
[----:B--2---:R-:W2:Y:S01]  /*27480*/  @P0 ATOMG.E.ADD.STRONG.GPU PT, R3, desc[UR60][R2.64], R5 ;  /* 0x00000005020309a8 */ /* 0x004ea200081ee1fc */
[----:B------:R-:W0:Y:S02]  /*27490*/  S2R R4, SR_LTMASK ;  /* 0x0000000000047919 */ /* 0x000e240000003900 */
[----:B0-----:R-:W-:-:S04]  /*274a0*/  LOP3.LUT R4, R4, UR4, RZ, 0xc0, !PT ;  /* 0x0000000404047c12 */ /* 0x001fc8000f8ec0ff */
[----:B-1---5:R-:W0:Y:S01]  /*274b0*/  POPC R7, R4 ;  /* 0x0000000400077309 */ /* 0x022e220000000000 */
[----:B--2---:R-:W0:Y:S02]  /*274c0*/  SHFL.IDX PT, R0, R3, R0, 0x1f ;  /* 0x00001f0003007589 */ /* 0x004e2400000e0000 */
[----:B0-----:R-:W-:-:S05]  /*274d0*/  IADD3 R0, R0, UR40, R7 ;  /* 0x0000002800007c10 */ /* 0x001fca000fffe007 */
[----:B------:R0:W-:Y:S02]  /*274e0*/  STL [R1], R0 ;  /* 0x0000000001007387 */ /* 0x0001e40000100800 */
.L_x_2319:
[----:B------:R-:W-:Y:S05]  /*274f0*/  BSYNC B0 ;  /* 0x0000000000007941 */ /* 0x000fea0003800000 */
.L_x_2318:
[----:B------:R-:W-:-:S06]  /*27500*/  UISETP.NE.AND UP0, UPT, UR38, 0x3, UPT ;  /* 0x000000032600788c */ /* 0x000fcc000bf05270 */
[----:B------:R-:W-:-:S13]  /*27510*/  PLOP3.LUT P0, PT, PT, PT, UP0, 0x80, 0x0 ;  /* 0x000000000000781c */ /* 0x000fda0003f0f008 */
[----:B------:R-:W-:Y:S05]  /*27520*/  @!P0 BRA `(.L_x_2320) ;  /* 0x0000000000048947 */ /* 0x000fea0003800000 */
[----:B------:R-:W-:Y:S01]  /*27530*/  BPT.TRAP 0x1 ;  /* 0x000000040000795c */ /* 0x000fe20000300000 */
.L_x_2320:
[----:B--2-4-:R-:W2:Y:S04]  /*27540*/  LDL R3, [R1+0x18] ;  /* 0x0000180001037983 */ /* 0x014ea80000100800 */
[----:B0-----:R-:W4:Y:S01]  /*27550*/  LDL R0, [R1+0x10] ;  /* 0x0000100001007983 */ /* 0x001f220000100800 */
[----:B------:R-:W0:Y:S01]  /*27560*/  S2R R4, SR_CgaCtaId ;  /* 0x0000000000047919 */ /* 0x000e220000008800 */
[----:B------:R-:W-:-:S04]  /*27570*/  MOV R2, 0x400 ;  /* 0x0000040000027802 */ /* 0x000fc80000000f00 */
[----:B0-----:R-:W-:Y:S01]  /*27580*/  LEA R2, R4, R2, 0x18 ;  /* 0x0000000204027211 */ /* 0x001fe200078ec0ff */
[----:B------:R-:W-:Y:S01]  /*27590*/  BSSY B0, `(.L_x_2321) ;  /* 0x0000008000007945 */ /* 0x000fe20003800000 */
[----:B--2---:R-:W-:-:S04]  /*275a0*/  LOP3.LUT R3, R3, 0x1, RZ, 0x3c, !PT ;  /* 0x0000000103037812 */ /* 0x004fc800078e3cff */
[----:B------:R-:W-:Y:S01]  /*275b0*/  SHF.L.U32 R3, R3, 0x1f, RZ ;  /* 0x0000001f03037819 */ /* 0x000fe200000006ff */
[----:B----4-:R-:W-:-:S04]  /*275c0*/  IMAD R20, R0, 0x8, R2 ;  /* 0x0000000800147824 */ /* 0x010fc800078e0202 */
[----:B------:R-:W0:Y:S01]  /*275d0*/  SYNCS.PHASECHK.TRANS64.TRYWAIT P0, [R20+URZ+0x2e870], R3 ;  /* 0x02e87003140075a7 */ /* 0x000e22000800017f */
[----:B------:R-:W-:-:S05]  /*275e0*/  IMAD.U32 R0, RZ, RZ, UR39 ;  /* 0x00000027ff007e24 */ /* 0x000fca000f8e00ff */
[----:B------:R-:W-:Y:S01]  /*275f0*/  ISETP.NE.AND P2, PT, R0, 0x3, PT ;  /* 0x000000030000780c */ /* 0x000fe20003f45270 */
[----:B0-----:R-:W-:-:S12]  /*27600*/  @!P0 BRA `(.L_x_2322) ;  /* 0x0000003c00b08947 */ /* 0x001fd80003800000 */
.L_x_2467:
[----:B------:R-:W-:Y:S05]  /*27610*/  BSYNC B0 ;  /* 0x0000000000007941 */ /* 0x000fea0003800000 */
.L_x_2321:
[----:B------:R-:W-:Y:S05]  /*27620*/  @!P2 BRA `(.L_x_2323) ;  /* 0x000000000004a947 */ /* 0x000fea0003800000 */
[----:B------:R-:W-:Y:S01]  /*27630*/  BPT.TRAP 0x1 ;  /* 0x000000040000795c */ /* 0x000fe20000300000 */
.L_x_2323:
[----:B------:R-:W0:Y:S02]  /*27640*/  LDL R0, [R1+0x18] ;  /* 0x0000180001007983 */ /* 0x000e240000100800 */
[----:B0-----:R-:W-:-:S04]  /*27650*/  SHF.L.U32 R3, R0, 0x1f, RZ ;  /* 0x0000001f00037819 */ /* 0x001fc800000006ff */
[----:B------:R-:W0:Y:S02]  /*27660*/  SYNCS.PHASECHK.TRANS64.TRYWAIT P0, [R20+URZ+0x2e860], R3 ;  /* 0x02e86003140075a7 */ /* 0x000e24000800017f */
[----:B0-----:R-:W-:Y:S05]  /*27670*/  @!P0 BRA `(.L_x_2324) ;  /* 0x0000003c00a88947 */ /* 0x001fea0003800000 */
.L_x_2468:
[----:B------:R-:W2:Y:S04]  /*27680*/  LDL R0, [R1+0x10] ;  /* 0x0000100001007983 */ /* 0x000ea80000100800 */
[----:B------:R-:W4:Y:S04]  /*27690*/  LDL R2, [R1+0x30] ;  /* 0x0000300001027983 */ /* 0x000f280000100800 */
[----:B-1----:R-:W3:Y:S01]  /*276a0*/  LDL R10, [R1+0x2c] ;  /* 0x00002c00010a7983 */ /* 0x002ee20000100800 */
[----:B------:R-:W-:-:S03]  /*276b0*/  MOV R8, 0x400 ;  /* 0x0000040000087802 */ /* 0x000fc60000000f00 */
[----:B------:R-:W0:Y:S01]  /*276c0*/  LDL R12, [R1+0x34] ;  /* 0x00003400010c7983 */ /* 0x000e220000100800 */
[----:B------:R-:W1:Y:S01]  /*276d0*/  S2R R9, SR_CgaCtaId ;  /* 0x0000000000097919 */ /* 0x000e620000008800 */
[----:B------:R-:W-:Y:S05]  /*276e0*/  WARPSYNC.ALL ;  /* 0x0000000000007948 */ /* 0x000fea0003800000 */
[----:B-1----:R-:W-:Y:S01]  /*276f0*/  LEA R8, R9, R8, 0x18 ;  /* 0x0000000809087211 */ /* 0x002fe200078ec0ff */
[----:B--2---:R-:W-:-:S05]  /*27700*/  IMAD R0, R0, 0x7000, RZ ;  /* 0x0000700000007824 */ /* 0x004fca00078e02ff */
[----:B----4-:R-:W-:-:S05]  /*27710*/  LOP3.LUT R2, R0, R2, RZ, 0xfc, !PT ;  /* 0x0000000200027212 */ /* 0x010fca00078efcff */
[----:B------:R-:W-:-:S05]  /*27720*/  IMAD.IADD R2, R8, 0x1, R2 ;  /* 0x0000000108027824 */ /* 0x000fca00078e0202 */
[----:B-----5:R-:W1:Y:S01]  /*27730*/  LDSM.16.MT88.4 R4, [R2+0xe400] ;  /* 0x00e400000204783b */ /* 0x020e620000004200 */
[----:B---3--:R-:W-:Y:S01]  /*27740*/  LOP3.LUT R0, R0, R10, RZ, 0xfc, !PT ;  /* 0x0000000a00007212 */ /* 0x008fe200078efcff */
[----:B0-----:R-:W-:-:S04]  /*27750*/  IMAD.IADD R3, R12, 0x1, R2 ;  /* 0x000000010c037824 */ /* 0x001fc800078e0202 */
[----:B------:R-:W-:Y:S01]  /*27760*/  IMAD.IADD R0, R8, 0x1, R0 ;  /* 0x0000000108007824 */ /* 0x000fe200078e0200 */
[C-C-:B-1----:R-:W-:Y:S02]  /*27770*/  PRMT R8, R4.reuse, 0x6420, R5.reuse ;  /* 0x0000642004087816 */ /* 0x142fe40000000005 */
        /* <DEDUP_REMOVED lines=90> */
.L_x_2325:
[----:B------:R-:W2:Y:S01]  /*27d20*/  LDL.LU R2, [R1+0x10] ;  /* 0x0000100001027983 */ /* 0x000ea20000300800 */
[----:B0-----:R-:W-:Y:S03]  /*27d30*/  SYNCS.ARRIVE.TRANS64.A1T0 RZ, [R20+URZ+0x2e850], RZ ;  /* 0x02e850ff14ff79a7 */ /* 0x001fe6000810003f */
[----:B------:R-:W3:Y:S01]  /*27d40*/  LDL.LU R3, [R1+0x18] ;  /* 0x0000180001037983 */ /* 0x000ee20000300800 */
[----:B-1----:R-:W-:-:S05]  /*27d50*/  @!P1 VIADD R0, R20, 0x2e880 ;  /* 0x0002e88014009836 */ /* 0x002fca0000000000 */
        /* <DEDUP_REMOVED lines=10> */
.L_x_2280:
[----:B------:R-:W-:Y:S05]  /*27e00*/  BSYNC B6 ;  /* 0x0000000000067941 */ /* 0x000fea0003800000 */
.L_x_2278:
        /* <DEDUP_REMOVED lines=13> */
.L_x_2326:
        /* <DEDUP_REMOVED lines=38> */
.L_x_2478:
[----:B------:R-:W-:Y:S02]  /*28140*/  ULDC UR4, c[0x0][0xc10] ;  /* 0x0003040000047ab9 */ /* 0x000fe40000000800 */
[----:B------:R-:W-:-:S04]  /*28150*/  IMAD.U32 R5, RZ, RZ, UR4 ;  /* 0x00000004ff057e24 */ /* 0x000fc8000f8e00ff */
[----:B-1----:R-:W-:-:S04]  /*28160*/  IMAD R6, R14, R5, RZ ;  /* 0x000000050e067224 */ /* 0x002fc800078e02ff */
[----:B------:R-:W-:-:S05]  /*28170*/  IMAD.IADD R4, R4, 0x1, R6 ;  /* 0x0000000104047824 */ /* 0x000fca00078e0206 */
[----:B------:R-:W-:-:S13]  /*28180*/  ISETP.GT.AND P6, PT, R4, R0, PT ;  /* 0x000000000400720c */ /* 0x000fda0003fc4270 */
[----:B------:R-:W-:Y:S05]  /*28190*/  @P6 BRA `(.L_x_2329) ;  /* 0x0000000000a46947 */ /* 0x000fea0003800000 */
.L_x_2334:
[----:B------:R-:W2:Y:S01]  /*281a0*/  LDL.LU R2, [R1+0xc] ;  /* 0x00000c0001027983 */ /* 0x000ea20000300800 */
[----:B0-----:R-:W0:Y:S01]  /*281b0*/  LDC R3, c[0x0][0xc14] ;  /* 0x00030500ff037b82 */ /* 0x001e220000000800 */
        /* <DEDUP_REMOVED lines=14> */
.L_x_2332:
[----:B------:R-:W-:Y:S05]  /*282a0*/  BSYNC B0 ;  /* 0x0000000000007941 */ /* 0x000fea0003800000 */
.L_x_2331:
        /* <DEDUP_REMOVED lines=18> */
.L_x_2486:
[----:B------:R-:W-:Y:S02]  /*283d0*/  ULDC UR4, c[0x0][0xc10] ;  /* 0x0003040000047ab9 */ /* 0x000fe40000000800 */
[----:B------:R-:W-:-:S04]  /*283e0*/  IMAD.U32 R5, RZ, RZ, UR4 ;  /* 0x00000004ff057e24 */ /* 0x000fc8000f8e00ff */
[----:B-1----:R-:W-:-:S04]  /*283f0*/  IMAD R6, R14, R5, RZ ;  /* 0x000000050e067224 */ /* 0x002fc800078e02ff */
[----:B------:R-:W-:-:S05]  /*28400*/  IMAD.IADD R4, R6, 0x1, R4 ;  /* 0x0000000106047824 */ /* 0x000fca00078e0204 */
[----:B------:R-:W-:-:S13]  /*28410*/  ISETP.GT.AND P6, PT, R4, R0, PT ;  /* 0x000000000400720c */ /* 0x000fda0003fc4270 */
[----:B------:R-:W-:Y:S05]  /*28420*/  @!P6 BRA `(.L_x_2334) ;  /* 0xfffffffc005ce947 */ /* 0x000fea000383ffff */
.L_x_2329:
        /* <DEDUP_REMOVED lines=8> */
.L_x_2490:
[----:B------:R-:W-:Y:S01]  /*284b0*/  ISETP.NE.AND P0, PT, R7, RZ, PT ;  /* 0x000000ff0700720c */ /* 0x000fe20003f05270 */
[----:B------:R-:W-:-:S12]  /*284c0*/  IMAD.MOV.U32 R7, RZ, RZ, RZ ;  /* 0x000000ffff077224 */ /* 0x000fd800078e00ff */
[----:B------:R-:W-:Y:S05]  /*284d0*/  @!P0 BRA `(.L_x_2336) ;  /* 0x0000000000108947 */ /* 0x000fea0003800000 */
[----:B------:R-:W-:Y:S01]  /*284e0*/  UMOV UR4, 0xffffffff ;  /* 0xffffffff00047882 */ /* 0x000fe20000000000 */
[----:B------:R-:W-:Y:S02]  /*284f0*/  VIADD R12, R8, 0xffffffff ;  /* 0xffffffff080c7836 */ /* 0x000fe40000000000 */
[----:B------:R-:W-:Y:S05]  /*28500*/  BRA.DIV UR4, `(.L_x_2337) ;  /* 0x0000003a044c7947 */ /* 0x000fea000b800000 */
[----:B------:R3:W4:Y:S02]  /*28510*/  SHFL.IDX PT, R7, R3, R12, 0x1f ;  /* 0x00001f0c03077589 */ /* 0x00072400000e0000 */
.L_x_2336:
[----:B------:R-:W5:Y:S01]  /*28520*/  LDL.LU R9, [R1+0xc] ;  /* 0x00000c0001097983 */ /* 0x000f620000300800 */
[----:B01-3--:R-:W0:Y:S01]  /*28530*/  LDC.64 R2, c[0x0][0xc68] ;  /* 0x00031a00ff027b82 */ /* 0x00be220000000a00 */
        /* <DEDUP_REMOVED lines=69> */
.L_x_2330:
        /* <DEDUP_REMOVED lines=10> */
.L_x_2338:
        /* <DEDUP_REMOVED lines=16> */
.L_x_2327:
[----:B-1----:R-:W2:Y:S01]  /*28b30*/  LDL R0, [R1+0xc] ;  /* 0x00000c0001007983 */ /* 0x002ea20000100800 */
[----:B------:R-:W-:Y:S02]  /*28b40*/  ULDC UR4, c[0x0][0xc14] ;  /* 0x0003050000047ab9 */ /* 0x000fe40000000800 */
[----:B--2---:R-:W-:-:S13]  /*28b50*/  ISETP.GE.AND P0, PT, R0, UR4, PT ;  /* 0x0000000400007c0c */ /* 0x004fda000bf06270 */
[----:B------:R-:W-:Y:S05]  /*28b60*/  @!P0 BRA `(.L_x_2339) ;  /* 0xffffffb000208947 */ /* 0x000fea000383ffff */
[----:B------:R-:W-:Y:S05]  /*28b70*/  BSYNC B7 ;  /* 0x0000000000077941 */ /* 0x000fea0003800000 */
.L_x_2242:
[----:B---3--:R-:W2:Y:S01]  /*28b80*/  LDL.LU R0, [R1+0x40] ;  /* 0x0000400001007983 */ /* 0x008ea20000300800 */
[----:B------:R-:W-:Y:S01]  /*28b90*/  BSSY B0, `(.L_x_2340) ;  /* 0x000000b000007945 */ /* 0x000fe20003800000 */
[----:B01----:R-:W0:Y:S01]  /*28ba0*/  S2R R5, SR_CgaCtaId ;  /* 0x0000000000057919 */ /* 0x003e220000008800 */
        /* <DEDUP_REMOVED lines=9> */
.L_x_2493:
[----:B------:R-:W-:Y:S05]  /*28c40*/  BSYNC B0 ;  /* 0x0000000000007941 */ /* 0x000fea0003800000 */
.L_x_2340:
[----:B------:R-:W-:-:S03]  /*28c50*/  UMOV UR4, 0xffffffff ;  /* 0xffffffff00047882 */ /* 0x000fc60000000000 */
[----:B------:R-:W-:Y:S05]  /*28c60*/  BRA.DIV UR4, `(.L_x_2342) ;  /* 0x0000003204b07947 */ /* 0x000fea000b800000 */
[----:B------:R-:W1:Y:S02]  /*28c70*/  S2R R2, SR_TID.X ;  /* 0x0000000000027919 */ /* 0x000e640000002100 */
[----:B-1----:R-:W-:-:S04]  /*28c80*/  SHF.R.U32.HI R2, RZ, 0x5, R2 ;  /* 0x00000005ff027819 */ /* 0x002fc80000011602 */
[----:B------:R-:W-:-:S05]  /*28c90*/  LOP3.LUT R2, R2, 0x3, RZ, 0xc0, !PT ;  /* 0x0000000302027812 */ /* 0x000fca00078ec0ff */
[----:B------:R1:W2:Y:S02]  /*28ca0*/  SHFL.IDX PT, R14, R2, RZ, 0x1f ;  /* 0x00001fff020e7589 */ /* 0x0002a400000e0000 */
.L_x_2496:
[----:B--2---:R-:W-:-:S13]  /*28cb0*/  ISETP.NE.AND P0, PT, R14, RZ, PT ;  /* 0x000000ff0e00720c */ /* 0x004fda0003f05270 */
[----:B------:R-:W-:Y:S05]  /*28cc0*/  @P0 BRA `(.L_x_2039) ;  /* 0x0000000000b80947 */ /* 0x000fea0003800000 */
[----:B------:R-:W-:-:S03]  /*28cd0*/  UMOV UR4, 0xffffffff ;  /* 0xffffffff00047882 */ /* 0x000fc60000000000 */
[----:B------:R-:W-:Y:S05]  /*28ce0*/  BRA.DIV UR4, `(.L_x_2343) ;  /* 0x0000003204c47947 */ /* 0x000fea000b800000 */
[----:B------:R-:W-:-:S13]  /*28cf0*/  ELECT P6, URZ, PT ;  /* 0x00000000003f782f */ /* 0x000fda00038c0000 */
.L_x_2499:
        /* <DEDUP_REMOVED lines=8> */
.L_x_2344:
        /* <DEDUP_REMOVED lines=14> */
.L_x_2500:
[----:B------:R-:W1:Y:S02]  /*28e60*/  SYNCS.PHASECHK.TRANS64.TRYWAIT P1, [R7+URZ], R2 ;  /* 0x00000002070075a7 */ /* 0x000e64000802017f */
[----:B-1----:R-:W-:Y:S05]  /*28e70*/  @!P1 BRA `(.L_x_2346) ;  /* 0x0000003000949947 */ /* 0x002fea0003800000 */
.L_x_2501:
[----:B------:R-:W-:Y:S05]  /*28e80*/  @!P0 BRA `(.L_x_2347) ;  /* 0x0000000000048947 */ /* 0x000fea0003800000 */
[----:B------:R-:W-:Y:S01]  /*28e90*/  BPT.TRAP 0x1 ;  /* 0x000000040000795c */ /* 0x000fe20000300000 */
.L_x_2347:
[----:B------:R-:W2:Y:S02]  /*28ea0*/  LDL.LU R4, [R1+0x10] ;  /* 0x0000100001047983 */ /* 0x000ea40000300800 */
[----:B--2---:R-:W-:-:S04]  /*28eb0*/  IMAD R4, R4, 0x8, R0 ;  /* 0x0000000804047824 */ /* 0x004fc800078e0200 */
[----:B------:R-:W2:Y:S02]  /*28ec0*/  SYNCS.PHASECHK.TRANS64.TRYWAIT P1, [R4+URZ+0x2e860], R5 ;  /* 0x02e86005040075a7 */ /* 0x000ea4000802017f */
[----:B--2---:R-:W-:Y:S05]  /*28ed0*/  @!P1 BRA `(.L_x_2348) ;  /* 0x0000003000909947 */ /* 0x004fea0003800000 */
.L_x_2502:
[----:B------:R-:W-:Y:S05]  /*28ee0*/  @!P0 BRA `(.L_x_2349) ;  /* 0x0000000000048947 */ /* 0x000fea0003800000 */
[----:B------:R-:W-:Y:S01]  /*28ef0*/  BPT.TRAP 0x1 ;  /* 0x000000040000795c */ /* 0x000fe20000300000 */
.L_x_2349:
[----:B------:R-:W-:-:S04]  /*28f00*/  IMAD R3, R3, 0x8, R0 ;  /* 0x0000000803037824 */ /* 0x000fc800078e0200 */
[----:B------:R-:W3:Y:S02]  /*28f10*/  SYNCS.PHASECHK.TRANS64.TRYWAIT P1, [R3+URZ+0x2e860], R2 ;  /* 0x02e86002030075a7 */ /* 0x000ee4000802017f */
[----:B---3--:R-:W-:Y:S05]  /*28f20*/  @!P1 BRA `(.L_x_2350) ;  /* 0x0000003000909947 */ /* 0x008fea0003800000 */
.L_x_2503:
[----:B------:R-:W-:Y:S05]  /*28f30*/  @!P0 BRA `(.L_x_2351) ;  /* 0x0000000000048947 */ /* 0x000fea0003800000 */
[----:B------:R-:W-:Y:S01]  /*28f40*/  BPT.TRAP 0x1 ;  /* 0x000000040000795c */ /* 0x000fe20000300000 */
.L_x_2351:
[----:B------:R-:W4:Y:S02]  /*28f50*/  SYNCS.PHASECHK.TRANS64.TRYWAIT P0, [R4+URZ+0x2e880], R5 ;  /* 0x02e88005040075a7 */ /* 0x000f24000800017f */
[----:B----4-:R-:W-:Y:S05]  /*28f60*/  @!P0 BRA `(.L_x_2352) ;  /* 0x0000003000948947 */ /* 0x010fea0003800000 */
.L_x_2353:
[----:B------:R0:W0:Y:S02]  /*28f70*/  SYNCS.PHASECHK.TRANS64.TRYWAIT P0, [R3+URZ+0x2e880], R2 ;  /* 0x02e88002030075a7 */ /* 0x000024000800017f */
[----:B0-----:R-:W-:Y:S05]  /*28f80*/  @!P0 NANOSLEEP.SYNCS 0x989680 ;  /* 0x009896800000895d */ /* 0x001fea0003900000 */
[----:B------:R-:W0:Y:S02]  /*28f90*/  @!P0 SYNCS.PHASECHK.TRANS64 P0, [R3+URZ+0x2e880], R2 ;  /* 0x02e88002030085a7 */ /* 0x000e24000800007f */
[----:B0-----:R-:W-:Y:S05]  /*28fa0*/  @!P0 BRA `(.L_x_2353) ;  /* 0xfffffffc00f08947 */ /* 0x001fea000383ffff */
.L_x_2039:
[----:B------:R-:W-:Y:S05]  /*28fb0*/  BSYNC B8 ;  /* 0x0000000000087941 */ /* 0x000fea0003800000 */
.L_x_2036:
[----:B------:R-:W-:Y:S05]  /*28fc0*/  EXIT ;  /* 0x000000000000794d */ /* 0x000fea0003800000 */
.L_x_2061:
[----:B0-----:R0:W1:Y:S02]  /*28fd0*/  SYNCS.PHASECHK.TRANS64.TRYWAIT P6, [R109+URZ+0x2e890], R130 ;  /* 0x02e890826d0075a7 */ /* 0x00106400080c017f */
[----:B-1----:R-:W-:Y:S05]  /*28fe0*/  @!P6 NANOSLEEP.SYNCS 0x989680 ;  /* 0x009896800000e95d */ /* 0x002fea0003900000 */
[----:B------:R-:W1:Y:S02]  /*28ff0*/  @!P6 SYNCS.PHASECHK.TRANS64 P6, [R109+URZ+0x2e890], R130 ;  /* 0x02e890826d00e5a7 */ /* 0x000e6400080c007f */
[----:B-1----:R-:W-:Y:S05]  /*29000*/  @!P6 BRA `(.L_x_2061) ;  /* 0xfffffffc00f0e947 */ /* 0x002fea000383ffff */
[----:B------:R-:W-:Y:S05]  /*29010*/  BRA `(.L_x_2354) ;  /* 0xfffffda000707947 */ /* 0x000fea000383ffff */
.L_x_2095:
[----:B0-----:R0:W1:Y:S02]  /*29020*/  SYNCS.PHASECHK.TRANS64.TRYWAIT P3, [R109+URZ+0x2e890], R130 ;  /* 0x02e890826d0075a7 */ /* 0x001064000806017f */
[----:B-1----:R-:W-:Y:S05]  /*29030*/  @!P3 NANOSLEEP.SYNCS 0x989680 ;  /* 0x009896800000b95d */ /* 0x002fea0003900000 */
[----:B------:R-:W1:Y:S02]  /*29040*/  @!P3 SYNCS.PHASECHK.TRANS64 P3, [R109+URZ+0x2e890], R130 ;  /* 0x02e890826d00b5a7 */ /* 0x000e64000806007f */
[----:B-1----:R-:W-:Y:S05]  /*29050*/  @!P3 BRA `(.L_x_2095) ;  /* 0xfffffffc00f0b947 */ /* 0x002fea000383ffff */
[----:B------:R-:W-:Y:S05]  /*29060*/  BRA `(.L_x_2355) ;  /* 0xfffffde400087947 */ /* 0x000fea000383ffff */
.L_x_2112:
[----:B0-----:R0:W1:Y:S02]  /*29070*/  SYNCS.PHASECHK.TRANS64.TRYWAIT P2, [R109+URZ+0x2e890], R130 ;  /* 0x02e890826d0075a7 */ /* 0x001064000804017f */
[----:B-1----:R-:W-:Y:S05]  /*29080*/  @!P2 NANOSLEEP.SYNCS 0x989680 ;  /* 0x009896800000a95d */ /* 0x002fea0003900000 */
[----:B------:R-:W1:Y:S02]  /*29090*/  @!P2 SYNCS.PHASECHK.TRANS64 P2, [R109+URZ+0x2e890], R130 ;  /* 0x02e890826d00a5a7 */ /* 0x000e64000804007f */
[----:B-1----:R-:W-:Y:S05]  /*290a0*/  @!P2 BRA `(.L_x_2112) ;  /* 0xfffffffc00f0a947 */ /* 0x002fea000383ffff */
[----:B------:R-:W-:Y:S05]  /*290b0*/  BRA `(.L_x_2356) ;  /* 0xfffffe2400307947 */ /* 0x000fea000383ffff */
.L_x_2122:
[----:B--2---:R2:W3:Y:S02]  /*290c0*/  SYNCS.PHASECHK.TRANS64.TRYWAIT P3, [R109+URZ+0x2e8b0], R130 ;  /* 0x02e8b0826d0075a7 */ /* 0x0044e4000806017f */
[----:B---3--:R-:W-:Y:S05]  /*290d0*/  @!P3 NANOSLEEP.SYNCS 0x989680 ;  /* 0x009896800000b95d */ /* 0x008fea0003900000 */
[----:B------:R-:W3:Y:S02]  /*290e0*/  @!P3 SYNCS.PHASECHK.TRANS64 P3, [R109+URZ+0x2e8b0], R130 ;  /* 0x02e8b0826d00b5a7 */ /* 0x000ee4000806007f */
[----:B---3--:R-:W-:Y:S05]  /*290f0*/  @!P3 BRA `(.L_x_2122) ;  /* 0xfffffffc00f0b947 */ /* 0x008fea000383ffff */
[----:B------:R-:W-:Y:S05]  /*29100*/  BRA `(.L_x_2357) ;  /* 0xfffffe2800f87947 */ /* 0x000fea000383ffff */
.L_x_2134:
[----:B------:R-:W-:Y:S01]  /*29110*/  BSSY B0, `(.L_x_2358) ;  /* 0x0000007000007945 */ /* 0x000fe20003800000 */
[----:B------:R-:W-:Y:S02]  /*29120*/  IMAD.MOV.U32 R12, RZ, RZ, RZ ;  /* 0x000000ffff0c7224 */ /* 0x000fe400078e00ff */
[----:B------:R-:W-:Y:S02]  /*29130*/  IMAD.MOV.U32 R11, RZ, RZ, 0x1f ;  /* 0x0000001fff0b7424 */ /* 0x000fe400078e00ff */
[----:B------:R-:W-:-:S07]  /*29140*/  IMAD.MOV.U32 R15, RZ, RZ, -0x1 ;  /* 0xffffffffff0f7424 */ /* 0x000fce00078e00ff */
[----:B-----5:R-:W-:Y:S05]  /*29150*/  WARPSYNC.COLLECTIVE R15, `(.L_x_2359) ;  /* 0x000000000f087348 */ /* 0x020fea0003c00000 */
[----:B------:R0:W1:Y:S02]  /*29160*/  SHFL.IDX P6, R14, R13, R12, R11 ;  /* 0x0000000c0d0e7389 */ /* 0x00006400000c000b */
[----:B01---5:R-:W-:Y:S01]  /*29170*/  ENDCOLLECTIVE ;  /* 0x000000000000791b */ /* 0x023fe20003800000 */
.L_x_2359:
[----:B------:R-:W-:Y:S05]  /*29180*/  BSYNC B0 ;  /* 0x0000000000007941 */ /* 0x000fea0003800000 */
.L_x_2358:
[----:B------:R1:W-:Y:S01]  /*29190*/  STL [R1+0x48], R14 ;  /* 0x0000480e01007387 */ /* 0x0003e20000100800 */
[----:B------:R-:W-:Y:S05]  /*291a0*/  BRA `(.L_x_2360) ;  /* 0xfffffe3800a47947 */ /* 0x000fea000383ffff */
.L_x_2150:
        /* <DEDUP_REMOVED lines=8> */
.L_x_2362:
[----:B------:R-:W-:Y:S05]  /*29230*/  BSYNC B1 ;  /* 0x0000000000017941 */ /* 0x000fea0003800000 */
.L_x_2361:
[----:B------:R-:W-:Y:S05]  /*29240*/  BRA `(.L_x_2363) ;  /* 0xfffffe4400d87947 */ /* 0x000fea000383ffff */
.L_x_2151:
        /* <DEDUP_REMOVED lines=8> */
.L_x_2365:
[----:B------:R-:W-:Y:S05]  /*292d0*/  BSYNC B1 ;  /* 0x0000000000017941 */ /* 0x000fea0003800000 */
.L_x_2364:
[----:B------:R-:W-:Y:S05]  /*292e0*/  BRA `(.L_x_2366) ;  /* 0xfffffe4400b87947 */ /* 0x000fea000383ffff */
.L_x_2152:
        /* <DEDUP_REMOVED lines=8> */
.L_x_2368:
[----:B------:R-:W-:Y:S05]  /*29370*/  BSYNC B1 ;  /* 0x0000000000017941 */ /* 0x000fea0003800000 */
.L_x_2367:
[----:B------:R-:W-:Y:S05]  /*29380*/  BRA `(.L_x_2369) ;  /* 0xfffffe4400987947 */ /* 0x000fea000383ffff */
.L_x_2153:
        /* <DEDUP_REMOVED lines=8> */
.L_x_2371:
[----:B------:R-:W-:Y:S05]  /*29410*/  BSYNC B1 ;  /* 0x0000000000017941 */ /* 0x000fea0003800000 */
.L_x_2370:
[----:B------:R-:W-:Y:S05]  /*29420*/  BRA `(.L_x_2372) ;  /* 0xfffffe4400787947 */ /* 0x000fea000383ffff */
.L_x_2154:
        /* <DEDUP_REMOVED lines=8> */
.L_x_2374:
[----:B------:R-:W-:Y:S05]  /*294b0*/  BSYNC B1 ;  /* 0x0000000000017941 */ /* 0x000fea0003800000 */
.L_x_2373:
[----:B------:R-:W-:Y:S05]  /*294c0*/  BRA `(.L_x_2375) ;  /* 0xfffffe4400587947 */ /* 0x000fea000383ffff */
.L_x_2155:
        /* <DEDUP_REMOVED lines=8> */
.L_x_2377:
[----:B------:R-:W-:Y:S05]  /*29550*/  BSYNC B1 ;  /* 0x0000000000017941 */ /* 0x000fea0003800000 */
.L_x_2376:
[----:B------:R-:W-:Y:S05]  /*29560*/  BRA `(.L_x_2378) ;  /* 0xfffffe4400387947 */ /* 0x000fea000383ffff */
.L_x_2156:
        /* <DEDUP_REMOVED lines=8> */
.L_x_2380:
[----:B------:R-:W-:Y:S05]  /*295f0*/  BSYNC B1 ;  /* 0x0000000000017941 */ /* 0x000fea0003800000 */
.L_x_2379:
[----:B------:R-:W-:Y:S05]  /*29600*/  BRA `(.L_x_2381) ;  /* 0xfffffe4400187947 */ /* 0x000fea000383ffff */
.L_x_2157:
[----:B------:R-:W-:Y:S01]  /*29610*/  BSSY B1, `(.L_x_2382) ;  /* 0x0000008000017945 */ /* 0x000fe20003800000 */
[----:B------:R-:W-:Y:S01]  /*29620*/  MOV R13, R0 ;  /* 0x00000000000d7202 */ /* 0x000fe20000000f00 */
[----:B------:R-:W-:Y:S02]  /*29630*/  IMAD.MOV.U32 R12, RZ, RZ, 0x1 ;  /* 0x00000001ff0c7424 */ /* 0x000fe400078e00ff */
[----:B------:R-:W-:Y:S02]  /*29640*/  IMAD.MOV.U32 R11, RZ, RZ, 0x1c1f ;  /* 0x00001c1fff0b7424 */ /* 0x000fe400078e00ff */
[----:B01----:R-:W-:-:S07]  /*29650*/  IMAD.MOV.U32 R15, RZ, RZ, -0x1 ;  /* 0xffffffffff0f7424 */ /* 0x003fce00078e00ff */
[----:B-----5:R-:W-:Y:S05]  /*29660*/  WARPSYNC.COLLECTIVE R15, `(.L_x_2383) ;  /* 0x000000000f087348 */ /* 0x020fea0003c00000 */
[----:B------:R0:W1:Y:S02]  /*29670*/  SHFL.IDX P6, R14, R13, R12, R11 ;  /* 0x0000000c0d0e7389 */ /* 0x00006400000c000b */
[----:B01---5:R-:W-:Y:S01]  /*29680*/  ENDCOLLECTIVE ;  /* 0x000000000000791b */ /* 0x023fe20003800000 */
.L_x_2383:
[----:B------:R-:W-:Y:S05]  /*29690*/  BSYNC B1 ;  /* 0x0000000000017941 */ /* 0x000fea0003800000 */
.L_x_2382:
[----:B------:R-:W-:Y:S05]  /*296a0*/  BRA `(.L_x_2384) ;  /* 0xfffffe4000f87947 */ /* 0x000fea000383ffff */
.L_x_2159:
[----:B--2---:R2:W3:Y:S02]  /*296b0*/  SYNCS.PHASECHK.TRANS64.TRYWAIT P2, [R16+URZ+0x2e800], R5 ;  /* 0x02e80005100075a7 */ /* 0x0044e4000804017f */
[----:B---3--:R-:W-:Y:S05]  /*296c0*/  @!P2 NANOSLEEP.SYNCS 0x989680 ;  /* 0x009896800000a95d */ /* 0x008fea0003900000 */
[----:B------:R-:W3:Y:S02]  /*296d0*/  @!P2 SYNCS.PHASECHK.TRANS64 P2, [R16+URZ+0x2e800], R5 ;  /* 0x02e800051000a5a7 */ /* 0x000ee4000804007f */
[----:B---3--:R-:W-:Y:S05]  /*296e0*/  @!P2 BRA `(.L_x_2159) ;  /* 0xfffffffc00f0a947 */ /* 0x008fea000383ffff */
[----:B------:R-:W-:Y:S05]  /*296f0*/  BRA `(.L_x_2385) ;  /* 0xfffffe4400487947 */ /* 0x000fea000383ffff */
.L_x_2167:
        /* <DEDUP_REMOVED lines=8> */
.L_x_2387:
[----:B------:R-:W-:Y:S05]  /*29780*/  BSYNC B1 ;  /* 0x0000000000017941 */ /* 0x000fea0003800000 */
.L_x_2386:
[----:B------:R-:W-:Y:S05]  /*29790*/  BRA `(.L_x_2388) ;  /* 0xfffffe6400f87947 */ /* 0x000fea000383ffff */
.L_x_2168:
        /* <DEDUP_REMOVED lines=8> */
.L_x_2390:
[----:B------:R-:W-:Y:S05]  /*29820*/  BSYNC B1 ;  /* 0x0000000000017941 */ /* 0x000fea0003800000 */
.L_x_2389:
[----:B------:R-:W-:Y:S05]  /*29830*/  BRA `(.L_x_2391) ;  /* 0xfffffe6400d87947 */ /* 0x000fea000383ffff */
.L_x_2169:
        /* <DEDUP_REMOVED lines=8> */
.L_x_2393:
[----:B------:R-:W-:Y:S05]  /*298c0*/  BSYNC B1 ;  /* 0x0000000000017941 */ /* 0x000fea0003800000 */
.L_x_2392:
[----:B------:R-:W-:Y:S05]  /*298d0*/  BRA `(.L_x_2394) ;  /* 0xfffffe6400b87947 */ /* 0x000fea000383ffff */
.L_x_2170:
        /* <DEDUP_REMOVED lines=8> */
.L_x_2396:
[----:B------:R-:W-:Y:S05]  /*29960*/  BSYNC B1 ;  /* 0x0000000000017941 */ /* 0x000fea0003800000 */
.L_x_2395:
[----:B------:R-:W-:Y:S05]  /*29970*/  BRA `(.L_x_2397) ;  /* 0xfffffe6400987947 */ /* 0x000fea000383ffff */
.L_x_2171:
        /* <DEDUP_REMOVED lines=8> */
.L_x_2399:
[----:B------:R-:W-:Y:S05]  /*29a00*/  BSYNC B1 ;  /* 0x0000000000017941 */ /* 0x000fea0003800000 */
.L_x_2398:
[----:B------:R-:W-:Y:S05]  /*29a10*/  BRA `(.L_x_2400) ;  /* 0xfffffe6400787947 */ /* 0x000fea000383ffff */
.L_x_2172:
        /* <DEDUP_REMOVED lines=8> */
.L_x_2402:
[----:B------:R-:W-:Y:S05]  /*29aa0*/  BSYNC B1 ;  /* 0x0000000000017941 */ /* 0x000fea0003800000 */
.L_x_2401:
[----:B------:R-:W-:Y:S05]  /*29ab0*/  BRA `(.L_x_2403) ;  /* 0xfffffe6400587947 */ /* 0x000fea000383ffff */
.L_x_2173:
        /* <DEDUP_REMOVED lines=8> */
.L_x_2405:
[----:B------:R-:W-:Y:S05]  /*29b40*/  BSYNC B1 ;  /* 0x0000000000017941 */ /* 0x000fea0003800000 */
.L_x_2404:
[----:B------:R-:W-:Y:S05]  /*29b50*/  BRA `(.L_x_2406) ;  /* 0xfffffe6400387947 */ /* 0x000fea000383ffff */
.L_x_2174:
        /* <DEDUP_REMOVED lines=8> */
.L_x_2408:
[----:B------:R-:W-:Y:S05]  /*29be0*/  BSYNC B1 ;  /* 0x0000000000017941 */ /* 0x000fea0003800000 */
.L_x_2407:
[----:B------:R-:W-:Y:S05]  /*29bf0*/  BRA `(.L_x_2409) ;  /* 0xfffffe6400187947 */ /* 0x000fea000383ffff */
.L_x_2176:
[----:B0-----:R0:W1:Y:S02]  /*29c00*/  SYNCS.PHASECHK.TRANS64.TRYWAIT P1, [R16+URZ+0x2e800], R3 ;  /* 0x02e80003100075a7 */ /* 0x001064000802017f */
[----:B-1----:R-:W-:Y:S05]  /*29c10*/  @!P1 NANOSLEEP.SYNCS 0x989680 ;  /* 0x009896800000995d */ /* 0x002fea0003900000 */
[----:B------:R-:W1:Y:S02]  /*29c20*/  @!P1 SYNCS.PHASECHK.TRANS64 P1, [R16+URZ+0x2e800], R3 ;  /* 0x02e80003100095a7 */ /* 0x000e64000802007f */
[----:B-1----:R-:W-:Y:S05]  /*29c30*/  @!P1 BRA `(.L_x_2176) ;  /* 0xfffffffc00f09947 */ /* 0x002fea000383ffff */
[----:B------:R-:W-:Y:S05]  /*29c40*/  BRA `(.L_x_2410) ;  /* 0xfffffe6400387947 */ /* 0x000fea000383ffff */
.L_x_2182:
[----:B-1----:R1:W3:Y:S02]  /*29c50*/  SYNCS.PHASECHK.TRANS64.TRYWAIT P0, [R14+URZ+0x2e830], R3 ;  /* 0x02e830030e0075a7 */ /* 0x0022e4000800017f */
[----:B---3--:R-:W-:Y:S05]  /*29c60*/  @!P0 NANOSLEEP.SYNCS 0x989680 ;  /* 0x009896800000895d */ /* 0x008fea0003900000 */
[----:B------:R-:W3:Y:S02]  /*29c70*/  @!P0 SYNCS.PHASECHK.TRANS64 P0, [R14+URZ+0x2e830], R3 ;  /* 0x02e830030e0085a7 */ /* 0x000ee4000800007f */
[----:B---3--:R-:W-:Y:S05]  /*29c80*/  @!P0 BRA `(.L_x_2182) ;  /* 0xfffffffc00f08947 */ /* 0x008fea000383ffff */
[----:B------:R-:W-:Y:S05]  /*29c90*/  BRA `(.L_x_2181) ;  /* 0xfffffe8400a47947 */ /* 0x000fea000383ffff */
.L_x_2188:
[----:B-1----:R1:W2:Y:S02]  /*29ca0*/  SYNCS.PHASECHK.TRANS64.TRYWAIT P2, [R3+URZ+0x2e830], R0 ;  /* 0x02e83000030075a7 */ /* 0x0022a4000804017f */
[----:B--2---:R-:W-:Y:S05]  /*29cb0*/  @!P2 NANOSLEEP.SYNCS 0x989680 ;  /* 0x009896800000a95d */ /* 0x004fea0003900000 */
[----:B------:R-:W2:Y:S02]  /*29cc0*/  @!P2 SYNCS.PHASECHK.TRANS64 P2, [R3+URZ+0x2e830], R0 ;  /* 0x02e830000300a5a7 */ /* 0x000ea4000804007f */
[----:B--2---:R-:W-:Y:S05]  /*29cd0*/  @!P2 BRA `(.L_x_2188) ;  /* 0xfffffffc00f0a947 */ /* 0x004fea000383ffff */
[----:B------:R-:W-:Y:S05]  /*29ce0*/  BRA `(.L_x_2187) ;  /* 0xfffffecc00907947 */ /* 0x000fea000383ffff */
.L_x_2192:
[----:B-1----:R1:W2:Y:S02]  /*29cf0*/  SYNCS.PHASECHK.TRANS64.TRYWAIT P0, [R3+URZ+0x2e850], R0 ;  /* 0x02e85000030075a7 */ /* 0x0022a4000800017f */
[----:B--2---:R-:W-:Y:S05]  /*29d00*/  @!P0 NANOSLEEP.SYNCS 0x989680 ;  /* 0x009896800000895d */ /* 0x004fea0003900000 */
[----:B------:R-:W2:Y:S02]  /*29d10*/  @!P0 SYNCS.PHASECHK.TRANS64 P0, [R3+URZ+0x2e850], R0 ;  /* 0x02e85000030085a7 */ /* 0x000ea4000800007f */
[----:B--2---:R-:W-:Y:S05]  /*29d20*/  @!P0 BRA `(.L_x_2192) ;  /* 0xfffffffc00f08947 */ /* 0x004fea000383ffff */
[----:B------:R-:W-:Y:S05]  /*29d30*/  BRA `(.L_x_2189) ;  /* 0xfffffee000e07947 */ /* 0x000fea000383ffff */
.L_x_2200:
[----:B--2---:R2:W3:Y:S02]  /*29d40*/  SYNCS.PHASECHK.TRANS64.TRYWAIT P2, [R3+URZ+0x2e830], R0 ;  /* 0x02e83000030075a7 */ /* 0x0044e4000804017f */
[----:B---3--:R-:W-:Y:S05]  /*29d50*/  @!P2 NANOSLEEP.SYNCS 0x989680 ;  /* 0x009896800000a95d */ /* 0x008fea0003900000 */
[----:B------:R-:W3:Y:S02]  /*29d60*/  @!P2 SYNCS.PHASECHK.TRANS64 P2, [R3+URZ+0x2e830], R0 ;  /* 0x02e830000300a5a7 */ /* 0x000ee4000804007f */
[----:B---3--:R-:W-:Y:S05]  /*29d70*/  @!P2 BRA `(.L_x_2200) ;  /* 0xfffffffc00f0a947 */ /* 0x008fea000383ffff */
[----:B------:R-:W-:Y:S05]  /*29d80*/  BRA `(.L_x_2199) ;  /* 0xffffff1c00687947 */ /* 0x000fea000383ffff */
.L_x_2204:
[----:B-1----:R1:W2:Y:S02]  /*29d90*/  SYNCS.PHASECHK.TRANS64.TRYWAIT P0, [R3+URZ+0x2e850], R0 ;  /* 0x02e85000030075a7 */ /* 0x0022a4000800017f */
[----:B--2---:R-:W-:Y:S05]  /*29da0*/  @!P0 NANOSLEEP.SYNCS 0x989680 ;  /* 0x009896800000895d */ /* 0x004fea0003900000 */
[----:B------:R-:W2:Y:S02]  /*29db0*/  @!P0 SYNCS.PHASECHK.TRANS64 P0, [R3+URZ+0x2e850], R0 ;  /* 0x02e85000030085a7 */ /* 0x000ea4000800007f */
[----:B--2---:R-:W-:Y:S05]  /*29dc0*/  @!P0 BRA `(.L_x_2204) ;  /* 0xfffffffc00f08947 */ /* 0x004fea000383ffff */
[----:B------:R-:W-:Y:S05]  /*29dd0*/  BRA `(.L_x_2201) ;  /* 0xffffff3000b07947 */ /* 0x000fea000383ffff */
.L_x_2210:
[----:B--2---:R2:W3:Y:S02]  /*29de0*/  SYNCS.PHASECHK.TRANS64.TRYWAIT P0, [R13+URZ+0x2e850], R4 ;  /* 0x02e850040d0075a7 */ /* 0x0044e4000800017f */
[----:B---3--:R-:W-:Y:S05]  /*29df0*/  @!P0 NANOSLEEP.SYNCS 0x989680 ;  /* 0x009896800000895d */ /* 0x008fea0003900000 */
[----:B------:R-:W3:Y:S02]  /*29e00*/  @!P0 SYNCS.PHASECHK.TRANS64 P0, [R13+URZ+0x2e850], R4 ;  /* 0x02e850040d0085a7 */ /* 0x000ee4000800007f */
[----:B---3--:R-:W-:Y:S05]  /*29e10*/  @!P0 BRA `(.L_x_2210) ;  /* 0xfffffffc00f08947 */ /* 0x008fea000383ffff */
[----:B------:R-:W-:Y:S05]  /*29e20*/  BRA `(.L_x_2209) ;  /* 0xffffff5c00487947 */ /* 0x000fea000383ffff */
.L_x_2214:
[----:B------:R-:W-:Y:S01]  /*29e30*/  IMAD.MOV.U32 R12, RZ, RZ, R0 ;  /* 0x000000ffff0c7224 */ /* 0x000fe200078e0000 */
[----:B------:R-:W-:Y:S01]  /*29e40*/  SEL R5, R96, R97, P0 ;  /* 0x0000006160057207 */ /* 0x000fe20000000000 */
[----:B------:R-:W-:Y:S01]  /*29e50*/  IMAD.MOV.U32 R11, RZ, RZ, 0x1c1f ;  /* 0x00001c1fff0b7424 */ /* 0x000fe200078e00ff */
[----:B------:R-:W-:Y:S01]  /*29e60*/  SEL R7, R97, R96, P0 ;  /* 0x0000006061077207 */ /* 0x000fe20000000000 */
[----:B------:R-:W-:Y:S01]  /*29e70*/  IMAD.MOV.U32 R15, RZ, RZ, -0x1 ;  /* 0xffffffffff0f7424 */ /* 0x000fe200078e00ff */
[----:B------:R-:W-:Y:S02]  /*29e80*/  SEL R9, R92, R93, P0 ;  /* 0x0000005d5c097207 */ /* 0x000fe40000000000 */
[----:B------:R-:W-:-:S07]  /*29e90*/  SEL R21, R93, R92, P0 ;  /* 0x0000005c5d157207 */ /* 0x000fce0000000000 */
[----:B---3-5:R-:W-:Y:S05]  /*29ea0*/  WARPSYNC.COLLECTIVE R15, `(.L_x_2411) ;  /* 0x000000000f087348 */ /* 0x028fea0003c00000 */
[----:B------:R0:W1:Y:S02]  /*29eb0*/  SHFL.IDX P6, R14, R13, R12, R11 ;  /* 0x0000000c0d0e7389 */ /* 0x00006400000c000b */
[----:B01-3-5:R-:W-:Y:S01]  /*29ec0*/  ENDCOLLECTIVE ;  /* 0x000000000000791b */ /* 0x02bfe20003800000 */
.L_x_2411:
        /* <DEDUP_REMOVED lines=19> */
.L_x_2412:
        /* <DEDUP_REMOVED lines=19> */
.L_x_2413:
        /* <DEDUP_REMOVED lines=8> */
.L_x_2414:
[----:B------:R-:W-:Y:S02]  /*2a1b0*/  IMAD.MOV.U32 R13, RZ, RZ, R9 ;  /* 0x000000ffff0d7224 */ /* 0x000fe400078e0009 */
[----:B------:R-:W-:Y:S02]  /*2a1c0*/  IMAD.MOV.U32 R12, RZ, RZ, R0 ;  /* 0x000000ffff0c7224 */ /* 0x000fe400078e0000 */
[----:B------:R-:W-:-:S07]  /*2a1d0*/  IMAD.MOV.U32 R7, RZ, RZ, R14 ;  /* 0x000000ffff077224 */ /* 0x000fce00078e000e */
[----:B------:R-:W-:Y:S05]  /*2a1e0*/  WARPSYNC.COLLECTIVE R15, `(.L_x_2415) ;  /* 0x000000000f087348 */ /* 0x000fea0003c00000 */
[----:B------:R0:W1:Y:S02]  /*2a1f0*/  SHFL.IDX P6, R14, R13, R12, R11 ;  /* 0x0000000c0d0e7389 */ /* 0x00006400000c000b */
[----:B01----:R-:W-:Y:S01]  /*2a200*/  ENDCOLLECTIVE ;  /* 0x000000000000791b */ /* 0x003fe20003800000 */
.L_x_2415:
        /* <DEDUP_REMOVED lines=8> */
.L_x_2416:
[----:B------:R-:W-:Y:S02]  /*2a290*/  IMAD.MOV.U32 R13, RZ, RZ, R25 ;  /* 0x000000ffff0d7224 */ /* 0x000fe400078e0019 */
[----:B------:R-:W-:Y:S02]  /*2a2a0*/  IMAD.MOV.U32 R12, RZ, RZ, R0 ;  /* 0x000000ffff0c7224 */ /* 0x000fe400078e0000 */
[----:B------:R-:W-:-:S07]  /*2a2b0*/  IMAD.MOV.U32 R21, RZ, RZ, R14 ;  /* 0x000000ffff157224 */ /* 0x000fce00078e000e */
[----:B------:R-:W-:Y:S05]  /*2a2c0*/  WARPSYNC.COLLECTIVE R15, `(.L_x_2417) ;  /* 0x000000000f087348 */ /* 0x000fea0003c00000 */
[----:B------:R0:W1:Y:S02]  /*2a2d0*/  SHFL.IDX P6, R14, R13, R12, R11 ;  /* 0x0000000c0d0e7389 */ /* 0x00006400000c000b */
[----:B01----:R-:W-:Y:S01]  /*2a2e0*/  ENDCOLLECTIVE ;  /* 0x000000000000791b */ /* 0x003fe20003800000 */
.L_x_2417:
        /* <DEDUP_REMOVED lines=8> */
.L_x_2418:
[----:B------:R-:W-:Y:S02]  /*2a370*/  IMAD.MOV.U32 R13, RZ, RZ, R29 ;  /* 0x000000ffff0d7224 */ /* 0x000fe400078e001d */
[----:B------:R-:W-:Y:S02]  /*2a380*/  IMAD.MOV.U32 R12, RZ, RZ, R0 ;  /* 0x000000ffff0c7224 */ /* 0x000fe400078e0000 */
[----:B------:R-:W-:-:S07]  /*2a390*/  IMAD.MOV.U32 R27, RZ, RZ, R14 ;  /* 0x000000ffff1b7224 */ /* 0x000fce00078e000e */
[----:B------:R-:W-:Y:S05]  /*2a3a0*/  WARPSYNC.COLLECTIVE R15, `(.L_x_2419) ;  /* 0x000000000f087348 */ /* 0x000fea0003c00000 */
[----:B------:R0:W1:Y:S02]  /*2a3b0*/  SHFL.IDX P6, R14, R13, R12, R11 ;  /* 0x0000000c0d0e7389 */ /* 0x00006400000c000b */
[----:B01----:R-:W-:Y:S01]  /*2a3c0*/  ENDCOLLECTIVE ;  /* 0x000000000000791b */ /* 0x003fe20003800000 */
.L_x_2419:
        /* <DEDUP_REMOVED lines=8> */
.L_x_2420:
[----:B------:R-:W-:Y:S02]  /*2a450*/  IMAD.MOV.U32 R13, RZ, RZ, R33 ;  /* 0x000000ffff0d7224 */ /* 0x000fe400078e0021 */
[----:B------:R-:W-:Y:S02]  /*2a460*/  IMAD.MOV.U32 R12, RZ, RZ, R0 ;  /* 0x000000ffff0c7224 */ /* 0x000fe400078e0000 */
[----:B------:R-:W-:-:S07]  /*2a470*/  IMAD.MOV.U32 R31, RZ, RZ, R14 ;  /* 0x000000ffff1f7224 */ /* 0x000fce00078e000e */
[----:B------:R-:W-:Y:S05]  /*2a480*/  WARPSYNC.COLLECTIVE R15, `(.L_x_2421) ;  /* 0x000000000f087348 */ /* 0x000fea0003c00000 */
[----:B------:R0:W1:Y:S02]  /*2a490*/  SHFL.IDX P6, R14, R13, R12, R11 ;  /* 0x0000000c0d0e7389 */ /* 0x00006400000c000b */
[----:B01----:R-:W-:Y:S01]  /*2a4a0*/  ENDCOLLECTIVE ;  /* 0x000000000000791b */ /* 0x003fe20003800000 */
.L_x_2421:
        /* <DEDUP_REMOVED lines=8> */
.L_x_2422:
[----:B------:R-:W-:Y:S02]  /*2a530*/  IMAD.MOV.U32 R13, RZ, RZ, R37 ;  /* 0x000000ffff0d7224 */ /* 0x000fe400078e0025 */
[----:B------:R-:W-:Y:S02]  /*2a540*/  IMAD.MOV.U32 R12, RZ, RZ, R0 ;  /* 0x000000ffff0c7224 */ /* 0x000fe400078e0000 */
[----:B------:R-:W-:-:S07]  /*2a550*/  IMAD.MOV.U32 R35, RZ, RZ, R14 ;  /* 0x000000ffff237224 */ /* 0x000fce00078e000e */
[----:B------:R-:W-:Y:S05]  /*2a560*/  WARPSYNC.COLLECTIVE R15, `(.L_x_2423) ;  /* 0x000000000f087348 */ /* 0x000fea0003c00000 */
[----:B------:R0:W1:Y:S02]  /*2a570*/  SHFL.IDX P6, R14, R13, R12, R11 ;  /* 0x0000000c0d0e7389 */ /* 0x00006400000c000b */
[----:B01----:R-:W-:Y:S01]  /*2a580*/  ENDCOLLECTIVE ;  /* 0x000000000000791b */ /* 0x003fe20003800000 */
.L_x_2423:
        /* <DEDUP_REMOVED lines=8> */
.L_x_2424:
[----:B------:R-:W-:Y:S02]  /*2a610*/  IMAD.MOV.U32 R13, RZ, RZ, R41 ;  /* 0x000000ffff0d7224 */ /* 0x000fe400078e0029 */
[----:B------:R-:W-:Y:S02]  /*2a620*/  IMAD.MOV.U32 R12, RZ, RZ, R0 ;  /* 0x000000ffff0c7224 */ /* 0x000fe400078e0000 */
[----:B------:R-:W-:-:S07]  /*2a630*/  IMAD.MOV.U32 R20, RZ, RZ, R14 ;  /* 0x000000ffff147224 */ /* 0x000fce00078e000e */
[----:B------:R-:W-:Y:S05]  /*2a640*/  WARPSYNC.COLLECTIVE R15, `(.L_x_2425) ;  /* 0x000000000f087348 */ /* 0x000fea0003c00000 */
[----:B------:R0:W1:Y:S02]  /*2a650*/  SHFL.IDX P6, R14, R13, R12, R11 ;  /* 0x0000000c0d0e7389 */ /* 0x00006400000c000b */
[----:B01----:R-:W-:Y:S01]  /*2a660*/  ENDCOLLECTIVE ;  /* 0x000000000000791b */ /* 0x003fe20003800000 */
.L_x_2425:
[----:B------:R-:W-:Y:S02]  /*2a670*/  IMAD.MOV.U32 R13, RZ, RZ, R43 ;  /* 0x000000ffff0d7224 */ /* 0x000fe400078e002b */
[----:B------:R-:W-:Y:S02]  /*2a680*/  IMAD.MOV.U32 R12, RZ, RZ, R2 ;  /* 0x000000ffff0c7224 */ /* 0x000fe400078e0002 */
[----:B------:R-:W-:-:S07]  /*2a690*/  IMAD.MOV.U32 R41, RZ, RZ, R14 ;  /* 0x000000ffff297224 */ /* 0x000fce00078e000e */
[----:B------:R-:W-:Y:S05]  /*2a6a0*/  WARPSYNC.COLLECTIVE R15, `(.L_x_2426) ;  /* 0x000000000f087348 */ /* 0x000fea0003c00000 */
[----:B------:R0:W1:Y:S02]  /*2a6b0*/  SHFL.IDX P6, R14, R13, R12, R11 ;  /* 0x0000000c0d0e7389 */ /* 0x00006400000c000b */
[----:B01----:R-:W-:Y:S01]  /*2a6c0*/  ENDCOLLECTIVE ;  /* 0x000000000000791b */ /* 0x003fe20003800000 */
.L_x_2426:
[----:B------:R-:W-:Y:S02]  /*2a6d0*/  IMAD.MOV.U32 R13, RZ, RZ, R45 ;  /* 0x000000ffff0d7224 */ /* 0x000fe400078e002d */
[----:B------:R-:W-:Y:S02]  /*2a6e0*/  IMAD.MOV.U32 R12, RZ, RZ, R0 ;  /* 0x000000ffff0c7224 */ /* 0x000fe400078e0000 */
[----:B------:R-:W-:-:S07]  /*2a6f0*/  IMAD.MOV.U32 R40, RZ, RZ, R14 ;  /* 0x000000ffff287224 */ /* 0x000fce00078e000e */
[----:B------:R-:W-:Y:S05]  /*2a700*/  WARPSYNC.COLLECTIVE R15, `(.L_x_2427) ;  /* 0x000000000f087348 */ /* 0x000fea0003c00000 */
[----:B------:R0:W1:Y:S02]  /*2a710*/  SHFL.IDX P6, R14, R13, R12, R11 ;  /* 0x0000000c0d0e7389 */ /* 0x00006400000c000b */
[----:B01----:R-:W-:Y:S01]  /*2a720*/  ENDCOLLECTIVE ;  /* 0x000000000000791b */ /* 0x003fe20003800000 */
.L_x_2427:
[----:B------:R-:W-:Y:S02]  /*2a730*/  SEL R48, R41, R40, P0 ;  /* 0x0000002829307207 */ /* 0x000fe40000000000 */
[----:B------:R-:W-:Y:S01]  /*2a740*/  SEL R50, R40, R41, P0 ;  /* 0x0000002928327207 */ /* 0x000fe20000000000 */
[----:B------:R-:W-:Y:S02]  /*2a750*/  IMAD.MOV.U32 R13, RZ, RZ, R47 ;  /* 0x000000ffff0d7224 */ /* 0x000fe400078e002f */
[----:B------:R-:W-:Y:S02]  /*2a760*/  IMAD.MOV.U32 R12, RZ, RZ, R2 ;  /* 0x000000ffff0c7224 */ /* 0x000fe400078e0002 */
[----:B------:R-:W-:Y:S02]  /*2a770*/  IMAD.MOV.U32 R47, RZ, RZ, RZ ;  /* 0x000000ffff2f7224 */ /* 0x000fe400078e00ff */
[----:B------:R-:W-:-:S07]  /*2a780*/  IMAD.MOV.U32 R45, RZ, RZ, R14 ;  /* 0x000000ffff2d7224 */ /* 0x000fce00078e000e */
[----:B------:R-:W-:Y:S05]  /*2a790*/  WARPSYNC.COLLECTIVE R15, `(.L_x_2428) ;  /* 0x000000000f087348 */ /* 0x000fea0003c00000 */
[----:B------:R0:W1:Y:S02]  /*2a7a0*/  SHFL.IDX P6, R14, R13, R12, R11 ;  /* 0x0000000c0d0e7389 */ /* 0x00006400000c000b */
[----:B01----:R-:W-:Y:S01]  /*2a7b0*/  ENDCOLLECTIVE ;  /* 0x000000000000791b */ /* 0x003fe20003800000 */
.L_x_2428:
[----:B------:R-:W-:Y:S02]  /*2a7c0*/  IMAD.MOV.U32 R13, RZ, RZ, R49 ;  /* 0x000000ffff0d7224 */ /* 0x000fe400078e0031 */
[----:B------:R-:W-:Y:S02]  /*2a7d0*/  IMAD.MOV.U32 R12, RZ, RZ, R0 ;  /* 0x000000ffff0c7224 */ /* 0x000fe400078e0000 */
[----:B------:R-:W-:-:S07]  /*2a7e0*/  IMAD.MOV.U32 R42, RZ, RZ, R14 ;  /* 0x000000ffff2a7224 */ /* 0x000fce00078e000e */
[----:B------:R-:W-:Y:S05]  /*2a7f0*/  WARPSYNC.COLLECTIVE R15, `(.L_x_2429) ;  /* 0x000000000f087348 */ /* 0x000fea0003c00000 */
[----:B------:R0:W1:Y:S02]  /*2a800*/  SHFL.IDX P6, R14, R13, R12, R11 ;  /* 0x0000000c0d0e7389 */ /* 0x00006400000c000b */
[----:B01----:R-:W-:Y:S01]  /*2a810*/  ENDCOLLECTIVE ;  /* 0x000000000000791b */ /* 0x003fe20003800000 */
.L_x_2429:
        /* <DEDUP_REMOVED lines=8> */
.L_x_2430:
[----:B------:R-:W-:Y:S02]  /*2a8a0*/  IMAD.MOV.U32 R13, RZ, RZ, R53 ;  /* 0x000000ffff0d7224 */ /* 0x000fe400078e0035 */
[----:B------:R-:W-:Y:S02]  /*2a8b0*/  IMAD.MOV.U32 R12, RZ, RZ, R0 ;  /* 0x000000ffff0c7224 */ /* 0x000fe400078e0000 */
[----:B------:R-:W-:-:S07]  /*2a8c0*/  IMAD.MOV.U32 R44, RZ, RZ, R14 ;  /* 0x000000ffff2c7224 */ /* 0x000fce00078e000e */
[----:B------:R-:W-:Y:S05]  /*2a8d0*/  WARPSYNC.COLLECTIVE R15, `(.L_x_2431) ;  /* 0x000000000f087348 */ /* 0x000fea0003c00000 */
[----:B------:R0:W1:Y:S02]  /*2a8e0*/  SHFL.IDX P6, R14, R13, R12, R11 ;  /* 0x0000000c0d0e7389 */ /* 0x00006400000c000b */
[----:B01----:R-:W-:Y:S01]  /*2a8f0*/  ENDCOLLECTIVE ;  /* 0x000000000000791b */ /* 0x003fe20003800000 */
.L_x_2431:
[----:B------:R-:W-:Y:S01]  /*2a900*/  SEL R9, R49, R44, P0 ;  /* 0x0000002c31097207 */ /* 0x000fe20000000000 */
[----:B------:R-:W-:Y:S02]  /*2a910*/  IMAD.MOV.U32 R13, RZ, RZ, R55 ;  /* 0x000000ffff0d7224 */ /* 0x000fe400078e0037 */
[----:B------:R-:W-:Y:S02]  /*2a920*/  IMAD.MOV.U32 R12, RZ, RZ, R2 ;  /* 0x000000ffff0c7224 */ /* 0x000fe400078e0002 */
[----:B------:R-:W-:-:S07]  /*2a930*/  IMAD.MOV.U32 R53, RZ, RZ, R14 ;  /* 0x000000ffff357224 */ /* 0x000fce00078e000e */
[----:B------:R-:W-:Y:S05]  /*2a940*/  WARPSYNC.COLLECTIVE R15, `(.L_x_2432) ;  /* 0x000000000f087348 */ /* 0x000fea0003c00000 */
[----:B------:R0:W1:Y:S02]  /*2a950*/  SHFL.IDX P6, R14, R13, R12, R11 ;  /* 0x0000000c0d0e7389 */ /* 0x00006400000c000b */
[----:B01----:R-:W-:Y:S01]  /*2a960*/  ENDCOLLECTIVE ;  /* 0x000000000000791b */ /* 0x003fe20003800000 */
.L_x_2432:
[----:B------:R-:W-:Y:S02]  /*2a970*/  IMAD.MOV.U32 R13, RZ, RZ, R57 ;  /* 0x000000ffff0d7224 */ /* 0x000fe400078e0039 */
[----:B------:R-:W-:Y:S02]  /*2a980*/  IMAD.MOV.U32 R12, RZ, RZ, R0 ;  /* 0x000000ffff0c7224 */ /* 0x000fe400078e0000 */
[----:B------:R-:W-:-:S07]  /*2a990*/  IMAD.MOV.U32 R46, RZ, RZ, R14 ;  /* 0x000000ffff2e7224 */ /* 0x000fce00078e000e */
[----:B------:R-:W-:Y:S05]  /*2a9a0*/  WARPSYNC.COLLECTIVE R15, `(.L_x_2433) ;  /* 0x000000000f087348 */ /* 0x000fea0003c00000 */
[----:B------:R0:W1:Y:S02]  /*2a9b0*/  SHFL.IDX P6, R14, R13, R12, R11 ;  /* 0x0000000c0d0e7389 */ /* 0x00006400000c000b */
[----:B01----:R-:W-:Y:S01]  /*2a9c0*/  ENDCOLLECTIVE ;  /* 0x000000000000791b */ /* 0x003fe20003800000 */
.L_x_2433:
[----:B------:R-:W-:Y:S02]  /*2a9d0*/  SEL R25, R53, R46, P0 ;  /* 0x0000002e35197207 */ /* 0x000fe40000000000 */
[----:B------:R-:W-:Y:S01]  /*2a9e0*/  SEL R27, R46, R53, P0 ;  /* 0x000000352e1b7207 */ /* 0x000fe20000000000 */
[----:B------:R-:W-:Y:S01]  /*2a9f0*/  IMAD.MOV.U32 R13, RZ, RZ, R59 ;  /* 0x000000ffff0d7224 */ /* 0x000fe200078e003b */
[----:B------:R-:W-:Y:S01]  /*2aa00*/  MOV R12, R2 ;  /* 0x00000002000c7202 */ /* 0x000fe20000000f00 */
[----:B------:R-:W-:-:S07]  /*2aa10*/  IMAD.MOV.U32 R57, RZ, RZ, R14 ;  /* 0x000000ffff397224 */ /* 0x000fce00078e000e */
[----:B------:R-:W-:Y:S05]  /*2aa20*/  WARPSYNC.COLLECTIVE R15, `(.L_x_2434) ;  /* 0x000000000f087348 */ /* 0x000fea0003c00000 */
[----:B------:R0:W1:Y:S02]  /*2aa30*/  SHFL.IDX P6, R14, R13, R12, R11 ;  /* 0x0000000c0d0e7389 */ /* 0x00006400000c000b */
[----:B01----:R-:W-:Y:S01]  /*2aa40*/  ENDCOLLECTIVE ;  /* 0x000000000000791b */ /* 0x003fe20003800000 */
.L_x_2434:
[----:B------:R-:W-:Y:S02]  /*2aa50*/  IMAD.MOV.U32 R13, RZ, RZ, R61 ;  /* 0x000000ffff0d7224 */ /* 0x000fe400078e003d */
[----:B------:R-:W-:Y:S02]  /*2aa60*/  IMAD.MOV.U32 R12, RZ, RZ, R0 ;  /* 0x000000ffff0c7224 */ /* 0x000fe400078e0000 */
[----:B------:R-:W-:-:S07]  /*2aa70*/  IMAD.MOV.U32 R52, RZ, RZ, R14 ;  /* 0x000000ffff347224 */ /* 0x000fce00078e000e */
[----:B------:R-:W-:Y:S05]  /*2aa80*/  WARPSYNC.COLLECTIVE R15, `(.L_x_2435) ;  /* 0x000000000f087348 */ /* 0x000fea0003c00000 */
[----:B------:R0:W1:Y:S02]  /*2aa90*/  SHFL.IDX P6, R14, R13, R12, R11 ;  /* 0x0000000c0d0e7389 */ /* 0x00006400000c000b */
[----:B01----:R-:W-:Y:S01]  /*2aaa0*/  ENDCOLLECTIVE ;  /* 0x000000000000791b */ /* 0x003fe20003800000 */
.L_x_2435:
        /* <DEDUP_REMOVED lines=8> */
.L_x_2436:
[----:B------:R-:W-:Y:S02]  /*2ab30*/  IMAD.MOV.U32 R13, RZ, RZ, R69 ;  /* 0x000000ffff0d7224 */ /* 0x000fe400078e0045 */
[----:B------:R-:W-:Y:S02]  /*2ab40*/  IMAD.MOV.U32 R12, RZ, RZ, R0 ;  /* 0x000000ffff0c7224 */ /* 0x000fe400078e0000 */
[----:B------:R-:W-:-:S07]  /*2ab50*/  IMAD.MOV.U32 R54, RZ, RZ, R14 ;  /* 0x000000ffff367224 */ /* 0x000fce00078e000e */
[----:B------:R-:W-:Y:S05]  /*2ab60*/  WARPSYNC.COLLECTIVE R15, `(.L_x_2437) ;  /* 0x000000000f087348 */ /* 0x000fea0003c00000 */
[----:B------:R0:W1:Y:S02]  /*2ab70*/  SHFL.IDX P6, R14, R13, R12, R11 ;  /* 0x0000000c0d0e7389 */ /* 0x00006400000c000b */
[----:B01----:R-:W-:Y:S01]  /*2ab80*/  ENDCOLLECTIVE ;  /* 0x000000000000791b */ /* 0x003fe20003800000 */
.L_x_2437:
        /* <DEDUP_REMOVED lines=8> */
.L_x_2438:
[----:B------:R-:W-:Y:S02]  /*2ac10*/  IMAD.MOV.U32 R13, RZ, RZ, R73 ;  /* 0x000000ffff0d7224 */ /* 0x000fe400078e0049 */
[----:B------:R-:W-:Y:S02]  /*2ac20*/  IMAD.MOV.U32 R12, RZ, RZ, R0 ;  /* 0x000000ffff0c7224 */ /* 0x000fe400078e0000 */
[----:B------:R-:W-:-:S07]  /*2ac30*/  IMAD.MOV.U32 R56, RZ, RZ, R14 ;  /* 0x000000ffff387224 */ /* 0x000fce00078e000e */
[----:B------:R-:W-:Y:S05]  /*2ac40*/  WARPSYNC.COLLECTIVE R15, `(.L_x_2439) ;  /* 0x000000000f087348 */ /* 0x000fea0003c00000 */
[----:B------:R0:W1:Y:S02]  /*2ac50*/  SHFL.IDX P6, R14, R13, R12, R11 ;  /* 0x0000000c0d0e7389 */ /* 0x00006400000c000b */
[----:B01----:R-:W-:Y:S01]  /*2ac60*/  ENDCOLLECTIVE ;  /* 0x000000000000791b */ /* 0x003fe20003800000 */
.L_x_2439:
[----:B------:R-:W-:Y:S01]  /*2ac70*/  SEL R39, R56, R69, P0 ;  /* 0x0000004538277207 */ /* 0x000fe20000000000 */
[----:B------:R-:W-:Y:S02]  /*2ac80*/  IMAD.MOV.U32 R13, RZ, RZ, R75 ;  /* 0x000000ffff0d7224 */ /* 0x000fe400078e004b */
[----:B------:R-:W-:Y:S02]  /*2ac90*/  IMAD.MOV.U32 R12, RZ, RZ, R2 ;  /* 0x000000ffff0c7224 */ /* 0x000fe400078e0002 */
[----:B------:R-:W-:-:S07]  /*2aca0*/  IMAD.MOV.U32 R73, RZ, RZ, R14 ;  /* 0x000000ffff497224 */ /* 0x000fce00078e000e */
[----:B------:R-:W-:Y:S05]  /*2acb0*/  WARPSYNC.COLLECTIVE R15, `(.L_x_2440) ;  /* 0x000000000f087348 */ /* 0x000fea0003c00000 */
[----:B------:R0:W1:Y:S02]  /*2acc0*/  SHFL.IDX P6, R14, R13, R12, R11 ;  /* 0x0000000c0d0e7389 */ /* 0x00006400000c000b */
[----:B01----:R-:W-:Y:S01]  /*2acd0*/  ENDCOLLECTIVE ;  /* 0x000000000000791b */ /* 0x003fe20003800000 */
.L_x_2440:
[----:B------:R-:W-:Y:S02]  /*2ace0*/  IMAD.MOV.U32 R13, RZ, RZ, R77 ;  /* 0x000000ffff0d7224 */ /* 0x000fe400078e004d */
[----:B------:R-:W-:Y:S02]  /*2acf0*/  IMAD.MOV.U32 R12, RZ, RZ, R0 ;  /* 0x000000ffff0c7224 */ /* 0x000fe400078e0000 */
[----:B------:R-:W-:-:S07]  /*2ad00*/  IMAD.MOV.U32 R58, RZ, RZ, R14 ;  /* 0x000000ffff3a7224 */ /* 0x000fce00078e000e */
[----:B------:R-:W-:Y:S05]  /*2ad10*/  WARPSYNC.COLLECTIVE R15, `(.L_x_2441) ;  /* 0x000000000f087348 */ /* 0x000fea0003c00000 */
[----:B------:R0:W1:Y:S02]  /*2ad20*/  SHFL.IDX P6, R14, R13, R12, R11 ;  /* 0x0000000c0d0e7389 */ /* 0x00006400000c000b */
[----:B01----:R-:W-:Y:S01]  /*2ad30*/  ENDCOLLECTIVE ;  /* 0x000000000000791b */ /* 0x003fe20003800000 */
.L_x_2441:
[----:B------:R-:W-:Y:S02]  /*2ad40*/  IMAD.MOV.U32 R13, RZ, RZ, R79 ;  /* 0x000000ffff0d7224 */ /* 0x000fe400078e004f */
[----:B------:R-:W-:Y:S02]  /*2ad50*/  IMAD.MOV.U32 R12, RZ, RZ, R2 ;  /* 0x000000ffff0c7224 */ /* 0x000fe400078e0002 */
[----:B------:R-:W-:-:S07]  /*2ad60*/  IMAD.MOV.U32 R77, RZ, RZ, R14 ;  /* 0x000000ffff4d7224 */ /* 0x000fce00078e000e */
[----:B------:R-:W-:Y:S05]  /*2ad70*/  WARPSYNC.COLLECTIVE R15, `(.L_x_2442) ;  /* 0x000000000f087348 */ /* 0x000fea0003c00000 */
[----:B------:R0:W1:Y:S02]  /*2ad80*/  SHFL.IDX P6, R14, R13, R12, R11 ;  /* 0x0000000c0d0e7389 */ /* 0x00006400000c000b */
[----:B01----:R-:W-:Y:S01]  /*2ad90*/  ENDCOLLECTIVE ;  /* 0x000000000000791b */ /* 0x003fe20003800000 */
.L_x_2442:
        /* <DEDUP_REMOVED lines=8> */
.L_x_2248:
        /* <DEDUP_REMOVED lines=11> */
.L_x_2445:
[----:B------:R-:W-:Y:S05]  /*2aed0*/  BSYNC B1 ;  /* 0x0000000000017941 */ /* 0x000fea0003800000 */
.L_x_2444:
[----:B------:R-:W-:Y:S05]  /*2aee0*/  BRA `(.L_x_2446) ;  /* 0xffffff9400307947 */ /* 0x000fea000383ffff */
.L_x_2250:
[----:B------:R-:W-:Y:S01]  /*2aef0*/  BSSY B1, `(.L_x_2447) ;  /* 0x0000006000017945 */ /* 0x000fe20003800000 */
[----:B------:R-:W-:-:S07]  /*2af00*/  IMAD.MOV.U32 R15, RZ, RZ, -0x1 ;  /* 0xffffffffff0f7424 */ /* 0x000fce00078e00ff */
[----:B0-----:R-:W-:Y:S05]  /*2af10*/  WARPSYNC.COLLECTIVE R15, `(.L_x_2448) ;  /* 0x000000000f0c7348 */ /* 0x001fea0003c00000 */
[----:B------:R-:W-:Y:S02]  /*2af20*/  ELECT P6, UR62, PT ;  /* 0x00000000003e782f */ /* 0x000fe400038c0000 */
[----:B------:R-:W-:Y:S01]  /*2af30*/  MOV R14, UR62 ;  /* 0x0000003e000e7c02 */ /* 0x000fe20008000f00 */
[----:B0-----:R-:W-:Y:S10]  /*2af40*/  ENDCOLLECTIVE ;  /* 0x000000000000791b */ /* 0x001ff40003800000 */
.L_x_2448:
[----:B------:R-:W-:Y:S05]  /*2af50*/  BSYNC B1 ;  /* 0x0000000000017941 */ /* 0x000fea0003800000 */
.L_x_2447:
[----:B------:R-:W-:Y:S05]  /*2af60*/  BRA `(.L_x_2249) ;  /* 0xffffff9400287947 */ /* 0x000fea000383ffff */
.L_x_2252:
[----:B0-----:R0:W1:Y:S02]  /*2af70*/  SYNCS.PHASECHK.TRANS64.TRYWAIT P0, [R11+URZ+0x2e820], R5 ;  /* 0x02e820050b0075a7 */ /* 0x001064000800017f */
[----:B-1----:R-:W-:Y:S05]  /*2af80*/  @!P0 NANOSLEEP.SYNCS 0x989680 ;  /* 0x009896800000895d */ /* 0x002fea0003900000 */
[----:B------:R-:W1:Y:S02]  /*2af90*/  @!P0 SYNCS.PHASECHK.TRANS64 P0, [R11+URZ+0x2e820], R5 ;  /* 0x02e820050b0085a7 */ /* 0x000e64000800007f */
[----:B-1----:R-:W-:Y:S05]  /*2afa0*/  @!P0 BRA `(.L_x_2252) ;  /* 0xfffffffc00f08947 */ /* 0x002fea000383ffff */
[----:B------:R-:W-:Y:S05]  /*2afb0*/  BRA `(.L_x_2449) ;  /* 0xffffff9400447947 */ /* 0x000fea000383ffff */
.L_x_2256:
[----:B0-----:R0:W1:Y:S02]  /*2afc0*/  SYNCS.PHASECHK.TRANS64.TRYWAIT P0, [R5+URZ+0x2e8a0], R9 ;  /* 0x02e8a009050075a7 */ /* 0x001064000800017f */
[----:B-1----:R-:W-:Y:S05]  /*2afd0*/  @!P0 NANOSLEEP.SYNCS 0x989680 ;  /* 0x009896800000895d */ /* 0x002fea0003900000 */
[----:B------:R-:W1:Y:S02]  /*2afe0*/  @!P0 SYNCS.PHASECHK.TRANS64 P0, [R5+URZ+0x2e8a0], R9 ;  /* 0x02e8a009050085a7 */ /* 0x000e64000800007f */
[----:B-1----:R-:W-:Y:S05]  /*2aff0*/  @!P0 BRA `(.L_x_2256) ;  /* 0xfffffffc00f08947 */ /* 0x002fea000383ffff */
[----:B------:R-:W-:Y:S05]  /*2b000*/  BRA `(.L_x_2450) ;  /* 0xffffff9400647947 */ /* 0x000fea000383ffff */
.L_x_2261:
[----:B-1----:R1:W2:Y:S02]  /*2b010*/  SYNCS.PHASECHK.TRANS64.TRYWAIT P0, [R5+URZ+0x2e8c0], R9 ;  /* 0x02e8c009050075a7 */ /* 0x0022a4000800017f */
[----:B--2---:R-:W-:Y:S05]  /*2b020*/  @!P0 NANOSLEEP.SYNCS 0x989680 ;  /* 0x009896800000895d */ /* 0x004fea0003900000 */
[----:B------:R-:W2:Y:S02]  /*2b030*/  @!P0 SYNCS.PHASECHK.TRANS64 P0, [R5+URZ+0x2e8c0], R9 ;  /* 0x02e8c009050085a7 */ /* 0x000ea4000800007f */
[----:B--2---:R-:W-:Y:S05]  /*2b040*/  @!P0 BRA `(.L_x_2261) ;  /* 0xfffffffc00f08947 */ /* 0x004fea000383ffff */
[----:B------:R-:W-:Y:S05]  /*2b050*/  BRA `(.L_x_2451) ;  /* 0xffffff9400e47947 */ /* 0x000fea000383ffff */
.L_x_2268:
[----:B0-----:R0:W1:Y:S02]  /*2b060*/  SYNCS.PHASECHK.TRANS64.TRYWAIT P1, [R6+URZ+0x2e8a0], R7 ;  /* 0x02e8a007060075a7 */ /* 0x001064000802017f */
[----:B-1----:R-:W-:Y:S05]  /*2b070*/  @!P1 NANOSLEEP.SYNCS 0x989680 ;  /* 0x009896800000995d */ /* 0x002fea0003900000 */
[----:B------:R-:W1:Y:S02]  /*2b080*/  @!P1 SYNCS.PHASECHK.TRANS64 P1, [R6+URZ+0x2e8a0], R7 ;  /* 0x02e8a007060095a7 */ /* 0x000e64000802007f */
[----:B-1----:R-:W-:Y:S05]  /*2b090*/  @!P1 BRA `(.L_x_2268) ;  /* 0xfffffffc00f09947 */ /* 0x002fea000383ffff */
[----:B------:R-:W-:Y:S05]  /*2b0a0*/  BRA `(.L_x_2452) ;  /* 0xffffff9800c47947 */ /* 0x000fea000383ffff */
.L_x_2273:
[----:B-1----:R1:W2:Y:S02]  /*2b0b0*/  SYNCS.PHASECHK.TRANS64.TRYWAIT P1, [R6+URZ+0x2e8c0], R7 ;  /* 0x02e8c007060075a7 */ /* 0x0022a4000802017f */
[----:B--2---:R-:W-:Y:S05]  /*2b0c0*/  @!P1 NANOSLEEP.SYNCS 0x989680 ;  /* 0x009896800000995d */ /* 0x004fea0003900000 */
[----:B------:R-:W2:Y:S02]  /*2b0d0*/  @!P1 SYNCS.PHASECHK.TRANS64 P1, [R6+URZ+0x2e8c0], R7 ;  /* 0x02e8c007060095a7 */ /* 0x000ea4000802007f */
[----:B--2---:R-:W-:Y:S05]  /*2b0e0*/  @!P1 BRA `(.L_x_2273) ;  /* 0xfffffffc00f09947 */ /* 0x004fea000383ffff */
[----:B------:R-:W-:Y:S05]  /*2b0f0*/  BRA `(.L_x_2453) ;  /* 0xffffff9c003c7947 */ /* 0x000fea000383ffff */
.L_x_2286:
        /* <DEDUP_REMOVED lines=11> */
.L_x_2455:
[----:B------:R-:W-:Y:S05]  /*2b1b0*/  BSYNC B0 ;  /* 0x0000000000007941 */ /* 0x000fea0003800000 */
.L_x_2454:
[----:B------:R-:W-:Y:S05]  /*2b1c0*/  BRA `(.L_x_2456) ;  /* 0xffffffa800607947 */ /* 0x000fea000383ffff */
.L_x_2288:
[----:B------:R-:W-:Y:S01]  /*2b1d0*/  BSSY B0, `(.L_x_2457) ;  /* 0x0000006000007945 */ /* 0x000fe20003800000 */
[----:B------:R-:W-:-:S07]  /*2b1e0*/  IMAD.MOV.U32 R15, RZ, RZ, -0x1 ;  /* 0xffffffffff0f7424 */ /* 0x000fce00078e00ff */
[----:B01----:R-:W-:Y:S05]  /*2b1f0*/  WARPSYNC.COLLECTIVE R15, `(.L_x_2458) ;  /* 0x000000000f0c7348 */ /* 0x003fea0003c00000 */
[----:B------:R-:W-:Y:S02]  /*2b200*/  ELECT P6, UR62, PT ;  /* 0x00000000003e782f */ /* 0x000fe400038c0000 */
[----:B------:R-:W-:Y:S01]  /*2b210*/  MOV R14, UR62 ;  /* 0x0000003e000e7c02 */ /* 0x000fe20008000f00 */
[----:B01----:R-:W-:Y:S10]  /*2b220*/  ENDCOLLECTIVE ;  /* 0x000000000000791b */ /* 0x003ff40003800000 */
.L_x_2458:
[----:B------:R-:W-:Y:S05]  /*2b230*/  BSYNC B0 ;  /* 0x0000000000007941 */ /* 0x000fea0003800000 */
.L_x_2457:
[----:B------:R-:W-:Y:S05]  /*2b240*/  BRA `(.L_x_2459) ;  /* 0xffffffa800587947 */ /* 0x000fea000383ffff */
.L_x_2291:
[----:B-1----:R1:W2:Y:S02]  /*2b250*/  SYNCS.PHASECHK.TRANS64.TRYWAIT P2, [R4+URZ+0x2e880], R8 ;  /* 0x02e88008040075a7 */ /* 0x0022a4000804017f */
[----:B--2---:R-:W-:Y:S05]  /*2b260*/  @!P2 NANOSLEEP.SYNCS 0x989680 ;  /* 0x009896800000a95d */ /* 0x004fea0003900000 */
[----:B------:R-:W2:Y:S02]  /*2b270*/  @!P2 SYNCS.PHASECHK.TRANS64 P2, [R4+URZ+0x2e880], R8 ;  /* 0x02e880080400a5a7 */ /* 0x000ea4000804007f */
[----:B--2---:R-:W-:Y:S05]  /*2b280*/  @!P2 BRA `(.L_x_2291) ;  /* 0xfffffffc00f0a947 */ /* 0x004fea000383ffff */
[----:B------:R-:W-:Y:S05]  /*2b290*/  BRA `(.L_x_2460) ;  /* 0xffffffa800d07947 */ /* 0x000fea000383ffff */
.L_x_2293:
[----:B--2---:R2:W3:Y:S02]  /*2b2a0*/  SYNCS.PHASECHK.TRANS64.TRYWAIT P2, [R4+URZ+0x2e840], R8 ;  /* 0x02e84008040075a7 */ /* 0x0044e4000804017f */
[----:B---3--:R-:W-:Y:S05]  /*2b2b0*/  @!P2 NANOSLEEP.SYNCS 0x989680 ;  /* 0x009896800000a95d */ /* 0x008fea0003900000 */
[----:B------:R-:W3:Y:S02]  /*2b2c0*/  @!P2 SYNCS.PHASECHK.TRANS64 P2, [R4+URZ+0x2e840], R8 ;  /* 0x02e840080400a5a7 */ /* 0x000ee4000804007f */
[----:B---3--:R-:W-:Y:S05]  /*2b2d0*/  @!P2 BRA `(.L_x_2293) ;  /* 0xfffffffc00f0a947 */ /* 0x008fea000383ffff */
[----:B------:R-:W-:Y:S05]  /*2b2e0*/  BRA `(.L_x_2461) ;  /* 0xffffffac00347947 */ /* 0x000fea000383ffff */
.L_x_2296:
        /* <DEDUP_REMOVED lines=8> */
.L_x_2302:
[----:B--2---:R2:W4:Y:S02]  /*2b370*/  SYNCS.PHASECHK.TRANS64.TRYWAIT P0, [R5+URZ+0x2e880], R4 ;  /* 0x02e88004050075a7 */ /* 0x004524000800017f */
[----:B----4-:R-:W-:Y:S05]  /*2b380*/  @!P0 NANOSLEEP.SYNCS 0x989680 ;  /* 0x009896800000895d */ /* 0x010fea0003900000 */
[----:B------:R-:W4:Y:S02]  /*2b390*/  @!P0 SYNCS.PHASECHK.TRANS64 P0, [R5+URZ+0x2e880], R4 ;  /* 0x02e88004050085a7 */ /* 0x000f24000800007f */
[----:B----4-:R-:W-:Y:S05]  /*2b3a0*/  @!P0 BRA `(.L_x_2302) ;  /* 0xfffffffc00f08947 */ /* 0x010fea000383ffff */
[----:B------:R-:W-:Y:S05]  /*2b3b0*/  BRA `(.L_x_2463) ;  /* 0xffffffb000b07947 */ /* 0x000fea000383ffff */
.L_x_2307:
[----:B-1----:R1:W2:Y:S02]  /*2b3c0*/  SYNCS.PHASECHK.TRANS64.TRYWAIT P0, [R5+URZ+0x2e840], R4 ;  /* 0x02e84004050075a7 */ /* 0x0022a4000800017f */
[----:B--2---:R-:W-:Y:S05]  /*2b3d0*/  @!P0 NANOSLEEP.SYNCS 0x989680 ;  /* 0x009896800000895d */ /* 0x004fea0003900000 */
[----:B------:R-:W2:Y:S02]  /*2b3e0*/  @!P0 SYNCS.PHASECHK.TRANS64 P0, [R5+URZ+0x2e840], R4 ;  /* 0x02e84004050085a7 */ /* 0x000ea4000800007f */
[----:B--2---:R-:W-:Y:S05]  /*2b3f0*/  @!P0 BRA `(.L_x_2307) ;  /* 0xfffffffc00f08947 */ /* 0x004fea000383ffff */
[----:B------:R-:W-:Y:S05]  /*2b400*/  BRA `(.L_x_2464) ;  /* 0xffffffb4003c7947 */ /* 0x000fea000383ffff */
.L_x_2313:
[----:B--2---:R-:W2:Y:S02]  /*2b410*/  LDL R4, [R1+0x8] ;  /* 0x0000080001047983 */ /* 0x004ea40000100800 */
[----:B--2---:R2:W4:Y:S02]  /*2b420*/  SYNCS.PHASECHK.TRANS64.TRYWAIT P2, [R4+URZ+0x2e870], R3 ;  /* 0x02e87003040075a7 */ /* 0x004524000804017f */
[----:B----4-:R-:W-:Y:S05]  /*2b430*/  @!P2 NANOSLEEP.SYNCS 0x989680 ;  /* 0x009896800000a95d */ /* 0x010fea0003900000 */
[----:B------:R-:W4:Y:S02]  /*2b440*/  @!P2 SYNCS.PHASECHK.TRANS64 P2, [R4+URZ+0x2e870], R3 ;  /* 0x02e870030400a5a7 */ /* 0x000f24000804007f */
[----:B----4-:R-:W-:Y:S05]  /*2b450*/  @!P2 BRA `(.L_x_2313) ;  /* 0xfffffffc00eca947 */ /* 0x010fea000383ffff */
[----:B------:R-:W-:Y:S05]  /*2b460*/  BRA `(.L_x_2465) ;  /* 0xffffffb400e47947 */ /* 0x000fea000383ffff */
.L_x_2315:
[----:B--2---:R-:W2:Y:S02]  /*2b470*/  LDL R4, [R1+0x8] ;  /* 0x0000080001047983 */ /* 0x004ea40000100800 */
[----:B--2---:R2:W4:Y:S02]  /*2b480*/  SYNCS.PHASECHK.TRANS64.TRYWAIT P2, [R4+URZ+0x2e860], R3 ;  /* 0x02e86003040075a7 */ /* 0x004524000804017f */
[----:B----4-:R-:W-:Y:S05]  /*2b490*/  @!P2 NANOSLEEP.SYNCS 0x989680 ;  /* 0x009896800000a95d */ /* 0x010fea0003900000 */
[----:B------:R-:W4:Y:S02]  /*2b4a0*/  @!P2 SYNCS.PHASECHK.TRANS64 P2, [R4+URZ+0x2e860], R3 ;  /* 0x02e860030400a5a7 */ /* 0x000f24000804007f */
[----:B----4-:R-:W-:Y:S05]  /*2b4b0*/  @!P2 BRA `(.L_x_2315) ;  /* 0xfffffffc00eca947 */ /* 0x010fea000383ffff */
[----:B------:R-:W-:Y:S05]  /*2b4c0*/  BRA `(.L_x_2466) ;  /* 0xffffffb400ec7947 */ /* 0x000fea000383ffff */
.L_x_2322:
[----:B0-----:R0:W2:Y:S02]  /*2b4d0*/  SYNCS.PHASECHK.TRANS64.TRYWAIT P0, [R20+URZ+0x2e870], R3 ;  /* 0x02e87003140075a7 */ /* 0x0010a4000800017f */
[----:B--2---:R-:W-:Y:S05]  /*2b4e0*/  @!P0 NANOSLEEP.SYNCS 0x989680 ;  /* 0x009896800000895d */ /* 0x004fea0003900000 */
[----:B------:R-:W2:Y:S02]  /*2b4f0*/  @!P0 SYNCS.PHASECHK.TRANS64 P0, [R20+URZ+0x2e870], R3 ;  /* 0x02e87003140085a7 */ /* 0x000ea4000800007f */
[----:B--2---:R-:W-:Y:S05]  /*2b500*/  @!P0 BRA `(.L_x_2322) ;  /* 0xfffffffc00f08947 */ /* 0x004fea000383ffff */
[----:B------:R-:W-:Y:S05]  /*2b510*/  BRA `(.L_x_2467) ;  /* 0xffffffc0003c7947 */ /* 0x000fea000383ffff */
.L_x_2324:
[----:B0-----:R0:W2:Y:S02]  /*2b520*/  SYNCS.PHASECHK.TRANS64.TRYWAIT P0, [R20+URZ+0x2e860], R3 ;  /* 0x02e86003140075a7 */ /* 0x0010a4000800017f */
[----:B--2---:R-:W-:Y:S05]  /*2b530*/  @!P0 NANOSLEEP.SYNCS 0x989680 ;  /* 0x009896800000895d */ /* 0x004fea0003900000 */
[----:B------:R-:W2:Y:S02]  /*2b540*/  @!P0 SYNCS.PHASECHK.TRANS64 P0, [R20+URZ+0x2e860], R3 ;  /* 0x02e86003140085a7 */ /* 0x000ea4000800007f */
[----:B--2---:R-:W-:Y:S05]  /*2b550*/  @!P0 BRA `(.L_x_2324) ;  /* 0xfffffffc00f08947 */ /* 0x004fea000383ffff */
[----:B------:R-:W-:Y:S05]  /*2b560*/  BRA `(.L_x_2468) ;  /* 0xffffffc000447947 */ /* 0x000fea000383ffff */
.L_x_2328:
        /* <DEDUP_REMOVED lines=9> */
.L_x_2470:
[----:B------:R-:W-:Y:S05]  /*2b600*/  BSYNC B0 ;  /* 0x0000000000007941 */ /* 0x000fea0003800000 */
.L_x_2469:
        /* <DEDUP_REMOVED lines=9> */
.L_x_2471:
[----:B------:R-:W-:Y:S01]  /*2b6a0*/  ULDC UR4, c[0x0][0xc14] ;  /* 0x0003050000047ab9 */ /* 0x000fe20000000800 */
        /* <DEDUP_REMOVED lines=18> */
.L_x_2472:
[----:B------:R-:W-:Y:S01]  /*2b7d0*/  IMAD.MOV.U32 R12, RZ, RZ, 0x2 ;  /* 0x00000002ff0c7424 */ /* 0x000fe200078e00ff */
[----:B------:R-:W-:-:S05]  /*2b7e0*/  SEL R5, R14, RZ, P1 ;  /* 0x000000ff0e057207 */ /* 0x000fca0000800000 */
[----:B------:R-:W-:-:S04]  /*2b7f0*/  IMAD.IADD R3, R2, 0x1, R5 ;  /* 0x0000000102037824 */ /* 0x000fc800078e0205 */
[----:B------:R-:W-:-:S07]  /*2b800*/  IMAD.MOV.U32 R13, RZ, RZ, R3 ;  /* 0x000000ffff0d7224 */ /* 0x000fce00078e0003 */
[----:B------:R-:W-:Y:S05]  /*2b810*/  WARPSYNC.COLLECTIVE R15, `(.L_x_2473) ;  /* 0x000000000f087348 */ /* 0x000fea0003c00000 */
[----:B------:R0:W1:Y:S02]  /*2b820*/  SHFL.UP P6, R14, R13, R12, R11 ;  /* 0x0400000c0d0e7389 */ /* 0x00006400000c000b */
[----:B01----:R-:W-:Y:S01]  /*2b830*/  ENDCOLLECTIVE ;  /* 0x000000000000791b */ /* 0x003fe20003800000 */
.L_x_2473:
[----:B------:R-:W-:Y:S01]  /*2b840*/  IMAD.MOV.U32 R12, RZ, RZ, 0x4 ;  /* 0x00000004ff0c7424 */ /* 0x000fe200078e00ff */
[----:B------:R-:W-:-:S05]  /*2b850*/  SEL R14, R14, RZ, P2 ;  /* 0x000000ff0e0e7207 */ /* 0x000fca0001000000 */
[----:B------:R-:W-:-:S04]  /*2b860*/  IMAD.IADD R3, R3, 0x1, R14 ;  /* 0x0000000103037824 */ /* 0x000fc800078e020e */
[----:B------:R-:W-:-:S07]  /*2b870*/  IMAD.MOV.U32 R13, RZ, RZ, R3 ;  /* 0x000000ffff0d7224 */ /* 0x000fce00078e0003 */
[----:B------:R-:W-:Y:S05]  /*2b880*/  WARPSYNC.COLLECTIVE R15, `(.L_x_2474) ;  /* 0x000000000f087348 */ /* 0x000fea0003c00000 */
[----:B------:R0:W1:Y:S02]  /*2b890*/  SHFL.UP P6, R14, R13, R12, R11 ;  /* 0x0400000c0d0e7389 */ /* 0x00006400000c000b */
[----:B01----:R-:W-:Y:S01]  /*2b8a0*/  ENDCOLLECTIVE ;  /* 0x000000000000791b */ /* 0x003fe20003800000 */
.L_x_2474:
[----:B------:R-:W-:Y:S01]  /*2b8b0*/  IMAD.MOV.U32 R12, RZ, RZ, 0x8 ;  /* 0x00000008ff0c7424 */ /* 0x000fe200078e00ff */
[----:B------:R-:W-:-:S05]  /*2b8c0*/  SEL R14, R14, RZ, P3 ;  /* 0x000000ff0e0e7207 */ /* 0x000fca0001800000 */
[----:B------:R-:W-:-:S04]  /*2b8d0*/  IMAD.IADD R3, R3, 0x1, R14 ;  /* 0x0000000103037824 */ /* 0x000fc800078e020e */
[----:B------:R-:W-:-:S07]  /*2b8e0*/  IMAD.MOV.U32 R13, RZ, RZ, R3 ;  /* 0x000000ffff0d7224 */ /* 0x000fce00078e0003 */
[----:B------:R-:W-:Y:S05]  /*2b8f0*/  WARPSYNC.COLLECTIVE R15, `(.L_x_2475) ;  /* 0x000000000f087348 */ /* 0x000fea0003c00000 */
[----:B------:R0:W1:Y:S02]  /*2b900*/  SHFL.UP P6, R14, R13, R12, R11 ;  /* 0x0400000c0d0e7389 */ /* 0x00006400000c000b */
[----:B01----:R-:W-:Y:S01]  /*2b910*/  ENDCOLLECTIVE ;  /* 0x000000000000791b */ /* 0x003fe20003800000 */
.L_x_2475:
[----:B------:R-:W-:Y:S01]  /*2b920*/  IMAD.MOV.U32 R12, RZ, RZ, 0x10 ;  /* 0x00000010ff0c7424 */ /* 0x000fe200078e00ff */
[----:B------:R-:W-:-:S05]  /*2b930*/  SEL R14, R14, RZ, P4 ;  /* 0x000000ff0e0e7207 */ /* 0x000fca0002000000 */
[----:B------:R-:W-:-:S04]  /*2b940*/  IMAD.IADD R3, R3, 0x1, R14 ;  /* 0x0000000103037824 */ /* 0x000fc800078e020e */
[----:B------:R-:W-:-:S07]  /*2b950*/  IMAD.MOV.U32 R13, RZ, RZ, R3 ;  /* 0x000000ffff0d7224 */ /* 0x000fce00078e0003 */
[----:B------:R-:W-:Y:S05]  /*2b960*/  WARPSYNC.COLLECTIVE R15, `(.L_x_2476) ;  /* 0x000000000f087348 */ /* 0x000fea0003c00000 */
[----:B------:R0:W1:Y:S02]  /*2b970*/  SHFL.UP P6, R14, R13, R12, R11 ;  /* 0x0400000c0d0e7389 */ /* 0x00006400000c000b */
[----:B01----:R-:W-:Y:S01]  /*2b980*/  ENDCOLLECTIVE ;  /* 0x000000000000791b */ /* 0x003fe20003800000 */
.L_x_2476:
        /* <DEDUP_REMOVED lines=8> */
.L_x_2477:
[----:B------:R-:W-:Y:S05]  /*2ba10*/  BRA `(.L_x_2478) ;  /* 0xffffffc400c87947 */ /* 0x000fea000383ffff */
.L_x_2333:
        /* <DEDUP_REMOVED lines=8> */
.L_x_2480:
[----:B------:R-:W-:Y:S05]  /*2baa0*/  BSYNC B0 ;  /* 0x0000000000007941 */ /* 0x000fea0003800000 */
.L_x_2479:
        /* <DEDUP_REMOVED lines=9> */
.L_x_2481:
[----:B------:R-:W-:Y:S01]  /*2bb40*/  IMAD.MOV.U32 R12, RZ, RZ, 0x4 ;  /* 0x00000004ff0c7424 */ /* 0x000fe200078e00ff */
[----:B------:R-:W-:-:S05]  /*2bb50*/  SEL R14, R14, RZ, P2 ;  /* 0x000000ff0e0e7207 */ /* 0x000fca0001000000 */
[----:B------:R-:W-:-:S04]  /*2bb60*/  IMAD.IADD R3, R3, 0x1, R14 ;  /* 0x0000000103037824 */ /* 0x000fc800078e020e */
[----:B------:R-:W-:-:S07]  /*2bb70*/  IMAD.MOV.U32 R13, RZ, RZ, R3 ;  /* 0x000000ffff0d7224 */ /* 0x000fce00078e0003 */
[----:B------:R-:W-:Y:S05]  /*2bb80*/  WARPSYNC.COLLECTIVE R15, `(.L_x_2482) ;  /* 0x000000000f087348 */ /* 0x000fea0003c00000 */
[----:B------:R0:W1:Y:S02]  /*2bb90*/  SHFL.UP P6, R14, R13, R12, R11 ;  /* 0x0400000c0d0e7389 */ /* 0x00006400000c000b */
[----:B01----:R-:W-:Y:S01]  /*2bba0*/  ENDCOLLECTIVE ;  /* 0x000000000000791b */ /* 0x003fe20003800000 */
.L_x_2482:
[----:B------:R-:W-:Y:S01]  /*2bbb0*/  IMAD.MOV.U32 R12, RZ, RZ, 0x8 ;  /* 0x00000008ff0c7424 */ /* 0x000fe200078e00ff */
[----:B------:R-:W-:-:S05]  /*2bbc0*/  SEL R14, R14, RZ, P3 ;  /* 0x000000ff0e0e7207 */ /* 0x000fca0001800000 */
[----:B------:R-:W-:-:S04]  /*2bbd0*/  IMAD.IADD R3, R3, 0x1, R14 ;  /* 0x0000000103037824 */ /* 0x000fc800078e020e */
[----:B------:R-:W-:-:S07]  /*2bbe0*/  IMAD.MOV.U32 R13, RZ, RZ, R3 ;  /* 0x000000ffff0d7224 */ /* 0x000fce00078e0003 */
[----:B------:R-:W-:Y:S05]  /*2bbf0*/  WARPSYNC.COLLECTIVE R15, `(.L_x_2483) ;  /* 0x000000000f087348 */ /* 0x000fea0003c00000 */
[----:B------:R0:W1:Y:S02]  /*2bc00*/  SHFL.UP P6, R14, R13, R12, R11 ;  /* 0x0400000c0d0e7389 */ /* 0x00006400000c000b */
[----:B01----:R-:W-:Y:S01]  /*2bc10*/  ENDCOLLECTIVE ;  /* 0x000000000000791b */ /* 0x003fe20003800000 */
.L_x_2483:
[----:B------:R-:W-:Y:S01]  /*2bc20*/  IMAD.MOV.U32 R12, RZ, RZ, 0x10 ;  /* 0x00000010ff0c7424 */ /* 0x000fe200078e00ff */
[----:B------:R-:W-:-:S05]  /*2bc30*/  SEL R14, R14, RZ, P4 ;  /* 0x000000ff0e0e7207 */ /* 0x000fca0002000000 */
[----:B------:R-:W-:-:S04]  /*2bc40*/  IMAD.IADD R3, R3, 0x1, R14 ;  /* 0x0000000103037824 */ /* 0x000fc800078e020e */
[----:B------:R-:W-:-:S07]  /*2bc50*/  IMAD.MOV.U32 R13, RZ, RZ, R3 ;  /* 0x000000ffff0d7224 */ /* 0x000fce00078e0003 */
[----:B------:R-:W-:Y:S05]  /*2bc60*/  WARPSYNC.COLLECTIVE R15, `(.L_x_2484) ;  /* 0x000000000f087348 */ /* 0x000fea0003c00000 */
[----:B------:R0:W1:Y:S02]  /*2bc70*/  SHFL.UP P6, R14, R13, R12, R11 ;  /* 0x0400000c0d0e7389 */ /* 0x00006400000c000b */
[----:B01----:R-:W-:Y:S01]  /*2bc80*/  ENDCOLLECTIVE ;  /* 0x000000000000791b */ /* 0x003fe20003800000 */
.L_x_2484:
        /* <DEDUP_REMOVED lines=8> */
.L_x_2485:
[----:B------:R-:W-:Y:S05]  /*2bd10*/  BRA `(.L_x_2486) ;  /* 0xffffffc400ac7947 */ /* 0x000fea000383ffff */
.L_x_2335:
[----:B------:R-:W-:Y:S01]  /*2bd20*/  BSSY B0, `(.L_x_2487) ;  /* 0x0000006000007945 */ /* 0x000fe20003800000 */
[----:B------:R-:W-:Y:S01]  /*2bd30*/  PLOP3.LUT P6, PT, P6, PT, PT, 0x8, 0x0 ;  /* 0x000000000000781c */ /* 0x000fe200037ce170 */
[----:B------:R-:W-:-:S12]  /*2bd40*/  IMAD.MOV.U32 R15, RZ, RZ, -0x1 ;  /* 0xffffffffff0f7424 */ /* 0x000fd800078e00ff */
[----:B0-----:R-:W-:Y:S05]  /*2bd50*/  WARPSYNC.COLLECTIVE R15, `(.L_x_2488) ;  /* 0x000000000f087348 */ /* 0x001fea0003c00000 */
[----:B------:R-:W-:Y:S01]  /*2bd60*/  VOTE.ANY R14, PT, P6 ;  /* 0x00000000000e7806 */ /* 0x000fe200030e0100 */
[----:B0-----:R-:W-:Y:S06]  /*2bd70*/  ENDCOLLECTIVE ;  /* 0x000000000000791b */ /* 0x001fec0003800000 */
.L_x_2488:
[----:B------:R-:W-:Y:S05]  /*2bd80*/  BSYNC B0 ;  /* 0x0000000000007941 */ /* 0x000fea0003800000 */
.L_x_2487:
        /* <DEDUP_REMOVED lines=9> */
.L_x_2489:
[----:B------:R-:W-:Y:S01]  /*2be20*/  IMAD.MOV.U32 R4, RZ, RZ, R14 ;  /* 0x000000ffff047224 */ /* 0x000fe200078e000e */
[----:B------:R-:W-:Y:S06]  /*2be30*/  BRA `(.L_x_2490) ;  /* 0xffffffc4009c7947 */ /* 0x000fec000383ffff */
.L_x_2337:
[----:B------:R-:W-:Y:S01]  /*2be40*/  BSSY B0, `(.L_x_2491) ;  /* 0x0000007000007945 */ /* 0x000fe20003800000 */
[----:B------:R-:W-:Y:S02]  /*2be50*/  IMAD.MOV.U32 R13, RZ, RZ, R3 ;  /* 0x000000ffff0d7224 */ /* 0x000fe400078e0003 */
[----:B------:R-:W-:Y:S02]  /*2be60*/  IMAD.MOV.U32 R11, RZ, RZ, 0x1f ;  /* 0x0000001fff0b7424 */ /* 0x000fe400078e00ff */
[----:B------:R-:W-:-:S07]  /*2be70*/  IMAD.MOV.U32 R15, RZ, RZ, -0x1 ;  /* 0xffffffffff0f7424 */ /* 0x000fce00078e00ff */
[----:B012---:R-:W-:Y:S05]  /*2be80*/  WARPSYNC.COLLECTIVE R15, `(.L_x_2492) ;  /* 0x000000000f087348 */ /* 0x007fea0003c00000 */
[----:B------:R3:W4:Y:S02]  /*2be90*/  SHFL.IDX P6, R14, R13, R12, R11 ;  /* 0x0000000c0d0e7389 */ /* 0x00072400000c000b */
[----:B01234-:R-:W-:Y:S01]  /*2bea0*/  ENDCOLLECTIVE ;  /* 0x000000000000791b */ /* 0x01ffe20003800000 */
.L_x_2492:
[----:B------:R-:W-:Y:S05]  /*2beb0*/  BSYNC B0 ;  /* 0x0000000000007941 */ /* 0x000fea0003800000 */
.L_x_2491:
[----:B------:R-:W-:Y:S01]  /*2bec0*/  IMAD.MOV.U32 R7, RZ, RZ, R14 ;  /* 0x000000ffff077224 */ /* 0x000fe200078e000e */
[----:B------:R-:W-:Y:S06]  /*2bed0*/  BRA `(.L_x_2336) ;  /* 0xffffffc400907947 */ /* 0x000fec000383ffff */
.L_x_2341:
[----:B0-----:R0:W1:Y:S02]  /*2bee0*/  SYNCS.PHASECHK.TRANS64.TRYWAIT P0, [R0+URZ+0x2e820], R3 ;  /* 0x02e82003000075a7 */ /* 0x001064000800017f */
[----:B-1----:R-:W-:Y:S05]  /*2bef0*/  @!P0 NANOSLEEP.SYNCS 0x989680 ;  /* 0x009896800000895d */ /* 0x002fea0003900000 */
[----:B------:R-:W1:Y:S02]  /*2bf00*/  @!P0 SYNCS.PHASECHK.TRANS64 P0, [R0+URZ+0x2e820], R3 ;  /* 0x02e82003000085a7 */ /* 0x000e64000800007f */
[----:B-1----:R-:W-:Y:S05]  /*2bf10*/  @!P0 BRA `(.L_x_2341) ;  /* 0xfffffffc00f08947 */ /* 0x002fea000383ffff */
[----:B------:R-:W-:Y:S05]  /*2bf20*/  BRA `(.L_x_2493) ;  /* 0xffffffcc00447947 */ /* 0x000fea000383ffff */
.L_x_2342:
        /* <DEDUP_REMOVED lines=11> */
.L_x_2495:
[----:B------:R-:W-:Y:S05]  /*2bfe0*/  BSYNC B0 ;  /* 0x0000000000007941 */ /* 0x000fea0003800000 */
.L_x_2494:
[----:B------:R-:W-:Y:S05]  /*2bff0*/  BRA `(.L_x_2496) ;  /* 0xffffffcc002c7947 */ /* 0x000fea000383ffff */
.L_x_2343:
[----:B------:R-:W-:Y:S01]  /*2c000*/  BSSY B0, `(.L_x_2497) ;  /* 0x0000006000007945 */ /* 0x000fe20003800000 */
[----:B------:R-:W-:-:S07]  /*2c010*/  IMAD.MOV.U32 R15, RZ, RZ, -0x1 ;  /* 0xffffffffff0f7424 */ /* 0x000fce00078e00ff */
[----:B01----:R-:W-:Y:S05]  /*2c020*/  WARPSYNC.COLLECTIVE R15, `(.L_x_2498) ;  /* 0x000000000f0c7348 */ /* 0x003fea0003c00000 */
[----:B------:R-:W-:Y:S02]  /*2c030*/  ELECT P6, UR62, PT ;  /* 0x00000000003e782f */ /* 0x000fe400038c0000 */
[----:B------:R-:W-:Y:S01]  /*2c040*/  MOV R14, UR62 ;  /* 0x0000003e000e7c02 */ /* 0x000fe20008000f00 */
[----:B01----:R-:W-:Y:S10]  /*2c050*/  ENDCOLLECTIVE ;  /* 0x000000000000791b */ /* 0x003ff40003800000 */
.L_x_2498:
[----:B------:R-:W-:Y:S05]  /*2c060*/  BSYNC B0 ;  /* 0x0000000000007941 */ /* 0x000fea0003800000 */
.L_x_2497:
[----:B------:R-:W-:Y:S05]  /*2c070*/  BRA `(.L_x_2499) ;  /* 0xffffffcc00207947 */ /* 0x000fea000383ffff */
.L_x_2345:
[----:B0-----:R0:W1:Y:S02]  /*2c080*/  SYNCS.PHASECHK.TRANS64.TRYWAIT P1, [R6+URZ], R5 ;  /* 0x00000005060075a7 */ /* 0x001064000802017f */
[----:B-1----:R-:W-:Y:S05]  /*2c090*/  @!P1 NANOSLEEP.SYNCS 0x989680 ;  /* 0x009896800000995d */ /* 0x002fea0003900000 */
[----:B------:R-:W1:Y:S02]  /*2c0a0*/  @!P1 SYNCS.PHASECHK.TRANS64 P1, [R6+URZ], R5 ;  /* 0x00000005060095a7 */ /* 0x000e64000802007f */
[----:B-1----:R-:W-:Y:S05]  /*2c0b0*/  @!P1 BRA `(.L_x_2345) ;  /* 0xfffffffc00f09947 */ /* 0x002fea000383ffff */
[----:B------:R-:W-:Y:S05]  /*2c0c0*/  BRA `(.L_x_2500) ;  /* 0xffffffcc00647947 */ /* 0x000fea000383ffff */
.L_x_2346:
[----:B-1----:R1:W2:Y:S02]  /*2c0d0*/  SYNCS.PHASECHK.TRANS64.TRYWAIT P1, [R7+URZ], R2 ;  /* 0x00000002070075a7 */ /* 0x0022a4000802017f */
[----:B--2---:R-:W-:Y:S05]  /*2c0e0*/  @!P1 NANOSLEEP.SYNCS 0x989680 ;  /* 0x009896800000995d */ /* 0x004fea0003900000 */
[----:B------:R-:W2:Y:S02]  /*2c0f0*/  @!P1 SYNCS.PHASECHK.TRANS64 P1, [R7+URZ], R2 ;  /* 0x00000002070095a7 */ /* 0x000ea4000802007f */
[----:B--2---:R-:W-:Y:S05]  /*2c100*/  @!P1 BRA `(.L_x_2346) ;  /* 0xfffffffc00f09947 */ /* 0x004fea000383ffff */
[----:B------:R-:W-:Y:S05]  /*2c110*/  BRA `(.L_x_2501) ;  /* 0xffffffcc00587947 */ /* 0x000fea000383ffff */
.L_x_2348:
[----:B--2---:R2:W3:Y:S02]  /*2c120*/  SYNCS.PHASECHK.TRANS64.TRYWAIT P1, [R4+URZ+0x2e860], R5 ;  /* 0x02e86005040075a7 */ /* 0x0044e4000802017f */
[----:B---3--:R-:W-:Y:S05]  /*2c130*/  @!P1 NANOSLEEP.SYNCS 0x989680 ;  /* 0x009896800000995d */ /* 0x008fea0003900000 */
[----:B------:R-:W3:Y:S02]  /*2c140*/  @!P1 SYNCS.PHASECHK.TRANS64 P1, [R4+URZ+0x2e860], R5 ;  /* 0x02e86005040095a7 */ /* 0x000ee4000802007f */
[----:B---3--:R-:W-:Y:S05]  /*2c150*/  @!P1 BRA `(.L_x_2348) ;  /* 0xfffffffc00f09947 */ /* 0x008fea000383ffff */
[----:B------:R-:W-:Y:S05]  /*2c160*/  BRA `(.L_x_2502) ;  /* 0xffffffcc005c7947 */ /* 0x000fea000383ffff */
.L_x_2350:
[----:B---3--:R3:W4:Y:S02]  /*2c170*/  SYNCS.PHASECHK.TRANS64.TRYWAIT P1, [R3+URZ+0x2e860], R2 ;  /* 0x02e86002030075a7 */ /* 0x008724000802017f */
[----:B----4-:R-:W-:Y:S05]  /*2c180*/  @!P1 NANOSLEEP.SYNCS 0x989680 ;  /* 0x009896800000995d */ /* 0x010fea0003900000 */
[----:B------:R-:W4:Y:S02]  /*2c190*/  @!P1 SYNCS.PHASECHK.TRANS64 P1, [R3+URZ+0x2e860], R2 ;  /* 0x02e86002030095a7 */ /* 0x000f24000802007f */
[----:B----4-:R-:W-:Y:S05]  /*2c1a0*/  @!P1 BRA `(.L_x_2350) ;  /* 0xfffffffc00f09947 */ /* 0x010fea000383ffff */
[----:B------:R-:W-:Y:S05]  /*2c1b0*/  BRA `(.L_x_2503) ;  /* 0xffffffcc005c7947 */ /* 0x000fea000383ffff */
.L_x_2352:
[----:B----4-:R4:W0:Y:S02]  /*2c1c0*/  SYNCS.PHASECHK.TRANS64.TRYWAIT P0, [R4+URZ+0x2e880], R5 ;  /* 0x02e88005040075a7 */ /* 0x010824000800017f */
[----:B0-----:R-:W-:Y:S05]  /*2c1d0*/  @!P0 NANOSLEEP.SYNCS 0x989680 ;  /* 0x009896800000895d */ /* 0x001fea0003900000 */
[----:B------:R-:W0:Y:S02]  /*2c1e0*/  @!P0 SYNCS.PHASECHK.TRANS64 P0, [R4+URZ+0x2e880], R5 ;  /* 0x02e88005040085a7 */ /* 0x000e24000800007f */
[----:B0-----:R-:W-:Y:S05]  /*2c1f0*/  @!P0 BRA `(.L_x_2352) ;  /* 0xfffffffc00f08947 */ /* 0x001fea000383ffff */
[----:B------:R-:W-:Y:S05]  /*2c200*/  BRA `(.L_x_2353) ;  /* 0xffffffcc00587947 */ /* 0x000fea000383ffff */
.L_x_2504:
        /* <DEDUP_REMOVED lines=15> */
.L_x_2513:


//--------------------- .nv.global.init           --------------------------
	.section	.nv.global.init,"aw",@progbits
	.align	4
.nv.global.init:
	.type		_ZZN5flash28permute_output_fp8_VcolmajorIN4cute6TensorINS1_11ArrayEngineIN7cutlass10bfloat16_tELm64EEENS1_6LayoutINS1_5tupleIJNS8_IJNS1_1CILi2EEESA_NS9_ILi16EEEEEENS9_ILi1EEESD_EEENS8_IJNS8_IJSD_SA_NS9_ILi4EEEEEENS9_ILi0EEESH_EEEEEEEEEvRT_E9upper_map,@object
	.size		_ZZN5flash28permute_output_fp8_VcolmajorIN4cute6TensorINS1_11ArrayEngineIN7cutlass10bfloat16_tELm64EEENS1_6LayoutINS1_5tupleIJNS8_IJNS1_1CILi2EEESA_NS9_ILi16EEEEEENS9_ILi1EEESD_EEENS8_IJNS8_IJSD_SA_NS9_ILi4EEEEEENS9_ILi0EEESH_EEEEEEEEEvRT_E9upper_map,($str$23 - _ZZN5flash28permute_output_fp8_VcolmajorIN4cute6TensorINS1_11ArrayEngineIN7cutlass10bfloat16_tELm64EEENS1_6LayoutINS1_5tupleIJNS8_IJNS1_1CILi2EEESA_NS9_ILi16EEEEEENS9_ILi1EEESD_EEENS8_IJNS8_IJSD_SA_NS9_ILi4EEEEEENS9_ILi0EEESH_EEEEEEEEEvRT_E9upper_map)
_ZZN5flash28permute_output_fp8_VcolmajorIN4cute6TensorINS1_11ArrayEngineIN7cutlass10bfloat16_tELm64EEENS1_6LayoutINS1_5tupleIJNS8_IJNS1_1CILi2EEESA_NS9_ILi16EEEEEENS9_ILi1EEESD_EEENS8_IJNS8_IJSD_SA_NS9_ILi4EEEEEENS9_ILi0EEESH_EEEEEEEEEvRT_E9upper_map:
        /*0000*/ 	.byte	0x00, 0x00, 0x00, 0x00, 0x02, 0x00, 0x00, 0x00, 0x03, 0x00, 0x00, 0x00, 0x01, 0x00, 0x00, 0x00
	.type		$str$23,@object
	.size		$str$23,($str$24 - $str$23)
$str$23:
        /*0010*/ 	.byte	0x28, 0x61, 0x64, 0x64, 0x72, 0x65, 0x73, 0x73, 0x20, 0x26, 0x20, 0x6d, 0x61, 0x73, 0x6b, 0x29
        /*0020*/ 	.byte	0x20, 0x3d, 0x3d, 0x20, 0x30, 0x00
	.type		$str$24,@object
	.size		$str$24,(__unnamed_5 - $str$24)
$str$24:
        /*0026*/ 	.byte	0x2f, 0x74, 0x6d, 0x70, 0x2f, 0x6f, 0x73, 0x73, 0x5f, 0x6b, 0x65, 0x72, 0x6e, 0x65, 0x6c, 0x73
        /*0036*/ 	.byte	0x5f, 0x73, 0x72, 0x63, 0x2f, 0x66, 0x6c, 0x61, 0x73, 0x68, 0x5f, 0x61, 0x74, 0x74, 0x65, 0x6e
        /*0046*/ 	.byte	0x74, 0x69, 0x6f, 0x6e, 0x2f, 0x63, 0x73, 0x72, 0x63, 0x2f, 0x63, 0x75, 0x74, 0x6c, 0x61, 0x73
        /*0056*/ 	.byte	0x73, 0x2f, 0x69, 0x6e, 0x63, 0x6c, 0x75, 0x64, 0x65, 0x2f, 0x63, 0x75, 0x74, 0x65, 0x2f, 0x70
        /*0066*/ 	.byte	0x6f, 0x69, 0x6e, 0x74, 0x65, 0x72, 0x5f, 0x66, 0x6c, 0x61, 0x67, 0x67, 0x65, 0x64, 0x2e, 0x68
        /*0076*/ 	.byte	0x70, 0x70, 0x00
	.type		__unnamed_5,@object
	.size		__unnamed_5,(__unnamed_6 - __unnamed_5)
__unnamed_5:
        /* <DEDUP_REMOVED lines=24> */
        /*01f9*/ 	.byte	0x3e, 0x3e, 0x20, 0x26, 0x5d, 0x00
	.type		__unnamed_6,@object
	.size		__unnamed_6,(__unnamed_3 - __unnamed_6)
__unnamed_6:
        /* <DEDUP_REMOVED lines=25> */
	.type		__unnamed_3,@object
	.size		__unnamed_3,(__unnamed_4 - __unnamed_3)
__unnamed_3:
        /* <DEDUP_REMOVED lines=29> */
        /*0555*/ 	.byte	0x5d, 0x00
	.type		__unnamed_4,@object
	.size		__unnamed_4,(__unnamed_2 - __unnamed_4)
__unnamed_4:
        /* <DEDUP_REMOVED lines=30> */
	.type		__unnamed_2,@object
	.size		__unnamed_2,(__unnamed_1 - __unnamed_2)
__unnamed_2:
        /* <DEDUP_REMOVED lines=30> */
	.type		__unnamed_1,@object
	.size		__unnamed_1,(.L_0 - __unnamed_1)
__unnamed_1:
        /* <DEDUP_REMOVED lines=30> */
.L_0:


//--------------------- .nv.shared._ZN7cutlass13device_kernelIN5flash11enable_sm90INS1_16FlashAttnFwdSm90INS1_25CollectiveMainloopFwdSm90ILi2EN4cute5tupleIJNS5_1CILi1EEES8_S8_EEENS6_IJNS7_ILi128EEENS7_ILi224EEESA_EEELi128ENS_12float_e4m3_tEfNS_4arch4Sm90ELb0ELb0ELb0ELb0ELb0ELb0ELb0ELb1ELb1ELb0ELb0ELb0EEENS1_21CollectiveEpilogueFwdINS6_IJSA_SA_SB_EEES9_NS_10bfloat16_tESF_Li256ELb0ELb0ELb0ELb1EEENS1_29StaticPersistentTileSchedulerILb0EEEEEEEEEvNT_6ParamsE --------------------------
	.section	.nv.shared._ZN7cutlass13device_kernelIN5flash11enable_sm90INS1_16FlashAttnFwdSm90INS1_25CollectiveMainloopFwdSm90ILi2EN4cute5tupleIJNS5_1CILi1EEES8_S8_EEENS6_IJNS7_ILi128EEENS7_ILi224EEESA_EEELi128ENS_12float_e4m3_tEfNS_4arch4Sm90ELb0ELb0ELb0ELb0ELb0ELb0ELb0ELb1ELb1ELb0ELb0ELb0EEENS1_21CollectiveEpilogueFwdINS6_IJSA_SA_SB_EEES9_NS_10bfloat16_tESF_Li256ELb0ELb0ELb0ELb1EEENS1_29StaticPersistentTileSchedulerILb0EEEEEEEEEvNT_6ParamsE,"aw",@nobits
	.sectionflags	@""
	.align	16
	.zero		1024


//--------------------- .nv.shared.reserved.0     --------------------------
	.section	.nv.shared.reserved.0,"aw",@nobits
	.weak		__nv_reservedSMEM_offset_0_alias
	.size		__nv_reservedSMEM_offset_0_alias, 0, 0
	.other		__nv_reservedSMEM_offset_0_alias,@"STO_CUDA_RESERVED_SHARED STV_DEFAULT"
__nv_reservedSMEM_offset_0_alias:
	.zero		0


//--------------------- .nv.global                --------------------------
	.section	.nv.global,"aw",@nobits
.nv.global:
	.type		_ZN66_INTERNAL_c361ca79_30_flash_fwd_hdim128_e4m3_sm90_cu_b81ac279_28234cute1_E,@object
	.size		_ZN66_INTERNAL_c361ca79_30_flash_fwd_hdim128_e4m3_sm90_cu_b81ac279_28234cute1_E,(_ZN66_INTERNAL_c361ca79_30_flash_fwd_hdim128_e4m3_sm90_cu_b81ac279_28234cuda3std3__45__cpo6cbeginE - _ZN66_INTERNAL_c361ca79_30_flash_fwd_hdim128_e4m3_sm90_cu_b81ac279_28234cute1_E)
_ZN66_INTERNAL_c361ca79_30_flash_fwd_hdim128_e4m3_sm90_cu_b81ac279_28234cute1_E:
	.zero		1
	.type		_ZN66_INTERNAL_c361ca79_30_flash_fwd_hdim128_e4m3_sm90_cu_b81ac279_28234cuda3std3__45__cpo6cbeginE,@object
	.size		_ZN66_INTERNAL_c361ca79_30_flash_fwd_hdim128_e4m3_sm90_cu_b81ac279_28234cuda3std3__45__cpo6cbeginE,(_ZN66_INTERNAL_c361ca79_30_flash_fwd_hdim128_e4m3_sm90_cu_b81ac279_28234cuda3std3__48in_placeE - _ZN66_INTERNAL_c361ca79_30_flash_fwd_hdim128_e4m3_sm90_cu_b81ac279_28234cuda3std3__45__cpo6cbeginE)
_ZN66_INTERNAL_c361ca79_30_flash_fwd_hdim128_e4m3_sm90_cu_b81ac279_28234cuda3std3__45__cpo6cbeginE:
	.zero		1
	.type		_ZN66_INTERNAL_c361ca79_30_flash_fwd_hdim128_e4m3_sm90_cu_b81ac279_28234cuda3std3__48in_placeE,@object
	.size		_ZN66_INTERNAL_c361ca79_30_flash_fwd_hdim128_e4m3_sm90_cu_b81ac279_28234cuda3std3__48in_placeE,(_ZN66_INTERNAL_c361ca79_30_flash_fwd_hdim128_e4m3_sm90_cu_b81ac279_28234cuda3std6ranges3__45__cpo9iter_moveE - _ZN66_INTERNAL_c361ca79_30_flash_fwd_hdim128_e4m3_sm90_cu_b81ac279_28234cuda3std3__48in_placeE)
_ZN66_INTERNAL_c361ca79_30_flash_fwd_hdim128_e4m3_sm90_cu_b81ac279_28234cuda3std3__48in_placeE:
	.zero		1
	.type		_ZN66_INTERNAL_c361ca79_30_flash_fwd_hdim128_e4m3_sm90_cu_b81ac279_28234cuda3std6ranges3__45__cpo9iter_moveE,@object
	.size		_ZN66_INTERNAL_c361ca79_30_flash_fwd_hdim128_e4m3_sm90_cu_b81ac279_28234cuda3std6ranges3__45__cpo9iter_moveE,(_ZN66_INTERNAL_c361ca79_30_flash_fwd_hdim128_e4m3_sm90_cu_b81ac279_28234cuda3std3__45__cpo5beginE - _ZN66_INTERNAL_c361ca79_30_flash_fwd_hdim128_e4m3_sm90_cu_b81ac279_28234cuda3std6ranges3__45__cpo9iter_moveE)
_ZN66_INTERNAL_c361ca79_30_flash_fwd_hdim128_e4m3_sm90_cu_b81ac279_28234cuda3std6ranges3__45__cpo9iter_moveE:
	.zero		1
	.type		_ZN66_INTERNAL_c361ca79_30_flash_fwd_hdim128_e4m3_sm90_cu_b81ac279_28234cuda3std3__45__cpo5beginE,@object
	.size		_ZN66_INTERNAL_c361ca79_30_flash_fwd_hdim128_e4m3_sm90_cu_b81ac279_28234cuda3std3__45__cpo5beginE,(_ZN66_INTERNAL_c361ca79_30_flash_fwd_hdim128_e4m3_sm90_cu_b81ac279_28234cuda3std3__468_GLOBAL__N__c361ca79_30_flash_fwd_hdim128_e4m3_sm90_cu_b81ac279_28236ignoreE - _ZN66_INTERNAL_c361ca79_30_flash_fwd_hdim128_e4m3_sm90_cu_b81ac279_28234cuda3std3__45__cpo5beginE)
_ZN66_INTERNAL_c361ca79_30_flash_fwd_hdim128_e4m3_sm90_cu_b81ac279_28234cuda3std3__45__cpo5beginE:
	.zero		1
	.type		_ZN66_INTERNAL_c361ca79_30_flash_fwd_hdim128_e4m3_sm90_cu_b81ac279_28234cuda3std3__468_GLOBAL__N__c361ca79_30_flash_fwd_hdim128_e4m3_sm90_cu_b81ac279_28236ignoreE,@object
	.size		_ZN66_INTERNAL_c361ca79_30_flash_fwd_hdim128_e4m3_sm90_cu_b81ac279_28234cuda3std3__468_GLOBAL__N__c361ca79_30_flash_fwd_hdim128_e4m3_sm90_cu_b81ac279_28236ignoreE,(_ZN66_INTERNAL_c361ca79_30_flash_fwd_hdim128_e4m3_sm90_cu_b81ac279_28234cute7productE - _ZN66_INTERNAL_c361ca79_30_flash_fwd_hdim128_e4m3_sm90_cu_b81ac279_28234cuda3std3__468_GLOBAL__N__c361ca79_30_flash_fwd_hdim128_e4m3_sm90_cu_b81ac279_28236ignoreE)
_ZN66_INTERNAL_c361ca79_30_flash_fwd_hdim128_e4m3_sm90_cu_b81ac279_28234cuda3std3__468_GLOBAL__N__c361ca79_30_flash_fwd_hdim128_e4m3_sm90_cu_b81ac279_28236ignoreE:
	.zero		1
	.type		_ZN66_INTERNAL_c361ca79_30_flash_fwd_hdim128_e4m3_sm90_cu_b81ac279_28234cute7productE,@object
	.size		_ZN66_INTERNAL_c361ca79_30_flash_fwd_hdim128_e4m3_sm90_cu_b81ac279_28234cute7productE,(_ZN66_INTERNAL_c361ca79_30_flash_fwd_hdim128_e4m3_sm90_cu_b81ac279_28234cuda3std3__45__cpo3endE - _ZN66_INTERNAL_c361ca79_30_flash_fwd_hdim128_e4m3_sm90_cu_b81ac279_28234cute7productE)
_ZN66_INTERNAL_c361ca79_30_flash_fwd_hdim128_e4m3_sm90_cu_b81ac279_28234cute7productE:
	.zero		1
	.type		_ZN66_INTERNAL_c361ca79_30_flash_fwd_hdim128_e4m3_sm90_cu_b81ac279_28234cuda3std3__45__cpo3endE,@object
	.size		_ZN66_INTERNAL_c361ca79_30_flash_fwd_hdim128_e4m3_sm90_cu_b81ac279_28234cuda3std3__45__cpo3endE,(_ZN66_INTERNAL_c361ca79_30_flash_fwd_hdim128_e4m3_sm90_cu_b81ac279_28234cuda3std3__419piecewise_constructE - _ZN66_INTERNAL_c361ca79_30_flash_fwd_hdim128_e4m3_sm90_cu_b81ac279_28234cuda3std3__45__cpo3endE)
_ZN66_INTERNAL_c361ca79_30_flash_fwd_hdim128_e4m3_sm90_cu_b81ac279_28234cuda3std3__45__cpo3endE:
	.zero		1
	.type		_ZN66_INTERNAL_c361ca79_30_flash_fwd_hdim128_e4m3_sm90_cu_b81ac279_28234cuda3std3__419piecewise_constructE,@object
	.size		_ZN66_INTERNAL_c361ca79_30_flash_fwd_hdim128_e4m3_sm90_cu_b81ac279_28234cuda3std3__419piecewise_constructE,(_ZN66_INTERNAL_c361ca79_30_flash_fwd_hdim128_e4m3_sm90_cu_b81ac279_28234cuda3std3__45__cpo4cendE - _ZN66_INTERNAL_c361ca79_30_flash_fwd_hdim128_e4m3_sm90_cu_b81ac279_28234cuda3std3__419piecewise_constructE)
_ZN66_INTERNAL_c361ca79_30_flash_fwd_hdim128_e4m3_sm90_cu_b81ac279_28234cuda3std3__419piecewise_constructE:
	.zero		1
	.type		_ZN66_INTERNAL_c361ca79_30_flash_fwd_hdim128_e4m3_sm90_cu_b81ac279_28234cuda3std3__45__cpo4cendE,@object
	.size		_ZN66_INTERNAL_c361ca79_30_flash_fwd_hdim128_e4m3_sm90_cu_b81ac279_28234cuda3std3__45__cpo4cendE,(_ZN66_INTERNAL_c361ca79_30_flash_fwd_hdim128_e4m3_sm90_cu_b81ac279_28234cuda3std6ranges3__45__cpo4swapE - _ZN66_INTERNAL_c361ca79_30_flash_fwd_hdim128_e4m3_sm90_cu_b81ac279_28234cuda3std3__45__cpo4cendE)
_ZN66_INTERNAL_c361ca79_30_flash_fwd_hdim128_e4m3_sm90_cu_b81ac279_28234cuda3std3__45__cpo4cendE:
	.zero		1
	.type		_ZN66_INTERNAL_c361ca79_30_flash_fwd_hdim128_e4m3_sm90_cu_b81ac279_28234cuda3std6ranges3__45__cpo4swapE,@object
	.size		_ZN66_INTERNAL_c361ca79_30_flash_fwd_hdim128_e4m3_sm90_cu_b81ac279_28234cuda3std6ranges3__45__cpo4swapE,(.L_14 - _ZN66_INTERNAL_c361ca79_30_flash_fwd_hdim128_e4m3_sm90_cu_b81ac279_28234cuda3std6ranges3__45__cpo4swapE)
_ZN66_INTERNAL_c361ca79_30_flash_fwd_hdim128_e4m3_sm90_cu_b81ac279_28234cuda3std6ranges3__45__cpo4swapE:
	.zero		1
.L_14:


//--------------------- .nv.shared._ZN7cutlass13device_kernelIN5flash11enable_sm90INS1_16FlashAttnFwdSm90INS1_25CollectiveMainloopFwdSm90ILi2EN4cute5tupleIJNS5_1CILi1EEES8_S8_EEENS6_IJNS7_ILi128EEENS7_ILi224EEESA_EEELi128ENS_12float_e4m3_tEfNS_4arch4Sm90ELb0ELb0ELb0ELb1ELb0ELb0ELb0ELb1ELb1ELb0ELb0ELb0EEENS1_21CollectiveEpilogueFwdINS6_IJSA_SA_SB_EEES9_NS_10bfloat16_tESF_Li256ELb1ELb0ELb0ELb1EEENS1_36VarlenDynamicPersistentTileSchedulerILi128ELi224ELi256ELi128ELb0ELb0ELb1ELb0ELb1ELb1EEEEEEEEEvNT_6ParamsE --------------------------
	.section	.nv.shared._ZN7cutlass13device_kernelIN5flash11enable_sm90INS1_16FlashAttnFwdSm90INS1_25CollectiveMainloopFwdSm90ILi2EN4cute5tupleIJNS5_1CILi1EEES8_S8_EEENS6_IJNS7_ILi128EEENS7_ILi224EEESA_EEELi128ENS_12float_e4m3_tEfNS_4arch4Sm90ELb0ELb0ELb0ELb1ELb0ELb0ELb0ELb1ELb1ELb0ELb0ELb0EEENS1_21CollectiveEpilogueFwdINS6_IJSA_SA_SB_EEES9_NS_10bfloat16_tESF_Li256ELb1ELb0ELb0ELb1EEENS1_36VarlenDynamicPersistentTileSchedulerILi128ELi224ELi256ELi128ELb0ELb0ELb1ELb0ELb1ELb1EEEEEEEEEvNT_6ParamsE,"aw",@nobits
	.sectionflags	@""
	.align	16
	.zero		1024


//--------------------- .nv.shared._ZN7cutlass13device_kernelIN5flash11enable_sm90INS1_16FlashAttnFwdSm90INS1_25CollectiveMainloopFwdSm90ILi2EN4cute5tupleIJNS5_1CILi1EEES8_S8_EEENS6_IJNS7_ILi128EEENS7_ILi224EEESA_EEELi128ENS_12float_e4m3_tEfNS_4arch4Sm90ELb0ELb0ELb0ELb1ELb0ELb1ELb0ELb1ELb1ELb0ELb0ELb0EEENS1_21CollectiveEpilogueFwdINS6_IJSA_SA_SB_EEES9_NS_10bfloat16_tESF_Li256ELb1ELb0ELb0ELb1EEENS1_36VarlenDynamicPersistentTileSchedulerILi128ELi224ELi256ELi128ELb0ELb0ELb1ELb0ELb1ELb1EEEEEEEEEvNT_6ParamsE --------------------------
	.section	.nv.shared._ZN7cutlass13device_kernelIN5flash11enable_sm90INS1_16FlashAttnFwdSm90INS1_25CollectiveMainloopFwdSm90ILi2EN4cute5tupleIJNS5_1CILi1EEES8_S8_EEENS6_IJNS7_ILi128EEENS7_ILi224EEESA_EEELi128ENS_12float_e4m3_tEfNS_4arch4Sm90ELb0ELb0ELb0ELb1ELb0ELb1ELb0ELb1ELb1ELb0ELb0ELb0EEENS1_21CollectiveEpilogueFwdINS6_IJSA_SA_SB_EEES9_NS_10bfloat16_tESF_Li256ELb1ELb0ELb0ELb1EEENS1_36VarlenDynamicPersistentTileSchedulerILi128ELi224ELi256ELi128ELb0ELb0ELb1ELb0ELb1ELb1EEEEEEEEEvNT_6ParamsE,"aw",@nobits
	.sectionflags	@""
	.align	16
	.zero		1024


//--------------------- .nv.shared._ZN7cutlass13device_kernelIN5flash11enable_sm90INS1_16FlashAttnFwdSm90INS1_25CollectiveMainloopFwdSm90ILi2EN4cute5tupleIJNS5_1CILi1EEES8_S8_EEENS6_IJNS7_ILi128EEENS7_ILi224EEESA_EEELi128ENS_12float_e4m3_tEfNS_4arch4Sm90ELb0ELb1ELb0ELb0ELb0ELb0ELb0ELb1ELb1ELb0ELb0ELb0EEENS1_21CollectiveEpilogueFwdINS6_IJSA_SA_SB_EEES9_NS_10bfloat16_tESF_Li256ELb0ELb0ELb0ELb1EEENS1_30DynamicPersistentTileSchedulerILi256ELi128ELb0ELb0ELb1EEEEEEEEEvNT_6ParamsE --------------------------
	.section	.nv.shared._ZN7cutlass13device_kernelIN5flash11enable_sm90INS1_16FlashAttnFwdSm90INS1_25CollectiveMainloopFwdSm90ILi2EN4cute5tupleIJNS5_1CILi1EEES8_S8_EEENS6_IJNS7_ILi128EEENS7_ILi224EEESA_EEELi128ENS_12float_e4m3_tEfNS_4arch4Sm90ELb0ELb1ELb0ELb0ELb0ELb0ELb0ELb1ELb1ELb0ELb0ELb0EEENS1_21CollectiveEpilogueFwdINS6_IJSA_SA_SB_EEES9_NS_10bfloat16_tESF_Li256ELb0ELb0ELb0ELb1EEENS1_30DynamicPersistentTileSchedulerILi256ELi128ELb0ELb0ELb1EEEEEEEEEvNT_6ParamsE,"aw",@nobits
	.sectionflags	@""
	.align	16
	.zero		1024


//--------------------- .nv.shared._ZN7cutlass13device_kernelIN5flash11enable_sm90INS1_16FlashAttnFwdSm90INS1_25CollectiveMainloopFwdSm90ILi2EN4cute5tupleIJNS5_1CILi1EEES8_S8_EEENS6_IJNS7_ILi128EEENS7_ILi224EEESA_EEELi128ENS_12float_e4m3_tEfNS_4arch4Sm90ELb0ELb1ELb0ELb1ELb0ELb0ELb0ELb1ELb1ELb0ELb0ELb0EEENS1_21CollectiveEpilogueFwdINS6_IJSA_SA_SB_EEES9_NS_10bfloat16_tESF_Li256ELb1ELb0ELb0ELb1EEENS1_36VarlenDynamicPersistentTileSchedulerILi128ELi224ELi256ELi128ELb0ELb0ELb1ELb1ELb0ELb1EEEEEEEEEvNT_6ParamsE --------------------------
	.section	.nv.shared._ZN7cutlass13device_kernelIN5flash11enable_sm90INS1_16FlashAttnFwdSm90INS1_25CollectiveMainloopFwdSm90ILi2EN4cute5tupleIJNS5_1CILi1EEES8_S8_EEENS6_IJNS7_ILi128EEENS7_ILi224EEESA_EEELi128ENS_12float_e4m3_tEfNS_4arch4Sm90ELb0ELb1ELb0ELb1ELb0ELb0ELb0ELb1ELb1ELb0ELb0ELb0EEENS1_21CollectiveEpilogueFwdINS6_IJSA_SA_SB_EEES9_NS_10bfloat16_tESF_Li256ELb1ELb0ELb0ELb1EEENS1_36VarlenDynamicPersistentTileSchedulerILi128ELi224ELi256ELi128ELb0ELb0ELb1ELb1ELb0ELb1EEEEEEEEEvNT_6ParamsE,"aw",@nobits
	.sectionflags	@""
	.align	16
	.zero		1024


//--------------------- .nv.shared._ZN7cutlass13device_kernelIN5flash11enable_sm90INS1_16FlashAttnFwdSm90INS1_25CollectiveMainloopFwdSm90ILi2EN4cute5tupleIJNS5_1CILi1EEES8_S8_EEENS6_IJNS7_ILi128EEENS7_ILi224EEESA_EEELi128ENS_12float_e4m3_tEfNS_4arch4Sm90ELb0ELb1ELb0ELb1ELb0ELb1ELb0ELb1ELb1ELb0ELb0ELb0EEENS1_21CollectiveEpilogueFwdINS6_IJSA_SA_SB_EEES9_NS_10bfloat16_tESF_Li256ELb1ELb0ELb0ELb1EEENS1_36VarlenDynamicPersistentTileSchedulerILi128ELi224ELi256ELi128ELb0ELb0ELb1ELb1ELb0ELb1EEEEEEEEEvNT_6ParamsE --------------------------
	.section	.nv.shared._ZN7cutlass13device_kernelIN5flash11enable_sm90INS1_16FlashAttnFwdSm90INS1_25CollectiveMainloopFwdSm90ILi2EN4cute5tupleIJNS5_1CILi1EEES8_S8_EEENS6_IJNS7_ILi128EEENS7_ILi224EEESA_EEELi128ENS_12float_e4m3_tEfNS_4arch4Sm90ELb0ELb1ELb0ELb1ELb0ELb1ELb0ELb1ELb1ELb0ELb0ELb0EEENS1_21CollectiveEpilogueFwdINS6_IJSA_SA_SB_EEES9_NS_10bfloat16_tESF_Li256ELb1ELb0ELb0ELb1EEENS1_36VarlenDynamicPersistentTileSchedulerILi128ELi224ELi256ELi128ELb0ELb0ELb1ELb1ELb0ELb1EEEEEEEEEvNT_6ParamsE,"aw",@nobits
	.sectionflags	@""
	.align	16
	.zero		1024


//--------------------- .nv.shared._ZN7cutlass13device_kernelIN5flash11enable_sm90INS1_16FlashAttnFwdSm90INS1_25CollectiveMainloopFwdSm90ILi2EN4cute5tupleIJNS5_1CILi1EEES8_S8_EEENS6_IJNS7_ILi128EEENS7_ILi224EEESA_EEELi128ENS_12float_e4m3_tEfNS_4arch4Sm90ELb1ELb0ELb0ELb0ELb0ELb0ELb0ELb1ELb1ELb0ELb0ELb0EEENS1_21CollectiveEpilogueFwdINS6_IJSA_SA_SB_EEES9_NS_10bfloat16_tESF_Li256ELb0ELb0ELb0ELb1EEENS1_30DynamicPersistentTileSchedulerILi256ELi128ELb0ELb0ELb1EEEEEEEEEvNT_6ParamsE --------------------------
	.section	.nv.shared._ZN7cutlass13device_kernelIN5flash11enable_sm90INS1_16FlashAttnFwdSm90INS1_25CollectiveMainloopFwdSm90ILi2EN4cute5tupleIJNS5_1CILi1EEES8_S8_EEENS6_IJNS7_ILi128EEENS7_ILi224EEESA_EEELi128ENS_12float_e4m3_tEfNS_4arch4Sm90ELb1ELb0ELb0ELb0ELb0ELb0ELb0ELb1ELb1ELb0ELb0ELb0EEENS1_21CollectiveEpilogueFwdINS6_IJSA_SA_SB_EEES9_NS_10bfloat16_tESF_Li256ELb0ELb0ELb0ELb1EEENS1_30DynamicPersistentTileSchedulerILi256ELi128ELb0ELb0ELb1EEEEEEEEEvNT_6ParamsE,"aw",@nobits
	.sectionflags	@""
	.align	16
	.zero		1024


//--------------------- .nv.shared._ZN7cutlass13device_kernelIN5flash11enable_sm90INS1_16FlashAttnFwdSm90INS1_25CollectiveMainloopFwdSm90ILi2EN4cute5tupleIJNS5_1CILi1EEES8_S8_EEENS6_IJNS7_ILi128EEENS7_ILi224EEESA_EEELi128ENS_12float_e4m3_tEfNS_4arch4Sm90ELb1ELb0ELb0ELb1ELb0ELb0ELb0ELb1ELb1ELb0ELb0ELb0EEENS1_21CollectiveEpilogueFwdINS6_IJSA_SA_SB_EEES9_NS_10bfloat16_tESF_Li256ELb1ELb0ELb0ELb1EEENS1_36VarlenDynamicPersistentTileSchedulerILi128ELi224ELi256ELi128ELb0ELb0ELb1ELb1ELb1ELb1EEEEEEEEEvNT_6ParamsE --------------------------
	.section	.nv.shared._ZN7cutlass13device_kernelIN5flash11enable_sm90INS1_16FlashAttnFwdSm90INS1_25CollectiveMainloopFwdSm90ILi2EN4cute5tupleIJNS5_1CILi1EEES8_S8_EEENS6_IJNS7_ILi128EEENS7_ILi224EEESA_EEELi128ENS_12float_e4m3_tEfNS_4arch4Sm90ELb1ELb0ELb0ELb1ELb0ELb0ELb0ELb1ELb1ELb0ELb0ELb0EEENS1_21CollectiveEpilogueFwdINS6_IJSA_SA_SB_EEES9_NS_10bfloat16_tESF_Li256ELb1ELb0ELb0ELb1EEENS1_36VarlenDynamicPersistentTileSchedulerILi128ELi224ELi256ELi128ELb0ELb0ELb1ELb1ELb1ELb1EEEEEEEEEvNT_6ParamsE,"aw",@nobits
	.sectionflags	@""
	.align	16
	.zero		1024


//--------------------- .nv.shared._ZN7cutlass13device_kernelIN5flash11enable_sm90INS1_16FlashAttnFwdSm90INS1_25CollectiveMainloopFwdSm90ILi2EN4cute5tupleIJNS5_1CILi1EEES8_S8_EEENS6_IJNS7_ILi128EEENS7_ILi224EEESA_EEELi128ENS_12float_e4m3_tEfNS_4arch4Sm90ELb1ELb0ELb0ELb1ELb0ELb1ELb0ELb1ELb1ELb0ELb0ELb0EEENS1_21CollectiveEpilogueFwdINS6_IJSA_SA_SB_EEES9_NS_10bfloat16_tESF_Li256ELb1ELb0ELb0ELb1EEENS1_36VarlenDynamicPersistentTileSchedulerILi128ELi224ELi256ELi128ELb0ELb0ELb1ELb1ELb1ELb1EEEEEEEEEvNT_6ParamsE --------------------------
	.section	.nv.shared._ZN7cutlass13device_kernelIN5flash11enable_sm90INS1_16FlashAttnFwdSm90INS1_25CollectiveMainloopFwdSm90ILi2EN4cute5tupleIJNS5_1CILi1EEES8_S8_EEENS6_IJNS7_ILi128EEENS7_ILi224EEESA_EEELi128ENS_12float_e4m3_tEfNS_4arch4Sm90ELb1ELb0ELb0ELb1ELb0ELb1ELb0ELb1ELb1ELb0ELb0ELb0EEENS1_21CollectiveEpilogueFwdINS6_IJSA_SA_SB_EEES9_NS_10bfloat16_tESF_Li256ELb1ELb0ELb0ELb1EEENS1_36VarlenDynamicPersistentTileSchedulerILi128ELi224ELi256ELi128ELb0ELb0ELb1ELb1ELb1ELb1EEEEEEEEEvNT_6ParamsE,"aw",@nobits
	.sectionflags	@""
	.align	16
	.zero		1024


//--------------------- .nv.constant0._ZN7cutlass13device_kernelIN5flash11enable_sm90INS1_16FlashAttnFwdSm90INS1_25CollectiveMainloopFwdSm90ILi2EN4cute5tupleIJNS5_1CILi1EEES8_S8_EEENS6_IJNS7_ILi128EEENS7_ILi224EEESA_EEELi128ENS_12float_e4m3_tEfNS_4arch4Sm90ELb0ELb0ELb0ELb0ELb0ELb0ELb0ELb1ELb1ELb0ELb0ELb0EEENS1_21CollectiveEpilogueFwdINS6_IJSA_SA_SB_EEES9_NS_10bfloat16_tESF_Li256ELb0ELb0ELb0ELb1EEENS1_29StaticPersistentTileSchedulerILb0EEEEEEEEEvNT_6ParamsE --------------------------
	.section	.nv.constant0._ZN7cutlass13device_kernelIN5flash11enable_sm90INS1_16FlashAttnFwdSm90INS1_25CollectiveMainloopFwdSm90ILi2EN4cute5tupleIJNS5_1CILi1EEES8_S8_EEENS6_IJNS7_ILi128EEENS7_ILi224EEESA_EEELi128ENS_12float_e4m3_tEfNS_4arch4Sm90ELb0ELb0ELb0ELb0ELb0ELb0ELb0ELb1ELb1ELb0ELb0ELb0EEENS1_21CollectiveEpilogueFwdINS6_IJSA_SA_SB_EEES9_NS_10bfloat16_tESF_Li256ELb0ELb0ELb0ELb1EEENS1_29StaticPersistentTileSchedulerILb0EEEEEEEEEvNT_6ParamsE,"a",@progbits
	.sectionflags	@""
	.align	4
.nv.constant0._ZN7cutlass13device_kernelIN5flash11enable_sm90INS1_16FlashAttnFwdSm90INS1_25CollectiveMainloopFwdSm90ILi2EN4cute5tupleIJNS5_1CILi1EEES8_S8_EEENS6_IJNS7_ILi128EEENS7_ILi224EEESA_EEELi128ENS_12float_e4m3_tEfNS_4arch4Sm90ELb0ELb0ELb0ELb0ELb0ELb0ELb0ELb1ELb1ELb0ELb0ELb0EEENS1_21CollectiveEpilogueFwdINS6_IJSA_SA_SB_EEES9_NS_10bfloat16_tESF_Li256ELb0ELb0ELb0ELb1EEENS1_29StaticPersistentTileSchedulerILb0EEEEEEEEEvNT_6ParamsE:
	.zero		3584


//--------------------- .nv.constant0._ZN7cutlass13device_kernelIN5flash11enable_sm90INS1_16FlashAttnFwdSm90INS1_25CollectiveMainloopFwdSm90ILi2EN4cute5tupleIJNS5_1CILi1EEES8_S8_EEENS6_IJNS7_ILi128EEENS7_ILi224EEESA_EEELi128ENS_12float_e4m3_tEfNS_4arch4Sm90ELb0ELb0ELb0ELb1ELb0ELb0ELb0ELb1ELb1ELb0ELb0ELb0EEENS1_21CollectiveEpilogueFwdINS6_IJSA_SA_SB_EEES9_NS_10bfloat16_tESF_Li256ELb1ELb0ELb0ELb1EEENS1_36VarlenDynamicPersistentTileSchedulerILi128ELi224ELi256ELi128ELb0ELb0ELb1ELb0ELb1ELb1EEEEEEEEEvNT_6ParamsE --------------------------
	.section	.nv.constant0._ZN7cutlass13device_kernelIN5flash11enable_sm90INS1_16FlashAttnFwdSm90INS1_25CollectiveMainloopFwdSm90ILi2EN4cute5tupleIJNS5_1CILi1EEES8_S8_EEENS6_IJNS7_ILi128EEENS7_ILi224EEESA_EEELi128ENS_12float_e4m3_tEfNS_4arch4Sm90ELb0ELb0ELb0ELb1ELb0ELb0ELb0ELb1ELb1ELb0ELb0ELb0EEENS1_21CollectiveEpilogueFwdINS6_IJSA_SA_SB_EEES9_NS_10bfloat16_tESF_Li256ELb1ELb0ELb0ELb1EEENS1_36VarlenDynamicPersistentTileSchedulerILi128ELi224ELi256ELi128ELb0ELb0ELb1ELb0ELb1ELb1EEEEEEEEEvNT_6ParamsE,"a",@progbits
	.sectionflags	@""
	.align	4
.nv.constant0._ZN7cutlass13device_kernelIN5flash11enable_sm90INS1_16FlashAttnFwdSm90INS1_25CollectiveMainloopFwdSm90ILi2EN4cute5tupleIJNS5_1CILi1EEES8_S8_EEENS6_IJNS7_ILi128EEENS7_ILi224EEESA_EEELi128ENS_12float_e4m3_tEfNS_4arch4Sm90ELb0ELb0ELb0ELb1ELb0ELb0ELb0ELb1ELb1ELb0ELb0ELb0EEENS1_21CollectiveEpilogueFwdINS6_IJSA_SA_SB_EEES9_NS_10bfloat16_tESF_Li256ELb1ELb0ELb0ELb1EEENS1_36VarlenDynamicPersistentTileSchedulerILi128ELi224ELi256ELi128ELb0ELb0ELb1ELb0ELb1ELb1EEEEEEEEEvNT_6ParamsE:
	.zero		3200


//--------------------- .nv.constant0._ZN7cutlass13device_kernelIN5flash11enable_sm90INS1_16FlashAttnFwdSm90INS1_25CollectiveMainloopFwdSm90ILi2EN4cute5tupleIJNS5_1CILi1EEES8_S8_EEENS6_IJNS7_ILi128EEENS7_ILi224EEESA_EEELi128ENS_12float_e4m3_tEfNS_4arch4Sm90ELb0ELb0ELb0ELb1ELb0ELb1ELb0ELb1ELb1ELb0ELb0ELb0EEENS1_21CollectiveEpilogueFwdINS6_IJSA_SA_SB_EEES9_NS_10bfloat16_tESF_Li256ELb1ELb0ELb0ELb1EEENS1_36VarlenDynamicPersistentTileSchedulerILi128ELi224ELi256ELi128ELb0ELb0ELb1ELb0ELb1ELb1EEEEEEEEEvNT_6ParamsE --------------------------
	.section	.nv.constant0._ZN7cutlass13device_kernelIN5flash11enable_sm90INS1_16FlashAttnFwdSm90INS1_25CollectiveMainloopFwdSm90ILi2EN4cute5tupleIJNS5_1CILi1EEES8_S8_EEENS6_IJNS7_ILi128EEENS7_ILi224EEESA_EEELi128ENS_12float_e4m3_tEfNS_4arch4Sm90ELb0ELb0ELb0ELb1ELb0ELb1ELb0ELb1ELb1ELb0ELb0ELb0EEENS1_21CollectiveEpilogueFwdINS6_IJSA_SA_SB_EEES9_NS_10bfloat16_tESF_Li256ELb1ELb0ELb0ELb1EEENS1_36VarlenDynamicPersistentTileSchedulerILi128ELi224ELi256ELi128ELb0ELb0ELb1ELb0ELb1ELb1EEEEEEEEEvNT_6ParamsE,"a",@progbits
	.sectionflags	@""
	.align	4
.nv.constant0._ZN7cutlass13device_kernelIN5flash11enable_sm90INS1_16FlashAttnFwdSm90INS1_25CollectiveMainloopFwdSm90ILi2EN4cute5tupleIJNS5_1CILi1EEES8_S8_EEENS6_IJNS7_ILi128EEENS7_ILi224EEESA_EEELi128ENS_12float_e4m3_tEfNS_4arch4Sm90ELb0ELb0ELb0ELb1ELb0ELb1ELb0ELb1ELb1ELb0ELb0ELb0EEENS1_21CollectiveEpilogueFwdINS6_IJSA_SA_SB_EEES9_NS_10bfloat16_tESF_Li256ELb1ELb0ELb0ELb1EEENS1_36VarlenDynamicPersistentTileSchedulerILi128ELi224ELi256ELi128ELb0ELb0ELb1ELb0ELb1ELb1EEEEEEEEEvNT_6ParamsE:
	.zero		3200


//--------------------- .nv.constant0._ZN7cutlass13device_kernelIN5flash11enable_sm90INS1_16FlashAttnFwdSm90INS1_25CollectiveMainloopFwdSm90ILi2EN4cute5tupleIJNS5_1CILi1EEES8_S8_EEENS6_IJNS7_ILi128EEENS7_ILi224EEESA_EEELi128ENS_12float_e4m3_tEfNS_4arch4Sm90ELb0ELb1ELb0ELb0ELb0ELb0ELb0ELb1ELb1ELb0ELb0ELb0EEENS1_21CollectiveEpilogueFwdINS6_IJSA_SA_SB_EEES9_NS_10bfloat16_tESF_Li256ELb0ELb0ELb0ELb1EEENS1_30DynamicPersistentTileSchedulerILi256ELi128ELb0ELb0ELb1EEEEEEEEEvNT_6ParamsE --------------------------
	.section	.nv.constant0._ZN7cutlass13device_kernelIN5flash11enable_sm90INS1_16FlashAttnFwdSm90INS1_25CollectiveMainloopFwdSm90ILi2EN4cute5tupleIJNS5_1CILi1EEES8_S8_EEENS6_IJNS7_ILi128EEENS7_ILi224EEESA_EEELi128ENS_12float_e4m3_tEfNS_4arch4Sm90ELb0ELb1ELb0ELb0ELb0ELb0ELb0ELb1ELb1ELb0ELb0ELb0EEENS1_21CollectiveEpilogueFwdINS6_IJSA_SA_SB_EEES9_NS_10bfloat16_tESF_Li256ELb0ELb0ELb0ELb1EEENS1_30DynamicPersistentTileSchedulerILi256ELi128ELb0ELb0ELb1EEEEEEEEEvNT_6ParamsE,"a",@progbits
	.sectionflags	@""
	.align	4
.nv.constant0._ZN7cutlass13device_kernelIN5flash11enable_sm90INS1_16FlashAttnFwdSm90INS1_25CollectiveMainloopFwdSm90ILi2EN4cute5tupleIJNS5_1CILi1EEES8_S8_EEENS6_IJNS7_ILi128EEENS7_ILi224EEESA_EEELi128ENS_12float_e4m3_tEfNS_4arch4Sm90ELb0ELb1ELb0ELb0ELb0ELb0ELb0ELb1ELb1ELb0ELb0ELb0EEENS1_21CollectiveEpilogueFwdINS6_IJSA_SA_SB_EEES9_NS_10bfloat16_tESF_Li256ELb0ELb0ELb0ELb1EEENS1_30DynamicPersistentTileSchedulerILi256ELi128ELb0ELb0ELb1EEEEEEEEEvNT_6ParamsE:
	.zero		3584


//--------------------- .nv.constant0._ZN7cutlass13device_kernelIN5flash11enable_sm90INS1_16FlashAttnFwdSm90INS1_25CollectiveMainloopFwdSm90ILi2EN4cute5tupleIJNS5_1CILi1EEES8_S8_EEENS6_IJNS7_ILi128EEENS7_ILi224EEESA_EEELi128ENS_12float_e4m3_tEfNS_4arch4Sm90ELb0ELb1ELb0ELb1ELb0ELb0ELb0ELb1ELb1ELb0ELb0ELb0EEENS1_21CollectiveEpilogueFwdINS6_IJSA_SA_SB_EEES9_NS_10bfloat16_tESF_Li256ELb1ELb0ELb0ELb1EEENS1_36VarlenDynamicPersistentTileSchedulerILi128ELi224ELi256ELi128ELb0ELb0ELb1ELb1ELb0ELb1EEEEEEEEEvNT_6ParamsE --------------------------
	.section	.nv.constant0._ZN7cutlass13device_kernelIN5flash11enable_sm90INS1_16FlashAttnFwdSm90INS1_25CollectiveMainloopFwdSm90ILi2EN4cute5tupleIJNS5_1CILi1EEES8_S8_EEENS6_IJNS7_ILi128EEENS7_ILi224EEESA_EEELi128ENS_12float_e4m3_tEfNS_4arch4Sm90ELb0ELb1ELb0ELb1ELb0ELb0ELb0ELb1ELb1ELb0ELb0ELb0EEENS1_21CollectiveEpilogueFwdINS6_IJSA_SA_SB_EEES9_NS_10bfloat16_tESF_Li256ELb1ELb0ELb0ELb1EEENS1_36VarlenDynamicPersistentTileSchedulerILi128ELi224ELi256ELi128ELb0ELb0ELb1ELb1ELb0ELb1EEEEEEEEEvNT_6ParamsE,"a",@progbits
	.sectionflags	@""
	.align	4
.nv.constant0._ZN7cutlass13device_kernelIN5flash11enable_sm90INS1_16FlashAttnFwdSm90INS1_25CollectiveMainloopFwdSm90ILi2EN4cute5tupleIJNS5_1CILi1EEES8_S8_EEENS6_IJNS7_ILi128EEENS7_ILi224EEESA_EEELi128ENS_12float_e4m3_tEfNS_4arch4Sm90ELb0ELb1ELb0ELb1ELb0ELb0ELb0ELb1ELb1ELb0ELb0ELb0EEENS1_21CollectiveEpilogueFwdINS6_IJSA_SA_SB_EEES9_NS_10bfloat16_tESF_Li256ELb1ELb0ELb0ELb1EEENS1_36VarlenDynamicPersistentTileSchedulerILi128ELi224ELi256ELi128ELb0ELb0ELb1ELb1ELb0ELb1EEEEEEEEEvNT_6ParamsE:
	.zero		3200


//--------------------- .nv.constant0._ZN7cutlass13device_kernelIN5flash11enable_sm90INS1_16FlashAttnFwdSm90INS1_25CollectiveMainloopFwdSm90ILi2EN4cute5tupleIJNS5_1CILi1EEES8_S8_EEENS6_IJNS7_ILi128EEENS7_ILi224EEESA_EEELi128ENS_12float_e4m3_tEfNS_4arch4Sm90ELb0ELb1ELb0ELb1ELb0ELb1ELb0ELb1ELb1ELb0ELb0ELb0EEENS1_21CollectiveEpilogueFwdINS6_IJSA_SA_SB_EEES9_NS_10bfloat16_tESF_Li256ELb1ELb0ELb0ELb1EEENS1_36VarlenDynamicPersistentTileSchedulerILi128ELi224ELi256ELi128ELb0ELb0ELb1ELb1ELb0ELb1EEEEEEEEEvNT_6ParamsE --------------------------
	.section	.nv.constant0._ZN7cutlass13device_kernelIN5flash11enable_sm90INS1_16FlashAttnFwdSm90INS1_25CollectiveMainloopFwdSm90ILi2EN4cute5tupleIJNS5_1CILi1EEES8_S8_EEENS6_IJNS7_ILi128EEENS7_ILi224EEESA_EEELi128ENS_12float_e4m3_tEfNS_4arch4Sm90ELb0ELb1ELb0ELb1ELb0ELb1ELb0ELb1ELb1ELb0ELb0ELb0EEENS1_21CollectiveEpilogueFwdINS6_IJSA_SA_SB_EEES9_NS_10bfloat16_tESF_Li256ELb1ELb0ELb0ELb1EEENS1_36VarlenDynamicPersistentTileSchedulerILi128ELi224ELi256ELi128ELb0ELb0ELb1ELb1ELb0ELb1EEEEEEEEEvNT_6ParamsE,"a",@progbits
	.sectionflags	@""
	.align	4
.nv.constant0._ZN7cutlass13device_kernelIN5flash11enable_sm90INS1_16FlashAttnFwdSm90INS1_25CollectiveMainloopFwdSm90ILi2EN4cute5tupleIJNS5_1CILi1EEES8_S8_EEENS6_IJNS7_ILi128EEENS7_ILi224EEESA_EEELi128ENS_12float_e4m3_tEfNS_4arch4Sm90ELb0ELb1ELb0ELb1ELb0ELb1ELb0ELb1ELb1ELb0ELb0ELb0EEENS1_21CollectiveEpilogueFwdINS6_IJSA_SA_SB_EEES9_NS_10bfloat16_tESF_Li256ELb1ELb0ELb0ELb1EEENS1_36VarlenDynamicPersistentTileSchedulerILi128ELi224ELi256ELi128ELb0ELb0ELb1ELb1ELb0ELb1EEEEEEEEEvNT_6ParamsE:
	.zero		3200


//--------------------- .nv.constant0._ZN7cutlass13device_kernelIN5flash11enable_sm90INS1_16FlashAttnFwdSm90INS1_25CollectiveMainloopFwdSm90ILi2EN4cute5tupleIJNS5_1CILi1EEES8_S8_EEENS6_IJNS7_ILi128EEENS7_ILi224EEESA_EEELi128ENS_12float_e4m3_tEfNS_4arch4Sm90ELb1ELb0ELb0ELb0ELb0ELb0ELb0ELb1ELb1ELb0ELb0ELb0EEENS1_21CollectiveEpilogueFwdINS6_IJSA_SA_SB_EEES9_NS_10bfloat16_tESF_Li256ELb0ELb0ELb0ELb1EEENS1_30DynamicPersistentTileSchedulerILi256ELi128ELb0ELb0ELb1EEEEEEEEEvNT_6ParamsE --------------------------
	.section	.nv.constant0._ZN7cutlass13device_kernelIN5flash11enable_sm90INS1_16FlashAttnFwdSm90INS1_25CollectiveMainloopFwdSm90ILi2EN4cute5tupleIJNS5_1CILi1EEES8_S8_EEENS6_IJNS7_ILi128EEENS7_ILi224EEESA_EEELi128ENS_12float_e4m3_tEfNS_4arch4Sm90ELb1ELb0ELb0ELb0ELb0ELb0ELb0ELb1ELb1ELb0ELb0ELb0EEENS1_21CollectiveEpilogueFwdINS6_IJSA_SA_SB_EEES9_NS_10bfloat16_tESF_Li256ELb0ELb0ELb0ELb1EEENS1_30DynamicPersistentTileSchedulerILi256ELi128ELb0ELb0ELb1EEEEEEEEEvNT_6ParamsE,"a",@progbits
	.sectionflags	@""
	.align	4
.nv.constant0._ZN7cutlass13device_kernelIN5flash11enable_sm90INS1_16FlashAttnFwdSm90INS1_25CollectiveMainloopFwdSm90ILi2EN4cute5tupleIJNS5_1CILi1EEES8_S8_EEENS6_IJNS7_ILi128EEENS7_ILi224EEESA_EEELi128ENS_12float_e4m3_tEfNS_4arch4Sm90ELb1ELb0ELb0ELb0ELb0ELb0ELb0ELb1ELb1ELb0ELb0ELb0EEENS1_21CollectiveEpilogueFwdINS6_IJSA_SA_SB_EEES9_NS_10bfloat16_tESF_Li256ELb0ELb0ELb0ELb1EEENS1_30DynamicPersistentTileSchedulerILi256ELi128ELb0ELb0ELb1EEEEEEEEEvNT_6ParamsE:
	.zero		3584


//--------------------- .nv.constant0._ZN7cutlass13device_kernelIN5flash11enable_sm90INS1_16FlashAttnFwdSm90INS1_25CollectiveMainloopFwdSm90ILi2EN4cute5tupleIJNS5_1CILi1EEES8_S8_EEENS6_IJNS7_ILi128EEENS7_ILi224EEESA_EEELi128ENS_12float_e4m3_tEfNS_4arch4Sm90ELb1ELb0ELb0ELb1ELb0ELb0ELb0ELb1ELb1ELb0ELb0ELb0EEENS1_21CollectiveEpilogueFwdINS6_IJSA_SA_SB_EEES9_NS_10bfloat16_tESF_Li256ELb1ELb0ELb0ELb1EEENS1_36VarlenDynamicPersistentTileSchedulerILi128ELi224ELi256ELi128ELb0ELb0ELb1ELb1ELb1ELb1EEEEEEEEEvNT_6ParamsE --------------------------
	.section	.nv.constant0._ZN7cutlass13device_kernelIN5flash11enable_sm90INS1_16FlashAttnFwdSm90INS1_25CollectiveMainloopFwdSm90ILi2EN4cute5tupleIJNS5_1CILi1EEES8_S8_EEENS6_IJNS7_ILi128EEENS7_ILi224EEESA_EEELi128ENS_12float_e4m3_tEfNS_4arch4Sm90ELb1ELb0ELb0ELb1ELb0ELb0ELb0ELb1ELb1ELb0ELb0ELb0EEENS1_21CollectiveEpilogueFwdINS6_IJSA_SA_SB_EEES9_NS_10bfloat16_tESF_Li256ELb1ELb0ELb0ELb1EEENS1_36VarlenDynamicPersistentTileSchedulerILi128ELi224ELi256ELi128ELb0ELb0ELb1ELb1ELb1ELb1EEEEEEEEEvNT_6ParamsE,"a",@progbits
	.sectionflags	@""
	.align	4
.nv.constant0._ZN7cutlass13device_kernelIN5flash11enable_sm90INS1_16FlashAttnFwdSm90INS1_25CollectiveMainloopFwdSm90ILi2EN4cute5tupleIJNS5_1CILi1EEES8_S8_EEENS6_IJNS7_ILi128EEENS7_ILi224EEESA_EEELi128ENS_12float_e4m3_tEfNS_4arch4Sm90ELb1ELb0ELb0ELb1ELb0ELb0ELb0ELb1ELb1ELb0ELb0ELb0EEENS1_21CollectiveEpilogueFwdINS6_IJSA_SA_SB_EEES9_NS_10bfloat16_tESF_Li256ELb1ELb0ELb0ELb1EEENS1_36VarlenDynamicPersistentTileSchedulerILi128ELi224ELi256ELi128ELb0ELb0ELb1ELb1ELb1ELb1EEEEEEEEEvNT_6ParamsE:
	.zero		3200


//--------------------- .nv.constant0._ZN7cutlass13device_kernelIN5flash11enable_sm90INS1_16FlashAttnFwdSm90INS1_25CollectiveMainloopFwdSm90ILi2EN4cute5tupleIJNS5_1CILi1EEES8_S8_EEENS6_IJNS7_ILi128EEENS7_ILi224EEESA_EEELi128ENS_12float_e4m3_tEfNS_4arch4Sm90ELb1ELb0ELb0ELb1ELb0ELb1ELb0ELb1ELb1ELb0ELb0ELb0EEENS1_21CollectiveEpilogueFwdINS6_IJSA_SA_SB_EEES9_NS_10bfloat16_tESF_Li256ELb1ELb0ELb0ELb1EEENS1_36VarlenDynamicPersistentTileSchedulerILi128ELi224ELi256ELi128ELb0ELb0ELb1ELb1ELb1ELb1EEEEEEEEEvNT_6ParamsE --------------------------
	.section	.nv.constant0._ZN7cutlass13device_kernelIN5flash11enable_sm90INS1_16FlashAttnFwdSm90INS1_25CollectiveMainloopFwdSm90ILi2EN4cute5tupleIJNS5_1CILi1EEES8_S8_EEENS6_IJNS7_ILi128EEENS7_ILi224EEESA_EEELi128ENS_12float_e4m3_tEfNS_4arch4Sm90ELb1ELb0ELb0ELb1ELb0ELb1ELb0ELb1ELb1ELb0ELb0ELb0EEENS1_21CollectiveEpilogueFwdINS6_IJSA_SA_SB_EEES9_NS_10bfloat16_tESF_Li256ELb1ELb0ELb0ELb1EEENS1_36VarlenDynamicPersistentTileSchedulerILi128ELi224ELi256ELi128ELb0ELb0ELb1ELb1ELb1ELb1EEEEEEEEEvNT_6ParamsE,"a",@progbits
	.sectionflags	@""
	.align	4
.nv.constant0._ZN7cutlass13device_kernelIN5flash11enable_sm90INS1_16FlashAttnFwdSm90INS1_25CollectiveMainloopFwdSm90ILi2EN4cute5tupleIJNS5_1CILi1EEES8_S8_EEENS6_IJNS7_ILi128EEENS7_ILi224EEESA_EEELi128ENS_12float_e4m3_tEfNS_4arch4Sm90ELb1ELb0ELb0ELb1ELb0ELb1ELb0ELb1ELb1ELb0ELb0ELb0EEENS1_21CollectiveEpilogueFwdINS6_IJSA_SA_SB_EEES9_NS_10bfloat16_tESF_Li256ELb1ELb0ELb0ELb1EEENS1_36VarlenDynamicPersistentTileSchedulerILi128ELi224ELi256ELi128ELb0ELb0ELb1ELb1ELb1ELb1EEEEEEEEEvNT_6ParamsE:
	.zero		3200


//--------------------- SYMBOLS --------------------------

	.type		.nv.reservedSmem.offset0,@object
	.size		.nv.reservedSmem.offset0,0x4
	.type		__assertfail,@function
